	.target	sm_90a

	.elftype	@"ET_EXEC"


//--------------------- .note.nv.tkinfo           --------------------------
	.section	.note.nv.tkinfo,"",@"SHT_NOTE"
	.sectionflags	@"SHF_NOTE_NV_TKINFO"
	.tkinfo
        /*0018*/ 	.word	0x00000002
        /*0030*/ 	.string	""
        /*0030*/ 	.string	"ptxas"
        /*0030*/ 	.string	"Cuda compilation tools, release 13.0, V13.0.88"
        /*0030*/ 	.string	"Build cuda_13.0.r13.0/compiler.36424714_0"
        /*0030*/ 	.string	"-arch sm_90a -m 64 "



//--------------------- .note.nv.cuinfo           --------------------------
	.section	.note.nv.cuinfo,"",@"SHT_NOTE"
	.sectionflags	@"SHF_NOTE_NV_CUINFO"
        /*0018*/ 	.short	0x0002
        /*001a*/ 	.short	0x005a
        /*001c*/ 	.short	0x0082
	.zero		2


//--------------------- .nv.info                  --------------------------
	.section	.nv.info,"",@"SHT_CUDA_INFO"
	.align	4


	//----- nvinfo : EIATTR_REGCOUNT
	.align		4
        /*0000*/ 	.byte	0x04, 0x2f
        /*0002*/ 	.short	(.L_29 - .L_28)
	.align		4
.L_28:
        /*0004*/ 	.word	index@(_Z23gemm_half_q_half_kernelILi1ELi2ELb0ELb0ELi32EEvPK6__halfPKjS4_S2_PS0_iiiiPKtS7_iiiiiibS2_i)
        /*0008*/ 	.word	0x00000028


	//----- nvinfo : EIATTR_FRAME_SIZE
	.align		4
.L_29:
        /*000c*/ 	.byte	0x04, 0x11
        /*000e*/ 	.short	(.L_31 - .L_30)
	.align		4
.L_30:
        /*0010*/ 	.word	index@(_Z23gemm_half_q_half_kernelILi1ELi2ELb0ELb0ELi32EEvPK6__halfPKjS4_S2_PS0_iiiiPKtS7_iiiiiibS2_i)
        /*0014*/ 	.word	0x00000000


	//----- nvinfo : EIATTR_REGCOUNT
	.align		4
.L_31:
        /*0018*/ 	.byte	0x04, 0x2f
        /*001a*/ 	.short	(.L_33 - .L_32)
	.align		4
.L_32:
        /*001c*/ 	.word	index@(_Z23gemm_half_q_half_kernelILi1ELi6ELb0ELb0ELi32EEvPK6__halfPKjS4_S2_PS0_iiiiPKtS7_iiiiiibS2_i)
        /*0020*/ 	.word	0x00000030


	//----- nvinfo : EIATTR_FRAME_SIZE
	.align		4
.L_33:
        /*0024*/ 	.byte	0x04, 0x11
        /*0026*/ 	.short	(.L_35 - .L_34)
	.align		4
.L_34:
        /*0028*/ 	.word	index@(_Z23gemm_half_q_half_kernelILi1ELi6ELb0ELb0ELi32EEvPK6__halfPKjS4_S2_PS0_iiiiPKtS7_iiiiiibS2_i)
        /*002c*/ 	.word	0x00000000


	//----- nvinfo : EIATTR_REGCOUNT
	.align		4
.L_35:
        /*0030*/ 	.byte	0x04, 0x2f
        /*0032*/ 	.short	(.L_37 - .L_36)
	.align		4
.L_36:
        /*0034*/ 	.word	index@(_Z23gemm_half_q_half_kernelILi1ELi4ELb0ELb0ELi32EEvPK6__halfPKjS4_S2_PS0_iiiiPKtS7_iiiiiibS2_i)
        /*0038*/ 	.word	0x00000030


	//----- nvinfo : EIATTR_FRAME_SIZE
	.align		4
.L_37:
        /*003c*/ 	.byte	0x04, 0x11
        /*003e*/ 	.short	(.L_39 - .L_38)
	.align		4
.L_38:
        /*0040*/ 	.word	index@(_Z23gemm_half_q_half_kernelILi1ELi4ELb0ELb0ELi32EEvPK6__halfPKjS4_S2_PS0_iiiiPKtS7_iiiiiibS2_i)
        /*0044*/ 	.word	0x00000000


	//----- nvinfo : EIATTR_REGCOUNT
	.align		4
.L_39:
        /*0048*/ 	.byte	0x04, 0x2f
        /*004a*/ 	.short	(.L_41 - .L_40)
	.align		4
.L_40:
        /*004c*/ 	.word	index@(_Z23gemm_half_q_half_kernelILi1ELi14ELb0ELb0ELi32EEvPK6__halfPKjS4_S2_PS0_iiiiPKtS7_iiiiiibS2_i)
        /*0050*/ 	.word	0x00000034


	//----- nvinfo : EIATTR_FRAME_SIZE
	.align		4
.L_41:
        /*0054*/ 	.byte	0x04, 0x11
        /*0056*/ 	.short	(.L_43 - .L_42)
	.align		4
.L_42:
        /*0058*/ 	.word	index@(_Z23gemm_half_q_half_kernelILi1ELi14ELb0ELb0ELi32EEvPK6__halfPKjS4_S2_PS0_iiiiPKtS7_iiiiiibS2_i)
        /*005c*/ 	.word	0x00000000


	//----- nvinfo : EIATTR_REGCOUNT
	.align		4
.L_43:
        /*0060*/ 	.byte	0x04, 0x2f
        /*0062*/ 	.short	(.L_45 - .L_44)
	.align		4
.L_44:
        /*0064*/ 	.word	index@(_Z23gemm_half_q_half_kernelILi1ELi12ELb0ELb0ELi32EEvPK6__halfPKjS4_S2_PS0_iiiiPKtS7_iiiiiibS2_i)
        /*0068*/ 	.word	0x00000034


	//----- nvinfo : EIATTR_FRAME_SIZE
	.align		4
.L_45:
        /*006c*/ 	.byte	0x04, 0x11
        /*006e*/ 	.short	(.L_47 - .L_46)
	.align		4
.L_46:
        /*0070*/ 	.word	index@(_Z23gemm_half_q_half_kernelILi1ELi12ELb0ELb0ELi32EEvPK6__halfPKjS4_S2_PS0_iiiiPKtS7_iiiiiibS2_i)
        /*0074*/ 	.word	0x00000000


	//----- nvinfo : EIATTR_REGCOUNT
	.align		4
.L_47:
        /*0078*/ 	.byte	0x04, 0x2f
        /*007a*/ 	.short	(.L_49 - .L_48)
	.align		4
.L_48:
        /*007c*/ 	.word	index@(_Z23gemm_half_q_half_kernelILi1ELi8ELb0ELb0ELi32EEvPK6__halfPKjS4_S2_PS0_iiiiPKtS7_iiiiiibS2_i)
        /*0080*/ 	.word	0x0000002c


	//----- nvinfo : EIATTR_FRAME_SIZE
	.align		4
.L_49:
        /*0084*/ 	.byte	0x04, 0x11
        /*0086*/ 	.short	(.L_51 - .L_50)
	.align		4
.L_50:
        /*0088*/ 	.word	index@(_Z23gemm_half_q_half_kernelILi1ELi8ELb0ELb0ELi32EEvPK6__halfPKjS4_S2_PS0_iiiiPKtS7_iiiiiibS2_i)
        /*008c*/ 	.word	0x00000000


	//----- nvinfo : EIATTR_REGCOUNT
	.align		4
.L_51:
        /*0090*/ 	.byte	0x04, 0x2f
        /*0092*/ 	.short	(.L_53 - .L_52)
	.align		4
.L_52:
        /*0094*/ 	.word	index@(_Z23gemm_half_q_half_kernelILi1ELi24ELb0ELb0ELi32EEvPK6__halfPKjS4_S2_PS0_iiiiPKtS7_iiiiiibS2_i)
        /*0098*/ 	.word	0x00000030


	//----- nvinfo : EIATTR_FRAME_SIZE
	.align		4
.L_53:
        /*009c*/ 	.byte	0x04, 0x11
        /*009e*/ 	.short	(.L_55 - .L_54)
	.align		4
.L_54:
        /*00a0*/ 	.word	index@(_Z23gemm_half_q_half_kernelILi1ELi24ELb0ELb0ELi32EEvPK6__halfPKjS4_S2_PS0_iiiiPKtS7_iiiiiibS2_i)
        /*00a4*/ 	.word	0x00000000


	//----- nvinfo : EIATTR_REGCOUNT
	.align		4
.L_55:
        /*00a8*/ 	.byte	0x04, 0x2f
        /*00aa*/ 	.short	(.L_57 - .L_56)
	.align		4
.L_56:
        /*00ac*/ 	.word	index@(_Z23gemm_half_q_half_kernelILi1ELi16ELb0ELb0ELi32EEvPK6__halfPKjS4_S2_PS0_iiiiPKtS7_iiiiiibS2_i)
        /*00b0*/ 	.word	0x00000037


	//----- nvinfo : EIATTR_FRAME_SIZE
	.align		4
.L_57:
        /*00b4*/ 	.byte	0x04, 0x11
        /*00b6*/ 	.short	(.L_59 - .L_58)
	.align		4
.L_58:
        /*00b8*/ 	.word	index@(_Z23gemm_half_q_half_kernelILi1ELi16ELb0ELb0ELi32EEvPK6__halfPKjS4_S2_PS0_iiiiPKtS7_iiiiiibS2_i)
        /*00bc*/ 	.word	0x00000000


	//----- nvinfo : EIATTR_REGCOUNT
	.align		4
.L_59:
        /*00c0*/ 	.byte	0x04, 0x2f
        /*00c2*/ 	.short	(.L_61 - .L_60)
	.align		4
.L_60:
        /*00c4*/ 	.word	index@(_Z23gemm_half_q_half_kernelILi1ELi48ELb0ELb0ELi32EEvPK6__halfPKjS4_S2_PS0_iiiiPKtS7_iiiiiibS2_i)
        /*00c8*/ 	.word	0x00000037


	//----- nvinfo : EIATTR_FRAME_SIZE
	.align		4
.L_61:
        /*00cc*/ 	.byte	0x04, 0x11
        /*00ce*/ 	.short	(.L_63 - .L_62)
	.align		4
.L_62:
        /*00d0*/ 	.word	index@(_Z23gemm_half_q_half_kernelILi1ELi48ELb0ELb0ELi32EEvPK6__halfPKjS4_S2_PS0_iiiiPKtS7_iiiiiibS2_i)
        /*00d4*/ 	.word	0x00000000


	//----- nvinfo : EIATTR_REGCOUNT
	.align		4
.L_63:
        /*00d8*/ 	.byte	0x04, 0x2f
        /*00da*/ 	.short	(.L_65 - .L_64)
	.align		4
.L_64:
        /*00dc*/ 	.word	index@(_Z23gemm_half_q_half_kernelILi1ELi32ELb0ELb0ELi32EEvPK6__halfPKjS4_S2_PS0_iiiiPKtS7_iiiiiibS2_i)
        /*00e0*/ 	.word	0x00000028


	//----- nvinfo : EIATTR_FRAME_SIZE
	.align		4
.L_65:
        /*00e4*/ 	.byte	0x04, 0x11
        /*00e6*/ 	.short	(.L_67 - .L_66)
	.align		4
.L_66:
        /*00e8*/ 	.word	index@(_Z23gemm_half_q_half_kernelILi1ELi32ELb0ELb0ELi32EEvPK6__halfPKjS4_S2_PS0_iiiiPKtS7_iiiiiibS2_i)
        /*00ec*/ 	.word	0x00000000


	//----- nvinfo : EIATTR_REGCOUNT
	.align		4
.L_67:
        /*00f0*/ 	.byte	0x04, 0x2f
        /*00f2*/ 	.short	(.L_69 - .L_68)
	.align		4
.L_68:
        /*00f4*/ 	.word	index@(_Z23gemm_half_q_half_kernelILi1ELi2ELb0ELb0ELi64EEvPK6__halfPKjS4_S2_PS0_iiiiPKtS7_iiiiiibS2_i)
        /*00f8*/ 	.word	0x00000026


	//----- nvinfo : EIATTR_FRAME_SIZE
	.align		4
.L_69:
        /*00fc*/ 	.byte	0x04, 0x11
        /*00fe*/ 	.short	(.L_71 - .L_70)
	.align		4
.L_70:
        /*0100*/ 	.word	index@(_Z23gemm_half_q_half_kernelILi1ELi2ELb0ELb0ELi64EEvPK6__halfPKjS4_S2_PS0_iiiiPKtS7_iiiiiibS2_i)
        /*0104*/ 	.word	0x00000010


	//----- nvinfo : EIATTR_REGCOUNT
	.align		4
.L_71:
        /*0108*/ 	.byte	0x04, 0x2f
        /*010a*/ 	.short	(.L_73 - .L_72)
	.align		4
.L_72:
        /*010c*/ 	.word	index@(_Z23gemm_half_q_half_kernelILi1ELi6ELb0ELb0ELi64EEvPK6__halfPKjS4_S2_PS0_iiiiPKtS7_iiiiiibS2_i)
        /*0110*/ 	.word	0x00000030


	//----- nvinfo : EIATTR_FRAME_SIZE
	.align		4
.L_73:
        /*0114*/ 	.byte	0x04, 0x11
        /*0116*/ 	.short	(.L_75 - .L_74)
	.align		4
.L_74:
        /*0118*/ 	.word	index@(_Z23gemm_half_q_half_kernelILi1ELi6ELb0ELb0ELi64EEvPK6__halfPKjS4_S2_PS0_iiiiPKtS7_iiiiiibS2_i)
        /*011c*/ 	.word	0x00000010


	//----- nvinfo : EIATTR_REGCOUNT
	.align		4
.L_75:
        /*0120*/ 	.byte	0x04, 0x2f
        /*0122*/ 	.short	(.L_77 - .L_76)
	.align		4
.L_76:
        /*0124*/ 	.word	index@(_Z23gemm_half_q_half_kernelILi1ELi4ELb0ELb0ELi64EEvPK6__halfPKjS4_S2_PS0_iiiiPKtS7_iiiiiibS2_i)
        /*0128*/ 	.word	0x0000002d


	//----- nvinfo : EIATTR_FRAME_SIZE
	.align		4
.L_77:
        /*012c*/ 	.byte	0x04, 0x11
        /*012e*/ 	.short	(.L_79 - .L_78)
	.align		4
.L_78:
        /*0130*/ 	.word	index@(_Z23gemm_half_q_half_kernelILi1ELi4ELb0ELb0ELi64EEvPK6__halfPKjS4_S2_PS0_iiiiPKtS7_iiiiiibS2_i)
        /*0134*/ 	.word	0x00000010


	//----- nvinfo : EIATTR_REGCOUNT
	.align		4
.L_79:
        /*0138*/ 	.byte	0x04, 0x2f
        /*013a*/ 	.short	(.L_81 - .L_80)
	.align		4
.L_80:
        /*013c*/ 	.word	index@(_Z23gemm_half_q_half_kernelILi1ELi14ELb0ELb0ELi64EEvPK6__halfPKjS4_S2_PS0_iiiiPKtS7_iiiiiibS2_i)
        /*0140*/ 	.word	0x00000030


	//----- nvinfo : EIATTR_FRAME_SIZE
	.align		4
.L_81:
        /*0144*/ 	.byte	0x04, 0x11
        /*0146*/ 	.short	(.L_83 - .L_82)
	.align		4
.L_82:
        /*0148*/ 	.word	index@(_Z23gemm_half_q_half_kernelILi1ELi14ELb0ELb0ELi64EEvPK6__halfPKjS4_S2_PS0_iiiiPKtS7_iiiiiibS2_i)
        /*014c*/ 	.word	0x00000010


	//----- nvinfo : EIATTR_REGCOUNT
	.align		4
.L_83:
        /*0150*/ 	.byte	0x04, 0x2f
        /*0152*/ 	.short	(.L_85 - .L_84)
	.align		4
.L_84:
        /*0154*/ 	.word	index@(_Z23gemm_half_q_half_kernelILi1ELi12ELb0ELb0ELi64EEvPK6__halfPKjS4_S2_PS0_iiiiPKtS7_iiiiiibS2_i)
        /*0158*/ 	.word	0x00000030


	//----- nvinfo : EIATTR_FRAME_SIZE
	.align		4
.L_85:
        /*015c*/ 	.byte	0x04, 0x11
        /*015e*/ 	.short	(.L_87 - .L_86)
	.align		4
.L_86:
        /*0160*/ 	.word	index@(_Z23gemm_half_q_half_kernelILi1ELi12ELb0ELb0ELi64EEvPK6__halfPKjS4_S2_PS0_iiiiPKtS7_iiiiiibS2_i)
        /*0164*/ 	.word	0x00000010


	//----- nvinfo : EIATTR_REGCOUNT
	.align		4
.L_87:
        /*0168*/ 	.byte	0x04, 0x2f
        /*016a*/ 	.short	(.L_89 - .L_88)
	.align		4
.L_88:
        /*016c*/ 	.word	index@(_Z23gemm_half_q_half_kernelILi1ELi8ELb0ELb0ELi64EEvPK6__halfPKjS4_S2_PS0_iiiiPKtS7_iiiiiibS2_i)
        /*0170*/ 	.word	0x0000002b


	//----- nvinfo : EIATTR_FRAME_SIZE
	.align		4
.L_89:
        /*0174*/ 	.byte	0x04, 0x11
        /*0176*/ 	.short	(.L_91 - .L_90)
	.align		4
.L_90:
        /*0178*/ 	.word	index@(_Z23gemm_half_q_half_kernelILi1ELi8ELb0ELb0ELi64EEvPK6__halfPKjS4_S2_PS0_iiiiPKtS7_iiiiiibS2_i)
        /*017c*/ 	.word	0x00000010


	//----- nvinfo : EIATTR_REGCOUNT
	.align		4
.L_91:
        /*0180*/ 	.byte	0x04, 0x2f
        /*0182*/ 	.short	(.L_93 - .L_92)
	.align		4
.L_92:
        /*0184*/ 	.word	index@(_Z23gemm_half_q_half_kernelILi1ELi24ELb0ELb0ELi64EEvPK6__halfPKjS4_S2_PS0_iiiiPKtS7_iiiiiibS2_i)
        /*0188*/ 	.word	0x00000037


	//----- nvinfo : EIATTR_FRAME_SIZE
	.align		4
.L_93:
        /*018c*/ 	.byte	0x04, 0x11
        /*018e*/ 	.short	(.L_95 - .L_94)
	.align		4
.L_94:
        /*0190*/ 	.word	index@(_Z23gemm_half_q_half_kernelILi1ELi24ELb0ELb0ELi64EEvPK6__halfPKjS4_S2_PS0_iiiiPKtS7_iiiiiibS2_i)
        /*0194*/ 	.word	0x00000010


	//----- nvinfo : EIATTR_REGCOUNT
	.align		4
.L_95:
        /*0198*/ 	.byte	0x04, 0x2f
        /*019a*/ 	.short	(.L_97 - .L_96)
	.align		4
.L_96:
        /*019c*/ 	.word	index@(_Z23gemm_half_q_half_kernelILi1ELi16ELb0ELb0ELi64EEvPK6__halfPKjS4_S2_PS0_iiiiPKtS7_iiiiiibS2_i)
        /*01a0*/ 	.word	0x00000037


	//----- nvinfo : EIATTR_FRAME_SIZE
	.align		4
.L_97:
        /*01a4*/ 	.byte	0x04, 0x11
        /*01a6*/ 	.short	(.L_99 - .L_98)
	.align		4
.L_98:
        /*01a8*/ 	.word	index@(_Z23gemm_half_q_half_kernelILi1ELi16ELb0ELb0ELi64EEvPK6__halfPKjS4_S2_PS0_iiiiPKtS7_iiiiiibS2_i)
        /*01ac*/ 	.word	0x00000010


	//----- nvinfo : EIATTR_REGCOUNT
	.align		4
.L_99:
        /*01b0*/ 	.byte	0x04, 0x2f
        /*01b2*/ 	.short	(.L_101 - .L_100)
	.align		4
.L_100:
        /*01b4*/ 	.word	index@(_Z23gemm_half_q_half_kernelILi1ELi48ELb0ELb0ELi64EEvPK6__halfPKjS4_S2_PS0_iiiiPKtS7_iiiiiibS2_i)
        /*01b8*/ 	.word	0x00000037


	//----- nvinfo : EIATTR_FRAME_SIZE
	.align		4
.L_101:
        /*01bc*/ 	.byte	0x04, 0x11
        /*01be*/ 	.short	(.L_103 - .L_102)
	.align		4
.L_102:
        /*01c0*/ 	.word	index@(_Z23gemm_half_q_half_kernelILi1ELi48ELb0ELb0ELi64EEvPK6__halfPKjS4_S2_PS0_iiiiPKtS7_iiiiiibS2_i)
        /*01c4*/ 	.word	0x00000010


	//----- nvinfo : EIATTR_REGCOUNT
	.align		4
.L_103:
        /*01c8*/ 	.byte	0x04, 0x2f
        /*01ca*/ 	.short	(.L_105 - .L_104)
	.align		4
.L_104:
        /*01cc*/ 	.word	index@(_Z23gemm_half_q_half_kernelILi1ELi32ELb0ELb0ELi64EEvPK6__halfPKjS4_S2_PS0_iiiiPKtS7_iiiiiibS2_i)
        /*01d0*/ 	.word	0x00000028


	//----- nvinfo : EIATTR_FRAME_SIZE
	.align		4
.L_105:
        /*01d4*/ 	.byte	0x04, 0x11
        /*01d6*/ 	.short	(.L_107 - .L_106)
	.align		4
.L_106:
        /*01d8*/ 	.word	index@(_Z23gemm_half_q_half_kernelILi1ELi32ELb0ELb0ELi64EEvPK6__halfPKjS4_S2_PS0_iiiiPKtS7_iiiiiibS2_i)
        /*01dc*/ 	.word	0x00000010


	//----- nvinfo : EIATTR_REGCOUNT
	.align		4
.L_107:
        /*01e0*/ 	.byte	0x04, 0x2f
        /*01e2*/ 	.short	(.L_109 - .L_108)
	.align		4
.L_108:
        /*01e4*/ 	.word	index@(_Z23gemm_half_q_half_kernelILi2ELi2ELb0ELb0ELi32EEvPK6__halfPKjS4_S2_PS0_iiiiPKtS7_iiiiiibS2_i)
        /*01e8*/ 	.word	0x00000040


	//----- nvinfo : EIATTR_FRAME_SIZE
	.align		4
.L_109:
        /*01ec*/ 	.byte	0x04, 0x11
        /*01ee*/ 	.short	(.L_111 - .L_110)
	.align		4
.L_110:
        /*01f0*/ 	.word	index@(_Z23gemm_half_q_half_kernelILi2ELi2ELb0ELb0ELi32EEvPK6__halfPKjS4_S2_PS0_iiiiPKtS7_iiiiiibS2_i)
        /*01f4*/ 	.word	0x00000000


	//----- nvinfo : EIATTR_REGCOUNT
	.align		4
.L_111:
        /*01f8*/ 	.byte	0x04, 0x2f
        /*01fa*/ 	.short	(.L_113 - .L_112)
	.align		4
.L_112:
        /*01fc*/ 	.word	index@(_Z23gemm_half_q_half_kernelILi2ELi6ELb0ELb0ELi32EEvPK6__halfPKjS4_S2_PS0_iiiiPKtS7_iiiiiibS2_i)
        /*0200*/ 	.word	0x00000060


	//----- nvinfo : EIATTR_FRAME_SIZE
	.align		4
.L_113:
        /*0204*/ 	.byte	0x04, 0x11
        /*0206*/ 	.short	(.L_115 - .L_114)
	.align		4
.L_114:
        /*0208*/ 	.word	index@(_Z23gemm_half_q_half_kernelILi2ELi6ELb0ELb0ELi32EEvPK6__halfPKjS4_S2_PS0_iiiiPKtS7_iiiiiibS2_i)
        /*020c*/ 	.word	0x00000000


	//----- nvinfo : EIATTR_REGCOUNT
	.align		4
.L_115:
        /*0210*/ 	.byte	0x04, 0x2f
        /*0212*/ 	.short	(.L_117 - .L_116)
	.align		4
.L_116:
        /*0214*/ 	.word	index@(_Z23gemm_half_q_half_kernelILi2ELi4ELb0ELb0ELi32EEvPK6__halfPKjS4_S2_PS0_iiiiPKtS7_iiiiiibS2_i)
        /*0218*/ 	.word	0x00000060


	//----- nvinfo : EIATTR_FRAME_SIZE
	.align		4
.L_117:
        /*021c*/ 	.byte	0x04, 0x11
        /*021e*/ 	.short	(.L_119 - .L_118)
	.align		4
.L_118:
        /*0220*/ 	.word	index@(_Z23gemm_half_q_half_kernelILi2ELi4ELb0ELb0ELi32EEvPK6__halfPKjS4_S2_PS0_iiiiPKtS7_iiiiiibS2_i)
        /*0224*/ 	.word	0x00000000


	//----- nvinfo : EIATTR_REGCOUNT
	.align		4
.L_119:
        /*0228*/ 	.byte	0x04, 0x2f
        /*022a*/ 	.short	(.L_121 - .L_120)
	.align		4
.L_120:
        /*022c*/ 	.word	index@(_Z23gemm_half_q_half_kernelILi2ELi14ELb0ELb0ELi32EEvPK6__halfPKjS4_S2_PS0_iiiiPKtS7_iiiiiibS2_i)
        /*0230*/ 	.word	0x0000006c


	//----- nvinfo : EIATTR_FRAME_SIZE
	.align		4
.L_121:
        /*0234*/ 	.byte	0x04, 0x11
        /*0236*/ 	.short	(.L_123 - .L_122)
	.align		4
.L_122:
        /*0238*/ 	.word	index@(_Z23gemm_half_q_half_kernelILi2ELi14ELb0ELb0ELi32EEvPK6__halfPKjS4_S2_PS0_iiiiPKtS7_iiiiiibS2_i)
        /*023c*/ 	.word	0x00000000


	//----- nvinfo : EIATTR_REGCOUNT
	.align		4
.L_123:
        /*0240*/ 	.byte	0x04, 0x2f
        /*0242*/ 	.short	(.L_125 - .L_124)
	.align		4
.L_124:
        /*0244*/ 	.word	index@(_Z23gemm_half_q_half_kernelILi2ELi12ELb0ELb0ELi32EEvPK6__halfPKjS4_S2_PS0_iiiiPKtS7_iiiiiibS2_i)
        /*0248*/ 	.word	0x0000006c


	//----- nvinfo : EIATTR_FRAME_SIZE
	.align		4
.L_125:
        /*024c*/ 	.byte	0x04, 0x11
        /*024e*/ 	.short	(.L_127 - .L_126)
	.align		4
.L_126:
        /*0250*/ 	.word	index@(_Z23gemm_half_q_half_kernelILi2ELi12ELb0ELb0ELi32EEvPK6__halfPKjS4_S2_PS0_iiiiPKtS7_iiiiiibS2_i)
        /*0254*/ 	.word	0x00000000


	//----- nvinfo : EIATTR_REGCOUNT
	.align		4
.L_127:
        /*0258*/ 	.byte	0x04, 0x2f
        /*025a*/ 	.short	(.L_129 - .L_128)
	.align		4
.L_128:
        /*025c*/ 	.word	index@(_Z23gemm_half_q_half_kernelILi2ELi8ELb0ELb0ELi32EEvPK6__halfPKjS4_S2_PS0_iiiiPKtS7_iiiiiibS2_i)
        /*0260*/ 	.word	0x0000003e


	//----- nvinfo : EIATTR_FRAME_SIZE
	.align		4
.L_129:
        /*0264*/ 	.byte	0x04, 0x11
        /*0266*/ 	.short	(.L_131 - .L_130)
	.align		4
.L_130:
        /*0268*/ 	.word	index@(_Z23gemm_half_q_half_kernelILi2ELi8ELb0ELb0ELi32EEvPK6__halfPKjS4_S2_PS0_iiiiPKtS7_iiiiiibS2_i)
        /*026c*/ 	.word	0x00000000


	//----- nvinfo : EIATTR_REGCOUNT
	.align		4
.L_131:
        /*0270*/ 	.byte	0x04, 0x2f
        /*0272*/ 	.short	(.L_133 - .L_132)
	.align		4
.L_132:
        /*0274*/ 	.word	index@(_Z23gemm_half_q_half_kernelILi2ELi24ELb0ELb0ELi32EEvPK6__halfPKjS4_S2_PS0_iiiiPKtS7_iiiiiibS2_i)
        /*0278*/ 	.word	0x0000005e


	//----- nvinfo : EIATTR_FRAME_SIZE
	.align		4
.L_133:
        /*027c*/ 	.byte	0x04, 0x11
        /*027e*/ 	.short	(.L_135 - .L_134)
	.align		4
.L_134:
        /*0280*/ 	.word	index@(_Z23gemm_half_q_half_kernelILi2ELi24ELb0ELb0ELi32EEvPK6__halfPKjS4_S2_PS0_iiiiPKtS7_iiiiiibS2_i)
        /*0284*/ 	.word	0x00000000


	//----- nvinfo : EIATTR_REGCOUNT
	.align		4
.L_135:
        /*0288*/ 	.byte	0x04, 0x2f
        /*028a*/ 	.short	(.L_137 - .L_136)
	.align		4
.L_136:
        /*028c*/ 	.word	index@(_Z23gemm_half_q_half_kernelILi2ELi16ELb0ELb0ELi32EEvPK6__halfPKjS4_S2_PS0_iiiiPKtS7_iiiiiibS2_i)
        /*0290*/ 	.word	0x0000005e


	//----- nvinfo : EIATTR_FRAME_SIZE
	.align		4
.L_137:
        /*0294*/ 	.byte	0x04, 0x11
        /*0296*/ 	.short	(.L_139 - .L_138)
	.align		4
.L_138:
        /*0298*/ 	.word	index@(_Z23gemm_half_q_half_kernelILi2ELi16ELb0ELb0ELi32EEvPK6__halfPKjS4_S2_PS0_iiiiPKtS7_iiiiiibS2_i)
        /*029c*/ 	.word	0x00000000


	//----- nvinfo : EIATTR_REGCOUNT
	.align		4
.L_139:
        /*02a0*/ 	.byte	0x04, 0x2f
        /*02a2*/ 	.short	(.L_141 - .L_140)
	.align		4
.L_140:
        /*02a4*/ 	.word	index@(_Z23gemm_half_q_half_kernelILi2ELi48ELb0ELb0ELi32EEvPK6__halfPKjS4_S2_PS0_iiiiPKtS7_iiiiiibS2_i)
        /*02a8*/ 	.word	0x0000005e


	//----- nvinfo : EIATTR_FRAME_SIZE
	.align		4
.L_141:
        /*02ac*/ 	.byte	0x04, 0x11
        /*02ae*/ 	.short	(.L_143 - .L_142)
	.align		4
.L_142:
        /*02b0*/ 	.word	index@(_Z23gemm_half_q_half_kernelILi2ELi48ELb0ELb0ELi32EEvPK6__halfPKjS4_S2_PS0_iiiiPKtS7_iiiiiibS2_i)
        /*02b4*/ 	.word	0x00000000


	//----- nvinfo : EIATTR_REGCOUNT
	.align		4
.L_143:
        /*02b8*/ 	.byte	0x04, 0x2f
        /*02ba*/ 	.short	(.L_145 - .L_144)
	.align		4
.L_144:
        /*02bc*/ 	.word	index@(_Z23gemm_half_q_half_kernelILi2ELi32ELb0ELb0ELi32EEvPK6__halfPKjS4_S2_PS0_iiiiPKtS7_iiiiiibS2_i)
        /*02c0*/ 	.word	0x0000003f


	//----- nvinfo : EIATTR_FRAME_SIZE
	.align		4
.L_145:
        /*02c4*/ 	.byte	0x04, 0x11
        /*02c6*/ 	.short	(.L_147 - .L_146)
	.align		4
.L_146:
        /*02c8*/ 	.word	index@(_Z23gemm_half_q_half_kernelILi2ELi32ELb0ELb0ELi32EEvPK6__halfPKjS4_S2_PS0_iiiiPKtS7_iiiiiibS2_i)
        /*02cc*/ 	.word	0x00000000


	//----- nvinfo : EIATTR_REGCOUNT
	.align		4
.L_147:
        /*02d0*/ 	.byte	0x04, 0x2f
        /*02d2*/ 	.short	(.L_149 - .L_148)
	.align		4
.L_148:
        /*02d4*/ 	.word	index@(_Z23gemm_half_q_half_kernelILi2ELi2ELb0ELb0ELi64EEvPK6__halfPKjS4_S2_PS0_iiiiPKtS7_iiiiiibS2_i)
        /*02d8*/ 	.word	0x0000003e


	//----- nvinfo : EIATTR_FRAME_SIZE
	.align		4
.L_149:
        /*02dc*/ 	.byte	0x04, 0x11
        /*02de*/ 	.short	(.L_151 - .L_150)
	.align		4
.L_150:
        /*02e0*/ 	.word	index@(_Z23gemm_half_q_half_kernelILi2ELi2ELb0ELb0ELi64EEvPK6__halfPKjS4_S2_PS0_iiiiPKtS7_iiiiiibS2_i)
        /*02e4*/ 	.word	0x00000010


	//----- nvinfo : EIATTR_REGCOUNT
	.align		4
.L_151:
        /*02e8*/ 	.byte	0x04, 0x2f
        /*02ea*/ 	.short	(.L_153 - .L_152)
	.align		4
.L_152:
        /*02ec*/ 	.word	index@(_Z23gemm_half_q_half_kernelILi2ELi6ELb0ELb0ELi64EEvPK6__halfPKjS4_S2_PS0_iiiiPKtS7_iiiiiibS2_i)
        /*02f0*/ 	.word	0x00000064


	//----- nvinfo : EIATTR_FRAME_SIZE
	.align		4
.L_153:
        /*02f4*/ 	.byte	0x04, 0x11
        /*02f6*/ 	.short	(.L_155 - .L_154)
	.align		4
.L_154:
        /*02f8*/ 	.word	index@(_Z23gemm_half_q_half_kernelILi2ELi6ELb0ELb0ELi64EEvPK6__halfPKjS4_S2_PS0_iiiiPKtS7_iiiiiibS2_i)
        /*02fc*/ 	.word	0x00000010


	//----- nvinfo : EIATTR_REGCOUNT
	.align		4
.L_155:
        /*0300*/ 	.byte	0x04, 0x2f
        /*0302*/ 	.short	(.L_157 - .L_156)
	.align		4
.L_156:
        /*0304*/ 	.word	index@(_Z23gemm_half_q_half_kernelILi2ELi4ELb0ELb0ELi64EEvPK6__halfPKjS4_S2_PS0_iiiiPKtS7_iiiiiibS2_i)
        /*0308*/ 	.word	0x00000064


	//----- nvinfo : EIATTR_FRAME_SIZE
	.align		4
.L_157:
        /*030c*/ 	.byte	0x04, 0x11
        /*030e*/ 	.short	(.L_159 - .L_158)
	.align		4
.L_158:
        /*0310*/ 	.word	index@(_Z23gemm_half_q_half_kernelILi2ELi4ELb0ELb0ELi64EEvPK6__halfPKjS4_S2_PS0_iiiiPKtS7_iiiiiibS2_i)
        /*0314*/ 	.word	0x00000010


	//----- nvinfo : EIATTR_REGCOUNT
	.align		4
.L_159:
        /*0318*/ 	.byte	0x04, 0x2f
        /*031a*/ 	.short	(.L_161 - .L_160)
	.align		4
.L_160:
        /*031c*/ 	.word	index@(_Z23gemm_half_q_half_kernelILi2ELi14ELb0ELb0ELi64EEvPK6__halfPKjS4_S2_PS0_iiiiPKtS7_iiiiiibS2_i)
        /*0320*/ 	.word	0x0000006c


	//----- nvinfo : EIATTR_FRAME_SIZE
	.align		4
.L_161:
        /*0324*/ 	.byte	0x04, 0x11
        /*0326*/ 	.short	(.L_163 - .L_162)
	.align		4
.L_162:
        /*0328*/ 	.word	index@(_Z23gemm_half_q_half_kernelILi2ELi14ELb0ELb0ELi64EEvPK6__halfPKjS4_S2_PS0_iiiiPKtS7_iiiiiibS2_i)
        /*032c*/ 	.word	0x00000010


	//----- nvinfo : EIATTR_REGCOUNT
	.align		4
.L_163:
        /*0330*/ 	.byte	0x04, 0x2f
        /*0332*/ 	.short	(.L_165 - .L_164)
	.align		4
.L_164:
        /*0334*/ 	.word	index@(_Z23gemm_half_q_half_kernelILi2ELi12ELb0ELb0ELi64EEvPK6__halfPKjS4_S2_PS0_iiiiPKtS7_iiiiiibS2_i)
        /*0338*/ 	.word	0x0000006c


	//----- nvinfo : EIATTR_FRAME_SIZE
	.align		4
.L_165:
        /*033c*/ 	.byte	0x04, 0x11
        /*033e*/ 	.short	(.L_167 - .L_166)
	.align		4
.L_166:
        /*0340*/ 	.word	index@(_Z23gemm_half_q_half_kernelILi2ELi12ELb0ELb0ELi64EEvPK6__halfPKjS4_S2_PS0_iiiiPKtS7_iiiiiibS2_i)
        /*0344*/ 	.word	0x00000010


	//----- nvinfo : EIATTR_REGCOUNT
	.align		4
.L_167:
        /*0348*/ 	.byte	0x04, 0x2f
        /*034a*/ 	.short	(.L_169 - .L_168)
	.align		4
.L_168:
        /*034c*/ 	.word	index@(_Z23gemm_half_q_half_kernelILi2ELi8ELb0ELb0ELi64EEvPK6__halfPKjS4_S2_PS0_iiiiPKtS7_iiiiiibS2_i)
        /*0350*/ 	.word	0x00000040


	//----- nvinfo : EIATTR_FRAME_SIZE
	.align		4
.L_169:
        /*0354*/ 	.byte	0x04, 0x11
        /*0356*/ 	.short	(.L_171 - .L_170)
	.align		4
.L_170:
        /*0358*/ 	.word	index@(_Z23gemm_half_q_half_kernelILi2ELi8ELb0ELb0ELi64EEvPK6__halfPKjS4_S2_PS0_iiiiPKtS7_iiiiiibS2_i)
        /*035c*/ 	.word	0x00000010


	//----- nvinfo : EIATTR_REGCOUNT
	.align		4
.L_171:
        /*0360*/ 	.byte	0x04, 0x2f
        /*0362*/ 	.short	(.L_173 - .L_172)
	.align		4
.L_172:
        /*0364*/ 	.word	index@(_Z23gemm_half_q_half_kernelILi2ELi24ELb0ELb0ELi64EEvPK6__halfPKjS4_S2_PS0_iiiiPKtS7_iiiiiibS2_i)
        /*0368*/ 	.word	0x00000062


	//----- nvinfo : EIATTR_FRAME_SIZE
	.align		4
.L_173:
        /*036c*/ 	.byte	0x04, 0x11
        /*036e*/ 	.short	(.L_175 - .L_174)
	.align		4
.L_174:
        /*0370*/ 	.word	index@(_Z23gemm_half_q_half_kernelILi2ELi24ELb0ELb0ELi64EEvPK6__halfPKjS4_S2_PS0_iiiiPKtS7_iiiiiibS2_i)
        /*0374*/ 	.word	0x00000010


	//----- nvinfo : EIATTR_REGCOUNT
	.align		4
.L_175:
        /*0378*/ 	.byte	0x04, 0x2f
        /*037a*/ 	.short	(.L_177 - .L_176)
	.align		4
.L_176:
        /*037c*/ 	.word	index@(_Z23gemm_half_q_half_kernelILi2ELi16ELb0ELb0ELi64EEvPK6__halfPKjS4_S2_PS0_iiiiPKtS7_iiiiiibS2_i)
        /*0380*/ 	.word	0x00000062


	//----- nvinfo : EIATTR_FRAME_SIZE
	.align		4
.L_177:
        /*0384*/ 	.byte	0x04, 0x11
        /*0386*/ 	.short	(.L_179 - .L_178)
	.align		4
.L_178:
        /*0388*/ 	.word	index@(_Z23gemm_half_q_half_kernelILi2ELi16ELb0ELb0ELi64EEvPK6__halfPKjS4_S2_PS0_iiiiPKtS7_iiiiiibS2_i)
        /*038c*/ 	.word	0x00000010


	//----- nvinfo : EIATTR_REGCOUNT
	.align		4
.L_179:
        /*0390*/ 	.byte	0x04, 0x2f
        /*0392*/ 	.short	(.L_181 - .L_180)
	.align		4
.L_180:
        /*0394*/ 	.word	index@(_Z23gemm_half_q_half_kernelILi2ELi48ELb0ELb0ELi64EEvPK6__halfPKjS4_S2_PS0_iiiiPKtS7_iiiiiibS2_i)
        /*0398*/ 	.word	0x00000062


	//----- nvinfo : EIATTR_FRAME_SIZE
	.align		4
.L_181:
        /*039c*/ 	.byte	0x04, 0x11
        /*039e*/ 	.short	(.L_183 - .L_182)
	.align		4
.L_182:
        /*03a0*/ 	.word	index@(_Z23gemm_half_q_half_kernelILi2ELi48ELb0ELb0ELi64EEvPK6__halfPKjS4_S2_PS0_iiiiPKtS7_iiiiiibS2_i)
        /*03a4*/ 	.word	0x00000010


	//----- nvinfo : EIATTR_REGCOUNT
	.align		4
.L_183:
        /*03a8*/ 	.byte	0x04, 0x2f
        /*03aa*/ 	.short	(.L_185 - .L_184)
	.align		4
.L_184:
        /*03ac*/ 	.word	index@(_Z23gemm_half_q_half_kernelILi2ELi32ELb0ELb0ELi64EEvPK6__halfPKjS4_S2_PS0_iiiiPKtS7_iiiiiibS2_i)
        /*03b0*/ 	.word	0x00000040


	//----- nvinfo : EIATTR_FRAME_SIZE
	.align		4
.L_185:
        /*03b4*/ 	.byte	0x04, 0x11
        /*03b6*/ 	.short	(.L_187 - .L_186)
	.align		4
.L_186:
        /*03b8*/ 	.word	index@(_Z23gemm_half_q_half_kernelILi2ELi32ELb0ELb0ELi64EEvPK6__halfPKjS4_S2_PS0_iiiiPKtS7_iiiiiibS2_i)
        /*03bc*/ 	.word	0x00000010


	//----- nvinfo : EIATTR_REGCOUNT
	.align		4
.L_187:
        /*03c0*/ 	.byte	0x04, 0x2f
        /*03c2*/ 	.short	(.L_189 - .L_188)
	.align		4
.L_188:
        /*03c4*/ 	.word	index@(_Z23gemm_half_q_half_kernelILi3ELi2ELb0ELb0ELi32EEvPK6__halfPKjS4_S2_PS0_iiiiPKtS7_iiiiiibS2_i)
        /*03c8*/ 	.word	0x00000040


	//----- nvinfo : EIATTR_FRAME_SIZE
	.align		4
.L_189:
        /*03cc*/ 	.byte	0x04, 0x11
        /*03ce*/ 	.short	(.L_191 - .L_190)
	.align		4
.L_190:
        /*03d0*/ 	.word	index@(_Z23gemm_half_q_half_kernelILi3ELi2ELb0ELb0ELi32EEvPK6__halfPKjS4_S2_PS0_iiiiPKtS7_iiiiiibS2_i)
        /*03d4*/ 	.word	0x00000000


	//----- nvinfo : EIATTR_REGCOUNT
	.align		4
.L_191:
        /*03d8*/ 	.byte	0x04, 0x2f
        /*03da*/ 	.short	(.L_193 - .L_192)
	.align		4
.L_192:
        /*03dc*/ 	.word	index@(_Z23gemm_half_q_half_kernelILi3ELi6ELb0ELb0ELi32EEvPK6__halfPKjS4_S2_PS0_iiiiPKtS7_iiiiiibS2_i)
        /*03e0*/ 	.word	0x00000065


	//----- nvinfo : EIATTR_FRAME_SIZE
	.align		4
.L_193:
        /*03e4*/ 	.byte	0x04, 0x11
        /*03e6*/ 	.short	(.L_195 - .L_194)
	.align		4
.L_194:
        /*03e8*/ 	.word	index@(_Z23gemm_half_q_half_kernelILi3ELi6ELb0ELb0ELi32EEvPK6__halfPKjS4_S2_PS0_iiiiPKtS7_iiiiiibS2_i)
        /*03ec*/ 	.word	0x00000000


	//----- nvinfo : EIATTR_REGCOUNT
	.align		4
.L_195:
        /*03f0*/ 	.byte	0x04, 0x2f
        /*03f2*/ 	.short	(.L_197 - .L_196)
	.align		4
.L_196:
        /*03f4*/ 	.word	index@(_Z23gemm_half_q_half_kernelILi3ELi4ELb0ELb0ELi32EEvPK6__halfPKjS4_S2_PS0_iiiiPKtS7_iiiiiibS2_i)
        /*03f8*/ 	.word	0x00000065


	//----- nvinfo : EIATTR_FRAME_SIZE
	.align		4
.L_197:
        /*03fc*/ 	.byte	0x04, 0x11
        /*03fe*/ 	.short	(.L_199 - .L_198)
	.align		4
.L_198:
        /*0400*/ 	.word	index@(_Z23gemm_half_q_half_kernelILi3ELi4ELb0ELb0ELi32EEvPK6__halfPKjS4_S2_PS0_iiiiPKtS7_iiiiiibS2_i)
        /*0404*/ 	.word	0x00000000


	//----- nvinfo : EIATTR_REGCOUNT
	.align		4
.L_199:
        /*0408*/ 	.byte	0x04, 0x2f
        /*040a*/ 	.short	(.L_201 - .L_200)
	.align		4
.L_200:
        /*040c*/ 	.word	index@(_Z23gemm_half_q_half_kernelILi3ELi14ELb0ELb0ELi32EEvPK6__halfPKjS4_S2_PS0_iiiiPKtS7_iiiiiibS2_i)
        /*0410*/ 	.word	0x00000072


	//----- nvinfo : EIATTR_FRAME_SIZE
	.align		4
.L_201:
        /*0414*/ 	.byte	0x04, 0x11
        /*0416*/ 	.short	(.L_203 - .L_202)
	.align		4
.L_202:
        /*0418*/ 	.word	index@(_Z23gemm_half_q_half_kernelILi3ELi14ELb0ELb0ELi32EEvPK6__halfPKjS4_S2_PS0_iiiiPKtS7_iiiiiibS2_i)
        /*041c*/ 	.word	0x00000000


	//----- nvinfo : EIATTR_REGCOUNT
	.align		4
.L_203:
        /*0420*/ 	.byte	0x04, 0x2f
        /*0422*/ 	.short	(.L_205 - .L_204)
	.align		4
.L_204:
        /*0424*/ 	.word	index@(_Z23gemm_half_q_half_kernelILi3ELi12ELb0ELb0ELi32EEvPK6__halfPKjS4_S2_PS0_iiiiPKtS7_iiiiiibS2_i)
        /*0428*/ 	.word	0x00000072


	//----- nvinfo : EIATTR_FRAME_SIZE
	.align		4
.L_205:
        /*042c*/ 	.byte	0x04, 0x11
        /*042e*/ 	.short	(.L_207 - .L_206)
	.align		4
.L_206:
        /*0430*/ 	.word	index@(_Z23gemm_half_q_half_kernelILi3ELi12ELb0ELb0ELi32EEvPK6__halfPKjS4_S2_PS0_iiiiPKtS7_iiiiiibS2_i)
        /*0434*/ 	.word	0x00000000


	//----- nvinfo : EIATTR_REGCOUNT
	.align		4
.L_207:
        /*0438*/ 	.byte	0x04, 0x2f
        /*043a*/ 	.short	(.L_209 - .L_208)
	.align		4
.L_208:
        /*043c*/ 	.word	index@(_Z23gemm_half_q_half_kernelILi3ELi8ELb0ELb0ELi32EEvPK6__halfPKjS4_S2_PS0_iiiiPKtS7_iiiiiibS2_i)
        /*0440*/ 	.word	0x00000040


	//----- nvinfo : EIATTR_FRAME_SIZE
	.align		4
.L_209:
        /*0444*/ 	.byte	0x04, 0x11
        /*0446*/ 	.short	(.L_211 - .L_210)
	.align		4
.L_210:
        /*0448*/ 	.word	index@(_Z23gemm_half_q_half_kernelILi3ELi8ELb0ELb0ELi32EEvPK6__halfPKjS4_S2_PS0_iiiiPKtS7_iiiiiibS2_i)
        /*044c*/ 	.word	0x00000000


	//----- nvinfo : EIATTR_REGCOUNT
	.align		4
.L_211:
        /*0450*/ 	.byte	0x04, 0x2f
        /*0452*/ 	.short	(.L_213 - .L_212)
	.align		4
.L_212:
        /*0454*/ 	.word	index@(_Z23gemm_half_q_half_kernelILi3ELi24ELb0ELb0ELi32EEvPK6__halfPKjS4_S2_PS0_iiiiPKtS7_iiiiiibS2_i)
        /*0458*/ 	.word	0x00000066


	//----- nvinfo : EIATTR_FRAME_SIZE
	.align		4
.L_213:
        /*045c*/ 	.byte	0x04, 0x11
        /*045e*/ 	.short	(.L_215 - .L_214)
	.align		4
.L_214:
        /*0460*/ 	.word	index@(_Z23gemm_half_q_half_kernelILi3ELi24ELb0ELb0ELi32EEvPK6__halfPKjS4_S2_PS0_iiiiPKtS7_iiiiiibS2_i)
        /*0464*/ 	.word	0x00000000


	//----- nvinfo : EIATTR_REGCOUNT
	.align		4
.L_215:
        /*0468*/ 	.byte	0x04, 0x2f
        /*046a*/ 	.short	(.L_217 - .L_216)
	.align		4
.L_216:
        /*046c*/ 	.word	index@(_Z23gemm_half_q_half_kernelILi3ELi16ELb0ELb0ELi32EEvPK6__halfPKjS4_S2_PS0_iiiiPKtS7_iiiiiibS2_i)
        /*0470*/ 	.word	0x00000064


	//----- nvinfo : EIATTR_FRAME_SIZE
	.align		4
.L_217:
        /*0474*/ 	.byte	0x04, 0x11
        /*0476*/ 	.short	(.L_219 - .L_218)
	.align		4
.L_218:
        /*0478*/ 	.word	index@(_Z23gemm_half_q_half_kernelILi3ELi16ELb0ELb0ELi32EEvPK6__halfPKjS4_S2_PS0_iiiiPKtS7_iiiiiibS2_i)
        /*047c*/ 	.word	0x00000000


	//----- nvinfo : EIATTR_REGCOUNT
	.align		4
.L_219:
        /*0480*/ 	.byte	0x04, 0x2f
        /*0482*/ 	.short	(.L_221 - .L_220)
	.align		4
.L_220:
        /*0484*/ 	.word	index@(_Z23gemm_half_q_half_kernelILi3ELi48ELb0ELb0ELi32EEvPK6__halfPKjS4_S2_PS0_iiiiPKtS7_iiiiiibS2_i)
        /*0488*/ 	.word	0x00000064


	//----- nvinfo : EIATTR_FRAME_SIZE
	.align		4
.L_221:
        /*048c*/ 	.byte	0x04, 0x11
        /*048e*/ 	.short	(.L_223 - .L_222)
	.align		4
.L_222:
        /*0490*/ 	.word	index@(_Z23gemm_half_q_half_kernelILi3ELi48ELb0ELb0ELi32EEvPK6__halfPKjS4_S2_PS0_iiiiPKtS7_iiiiiibS2_i)
        /*0494*/ 	.word	0x00000000


	//----- nvinfo : EIATTR_REGCOUNT
	.align		4
.L_223:
        /*0498*/ 	.byte	0x04, 0x2f
        /*049a*/ 	.short	(.L_225 - .L_224)
	.align		4
.L_224:
        /*049c*/ 	.word	index@(_Z23gemm_half_q_half_kernelILi3ELi32ELb0ELb0ELi32EEvPK6__halfPKjS4_S2_PS0_iiiiPKtS7_iiiiiibS2_i)
        /*04a0*/ 	.word	0x0000003f


	//----- nvinfo : EIATTR_FRAME_SIZE
	.align		4
.L_225:
        /*04a4*/ 	.byte	0x04, 0x11
        /*04a6*/ 	.short	(.L_227 - .L_226)
	.align		4
.L_226:
        /*04a8*/ 	.word	index@(_Z23gemm_half_q_half_kernelILi3ELi32ELb0ELb0ELi32EEvPK6__halfPKjS4_S2_PS0_iiiiPKtS7_iiiiiibS2_i)
        /*04ac*/ 	.word	0x00000000


	//----- nvinfo : EIATTR_REGCOUNT
	.align		4
.L_227:
        /*04b0*/ 	.byte	0x04, 0x2f
        /*04b2*/ 	.short	(.L_229 - .L_228)
	.align		4
.L_228:
        /*04b4*/ 	.word	index@(_Z23gemm_half_q_half_kernelILi3ELi2ELb0ELb0ELi64EEvPK6__halfPKjS4_S2_PS0_iiiiPKtS7_iiiiiibS2_i)
        /*04b8*/ 	.word	0x00000044


	//----- nvinfo : EIATTR_FRAME_SIZE
	.align		4
.L_229:
        /*04bc*/ 	.byte	0x04, 0x11
        /*04be*/ 	.short	(.L_231 - .L_230)
	.align		4
.L_230:
        /*04c0*/ 	.word	index@(_Z23gemm_half_q_half_kernelILi3ELi2ELb0ELb0ELi64EEvPK6__halfPKjS4_S2_PS0_iiiiPKtS7_iiiiiibS2_i)
        /*04c4*/ 	.word	0x00000010


	//----- nvinfo : EIATTR_REGCOUNT
	.align		4
.L_231:
        /*04c8*/ 	.byte	0x04, 0x2f
        /*04ca*/ 	.short	(.L_233 - .L_232)
	.align		4
.L_232:
        /*04cc*/ 	.word	index@(_Z23gemm_half_q_half_kernelILi3ELi6ELb0ELb0ELi64EEvPK6__halfPKjS4_S2_PS0_iiiiPKtS7_iiiiiibS2_i)
        /*04d0*/ 	.word	0x00000065


	//----- nvinfo : EIATTR_FRAME_SIZE
	.align		4
.L_233:
        /*04d4*/ 	.byte	0x04, 0x11
        /*04d6*/ 	.short	(.L_235 - .L_234)
	.align		4
.L_234:
        /*04d8*/ 	.word	index@(_Z23gemm_half_q_half_kernelILi3ELi6ELb0ELb0ELi64EEvPK6__halfPKjS4_S2_PS0_iiiiPKtS7_iiiiiibS2_i)
        /*04dc*/ 	.word	0x00000010


	//----- nvinfo : EIATTR_REGCOUNT
	.align		4
.L_235:
        /*04e0*/ 	.byte	0x04, 0x2f
        /*04e2*/ 	.short	(.L_237 - .L_236)
	.align		4
.L_236:
        /*04e4*/ 	.word	index@(_Z23gemm_half_q_half_kernelILi3ELi4ELb0ELb0ELi64EEvPK6__halfPKjS4_S2_PS0_iiiiPKtS7_iiiiiibS2_i)
        /*04e8*/ 	.word	0x00000065


	//----- nvinfo : EIATTR_FRAME_SIZE
	.align		4
.L_237:
        /*04ec*/ 	.byte	0x04, 0x11
        /*04ee*/ 	.short	(.L_239 - .L_238)
	.align		4
.L_238:
        /*04f0*/ 	.word	index@(_Z23gemm_half_q_half_kernelILi3ELi4ELb0ELb0ELi64EEvPK6__halfPKjS4_S2_PS0_iiiiPKtS7_iiiiiibS2_i)
        /*04f4*/ 	.word	0x00000010


	//----- nvinfo : EIATTR_REGCOUNT
	.align		4
.L_239:
        /*04f8*/ 	.byte	0x04, 0x2f
        /*04fa*/ 	.short	(.L_241 - .L_240)
	.align		4
.L_240:
        /*04fc*/ 	.word	index@(_Z23gemm_half_q_half_kernelILi3ELi14ELb0ELb0ELi64EEvPK6__halfPKjS4_S2_PS0_iiiiPKtS7_iiiiiibS2_i)
        /*0500*/ 	.word	0x00000073


	//----- nvinfo : EIATTR_FRAME_SIZE
	.align		4
.L_241:
        /*0504*/ 	.byte	0x04, 0x11
        /*0506*/ 	.short	(.L_243 - .L_242)
	.align		4
.L_242:
        /*0508*/ 	.word	index@(_Z23gemm_half_q_half_kernelILi3ELi14ELb0ELb0ELi64EEvPK6__halfPKjS4_S2_PS0_iiiiPKtS7_iiiiiibS2_i)
        /*050c*/ 	.word	0x00000010


	//----- nvinfo : EIATTR_REGCOUNT
	.align		4
.L_243:
        /*0510*/ 	.byte	0x04, 0x2f
        /*0512*/ 	.short	(.L_245 - .L_244)
	.align		4
.L_244:
        /*0514*/ 	.word	index@(_Z23gemm_half_q_half_kernelILi3ELi12ELb0ELb0ELi64EEvPK6__halfPKjS4_S2_PS0_iiiiPKtS7_iiiiiibS2_i)
        /*0518*/ 	.word	0x00000073


	//----- nvinfo : EIATTR_FRAME_SIZE
	.align		4
.L_245:
        /*051c*/ 	.byte	0x04, 0x11
        /*051e*/ 	.short	(.L_247 - .L_246)
	.align		4
.L_246:
        /*0520*/ 	.word	index@(_Z23gemm_half_q_half_kernelILi3ELi12ELb0ELb0ELi64EEvPK6__halfPKjS4_S2_PS0_iiiiPKtS7_iiiiiibS2_i)
        /*0524*/ 	.word	0x00000010


	//----- nvinfo : EIATTR_REGCOUNT
	.align		4
.L_247:
        /*0528*/ 	.byte	0x04, 0x2f
        /*052a*/ 	.short	(.L_249 - .L_248)
	.align		4
.L_248:
        /*052c*/ 	.word	index@(_Z23gemm_half_q_half_kernelILi3ELi8ELb0ELb0ELi64EEvPK6__halfPKjS4_S2_PS0_iiiiPKtS7_iiiiiibS2_i)
        /*0530*/ 	.word	0x00000046


	//----- nvinfo : EIATTR_FRAME_SIZE
	.align		4
.L_249:
        /*0534*/ 	.byte	0x04, 0x11
        /*0536*/ 	.short	(.L_251 - .L_250)
	.align		4
.L_250:
        /*0538*/ 	.word	index@(_Z23gemm_half_q_half_kernelILi3ELi8ELb0ELb0ELi64EEvPK6__halfPKjS4_S2_PS0_iiiiPKtS7_iiiiiibS2_i)
        /*053c*/ 	.word	0x00000010


	//----- nvinfo : EIATTR_REGCOUNT
	.align		4
.L_251:
        /*0540*/ 	.byte	0x04, 0x2f
        /*0542*/ 	.short	(.L_253 - .L_252)
	.align		4
.L_252:
        /*0544*/ 	.word	index@(_Z23gemm_half_q_half_kernelILi3ELi24ELb0ELb0ELi64EEvPK6__halfPKjS4_S2_PS0_iiiiPKtS7_iiiiiibS2_i)
        /*0548*/ 	.word	0x00000064


	//----- nvinfo : EIATTR_FRAME_SIZE
	.align		4
.L_253:
        /*054c*/ 	.byte	0x04, 0x11
        /*054e*/ 	.short	(.L_255 - .L_254)
	.align		4
.L_254:
        /*0550*/ 	.word	index@(_Z23gemm_half_q_half_kernelILi3ELi24ELb0ELb0ELi64EEvPK6__halfPKjS4_S2_PS0_iiiiPKtS7_iiiiiibS2_i)
        /*0554*/ 	.word	0x00000010


	//----- nvinfo : EIATTR_REGCOUNT
	.align		4
.L_255:
        /*0558*/ 	.byte	0x04, 0x2f
        /*055a*/ 	.short	(.L_257 - .L_256)
	.align		4
.L_256:
        /*055c*/ 	.word	index@(_Z23gemm_half_q_half_kernelILi3ELi16ELb0ELb0ELi64EEvPK6__halfPKjS4_S2_PS0_iiiiPKtS7_iiiiiibS2_i)
        /*0560*/ 	.word	0x00000064


	//----- nvinfo : EIATTR_FRAME_SIZE
	.align		4
.L_257:
        /*0564*/ 	.byte	0x04, 0x11
        /*0566*/ 	.short	(.L_259 - .L_258)
	.align		4
.L_258:
        /*0568*/ 	.word	index@(_Z23gemm_half_q_half_kernelILi3ELi16ELb0ELb0ELi64EEvPK6__halfPKjS4_S2_PS0_iiiiPKtS7_iiiiiibS2_i)
        /*056c*/ 	.word	0x00000010


	//----- nvinfo : EIATTR_REGCOUNT
	.align		4
.L_259:
        /*0570*/ 	.byte	0x04, 0x2f
        /*0572*/ 	.short	(.L_261 - .L_260)
	.align		4
.L_260:
        /*0574*/ 	.word	index@(_Z23gemm_half_q_half_kernelILi3ELi48ELb0ELb0ELi64EEvPK6__halfPKjS4_S2_PS0_iiiiPKtS7_iiiiiibS2_i)
        /*0578*/ 	.word	0x00000064


	//----- nvinfo : EIATTR_FRAME_SIZE
	.align		4
.L_261:
        /*057c*/ 	.byte	0x04, 0x11
        /*057e*/ 	.short	(.L_263 - .L_262)
	.align		4
.L_262:
        /*0580*/ 	.word	index@(_Z23gemm_half_q_half_kernelILi3ELi48ELb0ELb0ELi64EEvPK6__halfPKjS4_S2_PS0_iiiiPKtS7_iiiiiibS2_i)
        /*0584*/ 	.word	0x00000010


	//----- nvinfo : EIATTR_REGCOUNT
	.align		4
.L_263:
        /*0588*/ 	.byte	0x04, 0x2f
        /*058a*/ 	.short	(.L_265 - .L_264)
	.align		4
.L_264:
        /*058c*/ 	.word	index@(_Z23gemm_half_q_half_kernelILi3ELi32ELb0ELb0ELi64EEvPK6__halfPKjS4_S2_PS0_iiiiPKtS7_iiiiiibS2_i)
        /*0590*/ 	.word	0x00000040


	//----- nvinfo : EIATTR_FRAME_SIZE
	.align		4
.L_265:
        /*0594*/ 	.byte	0x04, 0x11
        /*0596*/ 	.short	(.L_267 - .L_266)
	.align		4
.L_266:
        /*0598*/ 	.word	index@(_Z23gemm_half_q_half_kernelILi3ELi32ELb0ELb0ELi64EEvPK6__halfPKjS4_S2_PS0_iiiiPKtS7_iiiiiibS2_i)
        /*059c*/ 	.word	0x00000010


	//----- nvinfo : EIATTR_REGCOUNT
	.align		4
.L_267:
        /*05a0*/ 	.byte	0x04, 0x2f
        /*05a2*/ 	.short	(.L_269 - .L_268)
	.align		4
.L_268:
        /*05a4*/ 	.word	index@(_Z23gemm_half_q_half_kernelILi4ELi2ELb0ELb0ELi32EEvPK6__halfPKjS4_S2_PS0_iiiiPKtS7_iiiiiibS2_i)
        /*05a8*/ 	.word	0x00000046


	//----- nvinfo : EIATTR_FRAME_SIZE
	.align		4
.L_269:
        /*05ac*/ 	.byte	0x04, 0x11
        /*05ae*/ 	.short	(.L_271 - .L_270)
	.align		4
.L_270:
        /*05b0*/ 	.word	index@(_Z23gemm_half_q_half_kernelILi4ELi2ELb0ELb0ELi32EEvPK6__halfPKjS4_S2_PS0_iiiiPKtS7_iiiiiibS2_i)
        /*05b4*/ 	.word	0x00000000


	//----- nvinfo : EIATTR_REGCOUNT
	.align		4
.L_271:
        /*05b8*/ 	.byte	0x04, 0x2f
        /*05ba*/ 	.short	(.L_273 - .L_272)
	.align		4
.L_272:
        /*05bc*/ 	.word	index@(_Z23gemm_half_q_half_kernelILi4ELi6ELb0ELb0ELi32EEvPK6__halfPKjS4_S2_PS0_iiiiPKtS7_iiiiiibS2_i)
        /*05c0*/ 	.word	0x00000068


	//----- nvinfo : EIATTR_FRAME_SIZE
	.align		4
.L_273:
        /*05c4*/ 	.byte	0x04, 0x11
        /*05c6*/ 	.short	(.L_275 - .L_274)
	.align		4
.L_274:
        /*05c8*/ 	.word	index@(_Z23gemm_half_q_half_kernelILi4ELi6ELb0ELb0ELi32EEvPK6__halfPKjS4_S2_PS0_iiiiPKtS7_iiiiiibS2_i)
        /*05cc*/ 	.word	0x00000000


	//----- nvinfo : EIATTR_REGCOUNT
	.align		4
.L_275:
        /*05d0*/ 	.byte	0x04, 0x2f
        /*05d2*/ 	.short	(.L_277 - .L_276)
	.align		4
.L_276:
        /*05d4*/ 	.word	index@(_Z23gemm_half_q_half_kernelILi4ELi4ELb0ELb0ELi32EEvPK6__halfPKjS4_S2_PS0_iiiiPKtS7_iiiiiibS2_i)
        /*05d8*/ 	.word	0x00000067


	//----- nvinfo : EIATTR_FRAME_SIZE
	.align		4
.L_277:
        /*05dc*/ 	.byte	0x04, 0x11
        /*05de*/ 	.short	(.L_279 - .L_278)
	.align		4
.L_278:
        /*05e0*/ 	.word	index@(_Z23gemm_half_q_half_kernelILi4ELi4ELb0ELb0ELi32EEvPK6__halfPKjS4_S2_PS0_iiiiPKtS7_iiiiiibS2_i)
        /*05e4*/ 	.word	0x00000000


	//----- nvinfo : EIATTR_REGCOUNT
	.align		4
.L_279:
        /*05e8*/ 	.byte	0x04, 0x2f
        /*05ea*/ 	.short	(.L_281 - .L_280)
	.align		4
.L_280:
        /*05ec*/ 	.word	index@(_Z23gemm_half_q_half_kernelILi4ELi14ELb0ELb0ELi32EEvPK6__halfPKjS4_S2_PS0_iiiiPKtS7_iiiiiibS2_i)
        /*05f0*/ 	.word	0x00000068


	//----- nvinfo : EIATTR_FRAME_SIZE
	.align		4
.L_281:
        /*05f4*/ 	.byte	0x04, 0x11
        /*05f6*/ 	.short	(.L_283 - .L_282)
	.align		4
.L_282:
        /*05f8*/ 	.word	index@(_Z23gemm_half_q_half_kernelILi4ELi14ELb0ELb0ELi32EEvPK6__halfPKjS4_S2_PS0_iiiiPKtS7_iiiiiibS2_i)
        /*05fc*/ 	.word	0x00000000


	//----- nvinfo : EIATTR_REGCOUNT
	.align		4
.L_283:
        /*0600*/ 	.byte	0x04, 0x2f
        /*0602*/ 	.short	(.L_285 - .L_284)
	.align		4
.L_284:
        /*0604*/ 	.word	index@(_Z23gemm_half_q_half_kernelILi4ELi12ELb0ELb0ELi32EEvPK6__halfPKjS4_S2_PS0_iiiiPKtS7_iiiiiibS2_i)
        /*0608*/ 	.word	0x00000067


	//----- nvinfo : EIATTR_FRAME_SIZE
	.align		4
.L_285:
        /*060c*/ 	.byte	0x04, 0x11
        /*060e*/ 	.short	(.L_287 - .L_286)
	.align		4
.L_286:
        /*0610*/ 	.word	index@(_Z23gemm_half_q_half_kernelILi4ELi12ELb0ELb0ELi32EEvPK6__halfPKjS4_S2_PS0_iiiiPKtS7_iiiiiibS2_i)
        /*0614*/ 	.word	0x00000000


	//----- nvinfo : EIATTR_REGCOUNT
	.align		4
.L_287:
        /*0618*/ 	.byte	0x04, 0x2f
        /*061a*/ 	.short	(.L_289 - .L_288)
	.align		4
.L_288:
        /*061c*/ 	.word	index@(_Z23gemm_half_q_half_kernelILi4ELi8ELb0ELb0ELi32EEvPK6__halfPKjS4_S2_PS0_iiiiPKtS7_iiiiiibS2_i)
        /*0620*/ 	.word	0x00000044


	//----- nvinfo : EIATTR_FRAME_SIZE
	.align		4
.L_289:
        /*0624*/ 	.byte	0x04, 0x11
        /*0626*/ 	.short	(.L_291 - .L_290)
	.align		4
.L_290:
        /*0628*/ 	.word	index@(_Z23gemm_half_q_half_kernelILi4ELi8ELb0ELb0ELi32EEvPK6__halfPKjS4_S2_PS0_iiiiPKtS7_iiiiiibS2_i)
        /*062c*/ 	.word	0x00000000


	//----- nvinfo : EIATTR_REGCOUNT
	.align		4
.L_291:
        /*0630*/ 	.byte	0x04, 0x2f
        /*0632*/ 	.short	(.L_293 - .L_292)
	.align		4
.L_292:
        /*0634*/ 	.word	index@(_Z23gemm_half_q_half_kernelILi4ELi24ELb0ELb0ELi32EEvPK6__halfPKjS4_S2_PS0_iiiiPKtS7_iiiiiibS2_i)
        /*0638*/ 	.word	0x0000006a


	//----- nvinfo : EIATTR_FRAME_SIZE
	.align		4
.L_293:
        /*063c*/ 	.byte	0x04, 0x11
        /*063e*/ 	.short	(.L_295 - .L_294)
	.align		4
.L_294:
        /*0640*/ 	.word	index@(_Z23gemm_half_q_half_kernelILi4ELi24ELb0ELb0ELi32EEvPK6__halfPKjS4_S2_PS0_iiiiPKtS7_iiiiiibS2_i)
        /*0644*/ 	.word	0x00000000


	//----- nvinfo : EIATTR_REGCOUNT
	.align		4
.L_295:
        /*0648*/ 	.byte	0x04, 0x2f
        /*064a*/ 	.short	(.L_297 - .L_296)
	.align		4
.L_296:
        /*064c*/ 	.word	index@(_Z23gemm_half_q_half_kernelILi4ELi16ELb0ELb0ELi32EEvPK6__halfPKjS4_S2_PS0_iiiiPKtS7_iiiiiibS2_i)
        /*0650*/ 	.word	0x00000068


	//----- nvinfo : EIATTR_FRAME_SIZE
	.align		4
.L_297:
        /*0654*/ 	.byte	0x04, 0x11
        /*0656*/ 	.short	(.L_299 - .L_298)
	.align		4
.L_298:
        /*0658*/ 	.word	index@(_Z23gemm_half_q_half_kernelILi4ELi16ELb0ELb0ELi32EEvPK6__halfPKjS4_S2_PS0_iiiiPKtS7_iiiiiibS2_i)
        /*065c*/ 	.word	0x00000000


	//----- nvinfo : EIATTR_REGCOUNT
	.align		4
.L_299:
        /*0660*/ 	.byte	0x04, 0x2f
        /*0662*/ 	.short	(.L_301 - .L_300)
	.align		4
.L_300:
        /*0664*/ 	.word	index@(_Z23gemm_half_q_half_kernelILi4ELi48ELb0ELb0ELi32EEvPK6__halfPKjS4_S2_PS0_iiiiPKtS7_iiiiiibS2_i)
        /*0668*/ 	.word	0x00000068


	//----- nvinfo : EIATTR_FRAME_SIZE
	.align		4
.L_301:
        /*066c*/ 	.byte	0x04, 0x11
        /*066e*/ 	.short	(.L_303 - .L_302)
	.align		4
.L_302:
        /*0670*/ 	.word	index@(_Z23gemm_half_q_half_kernelILi4ELi48ELb0ELb0ELi32EEvPK6__halfPKjS4_S2_PS0_iiiiPKtS7_iiiiiibS2_i)
        /*0674*/ 	.word	0x00000000


	//----- nvinfo : EIATTR_REGCOUNT
	.align		4
.L_303:
        /*0678*/ 	.byte	0x04, 0x2f
        /*067a*/ 	.short	(.L_305 - .L_304)
	.align		4
.L_304:
        /*067c*/ 	.word	index@(_Z23gemm_half_q_half_kernelILi4ELi32ELb0ELb0ELi32EEvPK6__halfPKjS4_S2_PS0_iiiiPKtS7_iiiiiibS2_i)
        /*0680*/ 	.word	0x00000044


	//----- nvinfo : EIATTR_FRAME_SIZE
	.align		4
.L_305:
        /*0684*/ 	.byte	0x04, 0x11
        /*0686*/ 	.short	(.L_307 - .L_306)
	.align		4
.L_306:
        /*0688*/ 	.word	index@(_Z23gemm_half_q_half_kernelILi4ELi32ELb0ELb0ELi32EEvPK6__halfPKjS4_S2_PS0_iiiiPKtS7_iiiiiibS2_i)
        /*068c*/ 	.word	0x00000000


	//----- nvinfo : EIATTR_REGCOUNT
	.align		4
.L_307:
        /*0690*/ 	.byte	0x04, 0x2f
        /*0692*/ 	.short	(.L_309 - .L_308)
	.align		4
.L_308:
        /*0694*/ 	.word	index@(_Z23gemm_half_q_half_kernelILi4ELi2ELb0ELb0ELi64EEvPK6__halfPKjS4_S2_PS0_iiiiPKtS7_iiiiiibS2_i)
        /*0698*/ 	.word	0x00000044


	//----- nvinfo : EIATTR_FRAME_SIZE
	.align		4
.L_309:
        /*069c*/ 	.byte	0x04, 0x11
        /*069e*/ 	.short	(.L_311 - .L_310)
	.align		4
.L_310:
        /*06a0*/ 	.word	index@(_Z23gemm_half_q_half_kernelILi4ELi2ELb0ELb0ELi64EEvPK6__halfPKjS4_S2_PS0_iiiiPKtS7_iiiiiibS2_i)
        /*06a4*/ 	.word	0x00000010


	//----- nvinfo : EIATTR_REGCOUNT
	.align		4
.L_311:
        /*06a8*/ 	.byte	0x04, 0x2f
        /*06aa*/ 	.short	(.L_313 - .L_312)
	.align		4
.L_312:
        /*06ac*/ 	.word	index@(_Z23gemm_half_q_half_kernelILi4ELi6ELb0ELb0ELi64EEvPK6__halfPKjS4_S2_PS0_iiiiPKtS7_iiiiiibS2_i)
        /*06b0*/ 	.word	0x00000067


	//----- nvinfo : EIATTR_FRAME_SIZE
	.align		4
.L_313:
        /*06b4*/ 	.byte	0x04, 0x11
        /*06b6*/ 	.short	(.L_315 - .L_314)
	.align		4
.L_314:
        /*06b8*/ 	.word	index@(_Z23gemm_half_q_half_kernelILi4ELi6ELb0ELb0ELi64EEvPK6__halfPKjS4_S2_PS0_iiiiPKtS7_iiiiiibS2_i)
        /*06bc*/ 	.word	0x00000010


	//----- nvinfo : EIATTR_REGCOUNT
	.align		4
.L_315:
        /*06c0*/ 	.byte	0x04, 0x2f
        /*06c2*/ 	.short	(.L_317 - .L_316)
	.align		4
.L_316:
        /*06c4*/ 	.word	index@(_Z23gemm_half_q_half_kernelILi4ELi4ELb0ELb0ELi64EEvPK6__halfPKjS4_S2_PS0_iiiiPKtS7_iiiiiibS2_i)
        /*06c8*/ 	.word	0x00000067


	//----- nvinfo : EIATTR_FRAME_SIZE
	.align		4
.L_317:
        /*06cc*/ 	.byte	0x04, 0x11
        /*06ce*/ 	.short	(.L_319 - .L_318)
	.align		4
.L_318:
        /*06d0*/ 	.word	index@(_Z23gemm_half_q_half_kernelILi4ELi4ELb0ELb0ELi64EEvPK6__halfPKjS4_S2_PS0_iiiiPKtS7_iiiiiibS2_i)
        /*06d4*/ 	.word	0x00000010


	//----- nvinfo : EIATTR_REGCOUNT
	.align		4
.L_319:
        /*06d8*/ 	.byte	0x04, 0x2f
        /*06da*/ 	.short	(.L_321 - .L_320)
	.align		4
.L_320:
        /*06dc*/ 	.word	index@(_Z23gemm_half_q_half_kernelILi4ELi14ELb0ELb0ELi64EEvPK6__halfPKjS4_S2_PS0_iiiiPKtS7_iiiiiibS2_i)
        /*06e0*/ 	.word	0x00000069


	//----- nvinfo : EIATTR_FRAME_SIZE
	.align		4
.L_321:
        /*06e4*/ 	.byte	0x04, 0x11
        /*06e6*/ 	.short	(.L_323 - .L_322)
	.align		4
.L_322:
        /*06e8*/ 	.word	index@(_Z23gemm_half_q_half_kernelILi4ELi14ELb0ELb0ELi64EEvPK6__halfPKjS4_S2_PS0_iiiiPKtS7_iiiiiibS2_i)
        /*06ec*/ 	.word	0x00000010


	//----- nvinfo : EIATTR_REGCOUNT
	.align		4
.L_323:
        /*06f0*/ 	.byte	0x04, 0x2f
        /*06f2*/ 	.short	(.L_325 - .L_324)
	.align		4
.L_324:
        /*06f4*/ 	.word	index@(_Z23gemm_half_q_half_kernelILi4ELi12ELb0ELb0ELi64EEvPK6__halfPKjS4_S2_PS0_iiiiPKtS7_iiiiiibS2_i)
        /*06f8*/ 	.word	0x00000067


	//----- nvinfo : EIATTR_FRAME_SIZE
	.align		4
.L_325:
        /*06fc*/ 	.byte	0x04, 0x11
        /*06fe*/ 	.short	(.L_327 - .L_326)
	.align		4
.L_326:
        /*0700*/ 	.word	index@(_Z23gemm_half_q_half_kernelILi4ELi12ELb0ELb0ELi64EEvPK6__halfPKjS4_S2_PS0_iiiiPKtS7_iiiiiibS2_i)
        /*0704*/ 	.word	0x00000010


	//----- nvinfo : EIATTR_REGCOUNT
	.align		4
.L_327:
        /*0708*/ 	.byte	0x04, 0x2f
        /*070a*/ 	.short	(.L_329 - .L_328)
	.align		4
.L_328:
        /*070c*/ 	.word	index@(_Z23gemm_half_q_half_kernelILi4ELi8ELb0ELb0ELi64EEvPK6__halfPKjS4_S2_PS0_iiiiPKtS7_iiiiiibS2_i)
        /*0710*/ 	.word	0x00000048


	//----- nvinfo : EIATTR_FRAME_SIZE
	.align		4
.L_329:
        /*0714*/ 	.byte	0x04, 0x11
        /*0716*/ 	.short	(.L_331 - .L_330)
	.align		4
.L_330:
        /*0718*/ 	.word	index@(_Z23gemm_half_q_half_kernelILi4ELi8ELb0ELb0ELi64EEvPK6__halfPKjS4_S2_PS0_iiiiPKtS7_iiiiiibS2_i)
        /*071c*/ 	.word	0x00000010


	//----- nvinfo : EIATTR_REGCOUNT
	.align		4
.L_331:
        /*0720*/ 	.byte	0x04, 0x2f
        /*0722*/ 	.short	(.L_333 - .L_332)
	.align		4
.L_332:
        /*0724*/ 	.word	index@(_Z23gemm_half_q_half_kernelILi4ELi24ELb0ELb0ELi64EEvPK6__halfPKjS4_S2_PS0_iiiiPKtS7_iiiiiibS2_i)
        /*0728*/ 	.word	0x00000066


	//----- nvinfo : EIATTR_FRAME_SIZE
	.align		4
.L_333:
        /*072c*/ 	.byte	0x04, 0x11
        /*072e*/ 	.short	(.L_335 - .L_334)
	.align		4
.L_334:
        /*0730*/ 	.word	index@(_Z23gemm_half_q_half_kernelILi4ELi24ELb0ELb0ELi64EEvPK6__halfPKjS4_S2_PS0_iiiiPKtS7_iiiiiibS2_i)
        /*0734*/ 	.word	0x00000010


	//----- nvinfo : EIATTR_REGCOUNT
	.align		4
.L_335:
        /*0738*/ 	.byte	0x04, 0x2f
        /*073a*/ 	.short	(.L_337 - .L_336)
	.align		4
.L_336:
        /*073c*/ 	.word	index@(_Z23gemm_half_q_half_kernelILi4ELi16ELb0ELb0ELi64EEvPK6__halfPKjS4_S2_PS0_iiiiPKtS7_iiiiiibS2_i)
        /*0740*/ 	.word	0x00000074


	//----- nvinfo : EIATTR_FRAME_SIZE
	.align		4
.L_337:
        /*0744*/ 	.byte	0x04, 0x11
        /*0746*/ 	.short	(.L_339 - .L_338)
	.align		4
.L_338:
        /*0748*/ 	.word	index@(_Z23gemm_half_q_half_kernelILi4ELi16ELb0ELb0ELi64EEvPK6__halfPKjS4_S2_PS0_iiiiPKtS7_iiiiiibS2_i)
        /*074c*/ 	.word	0x00000010


	//----- nvinfo : EIATTR_REGCOUNT
	.align		4
.L_339:
        /*0750*/ 	.byte	0x04, 0x2f
        /*0752*/ 	.short	(.L_341 - .L_340)
	.align		4
.L_340:
        /*0754*/ 	.word	index@(_Z23gemm_half_q_half_kernelILi4ELi48ELb0ELb0ELi64EEvPK6__halfPKjS4_S2_PS0_iiiiPKtS7_iiiiiibS2_i)
        /*0758*/ 	.word	0x00000066


	//----- nvinfo : EIATTR_FRAME_SIZE
	.align		4
.L_341:
        /*075c*/ 	.byte	0x04, 0x11
        /*075e*/ 	.short	(.L_343 - .L_342)
	.align		4
.L_342:
        /*0760*/ 	.word	index@(_Z23gemm_half_q_half_kernelILi4ELi48ELb0ELb0ELi64EEvPK6__halfPKjS4_S2_PS0_iiiiPKtS7_iiiiiibS2_i)
        /*0764*/ 	.word	0x00000010


	//----- nvinfo : EIATTR_REGCOUNT
	.align		4
.L_343:
        /*0768*/ 	.byte	0x04, 0x2f
        /*076a*/ 	.short	(.L_345 - .L_344)
	.align		4
.L_344:
        /*076c*/ 	.word	index@(_Z23gemm_half_q_half_kernelILi4ELi32ELb0ELb0ELi64EEvPK6__halfPKjS4_S2_PS0_iiiiPKtS7_iiiiiibS2_i)
        /*0770*/ 	.word	0x00000042


	//----- nvinfo : EIATTR_FRAME_SIZE
	.align		4
.L_345:
        /*0774*/ 	.byte	0x04, 0x11
        /*0776*/ 	.short	(.L_347 - .L_346)
	.align		4
.L_346:
        /*0778*/ 	.word	index@(_Z23gemm_half_q_half_kernelILi4ELi32ELb0ELb0ELi64EEvPK6__halfPKjS4_S2_PS0_iiiiPKtS7_iiiiiibS2_i)
        /*077c*/ 	.word	0x00000010


	//----- nvinfo : EIATTR_MIN_STACK_SIZE
	.align		4
.L_347:
        /*0780*/ 	.byte	0x04, 0x12
        /*0782*/ 	.short	(.L_349 - .L_348)
	.align		4
.L_348:
        /*0784*/ 	.word	index@(_Z23gemm_half_q_half_kernelILi4ELi32ELb0ELb0ELi64EEvPK6__halfPKjS4_S2_PS0_iiiiPKtS7_iiiiiibS2_i)
        /*0788*/ 	.word	0x00000010


	//----- nvinfo : EIATTR_MIN_STACK_SIZE
	.align		4
.L_349:
        /*078c*/ 	.byte	0x04, 0x12
        /*078e*/ 	.short	(.L_351 - .L_350)
	.align		4
.L_350:
        /*0790*/ 	.word	index@(_Z23gemm_half_q_half_kernelILi4ELi48ELb0ELb0ELi64EEvPK6__halfPKjS4_S2_PS0_iiiiPKtS7_iiiiiibS2_i)
        /*0794*/ 	.word	0x00000010


	//----- nvinfo : EIATTR_MIN_STACK_SIZE
	.align		4
.L_351:
        /*0798*/ 	.byte	0x04, 0x12
        /*079a*/ 	.short	(.L_353 - .L_352)
	.align		4
.L_352:
        /*079c*/ 	.word	index@(_Z23gemm_half_q_half_kernelILi4ELi16ELb0ELb0ELi64EEvPK6__halfPKjS4_S2_PS0_iiiiPKtS7_iiiiiibS2_i)
        /*07a0*/ 	.word	0x00000010


	//----- nvinfo : EIATTR_MIN_STACK_SIZE
	.align		4
.L_353:
        /*07a4*/ 	.byte	0x04, 0x12
        /*07a6*/ 	.short	(.L_355 - .L_354)
	.align		4
.L_354:
        /*07a8*/ 	.word	index@(_Z23gemm_half_q_half_kernelILi4ELi24ELb0ELb0ELi64EEvPK6__halfPKjS4_S2_PS0_iiiiPKtS7_iiiiiibS2_i)
        /*07ac*/ 	.word	0x00000010


	//----- nvinfo : EIATTR_MIN_STACK_SIZE
	.align		4
.L_355:
        /*07b0*/ 	.byte	0x04, 0x12
        /*07b2*/ 	.short	(.L_357 - .L_356)
	.align		4
.L_356:
        /*07b4*/ 	.word	index@(_Z23gemm_half_q_half_kernelILi4ELi8ELb0ELb0ELi64EEvPK6__halfPKjS4_S2_PS0_iiiiPKtS7_iiiiiibS2_i)
        /*07b8*/ 	.word	0x00000010


	//----- nvinfo : EIATTR_MIN_STACK_SIZE
	.align		4
.L_357:
        /*07bc*/ 	.byte	0x04, 0x12
        /*07be*/ 	.short	(.L_359 - .L_358)
	.align		4
.L_358:
        /*07c0*/ 	.word	index@(_Z23gemm_half_q_half_kernelILi4ELi12ELb0ELb0ELi64EEvPK6__halfPKjS4_S2_PS0_iiiiPKtS7_iiiiiibS2_i)
        /*07c4*/ 	.word	0x00000010


	//----- nvinfo : EIATTR_MIN_STACK_SIZE
	.align		4
.L_359:
        /*07c8*/ 	.byte	0x04, 0x12
        /*07ca*/ 	.short	(.L_361 - .L_360)
	.align		4
.L_360:
        /*07cc*/ 	.word	index@(_Z23gemm_half_q_half_kernelILi4ELi14ELb0ELb0ELi64EEvPK6__halfPKjS4_S2_PS0_iiiiPKtS7_iiiiiibS2_i)
        /*07d0*/ 	.word	0x00000010


	//----- nvinfo : EIATTR_MIN_STACK_SIZE
	.align		4
.L_361:
        /*07d4*/ 	.byte	0x04, 0x12
        /*07d6*/ 	.short	(.L_363 - .L_362)
	.align		4
.L_362:
        /*07d8*/ 	.word	index@(_Z23gemm_half_q_half_kernelILi4ELi4ELb0ELb0ELi64EEvPK6__halfPKjS4_S2_PS0_iiiiPKtS7_iiiiiibS2_i)
        /*07dc*/ 	.word	0x00000010


	//----- nvinfo : EIATTR_MIN_STACK_SIZE
	.align		4
.L_363:
        /*07e0*/ 	.byte	0x04, 0x12
        /*07e2*/ 	.short	(.L_365 - .L_364)
	.align		4
.L_364:
        /*07e4*/ 	.word	index@(_Z23gemm_half_q_half_kernelILi4ELi6ELb0ELb0ELi64EEvPK6__halfPKjS4_S2_PS0_iiiiPKtS7_iiiiiibS2_i)
        /*07e8*/ 	.word	0x00000010


	//----- nvinfo : EIATTR_MIN_STACK_SIZE
	.align		4
.L_365:
        /*07ec*/ 	.byte	0x04, 0x12
        /*07ee*/ 	.short	(.L_367 - .L_366)
	.align		4
.L_366:
        /*07f0*/ 	.word	index@(_Z23gemm_half_q_half_kernelILi4ELi2ELb0ELb0ELi64EEvPK6__halfPKjS4_S2_PS0_iiiiPKtS7_iiiiiibS2_i)
        /*07f4*/ 	.word	0x00000010


	//----- nvinfo : EIATTR_MIN_STACK_SIZE
	.align		4
.L_367:
        /*07f8*/ 	.byte	0x04, 0x12
        /*07fa*/ 	.short	(.L_369 - .L_368)
	.align		4
.L_368:
        /*07fc*/ 	.word	index@(_Z23gemm_half_q_half_kernelILi4ELi32ELb0ELb0ELi32EEvPK6__halfPKjS4_S2_PS0_iiiiPKtS7_iiiiiibS2_i)
        /*0800*/ 	.word	0x00000000


	//----- nvinfo : EIATTR_MIN_STACK_SIZE
	.align		4
.L_369:
        /*0804*/ 	.byte	0x04, 0x12
        /*0806*/ 	.short	(.L_371 - .L_370)
	.align		4
.L_370:
        /*0808*/ 	.word	index@(_Z23gemm_half_q_half_kernelILi4ELi48ELb0ELb0ELi32EEvPK6__halfPKjS4_S2_PS0_iiiiPKtS7_iiiiiibS2_i)
        /*080c*/ 	.word	0x00000000


	//----- nvinfo : EIATTR_MIN_STACK_SIZE
	.align		4
.L_371:
        /*0810*/ 	.byte	0x04, 0x12
        /*0812*/ 	.short	(.L_373 - .L_372)
	.align		4
.L_372:
        /*0814*/ 	.word	index@(_Z23gemm_half_q_half_kernelILi4ELi16ELb0ELb0ELi32EEvPK6__halfPKjS4_S2_PS0_iiiiPKtS7_iiiiiibS2_i)
        /*0818*/ 	.word	0x00000000


	//----- nvinfo : EIATTR_MIN_STACK_SIZE
	.align		4
.L_373:
        /*081c*/ 	.byte	0x04, 0x12
        /*081e*/ 	.short	(.L_375 - .L_374)
	.align		4
.L_374:
        /*0820*/ 	.word	index@(_Z23gemm_half_q_half_kernelILi4ELi24ELb0ELb0ELi32EEvPK6__halfPKjS4_S2_PS0_iiiiPKtS7_iiiiiibS2_i)
        /*0824*/ 	.word	0x00000000


	//----- nvinfo : EIATTR_MIN_STACK_SIZE
	.align		4
.L_375:
        /*0828*/ 	.byte	0x04, 0x12
        /*082a*/ 	.short	(.L_377 - .L_376)
	.align		4
.L_376:
        /*082c*/ 	.word	index@(_Z23gemm_half_q_half_kernelILi4ELi8ELb0ELb0ELi32EEvPK6__halfPKjS4_S2_PS0_iiiiPKtS7_iiiiiibS2_i)
        /*0830*/ 	.word	0x00000000


	//----- nvinfo : EIATTR_MIN_STACK_SIZE
	.align		4
.L_377:
        /*0834*/ 	.byte	0x04, 0x12
        /*0836*/ 	.short	(.L_379 - .L_378)
	.align		4
.L_378:
        /*0838*/ 	.word	index@(_Z23gemm_half_q_half_kernelILi4ELi12ELb0ELb0ELi32EEvPK6__halfPKjS4_S2_PS0_iiiiPKtS7_iiiiiibS2_i)
        /*083c*/ 	.word	0x00000000


	//----- nvinfo : EIATTR_MIN_STACK_SIZE
	.align		4
.L_379:
        /*0840*/ 	.byte	0x04, 0x12
        /*0842*/ 	.short	(.L_381 - .L_380)
	.align		4
.L_380:
        /*0844*/ 	.word	index@(_Z23gemm_half_q_half_kernelILi4ELi14ELb0ELb0ELi32EEvPK6__halfPKjS4_S2_PS0_iiiiPKtS7_iiiiiibS2_i)
        /*0848*/ 	.word	0x00000000


	//----- nvinfo : EIATTR_MIN_STACK_SIZE
	.align		4
.L_381:
        /*084c*/ 	.byte	0x04, 0x12
        /*084e*/ 	.short	(.L_383 - .L_382)
	.align		4
.L_382:
        /*0850*/ 	.word	index@(_Z23gemm_half_q_half_kernelILi4ELi4ELb0ELb0ELi32EEvPK6__halfPKjS4_S2_PS0_iiiiPKtS7_iiiiiibS2_i)
        /*0854*/ 	.word	0x00000000


	//----- nvinfo : EIATTR_MIN_STACK_SIZE
	.align		4
.L_383:
        /*0858*/ 	.byte	0x04, 0x12
        /*085a*/ 	.short	(.L_385 - .L_384)
	.align		4
.L_384:
        /*085c*/ 	.word	index@(_Z23gemm_half_q_half_kernelILi4ELi6ELb0ELb0ELi32EEvPK6__halfPKjS4_S2_PS0_iiiiPKtS7_iiiiiibS2_i)
        /*0860*/ 	.word	0x00000000


	//----- nvinfo : EIATTR_MIN_STACK_SIZE
	.align		4
.L_385:
        /*0864*/ 	.byte	0x04, 0x12
        /*0866*/ 	.short	(.L_387 - .L_386)
	.align		4
.L_386:
        /*0868*/ 	.word	index@(_Z23gemm_half_q_half_kernelILi4ELi2ELb0ELb0ELi32EEvPK6__halfPKjS4_S2_PS0_iiiiPKtS7_iiiiiibS2_i)
        /*086c*/ 	.word	0x00000000


	//----- nvinfo : EIATTR_MIN_STACK_SIZE
	.align		4
.L_387:
        /*0870*/ 	.byte	0x04, 0x12
        /*0872*/ 	.short	(.L_389 - .L_388)
	.align		4
.L_388:
        /*0874*/ 	.word	index@(_Z23gemm_half_q_half_kernelILi3ELi32ELb0ELb0ELi64EEvPK6__halfPKjS4_S2_PS0_iiiiPKtS7_iiiiiibS2_i)
        /*0878*/ 	.word	0x00000010


	//----- nvinfo : EIATTR_MIN_STACK_SIZE
	.align		4
.L_389:
        /*087c*/ 	.byte	0x04, 0x12
        /*087e*/ 	.short	(.L_391 - .L_390)
	.align		4
.L_390:
        /*0880*/ 	.word	index@(_Z23gemm_half_q_half_kernelILi3ELi48ELb0ELb0ELi64EEvPK6__halfPKjS4_S2_PS0_iiiiPKtS7_iiiiiibS2_i)
        /*0884*/ 	.word	0x00000010


	//----- nvinfo : EIATTR_MIN_STACK_SIZE
	.align		4
.L_391:
        /*0888*/ 	.byte	0x04, 0x12
        /*088a*/ 	.short	(.L_393 - .L_392)
	.align		4
.L_392:
        /*088c*/ 	.word	index@(_Z23gemm_half_q_half_kernelILi3ELi16ELb0ELb0ELi64EEvPK6__halfPKjS4_S2_PS0_iiiiPKtS7_iiiiiibS2_i)
        /*0890*/ 	.word	0x00000010


	//----- nvinfo : EIATTR_MIN_STACK_SIZE
	.align		4
.L_393:
        /*0894*/ 	.byte	0x04, 0x12
        /*0896*/ 	.short	(.L_395 - .L_394)
	.align		4
.L_394:
        /*0898*/ 	.word	index@(_Z23gemm_half_q_half_kernelILi3ELi24ELb0ELb0ELi64EEvPK6__halfPKjS4_S2_PS0_iiiiPKtS7_iiiiiibS2_i)
        /*089c*/ 	.word	0x00000010


	//----- nvinfo : EIATTR_MIN_STACK_SIZE
	.align		4
.L_395:
        /*08a0*/ 	.byte	0x04, 0x12
        /*08a2*/ 	.short	(.L_397 - .L_396)
	.align		4
.L_396:
        /*08a4*/ 	.word	index@(_Z23gemm_half_q_half_kernelILi3ELi8ELb0ELb0ELi64EEvPK6__halfPKjS4_S2_PS0_iiiiPKtS7_iiiiiibS2_i)
        /*08a8*/ 	.word	0x00000010


	//----- nvinfo : EIATTR_MIN_STACK_SIZE
	.align		4
.L_397:
        /*08ac*/ 	.byte	0x04, 0x12
        /*08ae*/ 	.short	(.L_399 - .L_398)
	.align		4
.L_398:
        /*08b0*/ 	.word	index@(_Z23gemm_half_q_half_kernelILi3ELi12ELb0ELb0ELi64EEvPK6__halfPKjS4_S2_PS0_iiiiPKtS7_iiiiiibS2_i)
        /*08b4*/ 	.word	0x00000010


	//----- nvinfo : EIATTR_MIN_STACK_SIZE
	.align		4
.L_399:
        /*08b8*/ 	.byte	0x04, 0x12
        /*08ba*/ 	.short	(.L_401 - .L_400)
	.align		4
.L_400:
        /*08bc*/ 	.word	index@(_Z23gemm_half_q_half_kernelILi3ELi14ELb0ELb0ELi64EEvPK6__halfPKjS4_S2_PS0_iiiiPKtS7_iiiiiibS2_i)
        /*08c0*/ 	.word	0x00000010


	//----- nvinfo : EIATTR_MIN_STACK_SIZE
	.align		4
.L_401:
        /*08c4*/ 	.byte	0x04, 0x12
        /*08c6*/ 	.short	(.L_403 - .L_402)
	.align		4
.L_402:
        /*08c8*/ 	.word	index@(_Z23gemm_half_q_half_kernelILi3ELi4ELb0ELb0ELi64EEvPK6__halfPKjS4_S2_PS0_iiiiPKtS7_iiiiiibS2_i)
        /*08cc*/ 	.word	0x00000010


	//----- nvinfo : EIATTR_MIN_STACK_SIZE
	.align		4
.L_403:
        /*08d0*/ 	.byte	0x04, 0x12
        /*08d2*/ 	.short	(.L_405 - .L_404)
	.align		4
.L_404:
        /*08d4*/ 	.word	index@(_Z23gemm_half_q_half_kernelILi3ELi6ELb0ELb0ELi64EEvPK6__halfPKjS4_S2_PS0_iiiiPKtS7_iiiiiibS2_i)
        /*08d8*/ 	.word	0x00000010


	//----- nvinfo : EIATTR_MIN_STACK_SIZE
	.align		4
.L_405:
        /*08dc*/ 	.byte	0x04, 0x12
        /*08de*/ 	.short	(.L_407 - .L_406)
	.align		4
.L_406:
        /*08e0*/ 	.word	index@(_Z23gemm_half_q_half_kernelILi3ELi2ELb0ELb0ELi64EEvPK6__halfPKjS4_S2_PS0_iiiiPKtS7_iiiiiibS2_i)
        /*08e4*/ 	.word	0x00000010


	//----- nvinfo : EIATTR_MIN_STACK_SIZE
	.align		4
.L_407:
        /*08e8*/ 	.byte	0x04, 0x12
        /*08ea*/ 	.short	(.L_409 - .L_408)
	.align		4
.L_408:
        /*08ec*/ 	.word	index@(_Z23gemm_half_q_half_kernelILi3ELi32ELb0ELb0ELi32EEvPK6__halfPKjS4_S2_PS0_iiiiPKtS7_iiiiiibS2_i)
        /*08f0*/ 	.word	0x00000000


	//----- nvinfo : EIATTR_MIN_STACK_SIZE
	.align		4
.L_409:
        /*08f4*/ 	.byte	0x04, 0x12
        /*08f6*/ 	.short	(.L_411 - .L_410)
	.align		4
.L_410:
        /*08f8*/ 	.word	index@(_Z23gemm_half_q_half_kernelILi3ELi48ELb0ELb0ELi32EEvPK6__halfPKjS4_S2_PS0_iiiiPKtS7_iiiiiibS2_i)
        /*08fc*/ 	.word	0x00000000


	//----- nvinfo : EIATTR_MIN_STACK_SIZE
	.align		4
.L_411:
        /*0900*/ 	.byte	0x04, 0x12
        /*0902*/ 	.short	(.L_413 - .L_412)
	.align		4
.L_412:
        /*0904*/ 	.word	index@(_Z23gemm_half_q_half_kernelILi3ELi16ELb0ELb0ELi32EEvPK6__halfPKjS4_S2_PS0_iiiiPKtS7_iiiiiibS2_i)
        /*0908*/ 	.word	0x00000000


	//----- nvinfo : EIATTR_MIN_STACK_SIZE
	.align		4
.L_413:
        /*090c*/ 	.byte	0x04, 0x12
        /*090e*/ 	.short	(.L_415 - .L_414)
	.align		4
.L_414:
        /*0910*/ 	.word	index@(_Z23gemm_half_q_half_kernelILi3ELi24ELb0ELb0ELi32EEvPK6__halfPKjS4_S2_PS0_iiiiPKtS7_iiiiiibS2_i)
        /*0914*/ 	.word	0x00000000


	//----- nvinfo : EIATTR_MIN_STACK_SIZE
	.align		4
.L_415:
        /*0918*/ 	.byte	0x04, 0x12
        /*091a*/ 	.short	(.L_417 - .L_416)
	.align		4
.L_416:
        /*091c*/ 	.word	index@(_Z23gemm_half_q_half_kernelILi3ELi8ELb0ELb0ELi32EEvPK6__halfPKjS4_S2_PS0_iiiiPKtS7_iiiiiibS2_i)
        /*0920*/ 	.word	0x00000000


	//----- nvinfo : EIATTR_MIN_STACK_SIZE
	.align		4
.L_417:
        /*0924*/ 	.byte	0x04, 0x12
        /*0926*/ 	.short	(.L_419 - .L_418)
	.align		4
.L_418:
        /*0928*/ 	.word	index@(_Z23gemm_half_q_half_kernelILi3ELi12ELb0ELb0ELi32EEvPK6__halfPKjS4_S2_PS0_iiiiPKtS7_iiiiiibS2_i)
        /*092c*/ 	.word	0x00000000


	//----- nvinfo : EIATTR_MIN_STACK_SIZE
	.align		4
.L_419:
        /*0930*/ 	.byte	0x04, 0x12
        /*0932*/ 	.short	(.L_421 - .L_420)
	.align		4
.L_420:
        /*0934*/ 	.word	index@(_Z23gemm_half_q_half_kernelILi3ELi14ELb0ELb0ELi32EEvPK6__halfPKjS4_S2_PS0_iiiiPKtS7_iiiiiibS2_i)
        /*0938*/ 	.word	0x00000000


	//----- nvinfo : EIATTR_MIN_STACK_SIZE
	.align		4
.L_421:
        /*093c*/ 	.byte	0x04, 0x12
        /*093e*/ 	.short	(.L_423 - .L_422)
	.align		4
.L_422:
        /*0940*/ 	.word	index@(_Z23gemm_half_q_half_kernelILi3ELi4ELb0ELb0ELi32EEvPK6__halfPKjS4_S2_PS0_iiiiPKtS7_iiiiiibS2_i)
        /*0944*/ 	.word	0x00000000


	//----- nvinfo : EIATTR_MIN_STACK_SIZE
	.align		4
.L_423:
        /*0948*/ 	.byte	0x04, 0x12
        /*094a*/ 	.short	(.L_425 - .L_424)
	.align		4
.L_424:
        /*094c*/ 	.word	index@(_Z23gemm_half_q_half_kernelILi3ELi6ELb0ELb0ELi32EEvPK6__halfPKjS4_S2_PS0_iiiiPKtS7_iiiiiibS2_i)
        /*0950*/ 	.word	0x00000000


	//----- nvinfo : EIATTR_MIN_STACK_SIZE
	.align		4
.L_425:
        /*0954*/ 	.byte	0x04, 0x12
        /*0956*/ 	.short	(.L_427 - .L_426)
	.align		4
.L_426:
        /*0958*/ 	.word	index@(_Z23gemm_half_q_half_kernelILi3ELi2ELb0ELb0ELi32EEvPK6__halfPKjS4_S2_PS0_iiiiPKtS7_iiiiiibS2_i)
        /*095c*/ 	.word	0x00000000


	//----- nvinfo : EIATTR_MIN_STACK_SIZE
	.align		4
.L_427:
        /*0960*/ 	.byte	0x04, 0x12
        /*0962*/ 	.short	(.L_429 - .L_428)
	.align		4
.L_428:
        /*0964*/ 	.word	index@(_Z23gemm_half_q_half_kernelILi2ELi32ELb0ELb0ELi64EEvPK6__halfPKjS4_S2_PS0_iiiiPKtS7_iiiiiibS2_i)
        /*0968*/ 	.word	0x00000010


	//----- nvinfo : EIATTR_MIN_STACK_SIZE
	.align		4
.L_429:
        /*096c*/ 	.byte	0x04, 0x12
        /*096e*/ 	.short	(.L_431 - .L_430)
	.align		4
.L_430:
        /*0970*/ 	.word	index@(_Z23gemm_half_q_half_kernelILi2ELi48ELb0ELb0ELi64EEvPK6__halfPKjS4_S2_PS0_iiiiPKtS7_iiiiiibS2_i)
        /*0974*/ 	.word	0x00000010


	//----- nvinfo : EIATTR_MIN_STACK_SIZE
	.align		4
.L_431:
        /*0978*/ 	.byte	0x04, 0x12
        /*097a*/ 	.short	(.L_433 - .L_432)
	.align		4
.L_432:
        /*097c*/ 	.word	index@(_Z23gemm_half_q_half_kernelILi2ELi16ELb0ELb0ELi64EEvPK6__halfPKjS4_S2_PS0_iiiiPKtS7_iiiiiibS2_i)
        /*0980*/ 	.word	0x00000010


	//----- nvinfo : EIATTR_MIN_STACK_SIZE
	.align		4
.L_433:
        /*0984*/ 	.byte	0x04, 0x12
        /*0986*/ 	.short	(.L_435 - .L_434)
	.align		4
.L_434:
        /*0988*/ 	.word	index@(_Z23gemm_half_q_half_kernelILi2ELi24ELb0ELb0ELi64EEvPK6__halfPKjS4_S2_PS0_iiiiPKtS7_iiiiiibS2_i)
        /*098c*/ 	.word	0x00000010


	//----- nvinfo : EIATTR_MIN_STACK_SIZE
	.align		4
.L_435:
        /*0990*/ 	.byte	0x04, 0x12
        /*0992*/ 	.short	(.L_437 - .L_436)
	.align		4
.L_436:
        /*0994*/ 	.word	index@(_Z23gemm_half_q_half_kernelILi2ELi8ELb0ELb0ELi64EEvPK6__halfPKjS4_S2_PS0_iiiiPKtS7_iiiiiibS2_i)
        /*0998*/ 	.word	0x00000010


	//----- nvinfo : EIATTR_MIN_STACK_SIZE
	.align		4
.L_437:
        /*099c*/ 	.byte	0x04, 0x12
        /*099e*/ 	.short	(.L_439 - .L_438)
	.align		4
.L_438:
        /*09a0*/ 	.word	index@(_Z23gemm_half_q_half_kernelILi2ELi12ELb0ELb0ELi64EEvPK6__halfPKjS4_S2_PS0_iiiiPKtS7_iiiiiibS2_i)
        /*09a4*/ 	.word	0x00000010


	//----- nvinfo : EIATTR_MIN_STACK_SIZE
	.align		4
.L_439:
        /*09a8*/ 	.byte	0x04, 0x12
        /*09aa*/ 	.short	(.L_441 - .L_440)
	.align		4
.L_440:
        /*09ac*/ 	.word	index@(_Z23gemm_half_q_half_kernelILi2ELi14ELb0ELb0ELi64EEvPK6__halfPKjS4_S2_PS0_iiiiPKtS7_iiiiiibS2_i)
        /*09b0*/ 	.word	0x00000010


	//----- nvinfo : EIATTR_MIN_STACK_SIZE
	.align		4
.L_441:
        /*09b4*/ 	.byte	0x04, 0x12
        /*09b6*/ 	.short	(.L_443 - .L_442)
	.align		4
.L_442:
        /*09b8*/ 	.word	index@(_Z23gemm_half_q_half_kernelILi2ELi4ELb0ELb0ELi64EEvPK6__halfPKjS4_S2_PS0_iiiiPKtS7_iiiiiibS2_i)
        /*09bc*/ 	.word	0x00000010


	//----- nvinfo : EIATTR_MIN_STACK_SIZE
	.align		4
.L_443:
        /*09c0*/ 	.byte	0x04, 0x12
        /*09c2*/ 	.short	(.L_445 - .L_444)
	.align		4
.L_444:
        /*09c4*/ 	.word	index@(_Z23gemm_half_q_half_kernelILi2ELi6ELb0ELb0ELi64EEvPK6__halfPKjS4_S2_PS0_iiiiPKtS7_iiiiiibS2_i)
        /*09c8*/ 	.word	0x00000010


	//----- nvinfo : EIATTR_MIN_STACK_SIZE
	.align		4
.L_445:
        /*09cc*/ 	.byte	0x04, 0x12
        /*09ce*/ 	.short	(.L_447 - .L_446)
	.align		4
.L_446:
        /*09d0*/ 	.word	index@(_Z23gemm_half_q_half_kernelILi2ELi2ELb0ELb0ELi64EEvPK6__halfPKjS4_S2_PS0_iiiiPKtS7_iiiiiibS2_i)
        /*09d4*/ 	.word	0x00000010


	//----- nvinfo : EIATTR_MIN_STACK_SIZE
	.align		4
.L_447:
        /*09d8*/ 	.byte	0x04, 0x12
        /*09da*/ 	.short	(.L_449 - .L_448)
	.align		4
.L_448:
        /*09dc*/ 	.word	index@(_Z23gemm_half_q_half_kernelILi2ELi32ELb0ELb0ELi32EEvPK6__halfPKjS4_S2_PS0_iiiiPKtS7_iiiiiibS2_i)
        /*09e0*/ 	.word	0x00000000


	//----- nvinfo : EIATTR_MIN_STACK_SIZE
	.align		4
.L_449:
        /*09e4*/ 	.byte	0x04, 0x12
        /*09e6*/ 	.short	(.L_451 - .L_450)
	.align		4
.L_450:
        /*09e8*/ 	.word	index@(_Z23gemm_half_q_half_kernelILi2ELi48ELb0ELb0ELi32EEvPK6__halfPKjS4_S2_PS0_iiiiPKtS7_iiiiiibS2_i)
        /*09ec*/ 	.word	0x00000000


	//----- nvinfo : EIATTR_MIN_STACK_SIZE
	.align		4
.L_451:
        /*09f0*/ 	.byte	0x04, 0x12
        /*09f2*/ 	.short	(.L_453 - .L_452)
	.align		4
.L_452:
        /*09f4*/ 	.word	index@(_Z23gemm_half_q_half_kernelILi2ELi16ELb0ELb0ELi32EEvPK6__halfPKjS4_S2_PS0_iiiiPKtS7_iiiiiibS2_i)
        /*09f8*/ 	.word	0x00000000


	//----- nvinfo : EIATTR_MIN_STACK_SIZE
	.align		4
.L_453:
        /*09fc*/ 	.byte	0x04, 0x12
        /*09fe*/ 	.short	(.L_455 - .L_454)
	.align		4
.L_454:
        /*0a00*/ 	.word	index@(_Z23gemm_half_q_half_kernelILi2ELi24ELb0ELb0ELi32EEvPK6__halfPKjS4_S2_PS0_iiiiPKtS7_iiiiiibS2_i)
        /*0a04*/ 	.word	0x00000000


	//----- nvinfo : EIATTR_MIN_STACK_SIZE
	.align		4
.L_455:
        /*0a08*/ 	.byte	0x04, 0x12
        /*0a0a*/ 	.short	(.L_457 - .L_456)
	.align		4
.L_456:
        /*0a0c*/ 	.word	index@(_Z23gemm_half_q_half_kernelILi2ELi8ELb0ELb0ELi32EEvPK6__halfPKjS4_S2_PS0_iiiiPKtS7_iiiiiibS2_i)
        /*0a10*/ 	.word	0x00000000


	//----- nvinfo : EIATTR_MIN_STACK_SIZE
	.align		4
.L_457:
        /*0a14*/ 	.byte	0x04, 0x12
        /*0a16*/ 	.short	(.L_459 - .L_458)
	.align		4
.L_458:
        /*0a18*/ 	.word	index@(_Z23gemm_half_q_half_kernelILi2ELi12ELb0ELb0ELi32EEvPK6__halfPKjS4_S2_PS0_iiiiPKtS7_iiiiiibS2_i)
        /*0a1c*/ 	.word	0x00000000


	//----- nvinfo : EIATTR_MIN_STACK_SIZE
	.align		4
.L_459:
        /*0a20*/ 	.byte	0x04, 0x12
        /*0a22*/ 	.short	(.L_461 - .L_460)
	.align		4
.L_460:
        /*0a24*/ 	.word	index@(_Z23gemm_half_q_half_kernelILi2ELi14ELb0ELb0ELi32EEvPK6__halfPKjS4_S2_PS0_iiiiPKtS7_iiiiiibS2_i)
        /*0a28*/ 	.word	0x00000000


	//----- nvinfo : EIATTR_MIN_STACK_SIZE
	.align		4
.L_461:
        /*0a2c*/ 	.byte	0x04, 0x12
        /*0a2e*/ 	.short	(.L_463 - .L_462)
	.align		4
.L_462:
        /*0a30*/ 	.word	index@(_Z23gemm_half_q_half_kernelILi2ELi4ELb0ELb0ELi32EEvPK6__halfPKjS4_S2_PS0_iiiiPKtS7_iiiiiibS2_i)
        /*0a34*/ 	.word	0x00000000


	//----- nvinfo : EIATTR_MIN_STACK_SIZE
	.align		4
.L_463:
        /*0a38*/ 	.byte	0x04, 0x12
        /*0a3a*/ 	.short	(.L_465 - .L_464)
	.align		4
.L_464:
        /*0a3c*/ 	.word	index@(_Z23gemm_half_q_half_kernelILi2ELi6ELb0ELb0ELi32EEvPK6__halfPKjS4_S2_PS0_iiiiPKtS7_iiiiiibS2_i)
        /*0a40*/ 	.word	0x00000000


	//----- nvinfo : EIATTR_MIN_STACK_SIZE
	.align		4
.L_465:
        /*0a44*/ 	.byte	0x04, 0x12
        /*0a46*/ 	.short	(.L_467 - .L_466)
	.align		4
.L_466:
        /*0a48*/ 	.word	index@(_Z23gemm_half_q_half_kernelILi2ELi2ELb0ELb0ELi32EEvPK6__halfPKjS4_S2_PS0_iiiiPKtS7_iiiiiibS2_i)
        /*0a4c*/ 	.word	0x00000000


	//----- nvinfo : EIATTR_MIN_STACK_SIZE
	.align		4
.L_467:
        /*0a50*/ 	.byte	0x04, 0x12
        /*0a52*/ 	.short	(.L_469 - .L_468)
	.align		4
.L_468:
        /*0a54*/ 	.word	index@(_Z23gemm_half_q_half_kernelILi1ELi32ELb0ELb0ELi64EEvPK6__halfPKjS4_S2_PS0_iiiiPKtS7_iiiiiibS2_i)
        /*0a58*/ 	.word	0x00000010


	//----- nvinfo : EIATTR_MIN_STACK_SIZE
	.align		4
.L_469:
        /*0a5c*/ 	.byte	0x04, 0x12
        /*0a5e*/ 	.short	(.L_471 - .L_470)
	.align		4
.L_470:
        /*0a60*/ 	.word	index@(_Z23gemm_half_q_half_kernelILi1ELi48ELb0ELb0ELi64EEvPK6__halfPKjS4_S2_PS0_iiiiPKtS7_iiiiiibS2_i)
        /*0a64*/ 	.word	0x00000010


	//----- nvinfo : EIATTR_MIN_STACK_SIZE
	.align		4
.L_471:
        /*0a68*/ 	.byte	0x04, 0x12
        /*0a6a*/ 	.short	(.L_473 - .L_472)
	.align		4
.L_472:
        /*0a6c*/ 	.word	index@(_Z23gemm_half_q_half_kernelILi1ELi16ELb0ELb0ELi64EEvPK6__halfPKjS4_S2_PS0_iiiiPKtS7_iiiiiibS2_i)
        /*0a70*/ 	.word	0x00000010


	//----- nvinfo : EIATTR_MIN_STACK_SIZE
	.align		4
.L_473:
        /*0a74*/ 	.byte	0x04, 0x12
        /*0a76*/ 	.short	(.L_475 - .L_474)
	.align		4
.L_474:
        /*0a78*/ 	.word	index@(_Z23gemm_half_q_half_kernelILi1ELi24ELb0ELb0ELi64EEvPK6__halfPKjS4_S2_PS0_iiiiPKtS7_iiiiiibS2_i)
        /*0a7c*/ 	.word	0x00000010


	//----- nvinfo : EIATTR_MIN_STACK_SIZE
	.align		4
.L_475:
        /*0a80*/ 	.byte	0x04, 0x12
        /*0a82*/ 	.short	(.L_477 - .L_476)
	.align		4
.L_476:
        /*0a84*/ 	.word	index@(_Z23gemm_half_q_half_kernelILi1ELi8ELb0ELb0ELi64EEvPK6__halfPKjS4_S2_PS0_iiiiPKtS7_iiiiiibS2_i)
        /*0a88*/ 	.word	0x00000010


	//----- nvinfo : EIATTR_MIN_STACK_SIZE
	.align		4
.L_477:
        /*0a8c*/ 	.byte	0x04, 0x12
        /*0a8e*/ 	.short	(.L_479 - .L_478)
	.align		4
.L_478:
        /*0a90*/ 	.word	index@(_Z23gemm_half_q_half_kernelILi1ELi12ELb0ELb0ELi64EEvPK6__halfPKjS4_S2_PS0_iiiiPKtS7_iiiiiibS2_i)
        /*0a94*/ 	.word	0x00000010


	//----- nvinfo : EIATTR_MIN_STACK_SIZE
	.align		4
.L_479:
        /*0a98*/ 	.byte	0x04, 0x12
        /*0a9a*/ 	.short	(.L_481 - .L_480)
	.align		4
.L_480:
        /*0a9c*/ 	.word	index@(_Z23gemm_half_q_half_kernelILi1ELi14ELb0ELb0ELi64EEvPK6__halfPKjS4_S2_PS0_iiiiPKtS7_iiiiiibS2_i)
        /*0aa0*/ 	.word	0x00000010


	//----- nvinfo : EIATTR_MIN_STACK_SIZE
	.align		4
.L_481:
        /*0aa4*/ 	.byte	0x04, 0x12
        /*0aa6*/ 	.short	(.L_483 - .L_482)
	.align		4
.L_482:
        /*0aa8*/ 	.word	index@(_Z23gemm_half_q_half_kernelILi1ELi4ELb0ELb0ELi64EEvPK6__halfPKjS4_S2_PS0_iiiiPKtS7_iiiiiibS2_i)
        /*0aac*/ 	.word	0x00000010


	//----- nvinfo : EIATTR_MIN_STACK_SIZE
	.align		4
.L_483:
        /*0ab0*/ 	.byte	0x04, 0x12
        /*0ab2*/ 	.short	(.L_485 - .L_484)
	.align		4
.L_484:
        /*0ab4*/ 	.word	index@(_Z23gemm_half_q_half_kernelILi1ELi6ELb0ELb0ELi64EEvPK6__halfPKjS4_S2_PS0_iiiiPKtS7_iiiiiibS2_i)
        /*0ab8*/ 	.word	0x00000010


	//----- nvinfo : EIATTR_MIN_STACK_SIZE
	.align		4
.L_485:
        /*0abc*/ 	.byte	0x04, 0x12
        /*0abe*/ 	.short	(.L_487 - .L_486)
	.align		4
.L_486:
        /*0ac0*/ 	.word	index@(_Z23gemm_half_q_half_kernelILi1ELi2ELb0ELb0ELi64EEvPK6__halfPKjS4_S2_PS0_iiiiPKtS7_iiiiiibS2_i)
        /*0ac4*/ 	.word	0x00000010


	//----- nvinfo : EIATTR_MIN_STACK_SIZE
	.align		4
.L_487:
        /*0ac8*/ 	.byte	0x04, 0x12
        /*0aca*/ 	.short	(.L_489 - .L_488)
	.align		4
.L_488:
        /*0acc*/ 	.word	index@(_Z23gemm_half_q_half_kernelILi1ELi32ELb0ELb0ELi32EEvPK6__halfPKjS4_S2_PS0_iiiiPKtS7_iiiiiibS2_i)
        /*0ad0*/ 	.word	0x00000000


	//----- nvinfo : EIATTR_MIN_STACK_SIZE
	.align		4
.L_489:
        /*0ad4*/ 	.byte	0x04, 0x12
        /*0ad6*/ 	.short	(.L_491 - .L_490)
	.align		4
.L_490:
        /*0ad8*/ 	.word	index@(_Z23gemm_half_q_half_kernelILi1ELi48ELb0ELb0ELi32EEvPK6__halfPKjS4_S2_PS0_iiiiPKtS7_iiiiiibS2_i)
        /*0adc*/ 	.word	0x00000000


	//----- nvinfo : EIATTR_MIN_STACK_SIZE
	.align		4
.L_491:
        /*0ae0*/ 	.byte	0x04, 0x12
        /*0ae2*/ 	.short	(.L_493 - .L_492)
	.align		4
.L_492:
        /*0ae4*/ 	.word	index@(_Z23gemm_half_q_half_kernelILi1ELi16ELb0ELb0ELi32EEvPK6__halfPKjS4_S2_PS0_iiiiPKtS7_iiiiiibS2_i)
        /*0ae8*/ 	.word	0x00000000


	//----- nvinfo : EIATTR_MIN_STACK_SIZE
	.align		4
.L_493:
        /*0aec*/ 	.byte	0x04, 0x12
        /*0aee*/ 	.short	(.L_495 - .L_494)
	.align		4
.L_494:
        /*0af0*/ 	.word	index@(_Z23gemm_half_q_half_kernelILi1ELi24ELb0ELb0ELi32EEvPK6__halfPKjS4_S2_PS0_iiiiPKtS7_iiiiiibS2_i)
        /*0af4*/ 	.word	0x00000000


	//----- nvinfo : EIATTR_MIN_STACK_SIZE
	.align		4
.L_495:
        /*0af8*/ 	.byte	0x04, 0x12
        /*0afa*/ 	.short	(.L_497 - .L_496)
	.align		4
.L_496:
        /*0afc*/ 	.word	index@(_Z23gemm_half_q_half_kernelILi1ELi8ELb0ELb0ELi32EEvPK6__halfPKjS4_S2_PS0_iiiiPKtS7_iiiiiibS2_i)
        /*0b00*/ 	.word	0x00000000


	//----- nvinfo : EIATTR_MIN_STACK_SIZE
	.align		4
.L_497:
        /*0b04*/ 	.byte	0x04, 0x12
        /*0b06*/ 	.short	(.L_499 - .L_498)
	.align		4
.L_498:
        /*0b08*/ 	.word	index@(_Z23gemm_half_q_half_kernelILi1ELi12ELb0ELb0ELi32EEvPK6__halfPKjS4_S2_PS0_iiiiPKtS7_iiiiiibS2_i)
        /*0b0c*/ 	.word	0x00000000


	//----- nvinfo : EIATTR_MIN_STACK_SIZE
	.align		4
.L_499:
        /*0b10*/ 	.byte	0x04, 0x12
        /*0b12*/ 	.short	(.L_501 - .L_500)
	.align		4
.L_500:
        /*0b14*/ 	.word	index@(_Z23gemm_half_q_half_kernelILi1ELi14ELb0ELb0ELi32EEvPK6__halfPKjS4_S2_PS0_iiiiPKtS7_iiiiiibS2_i)
        /*0b18*/ 	.word	0x00000000


	//----- nvinfo : EIATTR_MIN_STACK_SIZE
	.align		4
.L_501:
        /*0b1c*/ 	.byte	0x04, 0x12
        /*0b1e*/ 	.short	(.L_503 - .L_502)
	.align		4
.L_502:
        /*0b20*/ 	.word	index@(_Z23gemm_half_q_half_kernelILi1ELi4ELb0ELb0ELi32EEvPK6__halfPKjS4_S2_PS0_iiiiPKtS7_iiiiiibS2_i)
        /*0b24*/ 	.word	0x00000000


	//----- nvinfo : EIATTR_MIN_STACK_SIZE
	.align		4
.L_503:
        /*0b28*/ 	.byte	0x04, 0x12
        /*0b2a*/ 	.short	(.L_505 - .L_504)
	.align		4
.L_504:
        /*0b2c*/ 	.word	index@(_Z23gemm_half_q_half_kernelILi1ELi6ELb0ELb0ELi32EEvPK6__halfPKjS4_S2_PS0_iiiiPKtS7_iiiiiibS2_i)
        /*0b30*/ 	.word	0x00000000


	//----- nvinfo : EIATTR_MIN_STACK_SIZE
	.align		4
.L_505:
        /*0b34*/ 	.byte	0x04, 0x12
        /*0b36*/ 	.short	(.L_507 - .L_506)
	.align		4
.L_506:
        /*0b38*/ 	.word	index@(_Z23gemm_half_q_half_kernelILi1ELi2ELb0ELb0ELi32EEvPK6__halfPKjS4_S2_PS0_iiiiPKtS7_iiiiiibS2_i)
        /*0b3c*/ 	.word	0x00000000
.L_507:


//--------------------- .nv.compat                --------------------------
	.section	.nv.compat,"",@"SHT_CUDA_COMPAT_INFO"
	.align	4
        /*0000*/ 	.byte	0x02, 0x09, 0x01, 0x00, 0x02, 0x02, 0x01, 0x00, 0x02, 0x05, 0x05, 0x00, 0x03, 0x07, 0x01, 0x01
        /*0010*/ 	.byte	0x02, 0x03, 0x00, 0x00, 0x02, 0x06, 0x01, 0x00, 0x04, 0x0b, 0x08, 0x00, 0x00, 0x00, 0x00, 0x00
        /*0020*/ 	.byte	0x00, 0x00, 0x00, 0x00


//--------------------- .nv.info._Z23gemm_half_q_half_kernelILi4ELi32ELb0ELb0ELi64EEvPK6__halfPKjS4_S2_PS0_iiiiPKtS7_iiiiiibS2_i --------------------------
	.section	.nv.info._Z23gemm_half_q_half_kernelILi4ELi32ELb0ELb0ELi64EEvPK6__halfPKjS4_S2_PS0_iiiiPKtS7_iiiiiibS2_i,"",@"SHT_CUDA_INFO"
	.sectionflags	@""
	.align	4


	//----- nvinfo : EIATTR_CUDA_API_VERSION
	.align		4
        /*0000*/ 	.byte	0x04, 0x37
        /*0002*/ 	.short	(.L_509 - .L_508)
.L_508:
        /*0004*/ 	.word	0x00000082


	//----- nvinfo : EIATTR_KPARAM_INFO
	.align		4
.L_509:
        /*0008*/ 	.byte	0x04, 0x17
        /*000a*/ 	.short	(.L_511 - .L_510)
.L_510:
        /*000c*/ 	.word	0x00000000
        /*0010*/ 	.short	0x0013
        /*0012*/ 	.short	0x0070
        /*0014*/ 	.byte	0x00, 0xf0, 0x11, 0x00


	//----- nvinfo : EIATTR_KPARAM_INFO
	.align		4
.L_511:
        /*0018*/ 	.byte	0x04, 0x17
        /*001a*/ 	.short	(.L_513 - .L_512)
.L_512:
        /*001c*/ 	.word	0x00000000
        /*0020*/ 	.short	0x0012
        /*0022*/ 	.short	0x0068
        /*0024*/ 	.byte	0x00, 0xf0, 0x21, 0x00


	//----- nvinfo : EIATTR_KPARAM_INFO
	.align		4
.L_513:
        /*0028*/ 	.byte	0x04, 0x17
        /*002a*/ 	.short	(.L_515 - .L_514)
.L_514:
        /*002c*/ 	.word	0x00000000
        /*0030*/ 	.short	0x0011
        /*0032*/ 	.short	0x0060
        /*0034*/ 	.byte	0x00, 0xf0, 0x05, 0x00


	//----- nvinfo : EIATTR_KPARAM_INFO
	.align		4
.L_515:
        /*0038*/ 	.byte	0x04, 0x17
        /*003a*/ 	.short	(.L_517 - .L_516)
.L_516:
        /*003c*/ 	.word	0x00000000
        /*0040*/ 	.short	0x0010
        /*0042*/ 	.short	0x005c
        /*0044*/ 	.byte	0x00, 0xf0, 0x11, 0x00


	//----- nvinfo : EIATTR_KPARAM_INFO
	.align		4
.L_517:
        /*0048*/ 	.byte	0x04, 0x17
        /*004a*/ 	.short	(.L_519 - .L_518)
.L_518:
        /*004c*/ 	.word	0x00000000
        /*0050*/ 	.short	0x000f
        /*0052*/ 	.short	0x0058
        /*0054*/ 	.byte	0x00, 0xf0, 0x11, 0x00


	//----- nvinfo : EIATTR_KPARAM_INFO
	.align		4
.L_519:
        /*0058*/ 	.byte	0x04, 0x17
        /*005a*/ 	.short	(.L_521 - .L_520)
.L_520:
        /*005c*/ 	.word	0x00000000
        /*0060*/ 	.short	0x000e
        /*0062*/ 	.short	0x0054
        /*0064*/ 	.byte	0x00, 0xf0, 0x11, 0x00


	//----- nvinfo : EIATTR_KPARAM_INFO
	.align		4
.L_521:
        /*0068*/ 	.byte	0x04, 0x17
        /*006a*/ 	.short	(.L_523 - .L_522)
.L_522:
        /*006c*/ 	.word	0x00000000
        /*0070*/ 	.short	0x000d
        /*0072*/ 	.short	0x0050
        /*0074*/ 	.byte	0x00, 0xf0, 0x11, 0x00


	//----- nvinfo : EIATTR_KPARAM_INFO
	.align		4
.L_523:
        /*0078*/ 	.byte	0x04, 0x17
        /*007a*/ 	.short	(.L_525 - .L_524)
.L_524:
        /*007c*/ 	.word	0x00000000
        /*0080*/ 	.short	0x000c
        /*0082*/ 	.short	0x004c
        /*0084*/ 	.byte	0x00, 0xf0, 0x11, 0x00


	//----- nvinfo : EIATTR_KPARAM_INFO
	.align		4
.L_525:
        /*0088*/ 	.byte	0x04, 0x17
        /*008a*/ 	.short	(.L_527 - .L_526)
.L_526:
        /*008c*/ 	.word	0x00000000
        /*0090*/ 	.short	0x000b
        /*0092*/ 	.short	0x0048
        /*0094*/ 	.byte	0x00, 0xf0, 0x11, 0x00


	//----- nvinfo : EIATTR_KPARAM_INFO
	.align		4
.L_527:
        /*0098*/ 	.byte	0x04, 0x17
        /*009a*/ 	.short	(.L_529 - .L_528)
.L_528:
        /*009c*/ 	.word	0x00000000
        /*00a0*/ 	.short	0x000a
        /*00a2*/ 	.short	0x0040
        /*00a4*/ 	.byte	0x00, 0xf0, 0x21, 0x00


	//----- nvinfo : EIATTR_KPARAM_INFO
	.align		4
.L_529:
        /*00a8*/ 	.byte	0x04, 0x17
        /*00aa*/ 	.short	(.L_531 - .L_530)
.L_530:
        /*00ac*/ 	.word	0x00000000
        /*00b0*/ 	.short	0x0009
        /*00b2*/ 	.short	0x0038
        /*00b4*/ 	.byte	0x00, 0xf0, 0x21, 0x00


	//----- nvinfo : EIATTR_KPARAM_INFO
	.align		4
.L_531:
        /*00b8*/ 	.byte	0x04, 0x17
        /*00ba*/ 	.short	(.L_533 - .L_532)
.L_532:
        /*00bc*/ 	.word	0x00000000
        /*00c0*/ 	.short	0x0008
        /*00c2*/ 	.short	0x0034
        /*00c4*/ 	.byte	0x00, 0xf0, 0x11, 0x00


	//----- nvinfo : EIATTR_KPARAM_INFO
	.align		4
.L_533:
        /*00c8*/ 	.byte	0x04, 0x17
        /*00ca*/ 	.short	(.L_535 - .L_534)
.L_534:
        /*00cc*/ 	.word	0x00000000
        /*00d0*/ 	.short	0x0007
        /*00d2*/ 	.short	0x0030
        /*00d4*/ 	.byte	0x00, 0xf0, 0x11, 0x00


	//----- nvinfo : EIATTR_KPARAM_INFO
	.align		4
.L_535:
        /*00d8*/ 	.byte	0x04, 0x17
        /*00da*/ 	.short	(.L_537 - .L_536)
.L_536:
        /*00dc*/ 	.word	0x00000000
        /*00e0*/ 	.short	0x0006
        /*00e2*/ 	.short	0x002c
        /*00e4*/ 	.byte	0x00, 0xf0, 0x11, 0x00


	//----- nvinfo : EIATTR_KPARAM_INFO
	.align		4
.L_537:
        /*00e8*/ 	.byte	0x04, 0x17
        /*00ea*/ 	.short	(.L_539 - .L_538)
.L_538:
        /*00ec*/ 	.word	0x00000000
        /*00f0*/ 	.short	0x0005
        /*00f2*/ 	.short	0x0028
        /*00f4*/ 	.byte	0x00, 0xf0, 0x11, 0x00


	//----- nvinfo : EIATTR_KPARAM_INFO
	.align		4
.L_539:
        /*00f8*/ 	.byte	0x04, 0x17
        /*00fa*/ 	.short	(.L_541 - .L_540)
.L_540:
        /*00fc*/ 	.word	0x00000000
        /*0100*/ 	.short	0x0004
        /*0102*/ 	.short	0x0020
        /*0104*/ 	.byte	0x00, 0xf0, 0x21, 0x00


	//----- nvinfo : EIATTR_KPARAM_INFO
	.align		4
.L_541:
        /*0108*/ 	.byte	0x04, 0x17
        /*010a*/ 	.short	(.L_543 - .L_542)
.L_542:
        /*010c*/ 	.word	0x00000000
        /*0110*/ 	.short	0x0003
        /*0112*/ 	.short	0x0018
        /*0114*/ 	.byte	0x00, 0xf0, 0x21, 0x00


	//----- nvinfo : EIATTR_KPARAM_INFO
	.align		4
.L_543:
        /*0118*/ 	.byte	0x04, 0x17
        /*011a*/ 	.short	(.L_545 - .L_544)
.L_544:
        /*011c*/ 	.word	0x00000000
        /*0120*/ 	.short	0x0002
        /*0122*/ 	.short	0x0010
        /*0124*/ 	.byte	0x00, 0xf0, 0x21, 0x00


	//----- nvinfo : EIATTR_KPARAM_INFO
	.align		4
.L_545:
        /*0128*/ 	.byte	0x04, 0x17
        /*012a*/ 	.short	(.L_547 - .L_546)
.L_546:
        /*012c*/ 	.word	0x00000000
        /*0130*/ 	.short	0x0001
        /*0132*/ 	.short	0x0008
        /*0134*/ 	.byte	0x00, 0xf0, 0x21, 0x00


	//----- nvinfo : EIATTR_KPARAM_INFO
	.align		4
.L_547:
        /*0138*/ 	.byte	0x04, 0x17
        /*013a*/ 	.short	(.L_549 - .L_548)
.L_548:
        /*013c*/ 	.word	0x00000000
        /*0140*/ 	.short	0x0000
        /*0142*/ 	.short	0x0000
        /*0144*/ 	.byte	0x00, 0xf0, 0x21, 0x00


	//----- nvinfo : EIATTR_SPARSE_MMA_MASK
	.align		4
.L_549:
        /*0148*/ 	.byte	0x03, 0x50
        /*014a*/ 	.short	0x0000


	//----- nvinfo : EIATTR_MAXREG_COUNT
	.align		4
        /*014c*/ 	.byte	0x03, 0x1b
        /*014e*/ 	.short	0x00ff


	//----- nvinfo : EIATTR_NUM_BARRIERS
	.align		4
        /*0150*/ 	.byte	0x02, 0x4c
        /*0152*/ 	.byte	0x01
	.zero		1


	//----- nvinfo : EIATTR_MERCURY_ISA_VERSION
	.align		4
        /*0154*/ 	.byte	0x03, 0x5f
        /*0156*/ 	.short	0x0101


	//----- nvinfo : EIATTR_EXIT_INSTR_OFFSETS
	.align		4
        /*0158*/ 	.byte	0x04, 0x1c
        /*015a*/ 	.short	(.L_551 - .L_550)


	//   ....[0]....
.L_550:
        /*015c*/ 	.word	0x00000800


	//   ....[1]....
        /*0160*/ 	.word	0x00003c40


	//   ....[2]....
        /*0164*/ 	.word	0x00003f20


	//   ....[3]....
        /*0168*/ 	.word	0x00004180


	//   ....[4]....
        /*016c*/ 	.word	0x000043d0


	//   ....[5]....
        /*0170*/ 	.word	0x00004510


	//   ....[6]....
        /*0174*/ 	.word	0x000045b0


	//   ....[7]....
        /*0178*/ 	.word	0x000045f0


	//----- nvinfo : EIATTR_CRS_STACK_SIZE
	.align		4
.L_551:
        /*017c*/ 	.byte	0x04, 0x1e
        /*017e*/ 	.short	(.L_553 - .L_552)
.L_552:
        /*0180*/ 	.word	0x00000000


	//----- nvinfo : EIATTR_CBANK_PARAM_SIZE
	.align		4
.L_553:
        /*0184*/ 	.byte	0x03, 0x19
        /*0186*/ 	.short	0x0074


	//----- nvinfo : EIATTR_PARAM_CBANK
	.align		4
        /*0188*/ 	.byte	0x04, 0x0a
        /*018a*/ 	.short	(.L_555 - .L_554)
	.align		4
.L_554:
        /*018c*/ 	.word	index@(.nv.constant0._Z23gemm_half_q_half_kernelILi4ELi32ELb0ELb0ELi64EEvPK6__halfPKjS4_S2_PS0_iiiiPKtS7_iiiiiibS2_i)
        /*0190*/ 	.short	0x0210
        /*0192*/ 	.short	0x0074


	//----- nvinfo : EIATTR_SW_WAR
	.align		4
.L_555:
        /*0194*/ 	.byte	0x04, 0x36
        /*0196*/ 	.short	(.L_557 - .L_556)
.L_556:
        /*0198*/ 	.word	0x00000008
.L_557:


//--------------------- .nv.info._Z23gemm_half_q_half_kernelILi4ELi48ELb0ELb0ELi64EEvPK6__halfPKjS4_S2_PS0_iiiiPKtS7_iiiiiibS2_i --------------------------
	.section	.nv.info._Z23gemm_half_q_half_kernelILi4ELi48ELb0ELb0ELi64EEvPK6__halfPKjS4_S2_PS0_iiiiPKtS7_iiiiiibS2_i,"",@"SHT_CUDA_INFO"
	.sectionflags	@""
	.align	4


	//----- nvinfo : EIATTR_CUDA_API_VERSION
	.align		4
        /*0000*/ 	.byte	0x04, 0x37
        /*0002*/ 	.short	(.L_559 - .L_558)
.L_558:
        /*0004*/ 	.word	0x00000082


	//----- nvinfo : EIATTR_KPARAM_INFO
	.align		4
.L_559:
        /*0008*/ 	.byte	0x04, 0x17
        /*000a*/ 	.short	(.L_561 - .L_560)
.L_560:
        /*000c*/ 	.word	0x00000000
        /*0010*/ 	.short	0x0013
        /*0012*/ 	.short	0x0070
        /*0014*/ 	.byte	0x00, 0xf0, 0x11, 0x00


	//----- nvinfo : EIATTR_KPARAM_INFO
	.align		4
.L_561:
        /*0018*/ 	.byte	0x04, 0x17
        /*001a*/ 	.short	(.L_563 - .L_562)
.L_562:
        /*001c*/ 	.word	0x00000000
        /*0020*/ 	.short	0x0012
        /*0022*/ 	.short	0x0068
        /*0024*/ 	.byte	0x00, 0xf0, 0x21, 0x00


	//----- nvinfo : EIATTR_KPARAM_INFO
	.align		4
.L_563:
        /*0028*/ 	.byte	0x04, 0x17
        /*002a*/ 	.short	(.L_565 - .L_564)
.L_564:
        /*002c*/ 	.word	0x00000000
        /*0030*/ 	.short	0x0011
        /*0032*/ 	.short	0x0060
        /*0034*/ 	.byte	0x00, 0xf0, 0x05, 0x00


	//----- nvinfo : EIATTR_KPARAM_INFO
	.align		4
.L_565:
        /*0038*/ 	.byte	0x04, 0x17
        /*003a*/ 	.short	(.L_567 - .L_566)
.L_566:
        /*003c*/ 	.word	0x00000000
        /*0040*/ 	.short	0x0010
        /*0042*/ 	.short	0x005c
        /*0044*/ 	.byte	0x00, 0xf0, 0x11, 0x00


	//----- nvinfo : EIATTR_KPARAM_INFO
	.align		4
.L_567:
        /*0048*/ 	.byte	0x04, 0x17
        /*004a*/ 	.short	(.L_569 - .L_568)
.L_568:
        /*004c*/ 	.word	0x00000000
        /*0050*/ 	.short	0x000f
        /*0052*/ 	.short	0x0058
        /*0054*/ 	.byte	0x00, 0xf0, 0x11, 0x00


	//----- nvinfo : EIATTR_KPARAM_INFO
	.align		4
.L_569:
        /*0058*/ 	.byte	0x04, 0x17
        /*005a*/ 	.short	(.L_571 - .L_570)
.L_570:
        /*005c*/ 	.word	0x00000000
        /*0060*/ 	.short	0x000e
        /*0062*/ 	.short	0x0054
        /*0064*/ 	.byte	0x00, 0xf0, 0x11, 0x00


	//----- nvinfo : EIATTR_KPARAM_INFO
	.align		4
.L_571:
        /*0068*/ 	.byte	0x04, 0x17
        /*006a*/ 	.short	(.L_573 - .L_572)
.L_572:
        /*006c*/ 	.word	0x00000000
        /*0070*/ 	.short	0x000d
        /*0072*/ 	.short	0x0050
        /*0074*/ 	.byte	0x00, 0xf0, 0x11, 0x00


	//----- nvinfo : EIATTR_KPARAM_INFO
	.align		4
.L_573:
        /*0078*/ 	.byte	0x04, 0x17
        /*007a*/ 	.short	(.L_575 - .L_574)
.L_574:
        /*007c*/ 	.word	0x00000000
        /*0080*/ 	.short	0x000c
        /*0082*/ 	.short	0x004c
        /*0084*/ 	.byte	0x00, 0xf0, 0x11, 0x00


	//----- nvinfo : EIATTR_KPARAM_INFO
	.align		4
.L_575:
        /*0088*/ 	.byte	0x04, 0x17
        /*008a*/ 	.short	(.L_577 - .L_576)
.L_576:
        /*008c*/ 	.word	0x00000000
        /*0090*/ 	.short	0x000b
        /*0092*/ 	.short	0x0048
        /*0094*/ 	.byte	0x00, 0xf0, 0x11, 0x00


	//----- nvinfo : EIATTR_KPARAM_INFO
	.align		4
.L_577:
        /*0098*/ 	.byte	0x04, 0x17
        /*009a*/ 	.short	(.L_579 - .L_578)
.L_578:
        /*009c*/ 	.word	0x00000000
        /*00a0*/ 	.short	0x000a
        /*00a2*/ 	.short	0x0040
        /*00a4*/ 	.byte	0x00, 0xf0, 0x21, 0x00


	//----- nvinfo : EIATTR_KPARAM_INFO
	.align		4
.L_579:
        /*00a8*/ 	.byte	0x04, 0x17
        /*00aa*/ 	.short	(.L_581 - .L_580)
.L_580:
        /*00ac*/ 	.word	0x00000000
        /*00b0*/ 	.short	0x0009
        /*00b2*/ 	.short	0x0038
        /*00b4*/ 	.byte	0x00, 0xf0, 0x21, 0x00


	//----- nvinfo : EIATTR_KPARAM_INFO
	.align		4
.L_581:
        /*00b8*/ 	.byte	0x04, 0x17
        /*00ba*/ 	.short	(.L_583 - .L_582)
.L_582:
        /*00bc*/ 	.word	0x00000000
        /*00c0*/ 	.short	0x0008
        /*00c2*/ 	.short	0x0034
        /*00c4*/ 	.byte	0x00, 0xf0, 0x11, 0x00


	//----- nvinfo : EIATTR_KPARAM_INFO
	.align		4
.L_583:
        /*00c8*/ 	.byte	0x04, 0x17
        /*00ca*/ 	.short	(.L_585 - .L_584)
.L_584:
        /*00cc*/ 	.word	0x00000000
        /*00d0*/ 	.short	0x0007
        /*00d2*/ 	.short	0x0030
        /*00d4*/ 	.byte	0x00, 0xf0, 0x11, 0x00


	//----- nvinfo : EIATTR_KPARAM_INFO
	.align		4
.L_585:
        /*00d8*/ 	.byte	0x04, 0x17
        /*00da*/ 	.short	(.L_587 - .L_586)
.L_586:
        /*00dc*/ 	.word	0x00000000
        /*00e0*/ 	.short	0x0006
        /*00e2*/ 	.short	0x002c
        /*00e4*/ 	.byte	0x00, 0xf0, 0x11, 0x00


	//----- nvinfo : EIATTR_KPARAM_INFO
	.align		4
.L_587:
        /*00e8*/ 	.byte	0x04, 0x17
        /*00ea*/ 	.short	(.L_589 - .L_588)
.L_588:
        /*00ec*/ 	.word	0x00000000
        /*00f0*/ 	.short	0x0005
        /*00f2*/ 	.short	0x0028
        /*00f4*/ 	.byte	0x00, 0xf0, 0x11, 0x00


	//----- nvinfo : EIATTR_KPARAM_INFO
	.align		4
.L_589:
        /*00f8*/ 	.byte	0x04, 0x17
        /*00fa*/ 	.short	(.L_591 - .L_590)
.L_590:
        /*00fc*/ 	.word	0x00000000
        /*0100*/ 	.short	0x0004
        /*0102*/ 	.short	0x0020
        /*0104*/ 	.byte	0x00, 0xf0, 0x21, 0x00


	//----- nvinfo : EIATTR_KPARAM_INFO
	.align		4
.L_591:
        /*0108*/ 	.byte	0x04, 0x17
        /*010a*/ 	.short	(.L_593 - .L_592)
.L_592:
        /*010c*/ 	.word	0x00000000
        /*0110*/ 	.short	0x0003
        /*0112*/ 	.short	0x0018
        /*0114*/ 	.byte	0x00, 0xf0, 0x21, 0x00


	//----- nvinfo : EIATTR_KPARAM_INFO
	.align		4
.L_593:
        /*0118*/ 	.byte	0x04, 0x17
        /*011a*/ 	.short	(.L_595 - .L_594)
.L_594:
        /*011c*/ 	.word	0x00000000
        /*0120*/ 	.short	0x0002
        /*0122*/ 	.short	0x0010
        /*0124*/ 	.byte	0x00, 0xf0, 0x21, 0x00


	//----- nvinfo : EIATTR_KPARAM_INFO
	.align		4
.L_595:
        /*0128*/ 	.byte	0x04, 0x17
        /*012a*/ 	.short	(.L_597 - .L_596)
.L_596:
        /*012c*/ 	.word	0x00000000
        /*0130*/ 	.short	0x0001
        /*0132*/ 	.short	0x0008
        /*0134*/ 	.byte	0x00, 0xf0, 0x21, 0x00


	//----- nvinfo : EIATTR_KPARAM_INFO
	.align		4
.L_597:
        /*0138*/ 	.byte	0x04, 0x17
        /*013a*/ 	.short	(.L_599 - .L_598)
.L_598:
        /*013c*/ 	.word	0x00000000
        /*0140*/ 	.short	0x0000
        /*0142*/ 	.short	0x0000
        /*0144*/ 	.byte	0x00, 0xf0, 0x21, 0x00


	//----- nvinfo : EIATTR_SPARSE_MMA_MASK
	.align		4
.L_599:
        /*0148*/ 	.byte	0x03, 0x50
        /*014a*/ 	.short	0x0000


	//----- nvinfo : EIATTR_MAXREG_COUNT
	.align		4
        /*014c*/ 	.byte	0x03, 0x1b
        /*014e*/ 	.short	0x00ff


	//----- nvinfo : EIATTR_NUM_BARRIERS
	.align		4
        /*0150*/ 	.byte	0x02, 0x4c
        /*0152*/ 	.byte	0x01
	.zero		1


	//----- nvinfo : EIATTR_MERCURY_ISA_VERSION
	.align		4
        /*0154*/ 	.byte	0x03, 0x5f
        /*0156*/ 	.short	0x0101


	//----- nvinfo : EIATTR_EXIT_INSTR_OFFSETS
	.align		4
        /*0158*/ 	.byte	0x04, 0x1c
        /*015a*/ 	.short	(.L_601 - .L_600)


	//   ....[0]....
.L_600:
        /*015c*/ 	.word	0x00000800


	//   ....[1]....
        /*0160*/ 	.word	0x000061c0


	//   ....[2]....
        /*0164*/ 	.word	0x000064b0


	//   ....[3]....
        /*0168*/ 	.word	0x00006700


	//   ....[4]....
        /*016c*/ 	.word	0x00006960


	//   ....[5]....
        /*0170*/ 	.word	0x00006aa0


	//   ....[6]....
        /*0174*/ 	.word	0x00006b40


	//   ....[7]....
        /*0178*/ 	.word	0x00006b80


	//----- nvinfo : EIATTR_CRS_STACK_SIZE
	.align		4
.L_601:
        /*017c*/ 	.byte	0x04, 0x1e
        /*017e*/ 	.short	(.L_603 - .L_602)
.L_602:
        /*0180*/ 	.word	0x00000000


	//----- nvinfo : EIATTR_CBANK_PARAM_SIZE
	.align		4
.L_603:
        /*0184*/ 	.byte	0x03, 0x19
        /*0186*/ 	.short	0x0074


	//----- nvinfo : EIATTR_PARAM_CBANK
	.align		4
        /*0188*/ 	.byte	0x04, 0x0a
        /*018a*/ 	.short	(.L_605 - .L_604)
	.align		4
.L_604:
        /*018c*/ 	.word	index@(.nv.constant0._Z23gemm_half_q_half_kernelILi4ELi48ELb0ELb0ELi64EEvPK6__halfPKjS4_S2_PS0_iiiiPKtS7_iiiiiibS2_i)
        /*0190*/ 	.short	0x0210
        /*0192*/ 	.short	0x0074


	//----- nvinfo : EIATTR_SW_WAR
	.align		4
.L_605:
        /*0194*/ 	.byte	0x04, 0x36
        /*0196*/ 	.short	(.L_607 - .L_606)
.L_606:
        /*0198*/ 	.word	0x00000008
.L_607:


//--------------------- .nv.info._Z23gemm_half_q_half_kernelILi4ELi16ELb0ELb0ELi64EEvPK6__halfPKjS4_S2_PS0_iiiiPKtS7_iiiiiibS2_i --------------------------
	.section	.nv.info._Z23gemm_half_q_half_kernelILi4ELi16ELb0ELb0ELi64EEvPK6__halfPKjS4_S2_PS0_iiiiPKtS7_iiiiiibS2_i,"",@"SHT_CUDA_INFO"
	.sectionflags	@""
	.align	4


	//----- nvinfo : EIATTR_CUDA_API_VERSION
	.align		4
        /*0000*/ 	.byte	0x04, 0x37
        /*0002*/ 	.short	(.L_609 - .L_608)
.L_608:
        /*0004*/ 	.word	0x00000082


	//----- nvinfo : EIATTR_KPARAM_INFO
	.align		4
.L_609:
        /*0008*/ 	.byte	0x04, 0x17
        /*000a*/ 	.short	(.L_611 - .L_610)
.L_610:
        /*000c*/ 	.word	0x00000000
        /*0010*/ 	.short	0x0013
        /*0012*/ 	.short	0x0070
        /*0014*/ 	.byte	0x00, 0xf0, 0x11, 0x00


	//----- nvinfo : EIATTR_KPARAM_INFO
	.align		4
.L_611:
        /*0018*/ 	.byte	0x04, 0x17
        /*001a*/ 	.short	(.L_613 - .L_612)
.L_612:
        /*001c*/ 	.word	0x00000000
        /*0020*/ 	.short	0x0012
        /*0022*/ 	.short	0x0068
        /*0024*/ 	.byte	0x00, 0xf0, 0x21, 0x00


	//----- nvinfo : EIATTR_KPARAM_INFO
	.align		4
.L_613:
        /*0028*/ 	.byte	0x04, 0x17
        /*002a*/ 	.short	(.L_615 - .L_614)
.L_614:
        /*002c*/ 	.word	0x00000000
        /*0030*/ 	.short	0x0011
        /*0032*/ 	.short	0x0060
        /*0034*/ 	.byte	0x00, 0xf0, 0x05, 0x00


	//----- nvinfo : EIATTR_KPARAM_INFO
	.align		4
.L_615:
        /*0038*/ 	.byte	0x04, 0x17
        /*003a*/ 	.short	(.L_617 - .L_616)
.L_616:
        /*003c*/ 	.word	0x00000000
        /*0040*/ 	.short	0x0010
        /*0042*/ 	.short	0x005c
        /*0044*/ 	.byte	0x00, 0xf0, 0x11, 0x00


	//----- nvinfo : EIATTR_KPARAM_INFO
	.align		4
.L_617:
        /*0048*/ 	.byte	0x04, 0x17
        /*004a*/ 	.short	(.L_619 - .L_618)
.L_618:
        /*004c*/ 	.word	0x00000000
        /*0050*/ 	.short	0x000f
        /*0052*/ 	.short	0x0058
        /*0054*/ 	.byte	0x00, 0xf0, 0x11, 0x00


	//----- nvinfo : EIATTR_KPARAM_INFO
	.align		4
.L_619:
        /*0058*/ 	.byte	0x04, 0x17
        /*005a*/ 	.short	(.L_621 - .L_620)
.L_620:
        /*005c*/ 	.word	0x00000000
        /*0060*/ 	.short	0x000e
        /*0062*/ 	.short	0x0054
        /*0064*/ 	.byte	0x00, 0xf0, 0x11, 0x00


	//----- nvinfo : EIATTR_KPARAM_INFO
	.align		4
.L_621:
        /*0068*/ 	.byte	0x04, 0x17
        /*006a*/ 	.short	(.L_623 - .L_622)
.L_622:
        /*006c*/ 	.word	0x00000000
        /*0070*/ 	.short	0x000d
        /*0072*/ 	.short	0x0050
        /*0074*/ 	.byte	0x00, 0xf0, 0x11, 0x00


	//----- nvinfo : EIATTR_KPARAM_INFO
	.align		4
.L_623:
        /*0078*/ 	.byte	0x04, 0x17
        /*007a*/ 	.short	(.L_625 - .L_624)
.L_624:
        /*007c*/ 	.word	0x00000000
        /*0080*/ 	.short	0x000c
        /*0082*/ 	.short	0x004c
        /*0084*/ 	.byte	0x00, 0xf0, 0x11, 0x00


	//----- nvinfo : EIATTR_KPARAM_INFO
	.align		4
.L_625:
        /*0088*/ 	.byte	0x04, 0x17
        /*008a*/ 	.short	(.L_627 - .L_626)
.L_626:
        /*008c*/ 	.word	0x00000000
        /*0090*/ 	.short	0x000b
        /*0092*/ 	.short	0x0048
        /*0094*/ 	.byte	0x00, 0xf0, 0x11, 0x00


	//----- nvinfo : EIATTR_KPARAM_INFO
	.align		4
.L_627:
        /*0098*/ 	.byte	0x04, 0x17
        /*009a*/ 	.short	(.L_629 - .L_628)
.L_628:
        /*009c*/ 	.word	0x00000000
        /*00a0*/ 	.short	0x000a
        /*00a2*/ 	.short	0x0040
        /*00a4*/ 	.byte	0x00, 0xf0, 0x21, 0x00


	//----- nvinfo : EIATTR_KPARAM_INFO
	.align		4
.L_629:
        /*00a8*/ 	.byte	0x04, 0x17
        /*00aa*/ 	.short	(.L_631 - .L_630)
.L_630:
        /*00ac*/ 	.word	0x00000000
        /*00b0*/ 	.short	0x0009
        /*00b2*/ 	.short	0x0038
        /*00b4*/ 	.byte	0x00, 0xf0, 0x21, 0x00


	//----- nvinfo : EIATTR_KPARAM_INFO
	.align		4
.L_631:
        /*00b8*/ 	.byte	0x04, 0x17
        /*00ba*/ 	.short	(.L_633 - .L_632)
.L_632:
        /*00bc*/ 	.word	0x00000000
        /*00c0*/ 	.short	0x0008
        /*00c2*/ 	.short	0x0034
        /*00c4*/ 	.byte	0x00, 0xf0, 0x11, 0x00


	//----- nvinfo : EIATTR_KPARAM_INFO
	.align		4
.L_633:
        /*00c8*/ 	.byte	0x04, 0x17
        /*00ca*/ 	.short	(.L_635 - .L_634)
.L_634:
        /*00cc*/ 	.word	0x00000000
        /*00d0*/ 	.short	0x0007
        /*00d2*/ 	.short	0x0030
        /*00d4*/ 	.byte	0x00, 0xf0, 0x11, 0x00


	//----- nvinfo : EIATTR_KPARAM_INFO
	.align		4
.L_635:
        /*00d8*/ 	.byte	0x04, 0x17
        /*00da*/ 	.short	(.L_637 - .L_636)
.L_636:
        /*00dc*/ 	.word	0x00000000
        /*00e0*/ 	.short	0x0006
        /*00e2*/ 	.short	0x002c
        /*00e4*/ 	.byte	0x00, 0xf0, 0x11, 0x00


	//----- nvinfo : EIATTR_KPARAM_INFO
	.align		4
.L_637:
        /*00e8*/ 	.byte	0x04, 0x17
        /*00ea*/ 	.short	(.L_639 - .L_638)
.L_638:
        /*00ec*/ 	.word	0x00000000
        /*00f0*/ 	.short	0x0005
        /*00f2*/ 	.short	0x0028
        /*00f4*/ 	.byte	0x00, 0xf0, 0x11, 0x00


	//----- nvinfo : EIATTR_KPARAM_INFO
	.align		4
.L_639:
        /*00f8*/ 	.byte	0x04, 0x17
        /*00fa*/ 	.short	(.L_641 - .L_640)
.L_640:
        /*00fc*/ 	.word	0x00000000
        /*0100*/ 	.short	0x0004
        /*0102*/ 	.short	0x0020
        /*0104*/ 	.byte	0x00, 0xf0, 0x21, 0x00


	//----- nvinfo : EIATTR_KPARAM_INFO
	.align		4
.L_641:
        /*0108*/ 	.byte	0x04, 0x17
        /*010a*/ 	.short	(.L_643 - .L_642)
.L_642:
        /*010c*/ 	.word	0x00000000
        /*0110*/ 	.short	0x0003
        /*0112*/ 	.short	0x0018
        /*0114*/ 	.byte	0x00, 0xf0, 0x21, 0x00


	//----- nvinfo : EIATTR_KPARAM_INFO
	.align		4
.L_643:
        /*0118*/ 	.byte	0x04, 0x17
        /*011a*/ 	.short	(.L_645 - .L_644)
.L_644:
        /*011c*/ 	.word	0x00000000
        /*0120*/ 	.short	0x0002
        /*0122*/ 	.short	0x0010
        /*0124*/ 	.byte	0x00, 0xf0, 0x21, 0x00


	//----- nvinfo : EIATTR_KPARAM_INFO
	.align		4
.L_645:
        /*0128*/ 	.byte	0x04, 0x17
        /*012a*/ 	.short	(.L_647 - .L_646)
.L_646:
        /*012c*/ 	.word	0x00000000
        /*0130*/ 	.short	0x0001
        /*0132*/ 	.short	0x0008
        /*0134*/ 	.byte	0x00, 0xf0, 0x21, 0x00


	//----- nvinfo : EIATTR_KPARAM_INFO
	.align		4
.L_647:
        /*0138*/ 	.byte	0x04, 0x17
        /*013a*/ 	.short	(.L_649 - .L_648)
.L_648:
        /*013c*/ 	.word	0x00000000
        /*0140*/ 	.short	0x0000
        /*0142*/ 	.short	0x0000
        /*0144*/ 	.byte	0x00, 0xf0, 0x21, 0x00


	//----- nvinfo : EIATTR_SPARSE_MMA_MASK
	.align		4
.L_649:
        /*0148*/ 	.byte	0x03, 0x50
        /*014a*/ 	.short	0x0000


	//----- nvinfo : EIATTR_MAXREG_COUNT
	.align		4
        /*014c*/ 	.byte	0x03, 0x1b
        /*014e*/ 	.short	0x00ff


	//----- nvinfo : EIATTR_NUM_BARRIERS
	.align		4
        /*0150*/ 	.byte	0x02, 0x4c
        /*0152*/ 	.byte	0x01
	.zero		1


	//----- nvinfo : EIATTR_MERCURY_ISA_VERSION
	.align		4
        /*0154*/ 	.byte	0x03, 0x5f
        /*0156*/ 	.short	0x0101


	//----- nvinfo : EIATTR_EXIT_INSTR_OFFSETS
	.align		4
        /*0158*/ 	.byte	0x04, 0x1c
        /*015a*/ 	.short	(.L_651 - .L_650)


	//   ....[0]....
.L_650:
        /*015c*/ 	.word	0x00000800


	//   ....[1]....
        /*0160*/ 	.word	0x00003890


	//   ....[2]....
        /*0164*/ 	.word	0x00003b60


	//   ....[3]....
        /*0168*/ 	.word	0x00003db0


	//   ....[4]....
        /*016c*/ 	.word	0x00004000


	//   ....[5]....
        /*0170*/ 	.word	0x00004140


	//   ....[6]....
        /*0174*/ 	.word	0x000041e0


	//   ....[7]....
        /*0178*/ 	.word	0x00004220


	//----- nvinfo : EIATTR_CRS_STACK_SIZE
	.align		4
.L_651:
        /*017c*/ 	.byte	0x04, 0x1e
        /*017e*/ 	.short	(.L_653 - .L_652)
.L_652:
        /*0180*/ 	.word	0x00000000


	//----- nvinfo : EIATTR_CBANK_PARAM_SIZE
	.align		4
.L_653:
        /*0184*/ 	.byte	0x03, 0x19
        /*0186*/ 	.short	0x0074


	//----- nvinfo : EIATTR_PARAM_CBANK
	.align		4
        /*0188*/ 	.byte	0x04, 0x0a
        /*018a*/ 	.short	(.L_655 - .L_654)
	.align		4
.L_654:
        /*018c*/ 	.word	index@(.nv.constant0._Z23gemm_half_q_half_kernelILi4ELi16ELb0ELb0ELi64EEvPK6__halfPKjS4_S2_PS0_iiiiPKtS7_iiiiiibS2_i)
        /*0190*/ 	.short	0x0210
        /*0192*/ 	.short	0x0074


	//----- nvinfo : EIATTR_SW_WAR
	.align		4
.L_655:
        /*0194*/ 	.byte	0x04, 0x36
        /*0196*/ 	.short	(.L_657 - .L_656)
.L_656:
        /*0198*/ 	.word	0x00000008
.L_657:


//--------------------- .nv.info._Z23gemm_half_q_half_kernelILi4ELi24ELb0ELb0ELi64EEvPK6__halfPKjS4_S2_PS0_iiiiPKtS7_iiiiiibS2_i --------------------------
	.section	.nv.info._Z23gemm_half_q_half_kernelILi4ELi24ELb0ELb0ELi64EEvPK6__halfPKjS4_S2_PS0_iiiiPKtS7_iiiiiibS2_i,"",@"SHT_CUDA_INFO"
	.sectionflags	@""
	.align	4


	//----- nvinfo : EIATTR_CUDA_API_VERSION
	.align		4
        /*0000*/ 	.byte	0x04, 0x37
        /*0002*/ 	.short	(.L_659 - .L_658)
.L_658:
        /*0004*/ 	.word	0x00000082


	//----- nvinfo : EIATTR_KPARAM_INFO
	.align		4
.L_659:
        /*0008*/ 	.byte	0x04, 0x17
        /*000a*/ 	.short	(.L_661 - .L_660)
.L_660:
        /*000c*/ 	.word	0x00000000
        /*0010*/ 	.short	0x0013
        /*0012*/ 	.short	0x0070
        /*0014*/ 	.byte	0x00, 0xf0, 0x11, 0x00


	//----- nvinfo : EIATTR_KPARAM_INFO
	.align		4
.L_661:
        /*0018*/ 	.byte	0x04, 0x17
        /*001a*/ 	.short	(.L_663 - .L_662)
.L_662:
        /*001c*/ 	.word	0x00000000
        /*0020*/ 	.short	0x0012
        /*0022*/ 	.short	0x0068
        /*0024*/ 	.byte	0x00, 0xf0, 0x21, 0x00


	//----- nvinfo : EIATTR_KPARAM_INFO
	.align		4
.L_663:
        /*0028*/ 	.byte	0x04, 0x17
        /*002a*/ 	.short	(.L_665 - .L_664)
.L_664:
        /*002c*/ 	.word	0x00000000
        /*0030*/ 	.short	0x0011
        /*0032*/ 	.short	0x0060
        /*0034*/ 	.byte	0x00, 0xf0, 0x05, 0x00


	//----- nvinfo : EIATTR_KPARAM_INFO
	.align		4
.L_665:
        /*0038*/ 	.byte	0x04, 0x17
        /*003a*/ 	.short	(.L_667 - .L_666)
.L_666:
        /*003c*/ 	.word	0x00000000
        /*0040*/ 	.short	0x0010
        /*0042*/ 	.short	0x005c
        /*0044*/ 	.byte	0x00, 0xf0, 0x11, 0x00


	//----- nvinfo : EIATTR_KPARAM_INFO
	.align		4
.L_667:
        /*0048*/ 	.byte	0x04, 0x17
        /*004a*/ 	.short	(.L_669 - .L_668)
.L_668:
        /*004c*/ 	.word	0x00000000
        /*0050*/ 	.short	0x000f
        /*0052*/ 	.short	0x0058
        /*0054*/ 	.byte	0x00, 0xf0, 0x11, 0x00


	//----- nvinfo : EIATTR_KPARAM_INFO
	.align		4
.L_669:
        /*0058*/ 	.byte	0x04, 0x17
        /*005a*/ 	.short	(.L_671 - .L_670)
.L_670:
        /*005c*/ 	.word	0x00000000
        /*0060*/ 	.short	0x000e
        /*0062*/ 	.short	0x0054
        /*0064*/ 	.byte	0x00, 0xf0, 0x11, 0x00


	//----- nvinfo : EIATTR_KPARAM_INFO
	.align		4
.L_671:
        /*0068*/ 	.byte	0x04, 0x17
        /*006a*/ 	.short	(.L_673 - .L_672)
.L_672:
        /*006c*/ 	.word	0x00000000
        /*0070*/ 	.short	0x000d
        /*0072*/ 	.short	0x0050
        /*0074*/ 	.byte	0x00, 0xf0, 0x11, 0x00


	//----- nvinfo : EIATTR_KPARAM_INFO
	.align		4
.L_673:
        /*0078*/ 	.byte	0x04, 0x17
        /*007a*/ 	.short	(.L_675 - .L_674)
.L_674:
        /*007c*/ 	.word	0x00000000
        /*0080*/ 	.short	0x000c
        /*0082*/ 	.short	0x004c
        /*0084*/ 	.byte	0x00, 0xf0, 0x11, 0x00


	//----- nvinfo : EIATTR_KPARAM_INFO
	.align		4
.L_675:
        /*0088*/ 	.byte	0x04, 0x17
        /*008a*/ 	.short	(.L_677 - .L_676)
.L_676:
        /*008c*/ 	.word	0x00000000
        /*0090*/ 	.short	0x000b
        /*0092*/ 	.short	0x0048
        /*0094*/ 	.byte	0x00, 0xf0, 0x11, 0x00


	//----- nvinfo : EIATTR_KPARAM_INFO
	.align		4
.L_677:
        /*0098*/ 	.byte	0x04, 0x17
        /*009a*/ 	.short	(.L_679 - .L_678)
.L_678:
        /*009c*/ 	.word	0x00000000
        /*00a0*/ 	.short	0x000a
        /*00a2*/ 	.short	0x0040
        /*00a4*/ 	.byte	0x00, 0xf0, 0x21, 0x00


	//----- nvinfo : EIATTR_KPARAM_INFO
	.align		4
.L_679:
        /*00a8*/ 	.byte	0x04, 0x17
        /*00aa*/ 	.short	(.L_681 - .L_680)
.L_680:
        /*00ac*/ 	.word	0x00000000
        /*00b0*/ 	.short	0x0009
        /*00b2*/ 	.short	0x0038
        /*00b4*/ 	.byte	0x00, 0xf0, 0x21, 0x00


	//----- nvinfo : EIATTR_KPARAM_INFO
	.align		4
.L_681:
        /*00b8*/ 	.byte	0x04, 0x17
        /*00ba*/ 	.short	(.L_683 - .L_682)
.L_682:
        /*00bc*/ 	.word	0x00000000
        /*00c0*/ 	.short	0x0008
        /*00c2*/ 	.short	0x0034
        /*00c4*/ 	.byte	0x00, 0xf0, 0x11, 0x00


	//----- nvinfo : EIATTR_KPARAM_INFO
	.align		4
.L_683:
        /*00c8*/ 	.byte	0x04, 0x17
        /*00ca*/ 	.short	(.L_685 - .L_684)
.L_684:
        /*00cc*/ 	.word	0x00000000
        /*00d0*/ 	.short	0x0007
        /*00d2*/ 	.short	0x0030
        /*00d4*/ 	.byte	0x00, 0xf0, 0x11, 0x00


	//----- nvinfo : EIATTR_KPARAM_INFO
	.align		4
.L_685:
        /*00d8*/ 	.byte	0x04, 0x17
        /*00da*/ 	.short	(.L_687 - .L_686)
.L_686:
        /*00dc*/ 	.word	0x00000000
        /*00e0*/ 	.short	0x0006
        /*00e2*/ 	.short	0x002c
        /*00e4*/ 	.byte	0x00, 0xf0, 0x11, 0x00


	//----- nvinfo : EIATTR_KPARAM_INFO
	.align		4
.L_687:
        /*00e8*/ 	.byte	0x04, 0x17
        /*00ea*/ 	.short	(.L_689 - .L_688)
.L_688:
        /*00ec*/ 	.word	0x00000000
        /*00f0*/ 	.short	0x0005
        /*00f2*/ 	.short	0x0028
        /*00f4*/ 	.byte	0x00, 0xf0, 0x11, 0x00


	//----- nvinfo : EIATTR_KPARAM_INFO
	.align		4
.L_689:
        /*00f8*/ 	.byte	0x04, 0x17
        /*00fa*/ 	.short	(.L_691 - .L_690)
.L_690:
        /*00fc*/ 	.word	0x00000000
        /*0100*/ 	.short	0x0004
        /*0102*/ 	.short	0x0020
        /*0104*/ 	.byte	0x00, 0xf0, 0x21, 0x00


	//----- nvinfo : EIATTR_KPARAM_INFO
	.align		4
.L_691:
        /*0108*/ 	.byte	0x04, 0x17
        /*010a*/ 	.short	(.L_693 - .L_692)
.L_692:
        /*010c*/ 	.word	0x00000000
        /*0110*/ 	.short	0x0003
        /*0112*/ 	.short	0x0018
        /*0114*/ 	.byte	0x00, 0xf0, 0x21, 0x00


	//----- nvinfo : EIATTR_KPARAM_INFO
	.align		4
.L_693:
        /*0118*/ 	.byte	0x04, 0x17
        /*011a*/ 	.short	(.L_695 - .L_694)
.L_694:
        /*011c*/ 	.word	0x00000000
        /*0120*/ 	.short	0x0002
        /*0122*/ 	.short	0x0010
        /*0124*/ 	.byte	0x00, 0xf0, 0x21, 0x00


	//----- nvinfo : EIATTR_KPARAM_INFO
	.align		4
.L_695:
        /*0128*/ 	.byte	0x04, 0x17
        /*012a*/ 	.short	(.L_697 - .L_696)
.L_696:
        /*012c*/ 	.word	0x00000000
        /*0130*/ 	.short	0x0001
        /*0132*/ 	.short	0x0008
        /*0134*/ 	.byte	0x00, 0xf0, 0x21, 0x00


	//----- nvinfo : EIATTR_KPARAM_INFO
	.align		4
.L_697:
        /*0138*/ 	.byte	0x04, 0x17
        /*013a*/ 	.short	(.L_699 - .L_698)
.L_698:
        /*013c*/ 	.word	0x00000000
        /*0140*/ 	.short	0x0000
        /*0142*/ 	.short	0x0000
        /*0144*/ 	.byte	0x00, 0xf0, 0x21, 0x00


	//----- nvinfo : EIATTR_SPARSE_MMA_MASK
	.align		4
.L_699:
        /*0148*/ 	.byte	0x03, 0x50
        /*014a*/ 	.short	0x0000


	//----- nvinfo : EIATTR_MAXREG_COUNT
	.align		4
        /*014c*/ 	.byte	0x03, 0x1b
        /*014e*/ 	.short	0x00ff


	//----- nvinfo : EIATTR_NUM_BARRIERS
	.align		4
        /*0150*/ 	.byte	0x02, 0x4c
        /*0152*/ 	.byte	0x01
	.zero		1


	//----- nvinfo : EIATTR_MERCURY_ISA_VERSION
	.align		4
        /*0154*/ 	.byte	0x03, 0x5f
        /*0156*/ 	.short	0x0101


	//----- nvinfo : EIATTR_EXIT_INSTR_OFFSETS
	.align		4
        /*0158*/ 	.byte	0x04, 0x1c
        /*015a*/ 	.short	(.L_701 - .L_700)


	//   ....[0]....
.L_700:
        /*015c*/ 	.word	0x00000800


	//   ....[1]....
        /*0160*/ 	.word	0x000087c0


	//   ....[2]....
        /*0164*/ 	.word	0x00008ab0


	//   ....[3]....
        /*0168*/ 	.word	0x00008d00


	//   ....[4]....
        /*016c*/ 	.word	0x00008f60


	//   ....[5]....
        /*0170*/ 	.word	0x000090a0


	//   ....[6]....
        /*0174*/ 	.word	0x00009140


	//   ....[7]....
        /*0178*/ 	.word	0x00009180


	//----- nvinfo : EIATTR_CRS_STACK_SIZE
	.align		4
.L_701:
        /*017c*/ 	.byte	0x04, 0x1e
        /*017e*/ 	.short	(.L_703 - .L_702)
.L_702:
        /*0180*/ 	.word	0x00000000


	//----- nvinfo : EIATTR_CBANK_PARAM_SIZE
	.align		4
.L_703:
        /*0184*/ 	.byte	0x03, 0x19
        /*0186*/ 	.short	0x0074


	//----- nvinfo : EIATTR_PARAM_CBANK
	.align		4
        /*0188*/ 	.byte	0x04, 0x0a
        /*018a*/ 	.short	(.L_705 - .L_704)
	.align		4
.L_704:
        /*018c*/ 	.word	index@(.nv.constant0._Z23gemm_half_q_half_kernelILi4ELi24ELb0ELb0ELi64EEvPK6__halfPKjS4_S2_PS0_iiiiPKtS7_iiiiiibS2_i)
        /*0190*/ 	.short	0x0210
        /*0192*/ 	.short	0x0074


	//----- nvinfo : EIATTR_SW_WAR
	.align		4
.L_705:
        /*0194*/ 	.byte	0x04, 0x36
        /*0196*/ 	.short	(.L_707 - .L_706)
.L_706:
        /*0198*/ 	.word	0x00000008
.L_707:


//--------------------- .nv.info._Z23gemm_half_q_half_kernelILi4ELi8ELb0ELb0ELi64EEvPK6__halfPKjS4_S2_PS0_iiiiPKtS7_iiiiiibS2_i --------------------------
	.section	.nv.info._Z23gemm_half_q_half_kernelILi4ELi8ELb0ELb0ELi64EEvPK6__halfPKjS4_S2_PS0_iiiiPKtS7_iiiiiibS2_i,"",@"SHT_CUDA_INFO"
	.sectionflags	@""
	.align	4


	//----- nvinfo : EIATTR_CUDA_API_VERSION
	.align		4
        /*0000*/ 	.byte	0x04, 0x37
        /*0002*/ 	.short	(.L_709 - .L_708)
.L_708:
        /*0004*/ 	.word	0x00000082


	//----- nvinfo : EIATTR_KPARAM_INFO
	.align		4
.L_709:
        /*0008*/ 	.byte	0x04, 0x17
        /*000a*/ 	.short	(.L_711 - .L_710)
.L_710:
        /*000c*/ 	.word	0x00000000
        /*0010*/ 	.short	0x0013
        /*0012*/ 	.short	0x0070
        /*0014*/ 	.byte	0x00, 0xf0, 0x11, 0x00


	//----- nvinfo : EIATTR_KPARAM_INFO
	.align		4
.L_711:
        /*0018*/ 	.byte	0x04, 0x17
        /*001a*/ 	.short	(.L_713 - .L_712)
.L_712:
        /*001c*/ 	.word	0x00000000
        /*0020*/ 	.short	0x0012
        /*0022*/ 	.short	0x0068
        /*0024*/ 	.byte	0x00, 0xf0, 0x21, 0x00


	//----- nvinfo : EIATTR_KPARAM_INFO
	.align		4
.L_713:
        /*0028*/ 	.byte	0x04, 0x17
        /*002a*/ 	.short	(.L_715 - .L_714)
.L_714:
        /*002c*/ 	.word	0x00000000
        /*0030*/ 	.short	0x0011
        /*0032*/ 	.short	0x0060
        /*0034*/ 	.byte	0x00, 0xf0, 0x05, 0x00


	//----- nvinfo : EIATTR_KPARAM_INFO
	.align		4
.L_715:
        /*0038*/ 	.byte	0x04, 0x17
        /*003a*/ 	.short	(.L_717 - .L_716)
.L_716:
        /*003c*/ 	.word	0x00000000
        /*0040*/ 	.short	0x0010
        /*0042*/ 	.short	0x005c
        /*0044*/ 	.byte	0x00, 0xf0, 0x11, 0x00


	//----- nvinfo : EIATTR_KPARAM_INFO
	.align		4
.L_717:
        /*0048*/ 	.byte	0x04, 0x17
        /*004a*/ 	.short	(.L_719 - .L_718)
.L_718:
        /*004c*/ 	.word	0x00000000
        /*0050*/ 	.short	0x000f
        /*0052*/ 	.short	0x0058
        /*0054*/ 	.byte	0x00, 0xf0, 0x11, 0x00


	//----- nvinfo : EIATTR_KPARAM_INFO
	.align		4
.L_719:
        /*0058*/ 	.byte	0x04, 0x17
        /*005a*/ 	.short	(.L_721 - .L_720)
.L_720:
        /*005c*/ 	.word	0x00000000
        /*0060*/ 	.short	0x000e
        /*0062*/ 	.short	0x0054
        /*0064*/ 	.byte	0x00, 0xf0, 0x11, 0x00


	//----- nvinfo : EIATTR_KPARAM_INFO
	.align		4
.L_721:
        /*0068*/ 	.byte	0x04, 0x17
        /*006a*/ 	.short	(.L_723 - .L_722)
.L_722:
        /*006c*/ 	.word	0x00000000
        /*0070*/ 	.short	0x000d
        /*0072*/ 	.short	0x0050
        /*0074*/ 	.byte	0x00, 0xf0, 0x11, 0x00


	//----- nvinfo : EIATTR_KPARAM_INFO
	.align		4
.L_723:
        /*0078*/ 	.byte	0x04, 0x17
        /*007a*/ 	.short	(.L_725 - .L_724)
.L_724:
        /*007c*/ 	.word	0x00000000
        /*0080*/ 	.short	0x000c
        /*0082*/ 	.short	0x004c
        /*0084*/ 	.byte	0x00, 0xf0, 0x11, 0x00


	//----- nvinfo : EIATTR_KPARAM_INFO
	.align		4
.L_725:
        /*0088*/ 	.byte	0x04, 0x17
        /*008a*/ 	.short	(.L_727 - .L_726)
.L_726:
        /*008c*/ 	.word	0x00000000
        /*0090*/ 	.short	0x000b
        /*0092*/ 	.short	0x0048
        /*0094*/ 	.byte	0x00, 0xf0, 0x11, 0x00


	//----- nvinfo : EIATTR_KPARAM_INFO
	.align		4
.L_727:
        /*0098*/ 	.byte	0x04, 0x17
        /*009a*/ 	.short	(.L_729 - .L_728)
.L_728:
        /*009c*/ 	.word	0x00000000
        /*00a0*/ 	.short	0x000a
        /*00a2*/ 	.short	0x0040
        /*00a4*/ 	.byte	0x00, 0xf0, 0x21, 0x00


	//----- nvinfo : EIATTR_KPARAM_INFO
	.align		4
.L_729:
        /*00a8*/ 	.byte	0x04, 0x17
        /*00aa*/ 	.short	(.L_731 - .L_730)
.L_730:
        /*00ac*/ 	.word	0x00000000
        /*00b0*/ 	.short	0x0009
        /*00b2*/ 	.short	0x0038
        /*00b4*/ 	.byte	0x00, 0xf0, 0x21, 0x00


	//----- nvinfo : EIATTR_KPARAM_INFO
	.align		4
.L_731:
        /*00b8*/ 	.byte	0x04, 0x17
        /*00ba*/ 	.short	(.L_733 - .L_732)
.L_732:
        /*00bc*/ 	.word	0x00000000
        /*00c0*/ 	.short	0x0008
        /*00c2*/ 	.short	0x0034
        /*00c4*/ 	.byte	0x00, 0xf0, 0x11, 0x00


	//----- nvinfo : EIATTR_KPARAM_INFO
	.align		4
.L_733:
        /*00c8*/ 	.byte	0x04, 0x17
        /*00ca*/ 	.short	(.L_735 - .L_734)
.L_734:
        /*00cc*/ 	.word	0x00000000
        /*00d0*/ 	.short	0x0007
        /*00d2*/ 	.short	0x0030
        /*00d4*/ 	.byte	0x00, 0xf0, 0x11, 0x00


	//----- nvinfo : EIATTR_KPARAM_INFO
	.align		4
.L_735:
        /*00d8*/ 	.byte	0x04, 0x17
        /*00da*/ 	.short	(.L_737 - .L_736)
.L_736:
        /*00dc*/ 	.word	0x00000000
        /*00e0*/ 	.short	0x0006
        /*00e2*/ 	.short	0x002c
        /*00e4*/ 	.byte	0x00, 0xf0, 0x11, 0x00


	//----- nvinfo : EIATTR_KPARAM_INFO
	.align		4
.L_737:
        /*00e8*/ 	.byte	0x04, 0x17
        /*00ea*/ 	.short	(.L_739 - .L_738)
.L_738:
        /*00ec*/ 	.word	0x00000000
        /*00f0*/ 	.short	0x0005
        /*00f2*/ 	.short	0x0028
        /*00f4*/ 	.byte	0x00, 0xf0, 0x11, 0x00


	//----- nvinfo : EIATTR_KPARAM_INFO
	.align		4
.L_739:
        /*00f8*/ 	.byte	0x04, 0x17
        /*00fa*/ 	.short	(.L_741 - .L_740)
.L_740:
        /*00fc*/ 	.word	0x00000000
        /*0100*/ 	.short	0x0004
        /*0102*/ 	.short	0x0020
        /*0104*/ 	.byte	0x00, 0xf0, 0x21, 0x00


	//----- nvinfo : EIATTR_KPARAM_INFO
	.align		4
.L_741:
        /*0108*/ 	.byte	0x04, 0x17
        /*010a*/ 	.short	(.L_743 - .L_742)
.L_742:
        /*010c*/ 	.word	0x00000000
        /*0110*/ 	.short	0x0003
        /*0112*/ 	.short	0x0018
        /*0114*/ 	.byte	0x00, 0xf0, 0x21, 0x00


	//----- nvinfo : EIATTR_KPARAM_INFO
	.align		4
.L_743:
        /*0118*/ 	.byte	0x04, 0x17
        /*011a*/ 	.short	(.L_745 - .L_744)
.L_744:
        /*011c*/ 	.word	0x00000000
        /*0120*/ 	.short	0x0002
        /*0122*/ 	.short	0x0010
        /*0124*/ 	.byte	0x00, 0xf0, 0x21, 0x00


	//----- nvinfo : EIATTR_KPARAM_INFO
	.align		4
.L_745:
        /*0128*/ 	.byte	0x04, 0x17
        /*012a*/ 	.short	(.L_747 - .L_746)
.L_746:
        /*012c*/ 	.word	0x00000000
        /*0130*/ 	.short	0x0001
        /*0132*/ 	.short	0x0008
        /*0134*/ 	.byte	0x00, 0xf0, 0x21, 0x00


	//----- nvinfo : EIATTR_KPARAM_INFO
	.align		4
.L_747:
        /*0138*/ 	.byte	0x04, 0x17
        /*013a*/ 	.short	(.L_749 - .L_748)
.L_748:
        /*013c*/ 	.word	0x00000000
        /*0140*/ 	.short	0x0000
        /*0142*/ 	.short	0x0000
        /*0144*/ 	.byte	0x00, 0xf0, 0x21, 0x00


	//----- nvinfo : EIATTR_SPARSE_MMA_MASK
	.align		4
.L_749:
        /*0148*/ 	.byte	0x03, 0x50
        /*014a*/ 	.short	0x0000


	//----- nvinfo : EIATTR_MAXREG_COUNT
	.align		4
        /*014c*/ 	.byte	0x03, 0x1b
        /*014e*/ 	.short	0x00ff


	//----- nvinfo : EIATTR_NUM_BARRIERS
	.align		4
        /*0150*/ 	.byte	0x02, 0x4c
        /*0152*/ 	.byte	0x01
	.zero		1


	//----- nvinfo : EIATTR_MERCURY_ISA_VERSION
	.align		4
        /*0154*/ 	.byte	0x03, 0x5f
        /*0156*/ 	.short	0x0101


	//----- nvinfo : EIATTR_EXIT_INSTR_OFFSETS
	.align		4
        /*0158*/ 	.byte	0x04, 0x1c
        /*015a*/ 	.short	(.L_751 - .L_750)


	//   ....[0]....
.L_750:
        /*015c*/ 	.word	0x00000800


	//   ....[1]....
        /*0160*/ 	.word	0x00006220


	//   ....[2]....
        /*0164*/ 	.word	0x000064f0


	//   ....[3]....
        /*0168*/ 	.word	0x00006740


	//   ....[4]....
        /*016c*/ 	.word	0x00006990


	//   ....[5]....
        /*0170*/ 	.word	0x00006ad0


	//   ....[6]....
        /*0174*/ 	.word	0x00006b70


	//   ....[7]....
        /*0178*/ 	.word	0x00006bb0


	//----- nvinfo : EIATTR_CRS_STACK_SIZE
	.align		4
.L_751:
        /*017c*/ 	.byte	0x04, 0x1e
        /*017e*/ 	.short	(.L_753 - .L_752)
.L_752:
        /*0180*/ 	.word	0x00000000


	//----- nvinfo : EIATTR_CBANK_PARAM_SIZE
	.align		4
.L_753:
        /*0184*/ 	.byte	0x03, 0x19
        /*0186*/ 	.short	0x0074


	//----- nvinfo : EIATTR_PARAM_CBANK
	.align		4
        /*0188*/ 	.byte	0x04, 0x0a
        /*018a*/ 	.short	(.L_755 - .L_754)
	.align		4
.L_754:
        /*018c*/ 	.word	index@(.nv.constant0._Z23gemm_half_q_half_kernelILi4ELi8ELb0ELb0ELi64EEvPK6__halfPKjS4_S2_PS0_iiiiPKtS7_iiiiiibS2_i)
        /*0190*/ 	.short	0x0210
        /*0192*/ 	.short	0x0074


	//----- nvinfo : EIATTR_SW_WAR
	.align		4
.L_755:
        /*0194*/ 	.byte	0x04, 0x36
        /*0196*/ 	.short	(.L_757 - .L_756)
.L_756:
        /*0198*/ 	.word	0x00000008
.L_757:


//--------------------- .nv.info._Z23gemm_half_q_half_kernelILi4ELi12ELb0ELb0ELi64EEvPK6__halfPKjS4_S2_PS0_iiiiPKtS7_iiiiiibS2_i --------------------------
	.section	.nv.info._Z23gemm_half_q_half_kernelILi4ELi12ELb0ELb0ELi64EEvPK6__halfPKjS4_S2_PS0_iiiiPKtS7_iiiiiibS2_i,"",@"SHT_CUDA_INFO"
	.sectionflags	@""
	.align	4


	//----- nvinfo : EIATTR_CUDA_API_VERSION
	.align		4
        /*0000*/ 	.byte	0x04, 0x37
        /*0002*/ 	.short	(.L_759 - .L_758)
.L_758:
        /*0004*/ 	.word	0x00000082


	//----- nvinfo : EIATTR_KPARAM_INFO
	.align		4
.L_759:
        /*0008*/ 	.byte	0x04, 0x17
        /*000a*/ 	.short	(.L_761 - .L_760)
.L_760:
        /*000c*/ 	.word	0x00000000
        /*0010*/ 	.short	0x0013
        /*0012*/ 	.short	0x0070
        /*0014*/ 	.byte	0x00, 0xf0, 0x11, 0x00


	//----- nvinfo : EIATTR_KPARAM_INFO
	.align		4
.L_761:
        /*0018*/ 	.byte	0x04, 0x17
        /*001a*/ 	.short	(.L_763 - .L_762)
.L_762:
        /*001c*/ 	.word	0x00000000
        /*0020*/ 	.short	0x0012
        /*0022*/ 	.short	0x0068
        /*0024*/ 	.byte	0x00, 0xf0, 0x21, 0x00


	//----- nvinfo : EIATTR_KPARAM_INFO
	.align		4
.L_763:
        /*0028*/ 	.byte	0x04, 0x17
        /*002a*/ 	.short	(.L_765 - .L_764)
.L_764:
        /*002c*/ 	.word	0x00000000
        /*0030*/ 	.short	0x0011
        /*0032*/ 	.short	0x0060
        /*0034*/ 	.byte	0x00, 0xf0, 0x05, 0x00


	//----- nvinfo : EIATTR_KPARAM_INFO
	.align		4
.L_765:
        /*0038*/ 	.byte	0x04, 0x17
        /*003a*/ 	.short	(.L_767 - .L_766)
.L_766:
        /*003c*/ 	.word	0x00000000
        /*0040*/ 	.short	0x0010
        /*0042*/ 	.short	0x005c
        /*0044*/ 	.byte	0x00, 0xf0, 0x11, 0x00


	//----- nvinfo : EIATTR_KPARAM_INFO
	.align		4
.L_767:
        /*0048*/ 	.byte	0x04, 0x17
        /*004a*/ 	.short	(.L_769 - .L_768)
.L_768:
        /*004c*/ 	.word	0x00000000
        /*0050*/ 	.short	0x000f
        /*0052*/ 	.short	0x0058
        /*0054*/ 	.byte	0x00, 0xf0, 0x11, 0x00


	//----- nvinfo : EIATTR_KPARAM_INFO
	.align		4
.L_769:
        /*0058*/ 	.byte	0x04, 0x17
        /*005a*/ 	.short	(.L_771 - .L_770)
.L_770:
        /*005c*/ 	.word	0x00000000
        /*0060*/ 	.short	0x000e
        /*0062*/ 	.short	0x0054
        /*0064*/ 	.byte	0x00, 0xf0, 0x11, 0x00


	//----- nvinfo : EIATTR_KPARAM_INFO
	.align		4
.L_771:
        /*0068*/ 	.byte	0x04, 0x17
        /*006a*/ 	.short	(.L_773 - .L_772)
.L_772:
        /*006c*/ 	.word	0x00000000
        /*0070*/ 	.short	0x000d
        /*0072*/ 	.short	0x0050
        /*0074*/ 	.byte	0x00, 0xf0, 0x11, 0x00


	//----- nvinfo : EIATTR_KPARAM_INFO
	.align		4
.L_773:
        /*0078*/ 	.byte	0x04, 0x17
        /*007a*/ 	.short	(.L_775 - .L_774)
.L_774:
        /*007c*/ 	.word	0x00000000
        /*0080*/ 	.short	0x000c
        /*0082*/ 	.short	0x004c
        /*0084*/ 	.byte	0x00, 0xf0, 0x11, 0x00


	//----- nvinfo : EIATTR_KPARAM_INFO
	.align		4
.L_775:
        /*0088*/ 	.byte	0x04, 0x17
        /*008a*/ 	.short	(.L_777 - .L_776)
.L_776:
        /*008c*/ 	.word	0x00000000
        /*0090*/ 	.short	0x000b
        /*0092*/ 	.short	0x0048
        /*0094*/ 	.byte	0x00, 0xf0, 0x11, 0x00


	//----- nvinfo : EIATTR_KPARAM_INFO
	.align		4
.L_777:
        /*0098*/ 	.byte	0x04, 0x17
        /*009a*/ 	.short	(.L_779 - .L_778)
.L_778:
        /*009c*/ 	.word	0x00000000
        /*00a0*/ 	.short	0x000a
        /*00a2*/ 	.short	0x0040
        /*00a4*/ 	.byte	0x00, 0xf0, 0x21, 0x00


	//----- nvinfo : EIATTR_KPARAM_INFO
	.align		4
.L_779:
        /*00a8*/ 	.byte	0x04, 0x17
        /*00aa*/ 	.short	(.L_781 - .L_780)
.L_780:
        /*00ac*/ 	.word	0x00000000
        /*00b0*/ 	.short	0x0009
        /*00b2*/ 	.short	0x0038
        /*00b4*/ 	.byte	0x00, 0xf0, 0x21, 0x00


	//----- nvinfo : EIATTR_KPARAM_INFO
	.align		4
.L_781:
        /*00b8*/ 	.byte	0x04, 0x17
        /*00ba*/ 	.short	(.L_783 - .L_782)
.L_782:
        /*00bc*/ 	.word	0x00000000
        /*00c0*/ 	.short	0x0008
        /*00c2*/ 	.short	0x0034
        /*00c4*/ 	.byte	0x00, 0xf0, 0x11, 0x00


	//----- nvinfo : EIATTR_KPARAM_INFO
	.align		4
.L_783:
        /*00c8*/ 	.byte	0x04, 0x17
        /*00ca*/ 	.short	(.L_785 - .L_784)
.L_784:
        /*00cc*/ 	.word	0x00000000
        /*00d0*/ 	.short	0x0007
        /*00d2*/ 	.short	0x0030
        /*00d4*/ 	.byte	0x00, 0xf0, 0x11, 0x00


	//----- nvinfo : EIATTR_KPARAM_INFO
	.align		4
.L_785:
        /*00d8*/ 	.byte	0x04, 0x17
        /*00da*/ 	.short	(.L_787 - .L_786)
.L_786:
        /*00dc*/ 	.word	0x00000000
        /*00e0*/ 	.short	0x0006
        /*00e2*/ 	.short	0x002c
        /*00e4*/ 	.byte	0x00, 0xf0, 0x11, 0x00


	//----- nvinfo : EIATTR_KPARAM_INFO
	.align		4
.L_787:
        /*00e8*/ 	.byte	0x04, 0x17
        /*00ea*/ 	.short	(.L_789 - .L_788)
.L_788:
        /*00ec*/ 	.word	0x00000000
        /*00f0*/ 	.short	0x0005
        /*00f2*/ 	.short	0x0028
        /*00f4*/ 	.byte	0x00, 0xf0, 0x11, 0x00


	//----- nvinfo : EIATTR_KPARAM_INFO
	.align		4
.L_789:
        /*00f8*/ 	.byte	0x04, 0x17
        /*00fa*/ 	.short	(.L_791 - .L_790)
.L_790:
        /*00fc*/ 	.word	0x00000000
        /*0100*/ 	.short	0x0004
        /*0102*/ 	.short	0x0020
        /*0104*/ 	.byte	0x00, 0xf0, 0x21, 0x00


	//----- nvinfo : EIATTR_KPARAM_INFO
	.align		4
.L_791:
        /*0108*/ 	.byte	0x04, 0x17
        /*010a*/ 	.short	(.L_793 - .L_792)
.L_792:
        /*010c*/ 	.word	0x00000000
        /*0110*/ 	.short	0x0003
        /*0112*/ 	.short	0x0018
        /*0114*/ 	.byte	0x00, 0xf0, 0x21, 0x00


	//----- nvinfo : EIATTR_KPARAM_INFO
	.align		4
.L_793:
        /*0118*/ 	.byte	0x04, 0x17
        /*011a*/ 	.short	(.L_795 - .L_794)
.L_794:
        /*011c*/ 	.word	0x00000000
        /*0120*/ 	.short	0x0002
        /*0122*/ 	.short	0x0010
        /*0124*/ 	.byte	0x00, 0xf0, 0x21, 0x00


	//----- nvinfo : EIATTR_KPARAM_INFO
	.align		4
.L_795:
        /*0128*/ 	.byte	0x04, 0x17
        /*012a*/ 	.short	(.L_797 - .L_796)
.L_796:
        /*012c*/ 	.word	0x00000000
        /*0130*/ 	.short	0x0001
        /*0132*/ 	.short	0x0008
        /*0134*/ 	.byte	0x00, 0xf0, 0x21, 0x00


	//----- nvinfo : EIATTR_KPARAM_INFO
	.align		4
.L_797:
        /*0138*/ 	.byte	0x04, 0x17
        /*013a*/ 	.short	(.L_799 - .L_798)
.L_798:
        /*013c*/ 	.word	0x00000000
        /*0140*/ 	.short	0x0000
        /*0142*/ 	.short	0x0000
        /*0144*/ 	.byte	0x00, 0xf0, 0x21, 0x00


	//----- nvinfo : EIATTR_SPARSE_MMA_MASK
	.align		4
.L_799:
        /*0148*/ 	.byte	0x03, 0x50
        /*014a*/ 	.short	0x0000


	//----- nvinfo : EIATTR_MAXREG_COUNT
	.align		4
        /*014c*/ 	.byte	0x03, 0x1b
        /*014e*/ 	.short	0x00ff


	//----- nvinfo : EIATTR_NUM_BARRIERS
	.align		4
        /*0150*/ 	.byte	0x02, 0x4c
        /*0152*/ 	.byte	0x01
	.zero		1


	//----- nvinfo : EIATTR_MERCURY_ISA_VERSION
	.align		4
        /*0154*/ 	.byte	0x03, 0x5f
        /*0156*/ 	.short	0x0101


	//----- nvinfo : EIATTR_EXIT_INSTR_OFFSETS
	.align		4
        /*0158*/ 	.byte	0x04, 0x1c
        /*015a*/ 	.short	(.L_801 - .L_800)


	//   ....[0]....
.L_800:
        /*015c*/ 	.word	0x00000800


	//   ....[1]....
        /*0160*/ 	.word	0x000085b0


	//   ....[2]....
        /*0164*/ 	.word	0x00008880


	//   ....[3]....
        /*0168*/ 	.word	0x00008ad0


	//   ....[4]....
        /*016c*/ 	.word	0x00008d20


	//   ....[5]....
        /*0170*/ 	.word	0x00008e60


	//   ....[6]....
        /*0174*/ 	.word	0x00008f00


	//   ....[7]....
        /*0178*/ 	.word	0x00008f40


	//----- nvinfo : EIATTR_CRS_STACK_SIZE
	.align		4
.L_801:
        /*017c*/ 	.byte	0x04, 0x1e
        /*017e*/ 	.short	(.L_803 - .L_802)
.L_802:
        /*0180*/ 	.word	0x00000000


	//----- nvinfo : EIATTR_CBANK_PARAM_SIZE
	.align		4
.L_803:
        /*0184*/ 	.byte	0x03, 0x19
        /*0186*/ 	.short	0x0074


	//----- nvinfo : EIATTR_PARAM_CBANK
	.align		4
        /*0188*/ 	.byte	0x04, 0x0a
        /*018a*/ 	.short	(.L_805 - .L_804)
	.align		4
.L_804:
        /*018c*/ 	.word	index@(.nv.constant0._Z23gemm_half_q_half_kernelILi4ELi12ELb0ELb0ELi64EEvPK6__halfPKjS4_S2_PS0_iiiiPKtS7_iiiiiibS2_i)
        /*0190*/ 	.short	0x0210
        /*0192*/ 	.short	0x0074


	//----- nvinfo : EIATTR_SW_WAR
	.align		4
.L_805:
        /*0194*/ 	.byte	0x04, 0x36
        /*0196*/ 	.short	(.L_807 - .L_806)
.L_806:
        /*0198*/ 	.word	0x00000008
.L_807:


//--------------------- .nv.info._Z23gemm_half_q_half_kernelILi4ELi14ELb0ELb0ELi64EEvPK6__halfPKjS4_S2_PS0_iiiiPKtS7_iiiiiibS2_i --------------------------
	.section	.nv.info._Z23gemm_half_q_half_kernelILi4ELi14ELb0ELb0ELi64EEvPK6__halfPKjS4_S2_PS0_iiiiPKtS7_iiiiiibS2_i,"",@"SHT_CUDA_INFO"
	.sectionflags	@""
	.align	4


	//----- nvinfo : EIATTR_CUDA_API_VERSION
	.align		4
        /*0000*/ 	.byte	0x04, 0x37
        /*0002*/ 	.short	(.L_809 - .L_808)
.L_808:
        /*0004*/ 	.word	0x00000082


	//----- nvinfo : EIATTR_KPARAM_INFO
	.align		4
.L_809:
        /*0008*/ 	.byte	0x04, 0x17
        /*000a*/ 	.short	(.L_811 - .L_810)
.L_810:
        /*000c*/ 	.word	0x00000000
        /*0010*/ 	.short	0x0013
        /*0012*/ 	.short	0x0070
        /*0014*/ 	.byte	0x00, 0xf0, 0x11, 0x00


	//----- nvinfo : EIATTR_KPARAM_INFO
	.align		4
.L_811:
        /*0018*/ 	.byte	0x04, 0x17
        /*001a*/ 	.short	(.L_813 - .L_812)
.L_812:
        /*001c*/ 	.word	0x00000000
        /*0020*/ 	.short	0x0012
        /*0022*/ 	.short	0x0068
        /*0024*/ 	.byte	0x00, 0xf0, 0x21, 0x00


	//----- nvinfo : EIATTR_KPARAM_INFO
	.align		4
.L_813:
        /*0028*/ 	.byte	0x04, 0x17
        /*002a*/ 	.short	(.L_815 - .L_814)
.L_814:
        /*002c*/ 	.word	0x00000000
        /*0030*/ 	.short	0x0011
        /*0032*/ 	.short	0x0060
        /*0034*/ 	.byte	0x00, 0xf0, 0x05, 0x00


	//----- nvinfo : EIATTR_KPARAM_INFO
	.align		4
.L_815:
        /*0038*/ 	.byte	0x04, 0x17
        /*003a*/ 	.short	(.L_817 - .L_816)
.L_816:
        /*003c*/ 	.word	0x00000000
        /*0040*/ 	.short	0x0010
        /*0042*/ 	.short	0x005c
        /*0044*/ 	.byte	0x00, 0xf0, 0x11, 0x00


	//----- nvinfo : EIATTR_KPARAM_INFO
	.align		4
.L_817:
        /*0048*/ 	.byte	0x04, 0x17
        /*004a*/ 	.short	(.L_819 - .L_818)
.L_818:
        /*004c*/ 	.word	0x00000000
        /*0050*/ 	.short	0x000f
        /*0052*/ 	.short	0x0058
        /*0054*/ 	.byte	0x00, 0xf0, 0x11, 0x00


	//----- nvinfo : EIATTR_KPARAM_INFO
	.align		4
.L_819:
        /*0058*/ 	.byte	0x04, 0x17
        /*005a*/ 	.short	(.L_821 - .L_820)
.L_820:
        /*005c*/ 	.word	0x00000000
        /*0060*/ 	.short	0x000e
        /*0062*/ 	.short	0x0054
        /*0064*/ 	.byte	0x00, 0xf0, 0x11, 0x00


	//----- nvinfo : EIATTR_KPARAM_INFO
	.align		4
.L_821:
        /*0068*/ 	.byte	0x04, 0x17
        /*006a*/ 	.short	(.L_823 - .L_822)
.L_822:
        /*006c*/ 	.word	0x00000000
        /*0070*/ 	.short	0x000d
        /*0072*/ 	.short	0x0050
        /*0074*/ 	.byte	0x00, 0xf0, 0x11, 0x00


	//----- nvinfo : EIATTR_KPARAM_INFO
	.align		4
.L_823:
        /*0078*/ 	.byte	0x04, 0x17
        /*007a*/ 	.short	(.L_825 - .L_824)
.L_824:
        /*007c*/ 	.word	0x00000000
        /*0080*/ 	.short	0x000c
        /*0082*/ 	.short	0x004c
        /*0084*/ 	.byte	0x00, 0xf0, 0x11, 0x00


	//----- nvinfo : EIATTR_KPARAM_INFO
	.align		4
.L_825:
        /*0088*/ 	.byte	0x04, 0x17
        /*008a*/ 	.short	(.L_827 - .L_826)
.L_826:
        /*008c*/ 	.word	0x00000000
        /*0090*/ 	.short	0x000b
        /*0092*/ 	.short	0x0048
        /*0094*/ 	.byte	0x00, 0xf0, 0x11, 0x00


	//----- nvinfo : EIATTR_KPARAM_INFO
	.align		4
.L_827:
        /*0098*/ 	.byte	0x04, 0x17
        /*009a*/ 	.short	(.L_829 - .L_828)
.L_828:
        /*009c*/ 	.word	0x00000000
        /*00a0*/ 	.short	0x000a
        /*00a2*/ 	.short	0x0040
        /*00a4*/ 	.byte	0x00, 0xf0, 0x21, 0x00


	//----- nvinfo : EIATTR_KPARAM_INFO
	.align		4
.L_829:
        /*00a8*/ 	.byte	0x04, 0x17
        /*00aa*/ 	.short	(.L_831 - .L_830)
.L_830:
        /*00ac*/ 	.word	0x00000000
        /*00b0*/ 	.short	0x0009
        /*00b2*/ 	.short	0x0038
        /*00b4*/ 	.byte	0x00, 0xf0, 0x21, 0x00


	//----- nvinfo : EIATTR_KPARAM_INFO
	.align		4
.L_831:
        /*00b8*/ 	.byte	0x04, 0x17
        /*00ba*/ 	.short	(.L_833 - .L_832)
.L_832:
        /*00bc*/ 	.word	0x00000000
        /*00c0*/ 	.short	0x0008
        /*00c2*/ 	.short	0x0034
        /*00c4*/ 	.byte	0x00, 0xf0, 0x11, 0x00


	//----- nvinfo : EIATTR_KPARAM_INFO
	.align		4
.L_833:
        /*00c8*/ 	.byte	0x04, 0x17
        /*00ca*/ 	.short	(.L_835 - .L_834)
.L_834:
        /*00cc*/ 	.word	0x00000000
        /*00d0*/ 	.short	0x0007
        /*00d2*/ 	.short	0x0030
        /*00d4*/ 	.byte	0x00, 0xf0, 0x11, 0x00


	//----- nvinfo : EIATTR_KPARAM_INFO
	.align		4
.L_835:
        /*00d8*/ 	.byte	0x04, 0x17
        /*00da*/ 	.short	(.L_837 - .L_836)
.L_836:
        /*00dc*/ 	.word	0x00000000
        /*00e0*/ 	.short	0x0006
        /*00e2*/ 	.short	0x002c
        /*00e4*/ 	.byte	0x00, 0xf0, 0x11, 0x00


	//----- nvinfo : EIATTR_KPARAM_INFO
	.align		4
.L_837:
        /*00e8*/ 	.byte	0x04, 0x17
        /*00ea*/ 	.short	(.L_839 - .L_838)
.L_838:
        /*00ec*/ 	.word	0x00000000
        /*00f0*/ 	.short	0x0005
        /*00f2*/ 	.short	0x0028
        /*00f4*/ 	.byte	0x00, 0xf0, 0x11, 0x00


	//----- nvinfo : EIATTR_KPARAM_INFO
	.align		4
.L_839:
        /*00f8*/ 	.byte	0x04, 0x17
        /*00fa*/ 	.short	(.L_841 - .L_840)
.L_840:
        /*00fc*/ 	.word	0x00000000
        /*0100*/ 	.short	0x0004
        /*0102*/ 	.short	0x0020
        /*0104*/ 	.byte	0x00, 0xf0, 0x21, 0x00


	//----- nvinfo : EIATTR_KPARAM_INFO
	.align		4
.L_841:
        /*0108*/ 	.byte	0x04, 0x17
        /*010a*/ 	.short	(.L_843 - .L_842)
.L_842:
        /*010c*/ 	.word	0x00000000
        /*0110*/ 	.short	0x0003
        /*0112*/ 	.short	0x0018
        /*0114*/ 	.byte	0x00, 0xf0, 0x21, 0x00


	//----- nvinfo : EIATTR_KPARAM_INFO
	.align		4
.L_843:
        /*0118*/ 	.byte	0x04, 0x17
        /*011a*/ 	.short	(.L_845 - .L_844)
.L_844:
        /*011c*/ 	.word	0x00000000
        /*0120*/ 	.short	0x0002
        /*0122*/ 	.short	0x0010
        /*0124*/ 	.byte	0x00, 0xf0, 0x21, 0x00


	//----- nvinfo : EIATTR_KPARAM_INFO
	.align		4
.L_845:
        /*0128*/ 	.byte	0x04, 0x17
        /*012a*/ 	.short	(.L_847 - .L_846)
.L_846:
        /*012c*/ 	.word	0x00000000
        /*0130*/ 	.short	0x0001
        /*0132*/ 	.short	0x0008
        /*0134*/ 	.byte	0x00, 0xf0, 0x21, 0x00


	//----- nvinfo : EIATTR_KPARAM_INFO
	.align		4
.L_847:
        /*0138*/ 	.byte	0x04, 0x17
        /*013a*/ 	.short	(.L_849 - .L_848)
.L_848:
        /*013c*/ 	.word	0x00000000
        /*0140*/ 	.short	0x0000
        /*0142*/ 	.short	0x0000
        /*0144*/ 	.byte	0x00, 0xf0, 0x21, 0x00


	//----- nvinfo : EIATTR_SPARSE_MMA_MASK
	.align		4
.L_849:
        /*0148*/ 	.byte	0x03, 0x50
        /*014a*/ 	.short	0x0000


	//----- nvinfo : EIATTR_MAXREG_COUNT
	.align		4
        /*014c*/ 	.byte	0x03, 0x1b
        /*014e*/ 	.short	0x00ff


	//----- nvinfo : EIATTR_NUM_BARRIERS
	.align		4
        /*0150*/ 	.byte	0x02, 0x4c
        /*0152*/ 	.byte	0x01
	.zero		1


	//----- nvinfo : EIATTR_MERCURY_ISA_VERSION
	.align		4
        /*0154*/ 	.byte	0x03, 0x5f
        /*0156*/ 	.short	0x0101


	//----- nvinfo : EIATTR_EXIT_INSTR_OFFSETS
	.align		4
        /*0158*/ 	.byte	0x04, 0x1c
        /*015a*/ 	.short	(.L_851 - .L_850)


	//   ....[0]....
.L_850:
        /*015c*/ 	.word	0x00000c90


	//   ....[1]....
        /*0160*/ 	.word	0x00009f80


	//   ....[2]....
        /*0164*/ 	.word	0x0000a260


	//   ....[3]....
        /*0168*/ 	.word	0x0000a4b0


	//   ....[4]....
        /*016c*/ 	.word	0x0000a700


	//   ....[5]....
        /*0170*/ 	.word	0x0000a840


	//   ....[6]....
        /*0174*/ 	.word	0x0000a8d0


	//   ....[7]....
        /*0178*/ 	.word	0x0000a910


	//----- nvinfo : EIATTR_CRS_STACK_SIZE
	.align		4
.L_851:
        /*017c*/ 	.byte	0x04, 0x1e
        /*017e*/ 	.short	(.L_853 - .L_852)
.L_852:
        /*0180*/ 	.word	0x00000000


	//----- nvinfo : EIATTR_CBANK_PARAM_SIZE
	.align		4
.L_853:
        /*0184*/ 	.byte	0x03, 0x19
        /*0186*/ 	.short	0x0074


	//----- nvinfo : EIATTR_PARAM_CBANK
	.align		4
        /*0188*/ 	.byte	0x04, 0x0a
        /*018a*/ 	.short	(.L_855 - .L_854)
	.align		4
.L_854:
        /*018c*/ 	.word	index@(.nv.constant0._Z23gemm_half_q_half_kernelILi4ELi14ELb0ELb0ELi64EEvPK6__halfPKjS4_S2_PS0_iiiiPKtS7_iiiiiibS2_i)
        /*0190*/ 	.short	0x0210
        /*0192*/ 	.short	0x0074


	//----- nvinfo : EIATTR_SW_WAR
	.align		4
.L_855:
        /*0194*/ 	.byte	0x04, 0x36
        /*0196*/ 	.short	(.L_857 - .L_856)
.L_856:
        /*0198*/ 	.word	0x00000008
.L_857:


//--------------------- .nv.info._Z23gemm_half_q_half_kernelILi4ELi4ELb0ELb0ELi64EEvPK6__halfPKjS4_S2_PS0_iiiiPKtS7_iiiiiibS2_i --------------------------
	.section	.nv.info._Z23gemm_half_q_half_kernelILi4ELi4ELb0ELb0ELi64EEvPK6__halfPKjS4_S2_PS0_iiiiPKtS7_iiiiiibS2_i,"",@"SHT_CUDA_INFO"
	.sectionflags	@""
	.align	4


	//----- nvinfo : EIATTR_CUDA_API_VERSION
	.align		4
        /*0000*/ 	.byte	0x04, 0x37
        /*0002*/ 	.short	(.L_859 - .L_858)
.L_858:
        /*0004*/ 	.word	0x00000082


	//----- nvinfo : EIATTR_KPARAM_INFO
	.align		4
.L_859:
        /*0008*/ 	.byte	0x04, 0x17
        /*000a*/ 	.short	(.L_861 - .L_860)
.L_860:
        /*000c*/ 	.word	0x00000000
        /*0010*/ 	.short	0x0013
        /*0012*/ 	.short	0x0070
        /*0014*/ 	.byte	0x00, 0xf0, 0x11, 0x00


	//----- nvinfo : EIATTR_KPARAM_INFO
	.align		4
.L_861:
        /*0018*/ 	.byte	0x04, 0x17
        /*001a*/ 	.short	(.L_863 - .L_862)
.L_862:
        /*001c*/ 	.word	0x00000000
        /*0020*/ 	.short	0x0012
        /*0022*/ 	.short	0x0068
        /*0024*/ 	.byte	0x00, 0xf0, 0x21, 0x00


	//----- nvinfo : EIATTR_KPARAM_INFO
	.align		4
.L_863:
        /*0028*/ 	.byte	0x04, 0x17
        /*002a*/ 	.short	(.L_865 - .L_864)
.L_864:
        /*002c*/ 	.word	0x00000000
        /*0030*/ 	.short	0x0011
        /*0032*/ 	.short	0x0060
        /*0034*/ 	.byte	0x00, 0xf0, 0x05, 0x00


	//----- nvinfo : EIATTR_KPARAM_INFO
	.align		4
.L_865:
        /*0038*/ 	.byte	0x04, 0x17
        /*003a*/ 	.short	(.L_867 - .L_866)
.L_866:
        /*003c*/ 	.word	0x00000000
        /*0040*/ 	.short	0x0010
        /*0042*/ 	.short	0x005c
        /*0044*/ 	.byte	0x00, 0xf0, 0x11, 0x00


	//----- nvinfo : EIATTR_KPARAM_INFO
	.align		4
.L_867:
        /*0048*/ 	.byte	0x04, 0x17
        /*004a*/ 	.short	(.L_869 - .L_868)
.L_868:
        /*004c*/ 	.word	0x00000000
        /*0050*/ 	.short	0x000f
        /*0052*/ 	.short	0x0058
        /*0054*/ 	.byte	0x00, 0xf0, 0x11, 0x00


	//----- nvinfo : EIATTR_KPARAM_INFO
	.align		4
.L_869:
        /*0058*/ 	.byte	0x04, 0x17
        /*005a*/ 	.short	(.L_871 - .L_870)
.L_870:
        /*005c*/ 	.word	0x00000000
        /*0060*/ 	.short	0x000e
        /*0062*/ 	.short	0x0054
        /*0064*/ 	.byte	0x00, 0xf0, 0x11, 0x00


	//----- nvinfo : EIATTR_KPARAM_INFO
	.align		4
.L_871:
        /*0068*/ 	.byte	0x04, 0x17
        /*006a*/ 	.short	(.L_873 - .L_872)
.L_872:
        /*006c*/ 	.word	0x00000000
        /*0070*/ 	.short	0x000d
        /*0072*/ 	.short	0x0050
        /*0074*/ 	.byte	0x00, 0xf0, 0x11, 0x00


	//----- nvinfo : EIATTR_KPARAM_INFO
	.align		4
.L_873:
        /*0078*/ 	.byte	0x04, 0x17
        /*007a*/ 	.short	(.L_875 - .L_874)
.L_874:
        /*007c*/ 	.word	0x00000000
        /*0080*/ 	.short	0x000c
        /*0082*/ 	.short	0x004c
        /*0084*/ 	.byte	0x00, 0xf0, 0x11, 0x00


	//----- nvinfo : EIATTR_KPARAM_INFO
	.align		4
.L_875:
        /*0088*/ 	.byte	0x04, 0x17
        /*008a*/ 	.short	(.L_877 - .L_876)
.L_876:
        /*008c*/ 	.word	0x00000000
        /*0090*/ 	.short	0x000b
        /*0092*/ 	.short	0x0048
        /*0094*/ 	.byte	0x00, 0xf0, 0x11, 0x00


	//----- nvinfo : EIATTR_KPARAM_INFO
	.align		4
.L_877:
        /*0098*/ 	.byte	0x04, 0x17
        /*009a*/ 	.short	(.L_879 - .L_878)
.L_878:
        /*009c*/ 	.word	0x00000000
        /*00a0*/ 	.short	0x000a
        /*00a2*/ 	.short	0x0040
        /*00a4*/ 	.byte	0x00, 0xf0, 0x21, 0x00


	//----- nvinfo : EIATTR_KPARAM_INFO
	.align		4
.L_879:
        /*00a8*/ 	.byte	0x04, 0x17
        /*00aa*/ 	.short	(.L_881 - .L_880)
.L_880:
        /*00ac*/ 	.word	0x00000000
        /*00b0*/ 	.short	0x0009
        /*00b2*/ 	.short	0x0038
        /*00b4*/ 	.byte	0x00, 0xf0, 0x21, 0x00


	//----- nvinfo : EIATTR_KPARAM_INFO
	.align		4
.L_881:
        /*00b8*/ 	.byte	0x04, 0x17
        /*00ba*/ 	.short	(.L_883 - .L_882)
.L_882:
        /*00bc*/ 	.word	0x00000000
        /*00c0*/ 	.short	0x0008
        /*00c2*/ 	.short	0x0034
        /*00c4*/ 	.byte	0x00, 0xf0, 0x11, 0x00


	//----- nvinfo : EIATTR_KPARAM_INFO
	.align		4
.L_883:
        /*00c8*/ 	.byte	0x04, 0x17
        /*00ca*/ 	.short	(.L_885 - .L_884)
.L_884:
        /*00cc*/ 	.word	0x00000000
        /*00d0*/ 	.short	0x0007
        /*00d2*/ 	.short	0x0030
        /*00d4*/ 	.byte	0x00, 0xf0, 0x11, 0x00


	//----- nvinfo : EIATTR_KPARAM_INFO
	.align		4
.L_885:
        /*00d8*/ 	.byte	0x04, 0x17
        /*00da*/ 	.short	(.L_887 - .L_886)
.L_886:
        /*00dc*/ 	.word	0x00000000
        /*00e0*/ 	.short	0x0006
        /*00e2*/ 	.short	0x002c
        /*00e4*/ 	.byte	0x00, 0xf0, 0x11, 0x00


	//----- nvinfo : EIATTR_KPARAM_INFO
	.align		4
.L_887:
        /*00e8*/ 	.byte	0x04, 0x17
        /*00ea*/ 	.short	(.L_889 - .L_888)
.L_888:
        /*00ec*/ 	.word	0x00000000
        /*00f0*/ 	.short	0x0005
        /*00f2*/ 	.short	0x0028
        /*00f4*/ 	.byte	0x00, 0xf0, 0x11, 0x00


	//----- nvinfo : EIATTR_KPARAM_INFO
	.align		4
.L_889:
        /*00f8*/ 	.byte	0x04, 0x17
        /*00fa*/ 	.short	(.L_891 - .L_890)
.L_890:
        /*00fc*/ 	.word	0x00000000
        /*0100*/ 	.short	0x0004
        /*0102*/ 	.short	0x0020
        /*0104*/ 	.byte	0x00, 0xf0, 0x21, 0x00


	//----- nvinfo : EIATTR_KPARAM_INFO
	.align		4
.L_891:
        /*0108*/ 	.byte	0x04, 0x17
        /*010a*/ 	.short	(.L_893 - .L_892)
.L_892:
        /*010c*/ 	.word	0x00000000
        /*0110*/ 	.short	0x0003
        /*0112*/ 	.short	0x0018
        /*0114*/ 	.byte	0x00, 0xf0, 0x21, 0x00


	//----- nvinfo : EIATTR_KPARAM_INFO
	.align		4
.L_893:
        /*0118*/ 	.byte	0x04, 0x17
        /*011a*/ 	.short	(.L_895 - .L_894)
.L_894:
        /*011c*/ 	.word	0x00000000
        /*0120*/ 	.short	0x0002
        /*0122*/ 	.short	0x0010
        /*0124*/ 	.byte	0x00, 0xf0, 0x21, 0x00


	//----- nvinfo : EIATTR_KPARAM_INFO
	.align		4
.L_895:
        /*0128*/ 	.byte	0x04, 0x17
        /*012a*/ 	.short	(.L_897 - .L_896)
.L_896:
        /*012c*/ 	.word	0x00000000
        /*0130*/ 	.short	0x0001
        /*0132*/ 	.short	0x0008
        /*0134*/ 	.byte	0x00, 0xf0, 0x21, 0x00


	//----- nvinfo : EIATTR_KPARAM_INFO
	.align		4
.L_897:
        /*0138*/ 	.byte	0x04, 0x17
        /*013a*/ 	.short	(.L_899 - .L_898)
.L_898:
        /*013c*/ 	.word	0x00000000
        /*0140*/ 	.short	0x0000
        /*0142*/ 	.short	0x0000
        /*0144*/ 	.byte	0x00, 0xf0, 0x21, 0x00


	//----- nvinfo : EIATTR_SPARSE_MMA_MASK
	.align		4
.L_899:
        /*0148*/ 	.byte	0x03, 0x50
        /*014a*/ 	.short	0x0000


	//----- nvinfo : EIATTR_MAXREG_COUNT
	.align		4
        /*014c*/ 	.byte	0x03, 0x1b
        /*014e*/ 	.short	0x00ff


	//----- nvinfo : EIATTR_NUM_BARRIERS
	.align		4
        /*0150*/ 	.byte	0x02, 0x4c
        /*0152*/ 	.byte	0x01
	.zero		1


	//----- nvinfo : EIATTR_MERCURY_ISA_VERSION
	.align		4
        /*0154*/ 	.byte	0x03, 0x5f
        /*0156*/ 	.short	0x0101


	//----- nvinfo : EIATTR_EXIT_INSTR_OFFSETS
	.align		4
        /*0158*/ 	.byte	0x04, 0x1c
        /*015a*/ 	.short	(.L_901 - .L_900)


	//   ....[0]....
.L_900:
        /*015c*/ 	.word	0x00000800


	//   ....[1]....
        /*0160*/ 	.word	0x000036e0


	//   ....[2]....
        /*0164*/ 	.word	0x000039b0


	//   ....[3]....
        /*0168*/ 	.word	0x00003c00


	//   ....[4]....
        /*016c*/ 	.word	0x00003e50


	//   ....[5]....
        /*0170*/ 	.word	0x00003f90


	//   ....[6]....
        /*0174*/ 	.word	0x00004030


	//   ....[7]....
        /*0178*/ 	.word	0x00004070


	//----- nvinfo : EIATTR_CRS_STACK_SIZE
	.align		4
.L_901:
        /*017c*/ 	.byte	0x04, 0x1e
        /*017e*/ 	.short	(.L_903 - .L_902)
.L_902:
        /*0180*/ 	.word	0x00000000


	//----- nvinfo : EIATTR_CBANK_PARAM_SIZE
	.align		4
.L_903:
        /*0184*/ 	.byte	0x03, 0x19
        /*0186*/ 	.short	0x0074


	//----- nvinfo : EIATTR_PARAM_CBANK
	.align		4
        /*0188*/ 	.byte	0x04, 0x0a
        /*018a*/ 	.short	(.L_905 - .L_904)
	.align		4
.L_904:
        /*018c*/ 	.word	index@(.nv.constant0._Z23gemm_half_q_half_kernelILi4ELi4ELb0ELb0ELi64EEvPK6__halfPKjS4_S2_PS0_iiiiPKtS7_iiiiiibS2_i)
        /*0190*/ 	.short	0x0210
        /*0192*/ 	.short	0x0074


	//----- nvinfo : EIATTR_SW_WAR
	.align		4
.L_905:
        /*0194*/ 	.byte	0x04, 0x36
        /*0196*/ 	.short	(.L_907 - .L_906)
.L_906:
        /*0198*/ 	.word	0x00000008
.L_907:


//--------------------- .nv.info._Z23gemm_half_q_half_kernelILi4ELi6ELb0ELb0ELi64EEvPK6__halfPKjS4_S2_PS0_iiiiPKtS7_iiiiiibS2_i --------------------------
	.section	.nv.info._Z23gemm_half_q_half_kernelILi4ELi6ELb0ELb0ELi64EEvPK6__halfPKjS4_S2_PS0_iiiiPKtS7_iiiiiibS2_i,"",@"SHT_CUDA_INFO"
	.sectionflags	@""
	.align	4


	//----- nvinfo : EIATTR_CUDA_API_VERSION
	.align		4
        /*0000*/ 	.byte	0x04, 0x37
        /*0002*/ 	.short	(.L_909 - .L_908)
.L_908:
        /*0004*/ 	.word	0x00000082


	//----- nvinfo : EIATTR_KPARAM_INFO
	.align		4
.L_909:
        /*0008*/ 	.byte	0x04, 0x17
        /*000a*/ 	.short	(.L_911 - .L_910)
.L_910:
        /*000c*/ 	.word	0x00000000
        /*0010*/ 	.short	0x0013
        /*0012*/ 	.short	0x0070
        /*0014*/ 	.byte	0x00, 0xf0, 0x11, 0x00


	//----- nvinfo : EIATTR_KPARAM_INFO
	.align		4
.L_911:
        /*0018*/ 	.byte	0x04, 0x17
        /*001a*/ 	.short	(.L_913 - .L_912)
.L_912:
        /*001c*/ 	.word	0x00000000
        /*0020*/ 	.short	0x0012
        /*0022*/ 	.short	0x0068
        /*0024*/ 	.byte	0x00, 0xf0, 0x21, 0x00


	//----- nvinfo : EIATTR_KPARAM_INFO
	.align		4
.L_913:
        /*0028*/ 	.byte	0x04, 0x17
        /*002a*/ 	.short	(.L_915 - .L_914)
.L_914:
        /*002c*/ 	.word	0x00000000
        /*0030*/ 	.short	0x0011
        /*0032*/ 	.short	0x0060
        /*0034*/ 	.byte	0x00, 0xf0, 0x05, 0x00


	//----- nvinfo : EIATTR_KPARAM_INFO
	.align		4
.L_915:
        /*0038*/ 	.byte	0x04, 0x17
        /*003a*/ 	.short	(.L_917 - .L_916)
.L_916:
        /*003c*/ 	.word	0x00000000
        /*0040*/ 	.short	0x0010
        /*0042*/ 	.short	0x005c
        /*0044*/ 	.byte	0x00, 0xf0, 0x11, 0x00


	//----- nvinfo : EIATTR_KPARAM_INFO
	.align		4
.L_917:
        /*0048*/ 	.byte	0x04, 0x17
        /*004a*/ 	.short	(.L_919 - .L_918)
.L_918:
        /*004c*/ 	.word	0x00000000
        /*0050*/ 	.short	0x000f
        /*0052*/ 	.short	0x0058
        /*0054*/ 	.byte	0x00, 0xf0, 0x11, 0x00


	//----- nvinfo : EIATTR_KPARAM_INFO
	.align		4
.L_919:
        /*0058*/ 	.byte	0x04, 0x17
        /*005a*/ 	.short	(.L_921 - .L_920)
.L_920:
        /*005c*/ 	.word	0x00000000
        /*0060*/ 	.short	0x000e
        /*0062*/ 	.short	0x0054
        /*0064*/ 	.byte	0x00, 0xf0, 0x11, 0x00


	//----- nvinfo : EIATTR_KPARAM_INFO
	.align		4
.L_921:
        /*0068*/ 	.byte	0x04, 0x17
        /*006a*/ 	.short	(.L_923 - .L_922)
.L_922:
        /*006c*/ 	.word	0x00000000
        /*0070*/ 	.short	0x000d
        /*0072*/ 	.short	0x0050
        /*0074*/ 	.byte	0x00, 0xf0, 0x11, 0x00


	//----- nvinfo : EIATTR_KPARAM_INFO
	.align		4
.L_923:
        /*0078*/ 	.byte	0x04, 0x17
        /*007a*/ 	.short	(.L_925 - .L_924)
.L_924:
        /*007c*/ 	.word	0x00000000
        /*0080*/ 	.short	0x000c
        /*0082*/ 	.short	0x004c
        /*0084*/ 	.byte	0x00, 0xf0, 0x11, 0x00


	//----- nvinfo : EIATTR_KPARAM_INFO
	.align		4
.L_925:
        /*0088*/ 	.byte	0x04, 0x17
        /*008a*/ 	.short	(.L_927 - .L_926)
.L_926:
        /*008c*/ 	.word	0x00000000
        /*0090*/ 	.short	0x000b
        /*0092*/ 	.short	0x0048
        /*0094*/ 	.byte	0x00, 0xf0, 0x11, 0x00


	//----- nvinfo : EIATTR_KPARAM_INFO
	.align		4
.L_927:
        /*0098*/ 	.byte	0x04, 0x17
        /*009a*/ 	.short	(.L_929 - .L_928)
.L_928:
        /*009c*/ 	.word	0x00000000
        /*00a0*/ 	.short	0x000a
        /*00a2*/ 	.short	0x0040
        /*00a4*/ 	.byte	0x00, 0xf0, 0x21, 0x00


	//----- nvinfo : EIATTR_KPARAM_INFO
	.align		4
.L_929:
        /*00a8*/ 	.byte	0x04, 0x17
        /*00aa*/ 	.short	(.L_931 - .L_930)
.L_930:
        /*00ac*/ 	.word	0x00000000
        /*00b0*/ 	.short	0x0009
        /*00b2*/ 	.short	0x0038
        /*00b4*/ 	.byte	0x00, 0xf0, 0x21, 0x00


	//----- nvinfo : EIATTR_KPARAM_INFO
	.align		4
.L_931:
        /*00b8*/ 	.byte	0x04, 0x17
        /*00ba*/ 	.short	(.L_933 - .L_932)
.L_932:
        /*00bc*/ 	.word	0x00000000
        /*00c0*/ 	.short	0x0008
        /*00c2*/ 	.short	0x0034
        /*00c4*/ 	.byte	0x00, 0xf0, 0x11, 0x00


	//----- nvinfo : EIATTR_KPARAM_INFO
	.align		4
.L_933:
        /*00c8*/ 	.byte	0x04, 0x17
        /*00ca*/ 	.short	(.L_935 - .L_934)
.L_934:
        /*00cc*/ 	.word	0x00000000
        /*00d0*/ 	.short	0x0007
        /*00d2*/ 	.short	0x0030
        /*00d4*/ 	.byte	0x00, 0xf0, 0x11, 0x00


	//----- nvinfo : EIATTR_KPARAM_INFO
	.align		4
.L_935:
        /*00d8*/ 	.byte	0x04, 0x17
        /*00da*/ 	.short	(.L_937 - .L_936)
.L_936:
        /*00dc*/ 	.word	0x00000000
        /*00e0*/ 	.short	0x0006
        /*00e2*/ 	.short	0x002c
        /*00e4*/ 	.byte	0x00, 0xf0, 0x11, 0x00


	//----- nvinfo : EIATTR_KPARAM_INFO
	.align		4
.L_937:
        /*00e8*/ 	.byte	0x04, 0x17
        /*00ea*/ 	.short	(.L_939 - .L_938)
.L_938:
        /*00ec*/ 	.word	0x00000000
        /*00f0*/ 	.short	0x0005
        /*00f2*/ 	.short	0x0028
        /*00f4*/ 	.byte	0x00, 0xf0, 0x11, 0x00


	//----- nvinfo : EIATTR_KPARAM_INFO
	.align		4
.L_939:
        /*00f8*/ 	.byte	0x04, 0x17
        /*00fa*/ 	.short	(.L_941 - .L_940)
.L_940:
        /*00fc*/ 	.word	0x00000000
        /*0100*/ 	.short	0x0004
        /*0102*/ 	.short	0x0020
        /*0104*/ 	.byte	0x00, 0xf0, 0x21, 0x00


	//----- nvinfo : EIATTR_KPARAM_INFO
	.align		4
.L_941:
        /*0108*/ 	.byte	0x04, 0x17
        /*010a*/ 	.short	(.L_943 - .L_942)
.L_942:
        /*010c*/ 	.word	0x00000000
        /*0110*/ 	.short	0x0003
        /*0112*/ 	.short	0x0018
        /*0114*/ 	.byte	0x00, 0xf0, 0x21, 0x00


	//----- nvinfo : EIATTR_KPARAM_INFO
	.align		4
.L_943:
        /*0118*/ 	.byte	0x04, 0x17
        /*011a*/ 	.short	(.L_945 - .L_944)
.L_944:
        /*011c*/ 	.word	0x00000000
        /*0120*/ 	.short	0x0002
        /*0122*/ 	.short	0x0010
        /*0124*/ 	.byte	0x00, 0xf0, 0x21, 0x00


	//----- nvinfo : EIATTR_KPARAM_INFO
	.align		4
.L_945:
        /*0128*/ 	.byte	0x04, 0x17
        /*012a*/ 	.short	(.L_947 - .L_946)
.L_946:
        /*012c*/ 	.word	0x00000000
        /*0130*/ 	.short	0x0001
        /*0132*/ 	.short	0x0008
        /*0134*/ 	.byte	0x00, 0xf0, 0x21, 0x00


	//----- nvinfo : EIATTR_KPARAM_INFO
	.align		4
.L_947:
        /*0138*/ 	.byte	0x04, 0x17
        /*013a*/ 	.short	(.L_949 - .L_948)
.L_948:
        /*013c*/ 	.word	0x00000000
        /*0140*/ 	.short	0x0000
        /*0142*/ 	.short	0x0000
        /*0144*/ 	.byte	0x00, 0xf0, 0x21, 0x00


	//----- nvinfo : EIATTR_SPARSE_MMA_MASK
	.align		4
.L_949:
        /*0148*/ 	.byte	0x03, 0x50
        /*014a*/ 	.short	0x0000


	//----- nvinfo : EIATTR_MAXREG_COUNT
	.align		4
        /*014c*/ 	.byte	0x03, 0x1b
        /*014e*/ 	.short	0x00ff


	//----- nvinfo : EIATTR_NUM_BARRIERS
	.align		4
        /*0150*/ 	.byte	0x02, 0x4c
        /*0152*/ 	.byte	0x01
	.zero		1


	//----- nvinfo : EIATTR_MERCURY_ISA_VERSION
	.align		4
        /*0154*/ 	.byte	0x03, 0x5f
        /*0156*/ 	.short	0x0101


	//----- nvinfo : EIATTR_EXIT_INSTR_OFFSETS
	.align		4
        /*0158*/ 	.byte	0x04, 0x1c
        /*015a*/ 	.short	(.L_951 - .L_950)


	//   ....[0]....
.L_950:
        /*015c*/ 	.word	0x00000800


	//   ....[1]....
        /*0160*/ 	.word	0x00004b70


	//   ....[2]....
        /*0164*/ 	.word	0x00004e50


	//   ....[3]....
        /*0168*/ 	.word	0x000050a0


	//   ....[4]....
        /*016c*/ 	.word	0x000052f0


	//   ....[5]....
        /*0170*/ 	.word	0x00005430


	//   ....[6]....
        /*0174*/ 	.word	0x000054c0


	//   ....[7]....
        /*0178*/ 	.word	0x00005500


	//----- nvinfo : EIATTR_CRS_STACK_SIZE
	.align		4
.L_951:
        /*017c*/ 	.byte	0x04, 0x1e
        /*017e*/ 	.short	(.L_953 - .L_952)
.L_952:
        /*0180*/ 	.word	0x00000000


	//----- nvinfo : EIATTR_CBANK_PARAM_SIZE
	.align		4
.L_953:
        /*0184*/ 	.byte	0x03, 0x19
        /*0186*/ 	.short	0x0074


	//----- nvinfo : EIATTR_PARAM_CBANK
	.align		4
        /*0188*/ 	.byte	0x04, 0x0a
        /*018a*/ 	.short	(.L_955 - .L_954)
	.align		4
.L_954:
        /*018c*/ 	.word	index@(.nv.constant0._Z23gemm_half_q_half_kernelILi4ELi6ELb0ELb0ELi64EEvPK6__halfPKjS4_S2_PS0_iiiiPKtS7_iiiiiibS2_i)
        /*0190*/ 	.short	0x0210
        /*0192*/ 	.short	0x0074


	//----- nvinfo : EIATTR_SW_WAR
	.align		4
.L_955:
        /*0194*/ 	.byte	0x04, 0x36
        /*0196*/ 	.short	(.L_957 - .L_956)
.L_956:
        /*0198*/ 	.word	0x00000008
.L_957:


//--------------------- .nv.info._Z23gemm_half_q_half_kernelILi4ELi2ELb0ELb0ELi64EEvPK6__halfPKjS4_S2_PS0_iiiiPKtS7_iiiiiibS2_i --------------------------
	.section	.nv.info._Z23gemm_half_q_half_kernelILi4ELi2ELb0ELb0ELi64EEvPK6__halfPKjS4_S2_PS0_iiiiPKtS7_iiiiiibS2_i,"",@"SHT_CUDA_INFO"
	.sectionflags	@""
	.align	4


	//----- nvinfo : EIATTR_CUDA_API_VERSION
	.align		4
        /*0000*/ 	.byte	0x04, 0x37
        /*0002*/ 	.short	(.L_959 - .L_958)
.L_958:
        /*0004*/ 	.word	0x00000082


	//----- nvinfo : EIATTR_KPARAM_INFO
	.align		4
.L_959:
        /*0008*/ 	.byte	0x04, 0x17
        /*000a*/ 	.short	(.L_961 - .L_960)
.L_960:
        /*000c*/ 	.word	0x00000000
        /*0010*/ 	.short	0x0013
        /*0012*/ 	.short	0x0070
        /*0014*/ 	.byte	0x00, 0xf0, 0x11, 0x00


	//----- nvinfo : EIATTR_KPARAM_INFO
	.align		4
.L_961:
        /*0018*/ 	.byte	0x04, 0x17
        /*001a*/ 	.short	(.L_963 - .L_962)
.L_962:
        /*001c*/ 	.word	0x00000000
        /*0020*/ 	.short	0x0012
        /*0022*/ 	.short	0x0068
        /*0024*/ 	.byte	0x00, 0xf0, 0x21, 0x00


	//----- nvinfo : EIATTR_KPARAM_INFO
	.align		4
.L_963:
        /*0028*/ 	.byte	0x04, 0x17
        /*002a*/ 	.short	(.L_965 - .L_964)
.L_964:
        /*002c*/ 	.word	0x00000000
        /*0030*/ 	.short	0x0011
        /*0032*/ 	.short	0x0060
        /*0034*/ 	.byte	0x00, 0xf0, 0x05, 0x00


	//----- nvinfo : EIATTR_KPARAM_INFO
	.align		4
.L_965:
        /*0038*/ 	.byte	0x04, 0x17
        /*003a*/ 	.short	(.L_967 - .L_966)
.L_966:
        /*003c*/ 	.word	0x00000000
        /*0040*/ 	.short	0x0010
        /*0042*/ 	.short	0x005c
        /*0044*/ 	.byte	0x00, 0xf0, 0x11, 0x00


	//----- nvinfo : EIATTR_KPARAM_INFO
	.align		4
.L_967:
        /*0048*/ 	.byte	0x04, 0x17
        /*004a*/ 	.short	(.L_969 - .L_968)
.L_968:
        /*004c*/ 	.word	0x00000000
        /*0050*/ 	.short	0x000f
        /*0052*/ 	.short	0x0058
        /*0054*/ 	.byte	0x00, 0xf0, 0x11, 0x00


	//----- nvinfo : EIATTR_KPARAM_INFO
	.align		4
.L_969:
        /*0058*/ 	.byte	0x04, 0x17
        /*005a*/ 	.short	(.L_971 - .L_970)
.L_970:
        /*005c*/ 	.word	0x00000000
        /*0060*/ 	.short	0x000e
        /*0062*/ 	.short	0x0054
        /*0064*/ 	.byte	0x00, 0xf0, 0x11, 0x00


	//----- nvinfo : EIATTR_KPARAM_INFO
	.align		4
.L_971:
        /*0068*/ 	.byte	0x04, 0x17
        /*006a*/ 	.short	(.L_973 - .L_972)
.L_972:
        /*006c*/ 	.word	0x00000000
        /*0070*/ 	.short	0x000d
        /*0072*/ 	.short	0x0050
        /*0074*/ 	.byte	0x00, 0xf0, 0x11, 0x00


	//----- nvinfo : EIATTR_KPARAM_INFO
	.align		4
.L_973:
        /*0078*/ 	.byte	0x04, 0x17
        /*007a*/ 	.short	(.L_975 - .L_974)
.L_974:
        /*007c*/ 	.word	0x00000000
        /*0080*/ 	.short	0x000c
        /*0082*/ 	.short	0x004c
        /*0084*/ 	.byte	0x00, 0xf0, 0x11, 0x00


	//----- nvinfo : EIATTR_KPARAM_INFO
	.align		4
.L_975:
        /*0088*/ 	.byte	0x04, 0x17
        /*008a*/ 	.short	(.L_977 - .L_976)
.L_976:
        /*008c*/ 	.word	0x00000000
        /*0090*/ 	.short	0x000b
        /*0092*/ 	.short	0x0048
        /*0094*/ 	.byte	0x00, 0xf0, 0x11, 0x00


	//----- nvinfo : EIATTR_KPARAM_INFO
	.align		4
.L_977:
        /*0098*/ 	.byte	0x04, 0x17
        /*009a*/ 	.short	(.L_979 - .L_978)
.L_978:
        /*009c*/ 	.word	0x00000000
        /*00a0*/ 	.short	0x000a
        /*00a2*/ 	.short	0x0040
        /*00a4*/ 	.byte	0x00, 0xf0, 0x21, 0x00


	//----- nvinfo : EIATTR_KPARAM_INFO
	.align		4
.L_979:
        /*00a8*/ 	.byte	0x04, 0x17
        /*00aa*/ 	.short	(.L_981 - .L_980)
.L_980:
        /*00ac*/ 	.word	0x00000000
        /*00b0*/ 	.short	0x0009
        /*00b2*/ 	.short	0x0038
        /*00b4*/ 	.byte	0x00, 0xf0, 0x21, 0x00


	//----- nvinfo : EIATTR_KPARAM_INFO
	.align		4
.L_981:
        /*00b8*/ 	.byte	0x04, 0x17
        /*00ba*/ 	.short	(.L_983 - .L_982)
.L_982:
        /*00bc*/ 	.word	0x00000000
        /*00c0*/ 	.short	0x0008
        /*00c2*/ 	.short	0x0034
        /*00c4*/ 	.byte	0x00, 0xf0, 0x11, 0x00


	//----- nvinfo : EIATTR_KPARAM_INFO
	.align		4
.L_983:
        /*00c8*/ 	.byte	0x04, 0x17
        /*00ca*/ 	.short	(.L_985 - .L_984)
.L_984:
        /*00cc*/ 	.word	0x00000000
        /*00d0*/ 	.short	0x0007
        /*00d2*/ 	.short	0x0030
        /*00d4*/ 	.byte	0x00, 0xf0, 0x11, 0x00


	//----- nvinfo : EIATTR_KPARAM_INFO
	.align		4
.L_985:
        /*00d8*/ 	.byte	0x04, 0x17
        /*00da*/ 	.short	(.L_987 - .L_986)
.L_986:
        /*00dc*/ 	.word	0x00000000
        /*00e0*/ 	.short	0x0006
        /*00e2*/ 	.short	0x002c
        /*00e4*/ 	.byte	0x00, 0xf0, 0x11, 0x00


	//----- nvinfo : EIATTR_KPARAM_INFO
	.align		4
.L_987:
        /*00e8*/ 	.byte	0x04, 0x17
        /*00ea*/ 	.short	(.L_989 - .L_988)
.L_988:
        /*00ec*/ 	.word	0x00000000
        /*00f0*/ 	.short	0x0005
        /*00f2*/ 	.short	0x0028
        /*00f4*/ 	.byte	0x00, 0xf0, 0x11, 0x00


	//----- nvinfo : EIATTR_KPARAM_INFO
	.align		4
.L_989:
        /*00f8*/ 	.byte	0x04, 0x17
        /*00fa*/ 	.short	(.L_991 - .L_990)
.L_990:
        /*00fc*/ 	.word	0x00000000
        /*0100*/ 	.short	0x0004
        /*0102*/ 	.short	0x0020
        /*0104*/ 	.byte	0x00, 0xf0, 0x21, 0x00


	//----- nvinfo : EIATTR_KPARAM_INFO
	.align		4
.L_991:
        /*0108*/ 	.byte	0x04, 0x17
        /*010a*/ 	.short	(.L_993 - .L_992)
.L_992:
        /*010c*/ 	.word	0x00000000
        /*0110*/ 	.short	0x0003
        /*0112*/ 	.short	0x0018
        /*0114*/ 	.byte	0x00, 0xf0, 0x21, 0x00


	//----- nvinfo : EIATTR_KPARAM_INFO
	.align		4
.L_993:
        /*0118*/ 	.byte	0x04, 0x17
        /*011a*/ 	.short	(.L_995 - .L_994)
.L_994:
        /*011c*/ 	.word	0x00000000
        /*0120*/ 	.short	0x0002
        /*0122*/ 	.short	0x0010
        /*0124*/ 	.byte	0x00, 0xf0, 0x21, 0x00


	//----- nvinfo : EIATTR_KPARAM_INFO
	.align		4
.L_995:
        /*0128*/ 	.byte	0x04, 0x17
        /*012a*/ 	.short	(.L_997 - .L_996)
.L_996:
        /*012c*/ 	.word	0x00000000
        /*0130*/ 	.short	0x0001
        /*0132*/ 	.short	0x0008
        /*0134*/ 	.byte	0x00, 0xf0, 0x21, 0x00


	//----- nvinfo : EIATTR_KPARAM_INFO
	.align		4
.L_997:
        /*0138*/ 	.byte	0x04, 0x17
        /*013a*/ 	.short	(.L_999 - .L_998)
.L_998:
        /*013c*/ 	.word	0x00000000
        /*0140*/ 	.short	0x0000
        /*0142*/ 	.short	0x0000
        /*0144*/ 	.byte	0x00, 0xf0, 0x21, 0x00


	//----- nvinfo : EIATTR_SPARSE_MMA_MASK
	.align		4
.L_999:
        /*0148*/ 	.byte	0x03, 0x50
        /*014a*/ 	.short	0x0000


	//----- nvinfo : EIATTR_MAXREG_COUNT
	.align		4
        /*014c*/ 	.byte	0x03, 0x1b
        /*014e*/ 	.short	0x00ff


	//----- nvinfo : EIATTR_NUM_BARRIERS
	.align		4
        /*0150*/ 	.byte	0x02, 0x4c
        /*0152*/ 	.byte	0x01
	.zero		1


	//----- nvinfo : EIATTR_MERCURY_ISA_VERSION
	.align		4
        /*0154*/ 	.byte	0x03, 0x5f
        /*0156*/ 	.short	0x0101


	//----- nvinfo : EIATTR_EXIT_INSTR_OFFSETS
	.align		4
        /*0158*/ 	.byte	0x04, 0x1c
        /*015a*/ 	.short	(.L_1001 - .L_1000)


	//   ....[0]....
.L_1000:
        /*015c*/ 	.word	0x000007f0


	//   ....[1]....
        /*0160*/ 	.word	0x000026a0


	//   ....[2]....
        /*0164*/ 	.word	0x000029a0


	//   ....[3]....
        /*0168*/ 	.word	0x00002c20


	//   ....[4]....
        /*016c*/ 	.word	0x00002ea0


	//   ....[5]....
        /*0170*/ 	.word	0x00003010


	//   ....[6]....
        /*0174*/ 	.word	0x000030a0


	//   ....[7]....
        /*0178*/ 	.word	0x000030e0


	//----- nvinfo : EIATTR_CRS_STACK_SIZE
	.align		4
.L_1001:
        /*017c*/ 	.byte	0x04, 0x1e
        /*017e*/ 	.short	(.L_1003 - .L_1002)
.L_1002:
        /*0180*/ 	.word	0x00000000


	//----- nvinfo : EIATTR_CBANK_PARAM_SIZE
	.align		4
.L_1003:
        /*0184*/ 	.byte	0x03, 0x19
        /*0186*/ 	.short	0x0074


	//----- nvinfo : EIATTR_PARAM_CBANK
	.align		4
        /*0188*/ 	.byte	0x04, 0x0a
        /*018a*/ 	.short	(.L_1005 - .L_1004)
	.align		4
.L_1004:
        /*018c*/ 	.word	index@(.nv.constant0._Z23gemm_half_q_half_kernelILi4ELi2ELb0ELb0ELi64EEvPK6__halfPKjS4_S2_PS0_iiiiPKtS7_iiiiiibS2_i)
        /*0190*/ 	.short	0x0210
        /*0192*/ 	.short	0x0074


	//----- nvinfo : EIATTR_SW_WAR
	.align		4
.L_1005:
        /*0194*/ 	.byte	0x04, 0x36
        /*0196*/ 	.short	(.L_1007 - .L_1006)
.L_1006:
        /*0198*/ 	.word	0x00000008
.L_1007:


//--------------------- .nv.info._Z23gemm_half_q_half_kernelILi4ELi32ELb0ELb0ELi32EEvPK6__halfPKjS4_S2_PS0_iiiiPKtS7_iiiiiibS2_i --------------------------
	.section	.nv.info._Z23gemm_half_q_half_kernelILi4ELi32ELb0ELb0ELi32EEvPK6__halfPKjS4_S2_PS0_iiiiPKtS7_iiiiiibS2_i,"",@"SHT_CUDA_INFO"
	.sectionflags	@""
	.align	4


	//----- nvinfo : EIATTR_CUDA_API_VERSION
	.align		4
        /*0000*/ 	.byte	0x04, 0x37
        /*0002*/ 	.short	(.L_1009 - .L_1008)
.L_1008:
        /*0004*/ 	.word	0x00000082


	//----- nvinfo : EIATTR_KPARAM_INFO
	.align		4
.L_1009:
        /*0008*/ 	.byte	0x04, 0x17
        /*000a*/ 	.short	(.L_1011 - .L_1010)
.L_1010:
        /*000c*/ 	.word	0x00000000
        /*0010*/ 	.short	0x0013
        /*0012*/ 	.short	0x0070
        /*0014*/ 	.byte	0x00, 0xf0, 0x11, 0x00


	//----- nvinfo : EIATTR_KPARAM_INFO
	.align		4
.L_1011:
        /*0018*/ 	.byte	0x04, 0x17
        /*001a*/ 	.short	(.L_1013 - .L_1012)
.L_1012:
        /*001c*/ 	.word	0x00000000
        /*0020*/ 	.short	0x0012
        /*0022*/ 	.short	0x0068
        /*0024*/ 	.byte	0x00, 0xf0, 0x21, 0x00


	//----- nvinfo : EIATTR_KPARAM_INFO
	.align		4
.L_1013:
        /*0028*/ 	.byte	0x04, 0x17
        /*002a*/ 	.short	(.L_1015 - .L_1014)
.L_1014:
        /*002c*/ 	.word	0x00000000
        /*0030*/ 	.short	0x0011
        /*0032*/ 	.short	0x0060
        /*0034*/ 	.byte	0x00, 0xf0, 0x05, 0x00


	//----- nvinfo : EIATTR_KPARAM_INFO
	.align		4
.L_1015:
        /*0038*/ 	.byte	0x04, 0x17
        /*003a*/ 	.short	(.L_1017 - .L_1016)
.L_1016:
        /*003c*/ 	.word	0x00000000
        /*0040*/ 	.short	0x0010
        /*0042*/ 	.short	0x005c
        /*0044*/ 	.byte	0x00, 0xf0, 0x11, 0x00


	//----- nvinfo : EIATTR_KPARAM_INFO
	.align		4
.L_1017:
        /*0048*/ 	.byte	0x04, 0x17
        /*004a*/ 	.short	(.L_1019 - .L_1018)
.L_1018:
        /*004c*/ 	.word	0x00000000
        /*0050*/ 	.short	0x000f
        /*0052*/ 	.short	0x0058
        /*0054*/ 	.byte	0x00, 0xf0, 0x11, 0x00


	//----- nvinfo : EIATTR_KPARAM_INFO
	.align		4
.L_1019:
        /*0058*/ 	.byte	0x04, 0x17
        /*005a*/ 	.short	(.L_1021 - .L_1020)
.L_1020:
        /*005c*/ 	.word	0x00000000
        /*0060*/ 	.short	0x000e
        /*0062*/ 	.short	0x0054
        /*0064*/ 	.byte	0x00, 0xf0, 0x11, 0x00


	//----- nvinfo : EIATTR_KPARAM_INFO
	.align		4
.L_1021:
        /*0068*/ 	.byte	0x04, 0x17
        /*006a*/ 	.short	(.L_1023 - .L_1022)
.L_1022:
        /*006c*/ 	.word	0x00000000
        /*0070*/ 	.short	0x000d
        /*0072*/ 	.short	0x0050
        /*0074*/ 	.byte	0x00, 0xf0, 0x11, 0x00


	//----- nvinfo : EIATTR_KPARAM_INFO
	.align		4
.L_1023:
        /*0078*/ 	.byte	0x04, 0x17
        /*007a*/ 	.short	(.L_1025 - .L_1024)
.L_1024:
        /*007c*/ 	.word	0x00000000
        /*0080*/ 	.short	0x000c
        /*0082*/ 	.short	0x004c
        /*0084*/ 	.byte	0x00, 0xf0, 0x11, 0x00


	//----- nvinfo : EIATTR_KPARAM_INFO
	.align		4
.L_1025:
        /*0088*/ 	.byte	0x04, 0x17
        /*008a*/ 	.short	(.L_1027 - .L_1026)
.L_1026:
        /*008c*/ 	.word	0x00000000
        /*0090*/ 	.short	0x000b
        /*0092*/ 	.short	0x0048
        /*0094*/ 	.byte	0x00, 0xf0, 0x11, 0x00


	//----- nvinfo : EIATTR_KPARAM_INFO
	.align		4
.L_1027:
        /*0098*/ 	.byte	0x04, 0x17
        /*009a*/ 	.short	(.L_1029 - .L_1028)
.L_1028:
        /*009c*/ 	.word	0x00000000
        /*00a0*/ 	.short	0x000a
        /*00a2*/ 	.short	0x0040
        /*00a4*/ 	.byte	0x00, 0xf0, 0x21, 0x00


	//----- nvinfo : EIATTR_KPARAM_INFO
	.align		4
.L_1029:
        /*00a8*/ 	.byte	0x04, 0x17
        /*00aa*/ 	.short	(.L_1031 - .L_1030)
.L_1030:
        /*00ac*/ 	.word	0x00000000
        /*00b0*/ 	.short	0x0009
        /*00b2*/ 	.short	0x0038
        /*00b4*/ 	.byte	0x00, 0xf0, 0x21, 0x00


	//----- nvinfo : EIATTR_KPARAM_INFO
	.align		4
.L_1031:
        /*00b8*/ 	.byte	0x04, 0x17
        /*00ba*/ 	.short	(.L_1033 - .L_1032)
.L_1032:
        /*00bc*/ 	.word	0x00000000
        /*00c0*/ 	.short	0x0008
        /*00c2*/ 	.short	0x0034
        /*00c4*/ 	.byte	0x00, 0xf0, 0x11, 0x00


	//----- nvinfo : EIATTR_KPARAM_INFO
	.align		4
.L_1033:
        /*00c8*/ 	.byte	0x04, 0x17
        /*00ca*/ 	.short	(.L_1035 - .L_1034)
.L_1034:
        /*00cc*/ 	.word	0x00000000
        /*00d0*/ 	.short	0x0007
        /*00d2*/ 	.short	0x0030
        /*00d4*/ 	.byte	0x00, 0xf0, 0x11, 0x00


	//----- nvinfo : EIATTR_KPARAM_INFO
	.align		4
.L_1035:
        /*00d8*/ 	.byte	0x04, 0x17
        /*00da*/ 	.short	(.L_1037 - .L_1036)
.L_1036:
        /*00dc*/ 	.word	0x00000000
        /*00e0*/ 	.short	0x0006
        /*00e2*/ 	.short	0x002c
        /*00e4*/ 	.byte	0x00, 0xf0, 0x11, 0x00


	//----- nvinfo : EIATTR_KPARAM_INFO
	.align		4
.L_1037:
        /*00e8*/ 	.byte	0x04, 0x17
        /*00ea*/ 	.short	(.L_1039 - .L_1038)
.L_1038:
        /*00ec*/ 	.word	0x00000000
        /*00f0*/ 	.short	0x0005
        /*00f2*/ 	.short	0x0028
        /*00f4*/ 	.byte	0x00, 0xf0, 0x11, 0x00


	//----- nvinfo : EIATTR_KPARAM_INFO
	.align		4
.L_1039:
        /*00f8*/ 	.byte	0x04, 0x17
        /*00fa*/ 	.short	(.L_1041 - .L_1040)
.L_1040:
        /*00fc*/ 	.word	0x00000000
        /*0100*/ 	.short	0x0004
        /*0102*/ 	.short	0x0020
        /*0104*/ 	.byte	0x00, 0xf0, 0x21, 0x00


	//----- nvinfo : EIATTR_KPARAM_INFO
	.align		4
.L_1041:
        /*0108*/ 	.byte	0x04, 0x17
        /*010a*/ 	.short	(.L_1043 - .L_1042)
.L_1042:
        /*010c*/ 	.word	0x00000000
        /*0110*/ 	.short	0x0003
        /*0112*/ 	.short	0x0018
        /*0114*/ 	.byte	0x00, 0xf0, 0x21, 0x00


	//----- nvinfo : EIATTR_KPARAM_INFO
	.align		4
.L_1043:
        /*0118*/ 	.byte	0x04, 0x17
        /*011a*/ 	.short	(.L_1045 - .L_1044)
.L_1044:
        /*011c*/ 	.word	0x00000000
        /*0120*/ 	.short	0x0002
        /*0122*/ 	.short	0x0010
        /*0124*/ 	.byte	0x00, 0xf0, 0x21, 0x00


	//----- nvinfo : EIATTR_KPARAM_INFO
	.align		4
.L_1045:
        /*0128*/ 	.byte	0x04, 0x17
        /*012a*/ 	.short	(.L_1047 - .L_1046)
.L_1046:
        /*012c*/ 	.word	0x00000000
        /*0130*/ 	.short	0x0001
        /*0132*/ 	.short	0x0008
        /*0134*/ 	.byte	0x00, 0xf0, 0x21, 0x00


	//----- nvinfo : EIATTR_KPARAM_INFO
	.align		4
.L_1047:
        /*0138*/ 	.byte	0x04, 0x17
        /*013a*/ 	.short	(.L_1049 - .L_1048)
.L_1048:
        /*013c*/ 	.word	0x00000000
        /*0140*/ 	.short	0x0000
        /*0142*/ 	.short	0x0000
        /*0144*/ 	.byte	0x00, 0xf0, 0x21, 0x00


	//----- nvinfo : EIATTR_SPARSE_MMA_MASK
	.align		4
.L_1049:
        /*0148*/ 	.byte	0x03, 0x50
        /*014a*/ 	.short	0x0000


	//----- nvinfo : EIATTR_MAXREG_COUNT
	.align		4
        /*014c*/ 	.byte	0x03, 0x1b
        /*014e*/ 	.short	0x00ff


	//----- nvinfo : EIATTR_NUM_BARRIERS
	.align		4
        /*0150*/ 	.byte	0x02, 0x4c
        /*0152*/ 	.byte	0x01
	.zero		1


	//----- nvinfo : EIATTR_MERCURY_ISA_VERSION
	.align		4
        /*0154*/ 	.byte	0x03, 0x5f
        /*0156*/ 	.short	0x0101


	//----- nvinfo : EIATTR_EXIT_INSTR_OFFSETS
	.align		4
        /*0158*/ 	.byte	0x04, 0x1c
        /*015a*/ 	.short	(.L_1051 - .L_1050)


	//   ....[0]....
.L_1050:
        /*015c*/ 	.word	0x000007f0


	//   ....[1]....
        /*0160*/ 	.word	0x00003b20


	//   ....[2]....
        /*0164*/ 	.word	0x00003df0


	//   ....[3]....
        /*0168*/ 	.word	0x00004040


	//   ....[4]....
        /*016c*/ 	.word	0x00004290


	//   ....[5]....
        /*0170*/ 	.word	0x000043d0


	//   ....[6]....
        /*0174*/ 	.word	0x00004470


	//   ....[7]....
        /*0178*/ 	.word	0x000044b0


	//----- nvinfo : EIATTR_CRS_STACK_SIZE
	.align		4
.L_1051:
        /*017c*/ 	.byte	0x04, 0x1e
        /*017e*/ 	.short	(.L_1053 - .L_1052)
.L_1052:
        /*0180*/ 	.word	0x00000000


	//----- nvinfo : EIATTR_CBANK_PARAM_SIZE
	.align		4
.L_1053:
        /*0184*/ 	.byte	0x03, 0x19
        /*0186*/ 	.short	0x0074


	//----- nvinfo : EIATTR_PARAM_CBANK
	.align		4
        /*0188*/ 	.byte	0x04, 0x0a
        /*018a*/ 	.short	(.L_1055 - .L_1054)
	.align		4
.L_1054:
        /*018c*/ 	.word	index@(.nv.constant0._Z23gemm_half_q_half_kernelILi4ELi32ELb0ELb0ELi32EEvPK6__halfPKjS4_S2_PS0_iiiiPKtS7_iiiiiibS2_i)
        /*0190*/ 	.short	0x0210
        /*0192*/ 	.short	0x0074


	//----- nvinfo : EIATTR_SW_WAR
	.align		4
.L_1055:
        /*0194*/ 	.byte	0x04, 0x36
        /*0196*/ 	.short	(.L_1057 - .L_1056)
.L_1056:
        /*0198*/ 	.word	0x00000008
.L_1057:


//--------------------- .nv.info._Z23gemm_half_q_half_kernelILi4ELi48ELb0ELb0ELi32EEvPK6__halfPKjS4_S2_PS0_iiiiPKtS7_iiiiiibS2_i --------------------------
	.section	.nv.info._Z23gemm_half_q_half_kernelILi4ELi48ELb0ELb0ELi32EEvPK6__halfPKjS4_S2_PS0_iiiiPKtS7_iiiiiibS2_i,"",@"SHT_CUDA_INFO"
	.sectionflags	@""
	.align	4


	//----- nvinfo : EIATTR_CUDA_API_VERSION
	.align		4
        /*0000*/ 	.byte	0x04, 0x37
        /*0002*/ 	.short	(.L_1059 - .L_1058)
.L_1058:
        /*0004*/ 	.word	0x00000082


	//----- nvinfo : EIATTR_KPARAM_INFO
	.align		4
.L_1059:
        /*0008*/ 	.byte	0x04, 0x17
        /*000a*/ 	.short	(.L_1061 - .L_1060)
.L_1060:
        /*000c*/ 	.word	0x00000000
        /*0010*/ 	.short	0x0013
        /*0012*/ 	.short	0x0070
        /*0014*/ 	.byte	0x00, 0xf0, 0x11, 0x00


	//----- nvinfo : EIATTR_KPARAM_INFO
	.align		4
.L_1061:
        /*0018*/ 	.byte	0x04, 0x17
        /*001a*/ 	.short	(.L_1063 - .L_1062)
.L_1062:
        /*001c*/ 	.word	0x00000000
        /*0020*/ 	.short	0x0012
        /*0022*/ 	.short	0x0068
        /*0024*/ 	.byte	0x00, 0xf0, 0x21, 0x00


	//----- nvinfo : EIATTR_KPARAM_INFO
	.align		4
.L_1063:
        /*0028*/ 	.byte	0x04, 0x17
        /*002a*/ 	.short	(.L_1065 - .L_1064)
.L_1064:
        /*002c*/ 	.word	0x00000000
        /*0030*/ 	.short	0x0011
        /*0032*/ 	.short	0x0060
        /*0034*/ 	.byte	0x00, 0xf0, 0x05, 0x00


	//----- nvinfo : EIATTR_KPARAM_INFO
	.align		4
.L_1065:
        /*0038*/ 	.byte	0x04, 0x17
        /*003a*/ 	.short	(.L_1067 - .L_1066)
.L_1066:
        /*003c*/ 	.word	0x00000000
        /*0040*/ 	.short	0x0010
        /*0042*/ 	.short	0x005c
        /*0044*/ 	.byte	0x00, 0xf0, 0x11, 0x00


	//----- nvinfo : EIATTR_KPARAM_INFO
	.align		4
.L_1067:
        /*0048*/ 	.byte	0x04, 0x17
        /*004a*/ 	.short	(.L_1069 - .L_1068)
.L_1068:
        /*004c*/ 	.word	0x00000000
        /*0050*/ 	.short	0x000f
        /*0052*/ 	.short	0x0058
        /*0054*/ 	.byte	0x00, 0xf0, 0x11, 0x00


	//----- nvinfo : EIATTR_KPARAM_INFO
	.align		4
.L_1069:
        /*0058*/ 	.byte	0x04, 0x17
        /*005a*/ 	.short	(.L_1071 - .L_1070)
.L_1070:
        /*005c*/ 	.word	0x00000000
        /*0060*/ 	.short	0x000e
        /*0062*/ 	.short	0x0054
        /*0064*/ 	.byte	0x00, 0xf0, 0x11, 0x00


	//----- nvinfo : EIATTR_KPARAM_INFO
	.align		4
.L_1071:
        /*0068*/ 	.byte	0x04, 0x17
        /*006a*/ 	.short	(.L_1073 - .L_1072)
.L_1072:
        /*006c*/ 	.word	0x00000000
        /*0070*/ 	.short	0x000d
        /*0072*/ 	.short	0x0050
        /*0074*/ 	.byte	0x00, 0xf0, 0x11, 0x00


	//----- nvinfo : EIATTR_KPARAM_INFO
	.align		4
.L_1073:
        /*0078*/ 	.byte	0x04, 0x17
        /*007a*/ 	.short	(.L_1075 - .L_1074)
.L_1074:
        /*007c*/ 	.word	0x00000000
        /*0080*/ 	.short	0x000c
        /*0082*/ 	.short	0x004c
        /*0084*/ 	.byte	0x00, 0xf0, 0x11, 0x00


	//----- nvinfo : EIATTR_KPARAM_INFO
	.align		4
.L_1075:
        /*0088*/ 	.byte	0x04, 0x17
        /*008a*/ 	.short	(.L_1077 - .L_1076)
.L_1076:
        /*008c*/ 	.word	0x00000000
        /*0090*/ 	.short	0x000b
        /*0092*/ 	.short	0x0048
        /*0094*/ 	.byte	0x00, 0xf0, 0x11, 0x00


	//----- nvinfo : EIATTR_KPARAM_INFO
	.align		4
.L_1077:
        /*0098*/ 	.byte	0x04, 0x17
        /*009a*/ 	.short	(.L_1079 - .L_1078)
.L_1078:
        /*009c*/ 	.word	0x00000000
        /*00a0*/ 	.short	0x000a
        /*00a2*/ 	.short	0x0040
        /*00a4*/ 	.byte	0x00, 0xf0, 0x21, 0x00


	//----- nvinfo : EIATTR_KPARAM_INFO
	.align		4
.L_1079:
        /*00a8*/ 	.byte	0x04, 0x17
        /*00aa*/ 	.short	(.L_1081 - .L_1080)
.L_1080:
        /*00ac*/ 	.word	0x00000000
        /*00b0*/ 	.short	0x0009
        /*00b2*/ 	.short	0x0038
        /*00b4*/ 	.byte	0x00, 0xf0, 0x21, 0x00


	//----- nvinfo : EIATTR_KPARAM_INFO
	.align		4
.L_1081:
        /*00b8*/ 	.byte	0x04, 0x17
        /*00ba*/ 	.short	(.L_1083 - .L_1082)
.L_1082:
        /*00bc*/ 	.word	0x00000000
        /*00c0*/ 	.short	0x0008
        /*00c2*/ 	.short	0x0034
        /*00c4*/ 	.byte	0x00, 0xf0, 0x11, 0x00


	//----- nvinfo : EIATTR_KPARAM_INFO
	.align		4
.L_1083:
        /*00c8*/ 	.byte	0x04, 0x17
        /*00ca*/ 	.short	(.L_1085 - .L_1084)
.L_1084:
        /*00cc*/ 	.word	0x00000000
        /*00d0*/ 	.short	0x0007
        /*00d2*/ 	.short	0x0030
        /*00d4*/ 	.byte	0x00, 0xf0, 0x11, 0x00


	//----- nvinfo : EIATTR_KPARAM_INFO
	.align		4
.L_1085:
        /*00d8*/ 	.byte	0x04, 0x17
        /*00da*/ 	.short	(.L_1087 - .L_1086)
.L_1086:
        /*00dc*/ 	.word	0x00000000
        /*00e0*/ 	.short	0x0006
        /*00e2*/ 	.short	0x002c
        /*00e4*/ 	.byte	0x00, 0xf0, 0x11, 0x00


	//----- nvinfo : EIATTR_KPARAM_INFO
	.align		4
.L_1087:
        /*00e8*/ 	.byte	0x04, 0x17
        /*00ea*/ 	.short	(.L_1089 - .L_1088)
.L_1088:
        /*00ec*/ 	.word	0x00000000
        /*00f0*/ 	.short	0x0005
        /*00f2*/ 	.short	0x0028
        /*00f4*/ 	.byte	0x00, 0xf0, 0x11, 0x00


	//----- nvinfo : EIATTR_KPARAM_INFO
	.align		4
.L_1089:
        /*00f8*/ 	.byte	0x04, 0x17
        /*00fa*/ 	.short	(.L_1091 - .L_1090)
.L_1090:
        /*00fc*/ 	.word	0x00000000
        /*0100*/ 	.short	0x0004
        /*0102*/ 	.short	0x0020
        /*0104*/ 	.byte	0x00, 0xf0, 0x21, 0x00


	//----- nvinfo : EIATTR_KPARAM_INFO
	.align		4
.L_1091:
        /*0108*/ 	.byte	0x04, 0x17
        /*010a*/ 	.short	(.L_1093 - .L_1092)
.L_1092:
        /*010c*/ 	.word	0x00000000
        /*0110*/ 	.short	0x0003
        /*0112*/ 	.short	0x0018
        /*0114*/ 	.byte	0x00, 0xf0, 0x21, 0x00


	//----- nvinfo : EIATTR_KPARAM_INFO
	.align		4
.L_1093:
        /*0118*/ 	.byte	0x04, 0x17
        /*011a*/ 	.short	(.L_1095 - .L_1094)
.L_1094:
        /*011c*/ 	.word	0x00000000
        /*0120*/ 	.short	0x0002
        /*0122*/ 	.short	0x0010
        /*0124*/ 	.byte	0x00, 0xf0, 0x21, 0x00


	//----- nvinfo : EIATTR_KPARAM_INFO
	.align		4
.L_1095:
        /*0128*/ 	.byte	0x04, 0x17
        /*012a*/ 	.short	(.L_1097 - .L_1096)
.L_1096:
        /*012c*/ 	.word	0x00000000
        /*0130*/ 	.short	0x0001
        /*0132*/ 	.short	0x0008
        /*0134*/ 	.byte	0x00, 0xf0, 0x21, 0x00


	//----- nvinfo : EIATTR_KPARAM_INFO
	.align		4
.L_1097:
        /*0138*/ 	.byte	0x04, 0x17
        /*013a*/ 	.short	(.L_1099 - .L_1098)
.L_1098:
        /*013c*/ 	.word	0x00000000
        /*0140*/ 	.short	0x0000
        /*0142*/ 	.short	0x0000
        /*0144*/ 	.byte	0x00, 0xf0, 0x21, 0x00


	//----- nvinfo : EIATTR_SPARSE_MMA_MASK
	.align		4
.L_1099:
        /*0148*/ 	.byte	0x03, 0x50
        /*014a*/ 	.short	0x0000


	//----- nvinfo : EIATTR_MAXREG_COUNT
	.align		4
        /*014c*/ 	.byte	0x03, 0x1b
        /*014e*/ 	.short	0x00ff


	//----- nvinfo : EIATTR_NUM_BARRIERS
	.align		4
        /*0150*/ 	.byte	0x02, 0x4c
        /*0152*/ 	.byte	0x01
	.zero		1


	//----- nvinfo : EIATTR_MERCURY_ISA_VERSION
	.align		4
        /*0154*/ 	.byte	0x03, 0x5f
        /*0156*/ 	.short	0x0101


	//----- nvinfo : EIATTR_EXIT_INSTR_OFFSETS
	.align		4
        /*0158*/ 	.byte	0x04, 0x1c
        /*015a*/ 	.short	(.L_1101 - .L_1100)


	//   ....[0]....
.L_1100:
        /*015c*/ 	.word	0x000007f0


	//   ....[1]....
        /*0160*/ 	.word	0x00005fd0


	//   ....[2]....
        /*0164*/ 	.word	0x000062a0


	//   ....[3]....
        /*0168*/ 	.word	0x000064f0


	//   ....[4]....
        /*016c*/ 	.word	0x00006740


	//   ....[5]....
        /*0170*/ 	.word	0x00006880


	//   ....[6]....
        /*0174*/ 	.word	0x00006920


	//   ....[7]....
        /*0178*/ 	.word	0x00006960


	//----- nvinfo : EIATTR_CRS_STACK_SIZE
	.align		4
.L_1101:
        /*017c*/ 	.byte	0x04, 0x1e
        /*017e*/ 	.short	(.L_1103 - .L_1102)
.L_1102:
        /*0180*/ 	.word	0x00000000


	//----- nvinfo : EIATTR_CBANK_PARAM_SIZE
	.align		4
.L_1103:
        /*0184*/ 	.byte	0x03, 0x19
        /*0186*/ 	.short	0x0074


	//----- nvinfo : EIATTR_PARAM_CBANK
	.align		4
        /*0188*/ 	.byte	0x04, 0x0a
        /*018a*/ 	.short	(.L_1105 - .L_1104)
	.align		4
.L_1104:
        /*018c*/ 	.word	index@(.nv.constant0._Z23gemm_half_q_half_kernelILi4ELi48ELb0ELb0ELi32EEvPK6__halfPKjS4_S2_PS0_iiiiPKtS7_iiiiiibS2_i)
        /*0190*/ 	.short	0x0210
        /*0192*/ 	.short	0x0074


	//----- nvinfo : EIATTR_SW_WAR
	.align		4
.L_1105:
        /*0194*/ 	.byte	0x04, 0x36
        /*0196*/ 	.short	(.L_1107 - .L_1106)
.L_1106:
        /*0198*/ 	.word	0x00000008
.L_1107:


//--------------------- .nv.info._Z23gemm_half_q_half_kernelILi4ELi16ELb0ELb0ELi32EEvPK6__halfPKjS4_S2_PS0_iiiiPKtS7_iiiiiibS2_i --------------------------
	.section	.nv.info._Z23gemm_half_q_half_kernelILi4ELi16ELb0ELb0ELi32EEvPK6__halfPKjS4_S2_PS0_iiiiPKtS7_iiiiiibS2_i,"",@"SHT_CUDA_INFO"
	.sectionflags	@""
	.align	4


	//----- nvinfo : EIATTR_CUDA_API_VERSION
	.align		4
        /*0000*/ 	.byte	0x04, 0x37
        /*0002*/ 	.short	(.L_1109 - .L_1108)
.L_1108:
        /*0004*/ 	.word	0x00000082


	//----- nvinfo : EIATTR_KPARAM_INFO
	.align		4
.L_1109:
        /*0008*/ 	.byte	0x04, 0x17
        /*000a*/ 	.short	(.L_1111 - .L_1110)
.L_1110:
        /*000c*/ 	.word	0x00000000
        /*0010*/ 	.short	0x0013
        /*0012*/ 	.short	0x0070
        /*0014*/ 	.byte	0x00, 0xf0, 0x11, 0x00


	//----- nvinfo : EIATTR_KPARAM_INFO
	.align		4
.L_1111:
        /*0018*/ 	.byte	0x04, 0x17
        /*001a*/ 	.short	(.L_1113 - .L_1112)
.L_1112:
        /*001c*/ 	.word	0x00000000
        /*0020*/ 	.short	0x0012
        /*0022*/ 	.short	0x0068
        /*0024*/ 	.byte	0x00, 0xf0, 0x21, 0x00


	//----- nvinfo : EIATTR_KPARAM_INFO
	.align		4
.L_1113:
        /*0028*/ 	.byte	0x04, 0x17
        /*002a*/ 	.short	(.L_1115 - .L_1114)
.L_1114:
        /*002c*/ 	.word	0x00000000
        /*0030*/ 	.short	0x0011
        /*0032*/ 	.short	0x0060
        /*0034*/ 	.byte	0x00, 0xf0, 0x05, 0x00


	//----- nvinfo : EIATTR_KPARAM_INFO
	.align		4
.L_1115:
        /*0038*/ 	.byte	0x04, 0x17
        /*003a*/ 	.short	(.L_1117 - .L_1116)
.L_1116:
        /*003c*/ 	.word	0x00000000
        /*0040*/ 	.short	0x0010
        /*0042*/ 	.short	0x005c
        /*0044*/ 	.byte	0x00, 0xf0, 0x11, 0x00


	//----- nvinfo : EIATTR_KPARAM_INFO
	.align		4
.L_1117:
        /*0048*/ 	.byte	0x04, 0x17
        /*004a*/ 	.short	(.L_1119 - .L_1118)
.L_1118:
        /*004c*/ 	.word	0x00000000
        /*0050*/ 	.short	0x000f
        /*0052*/ 	.short	0x0058
        /*0054*/ 	.byte	0x00, 0xf0, 0x11, 0x00


	//----- nvinfo : EIATTR_KPARAM_INFO
	.align		4
.L_1119:
        /*0058*/ 	.byte	0x04, 0x17
        /*005a*/ 	.short	(.L_1121 - .L_1120)
.L_1120:
        /*005c*/ 	.word	0x00000000
        /*0060*/ 	.short	0x000e
        /*0062*/ 	.short	0x0054
        /*0064*/ 	.byte	0x00, 0xf0, 0x11, 0x00


	//----- nvinfo : EIATTR_KPARAM_INFO
	.align		4
.L_1121:
        /*0068*/ 	.byte	0x04, 0x17
        /*006a*/ 	.short	(.L_1123 - .L_1122)
.L_1122:
        /*006c*/ 	.word	0x00000000
        /*0070*/ 	.short	0x000d
        /*0072*/ 	.short	0x0050
        /*0074*/ 	.byte	0x00, 0xf0, 0x11, 0x00


	//----- nvinfo : EIATTR_KPARAM_INFO
	.align		4
.L_1123:
        /*0078*/ 	.byte	0x04, 0x17
        /*007a*/ 	.short	(.L_1125 - .L_1124)
.L_1124:
        /*007c*/ 	.word	0x00000000
        /*0080*/ 	.short	0x000c
        /*0082*/ 	.short	0x004c
        /*0084*/ 	.byte	0x00, 0xf0, 0x11, 0x00


	//----- nvinfo : EIATTR_KPARAM_INFO
	.align		4
.L_1125:
        /*0088*/ 	.byte	0x04, 0x17
        /*008a*/ 	.short	(.L_1127 - .L_1126)
.L_1126:
        /*008c*/ 	.word	0x00000000
        /*0090*/ 	.short	0x000b
        /*0092*/ 	.short	0x0048
        /*0094*/ 	.byte	0x00, 0xf0, 0x11, 0x00


	//----- nvinfo : EIATTR_KPARAM_INFO
	.align		4
.L_1127:
        /*0098*/ 	.byte	0x04, 0x17
        /*009a*/ 	.short	(.L_1129 - .L_1128)
.L_1128:
        /*009c*/ 	.word	0x00000000
        /*00a0*/ 	.short	0x000a
        /*00a2*/ 	.short	0x0040
        /*00a4*/ 	.byte	0x00, 0xf0, 0x21, 0x00


	//----- nvinfo : EIATTR_KPARAM_INFO
	.align		4
.L_1129:
        /*00a8*/ 	.byte	0x04, 0x17
        /*00aa*/ 	.short	(.L_1131 - .L_1130)
.L_1130:
        /*00ac*/ 	.word	0x00000000
        /*00b0*/ 	.short	0x0009
        /*00b2*/ 	.short	0x0038
        /*00b4*/ 	.byte	0x00, 0xf0, 0x21, 0x00


	//----- nvinfo : EIATTR_KPARAM_INFO
	.align		4
.L_1131:
        /*00b8*/ 	.byte	0x04, 0x17
        /*00ba*/ 	.short	(.L_1133 - .L_1132)
.L_1132:
        /*00bc*/ 	.word	0x00000000
        /*00c0*/ 	.short	0x0008
        /*00c2*/ 	.short	0x0034
        /*00c4*/ 	.byte	0x00, 0xf0, 0x11, 0x00


	//----- nvinfo : EIATTR_KPARAM_INFO
	.align		4
.L_1133:
        /*00c8*/ 	.byte	0x04, 0x17
        /*00ca*/ 	.short	(.L_1135 - .L_1134)
.L_1134:
        /*00cc*/ 	.word	0x00000000
        /*00d0*/ 	.short	0x0007
        /*00d2*/ 	.short	0x0030
        /*00d4*/ 	.byte	0x00, 0xf0, 0x11, 0x00


	//----- nvinfo : EIATTR_KPARAM_INFO
	.align		4
.L_1135:
        /*00d8*/ 	.byte	0x04, 0x17
        /*00da*/ 	.short	(.L_1137 - .L_1136)
.L_1136:
        /*00dc*/ 	.word	0x00000000
        /*00e0*/ 	.short	0x0006
        /*00e2*/ 	.short	0x002c
        /*00e4*/ 	.byte	0x00, 0xf0, 0x11, 0x00


	//----- nvinfo : EIATTR_KPARAM_INFO
	.align		4
.L_1137:
        /*00e8*/ 	.byte	0x04, 0x17
        /*00ea*/ 	.short	(.L_1139 - .L_1138)
.L_1138:
        /*00ec*/ 	.word	0x00000000
        /*00f0*/ 	.short	0x0005
        /*00f2*/ 	.short	0x0028
        /*00f4*/ 	.byte	0x00, 0xf0, 0x11, 0x00


	//----- nvinfo : EIATTR_KPARAM_INFO
	.align		4
.L_1139:
        /*00f8*/ 	.byte	0x04, 0x17
        /*00fa*/ 	.short	(.L_1141 - .L_1140)
.L_1140:
        /*00fc*/ 	.word	0x00000000
        /*0100*/ 	.short	0x0004
        /*0102*/ 	.short	0x0020
        /*0104*/ 	.byte	0x00, 0xf0, 0x21, 0x00


	//----- nvinfo : EIATTR_KPARAM_INFO
	.align		4
.L_1141:
        /*0108*/ 	.byte	0x04, 0x17
        /*010a*/ 	.short	(.L_1143 - .L_1142)
.L_1142:
        /*010c*/ 	.word	0x00000000
        /*0110*/ 	.short	0x0003
        /*0112*/ 	.short	0x0018
        /*0114*/ 	.byte	0x00, 0xf0, 0x21, 0x00


	//----- nvinfo : EIATTR_KPARAM_INFO
	.align		4
.L_1143:
        /*0118*/ 	.byte	0x04, 0x17
        /*011a*/ 	.short	(.L_1145 - .L_1144)
.L_1144:
        /*011c*/ 	.word	0x00000000
        /*0120*/ 	.short	0x0002
        /*0122*/ 	.short	0x0010
        /*0124*/ 	.byte	0x00, 0xf0, 0x21, 0x00


	//----- nvinfo : EIATTR_KPARAM_INFO
	.align		4
.L_1145:
        /*0128*/ 	.byte	0x04, 0x17
        /*012a*/ 	.short	(.L_1147 - .L_1146)
.L_1146:
        /*012c*/ 	.word	0x00000000
        /*0130*/ 	.short	0x0001
        /*0132*/ 	.short	0x0008
        /*0134*/ 	.byte	0x00, 0xf0, 0x21, 0x00


	//----- nvinfo : EIATTR_KPARAM_INFO
	.align		4
.L_1147:
        /*0138*/ 	.byte	0x04, 0x17
        /*013a*/ 	.short	(.L_1149 - .L_1148)
.L_1148:
        /*013c*/ 	.word	0x00000000
        /*0140*/ 	.short	0x0000
        /*0142*/ 	.short	0x0000
        /*0144*/ 	.byte	0x00, 0xf0, 0x21, 0x00


	//----- nvinfo : EIATTR_SPARSE_MMA_MASK
	.align		4
.L_1149:
        /*0148*/ 	.byte	0x03, 0x50
        /*014a*/ 	.short	0x0000


	//----- nvinfo : EIATTR_MAXREG_COUNT
	.align		4
        /*014c*/ 	.byte	0x03, 0x1b
        /*014e*/ 	.short	0x00ff


	//----- nvinfo : EIATTR_NUM_BARRIERS
	.align		4
        /*0150*/ 	.byte	0x02, 0x4c
        /*0152*/ 	.byte	0x01
	.zero		1


	//----- nvinfo : EIATTR_MERCURY_ISA_VERSION
	.align		4
        /*0154*/ 	.byte	0x03, 0x5f
        /*0156*/ 	.short	0x0101


	//----- nvinfo : EIATTR_EXIT_INSTR_OFFSETS
	.align		4
        /*0158*/ 	.byte	0x04, 0x1c
        /*015a*/ 	.short	(.L_1151 - .L_1150)


	//   ....[0]....
.L_1150:
        /*015c*/ 	.word	0x000007f0


	//   ....[1]....
        /*0160*/ 	.word	0x00003740


	//   ....[2]....
        /*0164*/ 	.word	0x00003a10


	//   ....[3]....
        /*0168*/ 	.word	0x00003c60


	//   ....[4]....
        /*016c*/ 	.word	0x00003eb0


	//   ....[5]....
        /*0170*/ 	.word	0x00003ff0


	//   ....[6]....
        /*0174*/ 	.word	0x00004090


	//   ....[7]....
        /*0178*/ 	.word	0x000040d0


	//----- nvinfo : EIATTR_CRS_STACK_SIZE
	.align		4
.L_1151:
        /*017c*/ 	.byte	0x04, 0x1e
        /*017e*/ 	.short	(.L_1153 - .L_1152)
.L_1152:
        /*0180*/ 	.word	0x00000000


	//----- nvinfo : EIATTR_CBANK_PARAM_SIZE
	.align		4
.L_1153:
        /*0184*/ 	.byte	0x03, 0x19
        /*0186*/ 	.short	0x0074


	//----- nvinfo : EIATTR_PARAM_CBANK
	.align		4
        /*0188*/ 	.byte	0x04, 0x0a
        /*018a*/ 	.short	(.L_1155 - .L_1154)
	.align		4
.L_1154:
        /*018c*/ 	.word	index@(.nv.constant0._Z23gemm_half_q_half_kernelILi4ELi16ELb0ELb0ELi32EEvPK6__halfPKjS4_S2_PS0_iiiiPKtS7_iiiiiibS2_i)
        /*0190*/ 	.short	0x0210
        /*0192*/ 	.short	0x0074


	//----- nvinfo : EIATTR_SW_WAR
	.align		4
.L_1155:
        /*0194*/ 	.byte	0x04, 0x36
        /*0196*/ 	.short	(.L_1157 - .L_1156)
.L_1156:
        /*0198*/ 	.word	0x00000008
.L_1157:


//--------------------- .nv.info._Z23gemm_half_q_half_kernelILi4ELi24ELb0ELb0ELi32EEvPK6__halfPKjS4_S2_PS0_iiiiPKtS7_iiiiiibS2_i --------------------------
	.section	.nv.info._Z23gemm_half_q_half_kernelILi4ELi24ELb0ELb0ELi32EEvPK6__halfPKjS4_S2_PS0_iiiiPKtS7_iiiiiibS2_i,"",@"SHT_CUDA_INFO"
	.sectionflags	@""
	.align	4


	//----- nvinfo : EIATTR_CUDA_API_VERSION
	.align		4
        /*0000*/ 	.byte	0x04, 0x37
        /*0002*/ 	.short	(.L_1159 - .L_1158)
.L_1158:
        /*0004*/ 	.word	0x00000082


	//----- nvinfo : EIATTR_KPARAM_INFO
	.align		4
.L_1159:
        /*0008*/ 	.byte	0x04, 0x17
        /*000a*/ 	.short	(.L_1161 - .L_1160)
.L_1160:
        /*000c*/ 	.word	0x00000000
        /*0010*/ 	.short	0x0013
        /*0012*/ 	.short	0x0070
        /*0014*/ 	.byte	0x00, 0xf0, 0x11, 0x00


	//----- nvinfo : EIATTR_KPARAM_INFO
	.align		4
.L_1161:
        /*0018*/ 	.byte	0x04, 0x17
        /*001a*/ 	.short	(.L_1163 - .L_1162)
.L_1162:
        /*001c*/ 	.word	0x00000000
        /*0020*/ 	.short	0x0012
        /*0022*/ 	.short	0x0068
        /*0024*/ 	.byte	0x00, 0xf0, 0x21, 0x00


	//----- nvinfo : EIATTR_KPARAM_INFO
	.align		4
.L_1163:
        /*0028*/ 	.byte	0x04, 0x17
        /*002a*/ 	.short	(.L_1165 - .L_1164)
.L_1164:
        /*002c*/ 	.word	0x00000000
        /*0030*/ 	.short	0x0011
        /*0032*/ 	.short	0x0060
        /*0034*/ 	.byte	0x00, 0xf0, 0x05, 0x00


	//----- nvinfo : EIATTR_KPARAM_INFO
	.align		4
.L_1165:
        /*0038*/ 	.byte	0x04, 0x17
        /*003a*/ 	.short	(.L_1167 - .L_1166)
.L_1166:
        /*003c*/ 	.word	0x00000000
        /*0040*/ 	.short	0x0010
        /*0042*/ 	.short	0x005c
        /*0044*/ 	.byte	0x00, 0xf0, 0x11, 0x00


	//----- nvinfo : EIATTR_KPARAM_INFO
	.align		4
.L_1167:
        /*0048*/ 	.byte	0x04, 0x17
        /*004a*/ 	.short	(.L_1169 - .L_1168)
.L_1168:
        /*004c*/ 	.word	0x00000000
        /*0050*/ 	.short	0x000f
        /*0052*/ 	.short	0x0058
        /*0054*/ 	.byte	0x00, 0xf0, 0x11, 0x00


	//----- nvinfo : EIATTR_KPARAM_INFO
	.align		4
.L_1169:
        /*0058*/ 	.byte	0x04, 0x17
        /*005a*/ 	.short	(.L_1171 - .L_1170)
.L_1170:
        /*005c*/ 	.word	0x00000000
        /*0060*/ 	.short	0x000e
        /*0062*/ 	.short	0x0054
        /*0064*/ 	.byte	0x00, 0xf0, 0x11, 0x00


	//----- nvinfo : EIATTR_KPARAM_INFO
	.align		4
.L_1171:
        /*0068*/ 	.byte	0x04, 0x17
        /*006a*/ 	.short	(.L_1173 - .L_1172)
.L_1172:
        /*006c*/ 	.word	0x00000000
        /*0070*/ 	.short	0x000d
        /*0072*/ 	.short	0x0050
        /*0074*/ 	.byte	0x00, 0xf0, 0x11, 0x00


	//----- nvinfo : EIATTR_KPARAM_INFO
	.align		4
.L_1173:
        /*0078*/ 	.byte	0x04, 0x17
        /*007a*/ 	.short	(.L_1175 - .L_1174)
.L_1174:
        /*007c*/ 	.word	0x00000000
        /*0080*/ 	.short	0x000c
        /*0082*/ 	.short	0x004c
        /*0084*/ 	.byte	0x00, 0xf0, 0x11, 0x00


	//----- nvinfo : EIATTR_KPARAM_INFO
	.align		4
.L_1175:
        /*0088*/ 	.byte	0x04, 0x17
        /*008a*/ 	.short	(.L_1177 - .L_1176)
.L_1176:
        /*008c*/ 	.word	0x00000000
        /*0090*/ 	.short	0x000b
        /*0092*/ 	.short	0x0048
        /*0094*/ 	.byte	0x00, 0xf0, 0x11, 0x00


	//----- nvinfo : EIATTR_KPARAM_INFO
	.align		4
.L_1177:
        /*0098*/ 	.byte	0x04, 0x17
        /*009a*/ 	.short	(.L_1179 - .L_1178)
.L_1178:
        /*009c*/ 	.word	0x00000000
        /*00a0*/ 	.short	0x000a
        /*00a2*/ 	.short	0x0040
        /*00a4*/ 	.byte	0x00, 0xf0, 0x21, 0x00


	//----- nvinfo : EIATTR_KPARAM_INFO
	.align		4
.L_1179:
        /*00a8*/ 	.byte	0x04, 0x17
        /*00aa*/ 	.short	(.L_1181 - .L_1180)
.L_1180:
        /*00ac*/ 	.word	0x00000000
        /*00b0*/ 	.short	0x0009
        /*00b2*/ 	.short	0x0038
        /*00b4*/ 	.byte	0x00, 0xf0, 0x21, 0x00


	//----- nvinfo : EIATTR_KPARAM_INFO
	.align		4
.L_1181:
        /*00b8*/ 	.byte	0x04, 0x17
        /*00ba*/ 	.short	(.L_1183 - .L_1182)
.L_1182:
        /*00bc*/ 	.word	0x00000000
        /*00c0*/ 	.short	0x0008
        /*00c2*/ 	.short	0x0034
        /*00c4*/ 	.byte	0x00, 0xf0, 0x11, 0x00


	//----- nvinfo : EIATTR_KPARAM_INFO
	.align		4
.L_1183:
        /*00c8*/ 	.byte	0x04, 0x17
        /*00ca*/ 	.short	(.L_1185 - .L_1184)
.L_1184:
        /*00cc*/ 	.word	0x00000000
        /*00d0*/ 	.short	0x0007
        /*00d2*/ 	.short	0x0030
        /*00d4*/ 	.byte	0x00, 0xf0, 0x11, 0x00


	//----- nvinfo : EIATTR_KPARAM_INFO
	.align		4
.L_1185:
        /*00d8*/ 	.byte	0x04, 0x17
        /*00da*/ 	.short	(.L_1187 - .L_1186)
.L_1186:
        /*00dc*/ 	.word	0x00000000
        /*00e0*/ 	.short	0x0006
        /*00e2*/ 	.short	0x002c
        /*00e4*/ 	.byte	0x00, 0xf0, 0x11, 0x00


	//----- nvinfo : EIATTR_KPARAM_INFO
	.align		4
.L_1187:
        /*00e8*/ 	.byte	0x04, 0x17
        /*00ea*/ 	.short	(.L_1189 - .L_1188)
.L_1188:
        /*00ec*/ 	.word	0x00000000
        /*00f0*/ 	.short	0x0005
        /*00f2*/ 	.short	0x0028
        /*00f4*/ 	.byte	0x00, 0xf0, 0x11, 0x00


	//----- nvinfo : EIATTR_KPARAM_INFO
	.align		4
.L_1189:
        /*00f8*/ 	.byte	0x04, 0x17
        /*00fa*/ 	.short	(.L_1191 - .L_1190)
.L_1190:
        /*00fc*/ 	.word	0x00000000
        /*0100*/ 	.short	0x0004
        /*0102*/ 	.short	0x0020
        /*0104*/ 	.byte	0x00, 0xf0, 0x21, 0x00


	//----- nvinfo : EIATTR_KPARAM_INFO
	.align		4
.L_1191:
        /*0108*/ 	.byte	0x04, 0x17
        /*010a*/ 	.short	(.L_1193 - .L_1192)
.L_1192:
        /*010c*/ 	.word	0x00000000
        /*0110*/ 	.short	0x0003
        /*0112*/ 	.short	0x0018
        /*0114*/ 	.byte	0x00, 0xf0, 0x21, 0x00


	//----- nvinfo : EIATTR_KPARAM_INFO
	.align		4
.L_1193:
        /*0118*/ 	.byte	0x04, 0x17
        /*011a*/ 	.short	(.L_1195 - .L_1194)
.L_1194:
        /*011c*/ 	.word	0x00000000
        /*0120*/ 	.short	0x0002
        /*0122*/ 	.short	0x0010
        /*0124*/ 	.byte	0x00, 0xf0, 0x21, 0x00


	//----- nvinfo : EIATTR_KPARAM_INFO
	.align		4
.L_1195:
        /*0128*/ 	.byte	0x04, 0x17
        /*012a*/ 	.short	(.L_1197 - .L_1196)
.L_1196:
        /*012c*/ 	.word	0x00000000
        /*0130*/ 	.short	0x0001
        /*0132*/ 	.short	0x0008
        /*0134*/ 	.byte	0x00, 0xf0, 0x21, 0x00


	//----- nvinfo : EIATTR_KPARAM_INFO
	.align		4
.L_1197:
        /*0138*/ 	.byte	0x04, 0x17
        /*013a*/ 	.short	(.L_1199 - .L_1198)
.L_1198:
        /*013c*/ 	.word	0x00000000
        /*0140*/ 	.short	0x0000
        /*0142*/ 	.short	0x0000
        /*0144*/ 	.byte	0x00, 0xf0, 0x21, 0x00


	//----- nvinfo : EIATTR_SPARSE_MMA_MASK
	.align		4
.L_1199:
        /*0148*/ 	.byte	0x03, 0x50
        /*014a*/ 	.short	0x0000


	//----- nvinfo : EIATTR_MAXREG_COUNT
	.align		4
        /*014c*/ 	.byte	0x03, 0x1b
        /*014e*/ 	.short	0x00ff


	//----- nvinfo : EIATTR_NUM_BARRIERS
	.align		4
        /*0150*/ 	.byte	0x02, 0x4c
        /*0152*/ 	.byte	0x01
	.zero		1


	//----- nvinfo : EIATTR_MERCURY_ISA_VERSION
	.align		4
        /*0154*/ 	.byte	0x03, 0x5f
        /*0156*/ 	.short	0x0101


	//----- nvinfo : EIATTR_EXIT_INSTR_OFFSETS
	.align		4
        /*0158*/ 	.byte	0x04, 0x1c
        /*015a*/ 	.short	(.L_1201 - .L_1200)


	//   ....[0]....
.L_1200:
        /*015c*/ 	.word	0x00000c80


	//   ....[1]....
        /*0160*/ 	.word	0x00008ad0


	//   ....[2]....
        /*0164*/ 	.word	0x00008da0


	//   ....[3]....
        /*0168*/ 	.word	0x00008ff0


	//   ....[4]....
        /*016c*/ 	.word	0x00009250


	//   ....[5]....
        /*0170*/ 	.word	0x00009390


	//   ....[6]....
        /*0174*/ 	.word	0x00009430


	//   ....[7]....
        /*0178*/ 	.word	0x00009470


	//----- nvinfo : EIATTR_CRS_STACK_SIZE
	.align		4
.L_1201:
        /*017c*/ 	.byte	0x04, 0x1e
        /*017e*/ 	.short	(.L_1203 - .L_1202)
.L_1202:
        /*0180*/ 	.word	0x00000000


	//----- nvinfo : EIATTR_CBANK_PARAM_SIZE
	.align		4
.L_1203:
        /*0184*/ 	.byte	0x03, 0x19
        /*0186*/ 	.short	0x0074


	//----- nvinfo : EIATTR_PARAM_CBANK
	.align		4
        /*0188*/ 	.byte	0x04, 0x0a
        /*018a*/ 	.short	(.L_1205 - .L_1204)
	.align		4
.L_1204:
        /*018c*/ 	.word	index@(.nv.constant0._Z23gemm_half_q_half_kernelILi4ELi24ELb0ELb0ELi32EEvPK6__halfPKjS4_S2_PS0_iiiiPKtS7_iiiiiibS2_i)
        /*0190*/ 	.short	0x0210
        /*0192*/ 	.short	0x0074


	//----- nvinfo : EIATTR_SW_WAR
	.align		4
.L_1205:
        /*0194*/ 	.byte	0x04, 0x36
        /*0196*/ 	.short	(.L_1207 - .L_1206)
.L_1206:
        /*0198*/ 	.word	0x00000008
.L_1207:


//--------------------- .nv.info._Z23gemm_half_q_half_kernelILi4ELi8ELb0ELb0ELi32EEvPK6__halfPKjS4_S2_PS0_iiiiPKtS7_iiiiiibS2_i --------------------------
	.section	.nv.info._Z23gemm_half_q_half_kernelILi4ELi8ELb0ELb0ELi32EEvPK6__halfPKjS4_S2_PS0_iiiiPKtS7_iiiiiibS2_i,"",@"SHT_CUDA_INFO"
	.sectionflags	@""
	.align	4


	//----- nvinfo : EIATTR_CUDA_API_VERSION
	.align		4
        /*0000*/ 	.byte	0x04, 0x37
        /*0002*/ 	.short	(.L_1209 - .L_1208)
.L_1208:
        /*0004*/ 	.word	0x00000082


	//----- nvinfo : EIATTR_KPARAM_INFO
	.align		4
.L_1209:
        /*0008*/ 	.byte	0x04, 0x17
        /*000a*/ 	.short	(.L_1211 - .L_1210)
.L_1210:
        /*000c*/ 	.word	0x00000000
        /*0010*/ 	.short	0x0013
        /*0012*/ 	.short	0x0070
        /*0014*/ 	.byte	0x00, 0xf0, 0x11, 0x00


	//----- nvinfo : EIATTR_KPARAM_INFO
	.align		4
.L_1211:
        /*0018*/ 	.byte	0x04, 0x17
        /*001a*/ 	.short	(.L_1213 - .L_1212)
.L_1212:
        /*001c*/ 	.word	0x00000000
        /*0020*/ 	.short	0x0012
        /*0022*/ 	.short	0x0068
        /*0024*/ 	.byte	0x00, 0xf0, 0x21, 0x00


	//----- nvinfo : EIATTR_KPARAM_INFO
	.align		4
.L_1213:
        /*0028*/ 	.byte	0x04, 0x17
        /*002a*/ 	.short	(.L_1215 - .L_1214)
.L_1214:
        /*002c*/ 	.word	0x00000000
        /*0030*/ 	.short	0x0011
        /*0032*/ 	.short	0x0060
        /*0034*/ 	.byte	0x00, 0xf0, 0x05, 0x00


	//----- nvinfo : EIATTR_KPARAM_INFO
	.align		4
.L_1215:
        /*0038*/ 	.byte	0x04, 0x17
        /*003a*/ 	.short	(.L_1217 - .L_1216)
.L_1216:
        /*003c*/ 	.word	0x00000000
        /*0040*/ 	.short	0x0010
        /*0042*/ 	.short	0x005c
        /*0044*/ 	.byte	0x00, 0xf0, 0x11, 0x00


	//----- nvinfo : EIATTR_KPARAM_INFO
	.align		4
.L_1217:
        /*0048*/ 	.byte	0x04, 0x17
        /*004a*/ 	.short	(.L_1219 - .L_1218)
.L_1218:
        /*004c*/ 	.word	0x00000000
        /*0050*/ 	.short	0x000f
        /*0052*/ 	.short	0x0058
        /*0054*/ 	.byte	0x00, 0xf0, 0x11, 0x00


	//----- nvinfo : EIATTR_KPARAM_INFO
	.align		4
.L_1219:
        /*0058*/ 	.byte	0x04, 0x17
        /*005a*/ 	.short	(.L_1221 - .L_1220)
.L_1220:
        /*005c*/ 	.word	0x00000000
        /*0060*/ 	.short	0x000e
        /*0062*/ 	.short	0x0054
        /*0064*/ 	.byte	0x00, 0xf0, 0x11, 0x00


	//----- nvinfo : EIATTR_KPARAM_INFO
	.align		4
.L_1221:
        /*0068*/ 	.byte	0x04, 0x17
        /*006a*/ 	.short	(.L_1223 - .L_1222)
.L_1222:
        /*006c*/ 	.word	0x00000000
        /*0070*/ 	.short	0x000d
        /*0072*/ 	.short	0x0050
        /*0074*/ 	.byte	0x00, 0xf0, 0x11, 0x00


	//----- nvinfo : EIATTR_KPARAM_INFO
	.align		4
.L_1223:
        /*0078*/ 	.byte	0x04, 0x17
        /*007a*/ 	.short	(.L_1225 - .L_1224)
.L_1224:
        /*007c*/ 	.word	0x00000000
        /*0080*/ 	.short	0x000c
        /*0082*/ 	.short	0x004c
        /*0084*/ 	.byte	0x00, 0xf0, 0x11, 0x00


	//----- nvinfo : EIATTR_KPARAM_INFO
	.align		4
.L_1225:
        /*0088*/ 	.byte	0x04, 0x17
        /*008a*/ 	.short	(.L_1227 - .L_1226)
.L_1226:
        /*008c*/ 	.word	0x00000000
        /*0090*/ 	.short	0x000b
        /*0092*/ 	.short	0x0048
        /*0094*/ 	.byte	0x00, 0xf0, 0x11, 0x00


	//----- nvinfo : EIATTR_KPARAM_INFO
	.align		4
.L_1227:
        /*0098*/ 	.byte	0x04, 0x17
        /*009a*/ 	.short	(.L_1229 - .L_1228)
.L_1228:
        /*009c*/ 	.word	0x00000000
        /*00a0*/ 	.short	0x000a
        /*00a2*/ 	.short	0x0040
        /*00a4*/ 	.byte	0x00, 0xf0, 0x21, 0x00


	//----- nvinfo : EIATTR_KPARAM_INFO
	.align		4
.L_1229:
        /*00a8*/ 	.byte	0x04, 0x17
        /*00aa*/ 	.short	(.L_1231 - .L_1230)
.L_1230:
        /*00ac*/ 	.word	0x00000000
        /*00b0*/ 	.short	0x0009
        /*00b2*/ 	.short	0x0038
        /*00b4*/ 	.byte	0x00, 0xf0, 0x21, 0x00


	//----- nvinfo : EIATTR_KPARAM_INFO
	.align		4
.L_1231:
        /*00b8*/ 	.byte	0x04, 0x17
        /*00ba*/ 	.short	(.L_1233 - .L_1232)
.L_1232:
        /*00bc*/ 	.word	0x00000000
        /*00c0*/ 	.short	0x0008
        /*00c2*/ 	.short	0x0034
        /*00c4*/ 	.byte	0x00, 0xf0, 0x11, 0x00


	//----- nvinfo : EIATTR_KPARAM_INFO
	.align		4
.L_1233:
        /*00c8*/ 	.byte	0x04, 0x17
        /*00ca*/ 	.short	(.L_1235 - .L_1234)
.L_1234:
        /*00cc*/ 	.word	0x00000000
        /*00d0*/ 	.short	0x0007
        /*00d2*/ 	.short	0x0030
        /*00d4*/ 	.byte	0x00, 0xf0, 0x11, 0x00


	//----- nvinfo : EIATTR_KPARAM_INFO
	.align		4
.L_1235:
        /*00d8*/ 	.byte	0x04, 0x17
        /*00da*/ 	.short	(.L_1237 - .L_1236)
.L_1236:
        /*00dc*/ 	.word	0x00000000
        /*00e0*/ 	.short	0x0006
        /*00e2*/ 	.short	0x002c
        /*00e4*/ 	.byte	0x00, 0xf0, 0x11, 0x00


	//----- nvinfo : EIATTR_KPARAM_INFO
	.align		4
.L_1237:
        /*00e8*/ 	.byte	0x04, 0x17
        /*00ea*/ 	.short	(.L_1239 - .L_1238)
.L_1238:
        /*00ec*/ 	.word	0x00000000
        /*00f0*/ 	.short	0x0005
        /*00f2*/ 	.short	0x0028
        /*00f4*/ 	.byte	0x00, 0xf0, 0x11, 0x00


	//----- nvinfo : EIATTR_KPARAM_INFO
	.align		4
.L_1239:
        /*00f8*/ 	.byte	0x04, 0x17
        /*00fa*/ 	.short	(.L_1241 - .L_1240)
.L_1240:
        /*00fc*/ 	.word	0x00000000
        /*0100*/ 	.short	0x0004
        /*0102*/ 	.short	0x0020
        /*0104*/ 	.byte	0x00, 0xf0, 0x21, 0x00


	//----- nvinfo : EIATTR_KPARAM_INFO
	.align		4
.L_1241:
        /*0108*/ 	.byte	0x04, 0x17
        /*010a*/ 	.short	(.L_1243 - .L_1242)
.L_1242:
        /*010c*/ 	.word	0x00000000
        /*0110*/ 	.short	0x0003
        /*0112*/ 	.short	0x0018
        /*0114*/ 	.byte	0x00, 0xf0, 0x21, 0x00


	//----- nvinfo : EIATTR_KPARAM_INFO
	.align		4
.L_1243:
        /*0118*/ 	.byte	0x04, 0x17
        /*011a*/ 	.short	(.L_1245 - .L_1244)
.L_1244:
        /*011c*/ 	.word	0x00000000
        /*0120*/ 	.short	0x0002
        /*0122*/ 	.short	0x0010
        /*0124*/ 	.byte	0x00, 0xf0, 0x21, 0x00


	//----- nvinfo : EIATTR_KPARAM_INFO
	.align		4
.L_1245:
        /*0128*/ 	.byte	0x04, 0x17
        /*012a*/ 	.short	(.L_1247 - .L_1246)
.L_1246:
        /*012c*/ 	.word	0x00000000
        /*0130*/ 	.short	0x0001
        /*0132*/ 	.short	0x0008
        /*0134*/ 	.byte	0x00, 0xf0, 0x21, 0x00


	//----- nvinfo : EIATTR_KPARAM_INFO
	.align		4
.L_1247:
        /*0138*/ 	.byte	0x04, 0x17
        /*013a*/ 	.short	(.L_1249 - .L_1248)
.L_1248:
        /*013c*/ 	.word	0x00000000
        /*0140*/ 	.short	0x0000
        /*0142*/ 	.short	0x0000
        /*0144*/ 	.byte	0x00, 0xf0, 0x21, 0x00


	//----- nvinfo : EIATTR_SPARSE_MMA_MASK
	.align		4
.L_1249:
        /*0148*/ 	.byte	0x03, 0x50
        /*014a*/ 	.short	0x0000


	//----- nvinfo : EIATTR_MAXREG_COUNT
	.align		4
        /*014c*/ 	.byte	0x03, 0x1b
        /*014e*/ 	.short	0x00ff


	//----- nvinfo : EIATTR_NUM_BARRIERS
	.align		4
        /*0150*/ 	.byte	0x02, 0x4c
        /*0152*/ 	.byte	0x01
	.zero		1


	//----- nvinfo : EIATTR_MERCURY_ISA_VERSION
	.align		4
        /*0154*/ 	.byte	0x03, 0x5f
        /*0156*/ 	.short	0x0101


	//----- nvinfo : EIATTR_EXIT_INSTR_OFFSETS
	.align		4
        /*0158*/ 	.byte	0x04, 0x1c
        /*015a*/ 	.short	(.L_1251 - .L_1250)


	//   ....[0]....
.L_1250:
        /*015c*/ 	.word	0x000007e0


	//   ....[1]....
        /*0160*/ 	.word	0x000060c0


	//   ....[2]....
        /*0164*/ 	.word	0x00006390


	//   ....[3]....
        /*0168*/ 	.word	0x000065e0


	//   ....[4]....
        /*016c*/ 	.word	0x00006830


	//   ....[5]....
        /*0170*/ 	.word	0x00006970


	//   ....[6]....
        /*0174*/ 	.word	0x00006a10


	//   ....[7]....
        /*0178*/ 	.word	0x00006a50


	//----- nvinfo : EIATTR_CRS_STACK_SIZE
	.align		4
.L_1251:
        /*017c*/ 	.byte	0x04, 0x1e
        /*017e*/ 	.short	(.L_1253 - .L_1252)
.L_1252:
        /*0180*/ 	.word	0x00000000


	//----- nvinfo : EIATTR_CBANK_PARAM_SIZE
	.align		4
.L_1253:
        /*0184*/ 	.byte	0x03, 0x19
        /*0186*/ 	.short	0x0074


	//----- nvinfo : EIATTR_PARAM_CBANK
	.align		4
        /*0188*/ 	.byte	0x04, 0x0a
        /*018a*/ 	.short	(.L_1255 - .L_1254)
	.align		4
.L_1254:
        /*018c*/ 	.word	index@(.nv.constant0._Z23gemm_half_q_half_kernelILi4ELi8ELb0ELb0ELi32EEvPK6__halfPKjS4_S2_PS0_iiiiPKtS7_iiiiiibS2_i)
        /*0190*/ 	.short	0x0210
        /*0192*/ 	.short	0x0074


	//----- nvinfo : EIATTR_SW_WAR
	.align		4
.L_1255:
        /*0194*/ 	.byte	0x04, 0x36
        /*0196*/ 	.short	(.L_1257 - .L_1256)
.L_1256:
        /*0198*/ 	.word	0x00000008
.L_1257:


//--------------------- .nv.info._Z23gemm_half_q_half_kernelILi4ELi12ELb0ELb0ELi32EEvPK6__halfPKjS4_S2_PS0_iiiiPKtS7_iiiiiibS2_i --------------------------
	.section	.nv.info._Z23gemm_half_q_half_kernelILi4ELi12ELb0ELb0ELi32EEvPK6__halfPKjS4_S2_PS0_iiiiPKtS7_iiiiiibS2_i,"",@"SHT_CUDA_INFO"
	.sectionflags	@""
	.align	4


	//----- nvinfo : EIATTR_CUDA_API_VERSION
	.align		4
        /*0000*/ 	.byte	0x04, 0x37
        /*0002*/ 	.short	(.L_1259 - .L_1258)
.L_1258:
        /*0004*/ 	.word	0x00000082


	//----- nvinfo : EIATTR_KPARAM_INFO
	.align		4
.L_1259:
        /*0008*/ 	.byte	0x04, 0x17
        /*000a*/ 	.short	(.L_1261 - .L_1260)
.L_1260:
        /*000c*/ 	.word	0x00000000
        /*0010*/ 	.short	0x0013
        /*0012*/ 	.short	0x0070
        /*0014*/ 	.byte	0x00, 0xf0, 0x11, 0x00


	//----- nvinfo : EIATTR_KPARAM_INFO
	.align		4
.L_1261:
        /*0018*/ 	.byte	0x04, 0x17
        /*001a*/ 	.short	(.L_1263 - .L_1262)
.L_1262:
        /*001c*/ 	.word	0x00000000
        /*0020*/ 	.short	0x0012
        /*0022*/ 	.short	0x0068
        /*0024*/ 	.byte	0x00, 0xf0, 0x21, 0x00


	//----- nvinfo : EIATTR_KPARAM_INFO
	.align		4
.L_1263:
        /*0028*/ 	.byte	0x04, 0x17
        /*002a*/ 	.short	(.L_1265 - .L_1264)
.L_1264:
        /*002c*/ 	.word	0x00000000
        /*0030*/ 	.short	0x0011
        /*0032*/ 	.short	0x0060
        /*0034*/ 	.byte	0x00, 0xf0, 0x05, 0x00


	//----- nvinfo : EIATTR_KPARAM_INFO
	.align		4
.L_1265:
        /*0038*/ 	.byte	0x04, 0x17
        /*003a*/ 	.short	(.L_1267 - .L_1266)
.L_1266:
        /*003c*/ 	.word	0x00000000
        /*0040*/ 	.short	0x0010
        /*0042*/ 	.short	0x005c
        /*0044*/ 	.byte	0x00, 0xf0, 0x11, 0x00


	//----- nvinfo : EIATTR_KPARAM_INFO
	.align		4
.L_1267:
        /*0048*/ 	.byte	0x04, 0x17
        /*004a*/ 	.short	(.L_1269 - .L_1268)
.L_1268:
        /*004c*/ 	.word	0x00000000
        /*0050*/ 	.short	0x000f
        /*0052*/ 	.short	0x0058
        /*0054*/ 	.byte	0x00, 0xf0, 0x11, 0x00


	//----- nvinfo : EIATTR_KPARAM_INFO
	.align		4
.L_1269:
        /*0058*/ 	.byte	0x04, 0x17
        /*005a*/ 	.short	(.L_1271 - .L_1270)
.L_1270:
        /*005c*/ 	.word	0x00000000
        /*0060*/ 	.short	0x000e
        /*0062*/ 	.short	0x0054
        /*0064*/ 	.byte	0x00, 0xf0, 0x11, 0x00


	//----- nvinfo : EIATTR_KPARAM_INFO
	.align		4
.L_1271:
        /*0068*/ 	.byte	0x04, 0x17
        /*006a*/ 	.short	(.L_1273 - .L_1272)
.L_1272:
        /*006c*/ 	.word	0x00000000
        /*0070*/ 	.short	0x000d
        /*0072*/ 	.short	0x0050
        /*0074*/ 	.byte	0x00, 0xf0, 0x11, 0x00


	//----- nvinfo : EIATTR_KPARAM_INFO
	.align		4
.L_1273:
        /*0078*/ 	.byte	0x04, 0x17
        /*007a*/ 	.short	(.L_1275 - .L_1274)
.L_1274:
        /*007c*/ 	.word	0x00000000
        /*0080*/ 	.short	0x000c
        /*0082*/ 	.short	0x004c
        /*0084*/ 	.byte	0x00, 0xf0, 0x11, 0x00


	//----- nvinfo : EIATTR_KPARAM_INFO
	.align		4
.L_1275:
        /*0088*/ 	.byte	0x04, 0x17
        /*008a*/ 	.short	(.L_1277 - .L_1276)
.L_1276:
        /*008c*/ 	.word	0x00000000
        /*0090*/ 	.short	0x000b
        /*0092*/ 	.short	0x0048
        /*0094*/ 	.byte	0x00, 0xf0, 0x11, 0x00


	//----- nvinfo : EIATTR_KPARAM_INFO
	.align		4
.L_1277:
        /*0098*/ 	.byte	0x04, 0x17
        /*009a*/ 	.short	(.L_1279 - .L_1278)
.L_1278:
        /*009c*/ 	.word	0x00000000
        /*00a0*/ 	.short	0x000a
        /*00a2*/ 	.short	0x0040
        /*00a4*/ 	.byte	0x00, 0xf0, 0x21, 0x00


	//----- nvinfo : EIATTR_KPARAM_INFO
	.align		4
.L_1279:
        /*00a8*/ 	.byte	0x04, 0x17
        /*00aa*/ 	.short	(.L_1281 - .L_1280)
.L_1280:
        /*00ac*/ 	.word	0x00000000
        /*00b0*/ 	.short	0x0009
        /*00b2*/ 	.short	0x0038
        /*00b4*/ 	.byte	0x00, 0xf0, 0x21, 0x00


	//----- nvinfo : EIATTR_KPARAM_INFO
	.align		4
.L_1281:
        /*00b8*/ 	.byte	0x04, 0x17
        /*00ba*/ 	.short	(.L_1283 - .L_1282)
.L_1282:
        /*00bc*/ 	.word	0x00000000
        /*00c0*/ 	.short	0x0008
        /*00c2*/ 	.short	0x0034
        /*00c4*/ 	.byte	0x00, 0xf0, 0x11, 0x00


	//----- nvinfo : EIATTR_KPARAM_INFO
	.align		4
.L_1283:
        /*00c8*/ 	.byte	0x04, 0x17
        /*00ca*/ 	.short	(.L_1285 - .L_1284)
.L_1284:
        /*00cc*/ 	.word	0x00000000
        /*00d0*/ 	.short	0x0007
        /*00d2*/ 	.short	0x0030
        /*00d4*/ 	.byte	0x00, 0xf0, 0x11, 0x00


	//----- nvinfo : EIATTR_KPARAM_INFO
	.align		4
.L_1285:
        /*00d8*/ 	.byte	0x04, 0x17
        /*00da*/ 	.short	(.L_1287 - .L_1286)
.L_1286:
        /*00dc*/ 	.word	0x00000000
        /*00e0*/ 	.short	0x0006
        /*00e2*/ 	.short	0x002c
        /*00e4*/ 	.byte	0x00, 0xf0, 0x11, 0x00


	//----- nvinfo : EIATTR_KPARAM_INFO
	.align		4
.L_1287:
        /*00e8*/ 	.byte	0x04, 0x17
        /*00ea*/ 	.short	(.L_1289 - .L_1288)
.L_1288:
        /*00ec*/ 	.word	0x00000000
        /*00f0*/ 	.short	0x0005
        /*00f2*/ 	.short	0x0028
        /*00f4*/ 	.byte	0x00, 0xf0, 0x11, 0x00


	//----- nvinfo : EIATTR_KPARAM_INFO
	.align		4
.L_1289:
        /*00f8*/ 	.byte	0x04, 0x17
        /*00fa*/ 	.short	(.L_1291 - .L_1290)
.L_1290:
        /*00fc*/ 	.word	0x00000000
        /*0100*/ 	.short	0x0004
        /*0102*/ 	.short	0x0020
        /*0104*/ 	.byte	0x00, 0xf0, 0x21, 0x00


	//----- nvinfo : EIATTR_KPARAM_INFO
	.align		4
.L_1291:
        /*0108*/ 	.byte	0x04, 0x17
        /*010a*/ 	.short	(.L_1293 - .L_1292)
.L_1292:
        /*010c*/ 	.word	0x00000000
        /*0110*/ 	.short	0x0003
        /*0112*/ 	.short	0x0018
        /*0114*/ 	.byte	0x00, 0xf0, 0x21, 0x00


	//----- nvinfo : EIATTR_KPARAM_INFO
	.align		4
.L_1293:
        /*0118*/ 	.byte	0x04, 0x17
        /*011a*/ 	.short	(.L_1295 - .L_1294)
.L_1294:
        /*011c*/ 	.word	0x00000000
        /*0120*/ 	.short	0x0002
        /*0122*/ 	.short	0x0010
        /*0124*/ 	.byte	0x00, 0xf0, 0x21, 0x00


	//----- nvinfo : EIATTR_KPARAM_INFO
	.align		4
.L_1295:
        /*0128*/ 	.byte	0x04, 0x17
        /*012a*/ 	.short	(.L_1297 - .L_1296)
.L_1296:
        /*012c*/ 	.word	0x00000000
        /*0130*/ 	.short	0x0001
        /*0132*/ 	.short	0x0008
        /*0134*/ 	.byte	0x00, 0xf0, 0x21, 0x00


	//----- nvinfo : EIATTR_KPARAM_INFO
	.align		4
.L_1297:
        /*0138*/ 	.byte	0x04, 0x17
        /*013a*/ 	.short	(.L_1299 - .L_1298)
.L_1298:
        /*013c*/ 	.word	0x00000000
        /*0140*/ 	.short	0x0000
        /*0142*/ 	.short	0x0000
        /*0144*/ 	.byte	0x00, 0xf0, 0x21, 0x00


	//----- nvinfo : EIATTR_SPARSE_MMA_MASK
	.align		4
.L_1299:
        /*0148*/ 	.byte	0x03, 0x50
        /*014a*/ 	.short	0x0000


	//----- nvinfo : EIATTR_MAXREG_COUNT
	.align		4
        /*014c*/ 	.byte	0x03, 0x1b
        /*014e*/ 	.short	0x00ff


	//----- nvinfo : EIATTR_NUM_BARRIERS
	.align		4
        /*0150*/ 	.byte	0x02, 0x4c
        /*0152*/ 	.byte	0x01
	.zero		1


	//----- nvinfo : EIATTR_MERCURY_ISA_VERSION
	.align		4
        /*0154*/ 	.byte	0x03, 0x5f
        /*0156*/ 	.short	0x0101


	//----- nvinfo : EIATTR_EXIT_INSTR_OFFSETS
	.align		4
        /*0158*/ 	.byte	0x04, 0x1c
        /*015a*/ 	.short	(.L_1301 - .L_1300)


	//   ....[0]....
.L_1300:
        /*015c*/ 	.word	0x00000c80


	//   ....[1]....
        /*0160*/ 	.word	0x000088f0


	//   ....[2]....
        /*0164*/ 	.word	0x00008bc0


	//   ....[3]....
        /*0168*/ 	.word	0x00008e10


	//   ....[4]....
        /*016c*/ 	.word	0x00009060


	//   ....[5]....
        /*0170*/ 	.word	0x000091a0


	//   ....[6]....
        /*0174*/ 	.word	0x00009240


	//   ....[7]....
        /*0178*/ 	.word	0x00009280


	//----- nvinfo : EIATTR_CRS_STACK_SIZE
	.align		4
.L_1301:
        /*017c*/ 	.byte	0x04, 0x1e
        /*017e*/ 	.short	(.L_1303 - .L_1302)
.L_1302:
        /*0180*/ 	.word	0x00000000


	//----- nvinfo : EIATTR_CBANK_PARAM_SIZE
	.align		4
.L_1303:
        /*0184*/ 	.byte	0x03, 0x19
        /*0186*/ 	.short	0x0074


	//----- nvinfo : EIATTR_PARAM_CBANK
	.align		4
        /*0188*/ 	.byte	0x04, 0x0a
        /*018a*/ 	.short	(.L_1305 - .L_1304)
	.align		4
.L_1304:
        /*018c*/ 	.word	index@(.nv.constant0._Z23gemm_half_q_half_kernelILi4ELi12ELb0ELb0ELi32EEvPK6__halfPKjS4_S2_PS0_iiiiPKtS7_iiiiiibS2_i)
        /*0190*/ 	.short	0x0210
        /*0192*/ 	.short	0x0074


	//----- nvinfo : EIATTR_SW_WAR
	.align		4
.L_1305:
        /*0194*/ 	.byte	0x04, 0x36
        /*0196*/ 	.short	(.L_1307 - .L_1306)
.L_1306:
        /*0198*/ 	.word	0x00000008
.L_1307:


//--------------------- .nv.info._Z23gemm_half_q_half_kernelILi4ELi14ELb0ELb0ELi32EEvPK6__halfPKjS4_S2_PS0_iiiiPKtS7_iiiiiibS2_i --------------------------
	.section	.nv.info._Z23gemm_half_q_half_kernelILi4ELi14ELb0ELb0ELi32EEvPK6__halfPKjS4_S2_PS0_iiiiPKtS7_iiiiiibS2_i,"",@"SHT_CUDA_INFO"
	.sectionflags	@""
	.align	4


	//----- nvinfo : EIATTR_CUDA_API_VERSION
	.align		4
        /*0000*/ 	.byte	0x04, 0x37
        /*0002*/ 	.short	(.L_1309 - .L_1308)
.L_1308:
        /*0004*/ 	.word	0x00000082


	//----- nvinfo : EIATTR_KPARAM_INFO
	.align		4
.L_1309:
        /*0008*/ 	.byte	0x04, 0x17
        /*000a*/ 	.short	(.L_1311 - .L_1310)
.L_1310:
        /*000c*/ 	.word	0x00000000
        /*0010*/ 	.short	0x0013
        /*0012*/ 	.short	0x0070
        /*0014*/ 	.byte	0x00, 0xf0, 0x11, 0x00


	//----- nvinfo : EIATTR_KPARAM_INFO
	.align		4
.L_1311:
        /*0018*/ 	.byte	0x04, 0x17
        /*001a*/ 	.short	(.L_1313 - .L_1312)
.L_1312:
        /*001c*/ 	.word	0x00000000
        /*0020*/ 	.short	0x0012
        /*0022*/ 	.short	0x0068
        /*0024*/ 	.byte	0x00, 0xf0, 0x21, 0x00


	//----- nvinfo : EIATTR_KPARAM_INFO
	.align		4
.L_1313:
        /*0028*/ 	.byte	0x04, 0x17
        /*002a*/ 	.short	(.L_1315 - .L_1314)
.L_1314:
        /*002c*/ 	.word	0x00000000
        /*0030*/ 	.short	0x0011
        /*0032*/ 	.short	0x0060
        /*0034*/ 	.byte	0x00, 0xf0, 0x05, 0x00


	//----- nvinfo : EIATTR_KPARAM_INFO
	.align		4
.L_1315:
        /*0038*/ 	.byte	0x04, 0x17
        /*003a*/ 	.short	(.L_1317 - .L_1316)
.L_1316:
        /*003c*/ 	.word	0x00000000
        /*0040*/ 	.short	0x0010
        /*0042*/ 	.short	0x005c
        /*0044*/ 	.byte	0x00, 0xf0, 0x11, 0x00


	//----- nvinfo : EIATTR_KPARAM_INFO
	.align		4
.L_1317:
        /*0048*/ 	.byte	0x04, 0x17
        /*004a*/ 	.short	(.L_1319 - .L_1318)
.L_1318:
        /*004c*/ 	.word	0x00000000
        /*0050*/ 	.short	0x000f
        /*0052*/ 	.short	0x0058
        /*0054*/ 	.byte	0x00, 0xf0, 0x11, 0x00


	//----- nvinfo : EIATTR_KPARAM_INFO
	.align		4
.L_1319:
        /*0058*/ 	.byte	0x04, 0x17
        /*005a*/ 	.short	(.L_1321 - .L_1320)
.L_1320:
        /*005c*/ 	.word	0x00000000
        /*0060*/ 	.short	0x000e
        /*0062*/ 	.short	0x0054
        /*0064*/ 	.byte	0x00, 0xf0, 0x11, 0x00


	//----- nvinfo : EIATTR_KPARAM_INFO
	.align		4
.L_1321:
        /*0068*/ 	.byte	0x04, 0x17
        /*006a*/ 	.short	(.L_1323 - .L_1322)
.L_1322:
        /*006c*/ 	.word	0x00000000
        /*0070*/ 	.short	0x000d
        /*0072*/ 	.short	0x0050
        /*0074*/ 	.byte	0x00, 0xf0, 0x11, 0x00


	//----- nvinfo : EIATTR_KPARAM_INFO
	.align		4
.L_1323:
        /*0078*/ 	.byte	0x04, 0x17
        /*007a*/ 	.short	(.L_1325 - .L_1324)
.L_1324:
        /*007c*/ 	.word	0x00000000
        /*0080*/ 	.short	0x000c
        /*0082*/ 	.short	0x004c
        /*0084*/ 	.byte	0x00, 0xf0, 0x11, 0x00


	//----- nvinfo : EIATTR_KPARAM_INFO
	.align		4
.L_1325:
        /*0088*/ 	.byte	0x04, 0x17
        /*008a*/ 	.short	(.L_1327 - .L_1326)
.L_1326:
        /*008c*/ 	.word	0x00000000
        /*0090*/ 	.short	0x000b
        /*0092*/ 	.short	0x0048
        /*0094*/ 	.byte	0x00, 0xf0, 0x11, 0x00


	//----- nvinfo : EIATTR_KPARAM_INFO
	.align		4
.L_1327:
        /*0098*/ 	.byte	0x04, 0x17
        /*009a*/ 	.short	(.L_1329 - .L_1328)
.L_1328:
        /*009c*/ 	.word	0x00000000
        /*00a0*/ 	.short	0x000a
        /*00a2*/ 	.short	0x0040
        /*00a4*/ 	.byte	0x00, 0xf0, 0x21, 0x00


	//----- nvinfo : EIATTR_KPARAM_INFO
	.align		4
.L_1329:
        /*00a8*/ 	.byte	0x04, 0x17
        /*00aa*/ 	.short	(.L_1331 - .L_1330)
.L_1330:
        /*00ac*/ 	.word	0x00000000
        /*00b0*/ 	.short	0x0009
        /*00b2*/ 	.short	0x0038
        /*00b4*/ 	.byte	0x00, 0xf0, 0x21, 0x00


	//----- nvinfo : EIATTR_KPARAM_INFO
	.align		4
.L_1331:
        /*00b8*/ 	.byte	0x04, 0x17
        /*00ba*/ 	.short	(.L_1333 - .L_1332)
.L_1332:
        /*00bc*/ 	.word	0x00000000
        /*00c0*/ 	.short	0x0008
        /*00c2*/ 	.short	0x0034
        /*00c4*/ 	.byte	0x00, 0xf0, 0x11, 0x00


	//----- nvinfo : EIATTR_KPARAM_INFO
	.align		4
.L_1333:
        /*00c8*/ 	.byte	0x04, 0x17
        /*00ca*/ 	.short	(.L_1335 - .L_1334)
.L_1334:
        /*00cc*/ 	.word	0x00000000
        /*00d0*/ 	.short	0x0007
        /*00d2*/ 	.short	0x0030
        /*00d4*/ 	.byte	0x00, 0xf0, 0x11, 0x00


	//----- nvinfo : EIATTR_KPARAM_INFO
	.align		4
.L_1335:
        /*00d8*/ 	.byte	0x04, 0x17
        /*00da*/ 	.short	(.L_1337 - .L_1336)
.L_1336:
        /*00dc*/ 	.word	0x00000000
        /*00e0*/ 	.short	0x0006
        /*00e2*/ 	.short	0x002c
        /*00e4*/ 	.byte	0x00, 0xf0, 0x11, 0x00


	//----- nvinfo : EIATTR_KPARAM_INFO
	.align		4
.L_1337:
        /*00e8*/ 	.byte	0x04, 0x17
        /*00ea*/ 	.short	(.L_1339 - .L_1338)
.L_1338:
        /*00ec*/ 	.word	0x00000000
        /*00f0*/ 	.short	0x0005
        /*00f2*/ 	.short	0x0028
        /*00f4*/ 	.byte	0x00, 0xf0, 0x11, 0x00


	//----- nvinfo : EIATTR_KPARAM_INFO
	.align		4
.L_1339:
        /*00f8*/ 	.byte	0x04, 0x17
        /*00fa*/ 	.short	(.L_1341 - .L_1340)
.L_1340:
        /*00fc*/ 	.word	0x00000000
        /*0100*/ 	.short	0x0004
        /*0102*/ 	.short	0x0020
        /*0104*/ 	.byte	0x00, 0xf0, 0x21, 0x00


	//----- nvinfo : EIATTR_KPARAM_INFO
	.align		4
.L_1341:
        /*0108*/ 	.byte	0x04, 0x17
        /*010a*/ 	.short	(.L_1343 - .L_1342)
.L_1342:
        /*010c*/ 	.word	0x00000000
        /*0110*/ 	.short	0x0003
        /*0112*/ 	.short	0x0018
        /*0114*/ 	.byte	0x00, 0xf0, 0x21, 0x00


	//----- nvinfo : EIATTR_KPARAM_INFO
	.align		4
.L_1343:
        /*0118*/ 	.byte	0x04, 0x17
        /*011a*/ 	.short	(.L_1345 - .L_1344)
.L_1344:
        /*011c*/ 	.word	0x00000000
        /*0120*/ 	.short	0x0002
        /*0122*/ 	.short	0x0010
        /*0124*/ 	.byte	0x00, 0xf0, 0x21, 0x00


	//----- nvinfo : EIATTR_KPARAM_INFO
	.align		4
.L_1345:
        /*0128*/ 	.byte	0x04, 0x17
        /*012a*/ 	.short	(.L_1347 - .L_1346)
.L_1346:
        /*012c*/ 	.word	0x00000000
        /*0130*/ 	.short	0x0001
        /*0132*/ 	.short	0x0008
        /*0134*/ 	.byte	0x00, 0xf0, 0x21, 0x00


	//----- nvinfo : EIATTR_KPARAM_INFO
	.align		4
.L_1347:
        /*0138*/ 	.byte	0x04, 0x17
        /*013a*/ 	.short	(.L_1349 - .L_1348)
.L_1348:
        /*013c*/ 	.word	0x00000000
        /*0140*/ 	.short	0x0000
        /*0142*/ 	.short	0x0000
        /*0144*/ 	.byte	0x00, 0xf0, 0x21, 0x00


	//----- nvinfo : EIATTR_SPARSE_MMA_MASK
	.align		4
.L_1349:
        /*0148*/ 	.byte	0x03, 0x50
        /*014a*/ 	.short	0x0000


	//----- nvinfo : EIATTR_MAXREG_COUNT
	.align		4
        /*014c*/ 	.byte	0x03, 0x1b
        /*014e*/ 	.short	0x00ff


	//----- nvinfo : EIATTR_NUM_BARRIERS
	.align		4
        /*0150*/ 	.byte	0x02, 0x4c
        /*0152*/ 	.byte	0x01
	.zero		1


	//----- nvinfo : EIATTR_MERCURY_ISA_VERSION
	.align		4
        /*0154*/ 	.byte	0x03, 0x5f
        /*0156*/ 	.short	0x0101


	//----- nvinfo : EIATTR_EXIT_INSTR_OFFSETS
	.align		4
        /*0158*/ 	.byte	0x04, 0x1c
        /*015a*/ 	.short	(.L_1351 - .L_1350)


	//   ....[0]....
.L_1350:
        /*015c*/ 	.word	0x00000c80


	//   ....[1]....
        /*0160*/ 	.word	0x00009c70


	//   ....[2]....
        /*0164*/ 	.word	0x00009f50


	//   ....[3]....
        /*0168*/ 	.word	0x0000a1a0


	//   ....[4]....
        /*016c*/ 	.word	0x0000a3f0


	//   ....[5]....
        /*0170*/ 	.word	0x0000a530


	//   ....[6]....
        /*0174*/ 	.word	0x0000a5c0


	//   ....[7]....
        /*0178*/ 	.word	0x0000a600


	//----- nvinfo : EIATTR_CRS_STACK_SIZE
	.align		4
.L_1351:
        /*017c*/ 	.byte	0x04, 0x1e
        /*017e*/ 	.short	(.L_1353 - .L_1352)
.L_1352:
        /*0180*/ 	.word	0x00000000


	//----- nvinfo : EIATTR_CBANK_PARAM_SIZE
	.align		4
.L_1353:
        /*0184*/ 	.byte	0x03, 0x19
        /*0186*/ 	.short	0x0074


	//----- nvinfo : EIATTR_PARAM_CBANK
	.align		4
        /*0188*/ 	.byte	0x04, 0x0a
        /*018a*/ 	.short	(.L_1355 - .L_1354)
	.align		4
.L_1354:
        /*018c*/ 	.word	index@(.nv.constant0._Z23gemm_half_q_half_kernelILi4ELi14ELb0ELb0ELi32EEvPK6__halfPKjS4_S2_PS0_iiiiPKtS7_iiiiiibS2_i)
        /*0190*/ 	.short	0x0210
        /*0192*/ 	.short	0x0074


	//----- nvinfo : EIATTR_SW_WAR
	.align		4
.L_1355:
        /*0194*/ 	.byte	0x04, 0x36
        /*0196*/ 	.short	(.L_1357 - .L_1356)
.L_1356:
        /*0198*/ 	.word	0x00000008
.L_1357:


//--------------------- .nv.info._Z23gemm_half_q_half_kernelILi4ELi4ELb0ELb0ELi32EEvPK6__halfPKjS4_S2_PS0_iiiiPKtS7_iiiiiibS2_i --------------------------
	.section	.nv.info._Z23gemm_half_q_half_kernelILi4ELi4ELb0ELb0ELi32EEvPK6__halfPKjS4_S2_PS0_iiiiPKtS7_iiiiiibS2_i,"",@"SHT_CUDA_INFO"
	.sectionflags	@""
	.align	4


	//----- nvinfo : EIATTR_CUDA_API_VERSION
	.align		4
        /*0000*/ 	.byte	0x04, 0x37
        /*0002*/ 	.short	(.L_1359 - .L_1358)
.L_1358:
        /*0004*/ 	.word	0x00000082


	//----- nvinfo : EIATTR_KPARAM_INFO
	.align		4
.L_1359:
        /*0008*/ 	.byte	0x04, 0x17
        /*000a*/ 	.short	(.L_1361 - .L_1360)
.L_1360:
        /*000c*/ 	.word	0x00000000
        /*0010*/ 	.short	0x0013
        /*0012*/ 	.short	0x0070
        /*0014*/ 	.byte	0x00, 0xf0, 0x11, 0x00


	//----- nvinfo : EIATTR_KPARAM_INFO
	.align		4
.L_1361:
        /*0018*/ 	.byte	0x04, 0x17
        /*001a*/ 	.short	(.L_1363 - .L_1362)
.L_1362:
        /*001c*/ 	.word	0x00000000
        /*0020*/ 	.short	0x0012
        /*0022*/ 	.short	0x0068
        /*0024*/ 	.byte	0x00, 0xf0, 0x21, 0x00


	//----- nvinfo : EIATTR_KPARAM_INFO
	.align		4
.L_1363:
        /*0028*/ 	.byte	0x04, 0x17
        /*002a*/ 	.short	(.L_1365 - .L_1364)
.L_1364:
        /*002c*/ 	.word	0x00000000
        /*0030*/ 	.short	0x0011
        /*0032*/ 	.short	0x0060
        /*0034*/ 	.byte	0x00, 0xf0, 0x05, 0x00


	//----- nvinfo : EIATTR_KPARAM_INFO
	.align		4
.L_1365:
        /*0038*/ 	.byte	0x04, 0x17
        /*003a*/ 	.short	(.L_1367 - .L_1366)
.L_1366:
        /*003c*/ 	.word	0x00000000
        /*0040*/ 	.short	0x0010
        /*0042*/ 	.short	0x005c
        /*0044*/ 	.byte	0x00, 0xf0, 0x11, 0x00


	//----- nvinfo : EIATTR_KPARAM_INFO
	.align		4
.L_1367:
        /*0048*/ 	.byte	0x04, 0x17
        /*004a*/ 	.short	(.L_1369 - .L_1368)
.L_1368:
        /*004c*/ 	.word	0x00000000
        /*0050*/ 	.short	0x000f
        /*0052*/ 	.short	0x0058
        /*0054*/ 	.byte	0x00, 0xf0, 0x11, 0x00


	//----- nvinfo : EIATTR_KPARAM_INFO
	.align		4
.L_1369:
        /*0058*/ 	.byte	0x04, 0x17
        /*005a*/ 	.short	(.L_1371 - .L_1370)
.L_1370:
        /*005c*/ 	.word	0x00000000
        /*0060*/ 	.short	0x000e
        /*0062*/ 	.short	0x0054
        /*0064*/ 	.byte	0x00, 0xf0, 0x11, 0x00


	//----- nvinfo : EIATTR_KPARAM_INFO
	.align		4
.L_1371:
        /*0068*/ 	.byte	0x04, 0x17
        /*006a*/ 	.short	(.L_1373 - .L_1372)
.L_1372:
        /*006c*/ 	.word	0x00000000
        /*0070*/ 	.short	0x000d
        /*0072*/ 	.short	0x0050
        /*0074*/ 	.byte	0x00, 0xf0, 0x11, 0x00


	//----- nvinfo : EIATTR_KPARAM_INFO
	.align		4
.L_1373:
        /*0078*/ 	.byte	0x04, 0x17
        /*007a*/ 	.short	(.L_1375 - .L_1374)
.L_1374:
        /*007c*/ 	.word	0x00000000
        /*0080*/ 	.short	0x000c
        /*0082*/ 	.short	0x004c
        /*0084*/ 	.byte	0x00, 0xf0, 0x11, 0x00


	//----- nvinfo : EIATTR_KPARAM_INFO
	.align		4
.L_1375:
        /*0088*/ 	.byte	0x04, 0x17
        /*008a*/ 	.short	(.L_1377 - .L_1376)
.L_1376:
        /*008c*/ 	.word	0x00000000
        /*0090*/ 	.short	0x000b
        /*0092*/ 	.short	0x0048
        /*0094*/ 	.byte	0x00, 0xf0, 0x11, 0x00


	//----- nvinfo : EIATTR_KPARAM_INFO
	.align		4
.L_1377:
        /*0098*/ 	.byte	0x04, 0x17
        /*009a*/ 	.short	(.L_1379 - .L_1378)
.L_1378:
        /*009c*/ 	.word	0x00000000
        /*00a0*/ 	.short	0x000a
        /*00a2*/ 	.short	0x0040
        /*00a4*/ 	.byte	0x00, 0xf0, 0x21, 0x00


	//----- nvinfo : EIATTR_KPARAM_INFO
	.align		4
.L_1379:
        /*00a8*/ 	.byte	0x04, 0x17
        /*00aa*/ 	.short	(.L_1381 - .L_1380)
.L_1380:
        /*00ac*/ 	.word	0x00000000
        /*00b0*/ 	.short	0x0009
        /*00b2*/ 	.short	0x0038
        /*00b4*/ 	.byte	0x00, 0xf0, 0x21, 0x00


	//----- nvinfo : EIATTR_KPARAM_INFO
	.align		4
.L_1381:
        /*00b8*/ 	.byte	0x04, 0x17
        /*00ba*/ 	.short	(.L_1383 - .L_1382)
.L_1382:
        /*00bc*/ 	.word	0x00000000
        /*00c0*/ 	.short	0x0008
        /*00c2*/ 	.short	0x0034
        /*00c4*/ 	.byte	0x00, 0xf0, 0x11, 0x00


	//----- nvinfo : EIATTR_KPARAM_INFO
	.align		4
.L_1383:
        /*00c8*/ 	.byte	0x04, 0x17
        /*00ca*/ 	.short	(.L_1385 - .L_1384)
.L_1384:
        /*00cc*/ 	.word	0x00000000
        /*00d0*/ 	.short	0x0007
        /*00d2*/ 	.short	0x0030
        /*00d4*/ 	.byte	0x00, 0xf0, 0x11, 0x00


	//----- nvinfo : EIATTR_KPARAM_INFO
	.align		4
.L_1385:
        /*00d8*/ 	.byte	0x04, 0x17
        /*00da*/ 	.short	(.L_1387 - .L_1386)
.L_1386:
        /*00dc*/ 	.word	0x00000000
        /*00e0*/ 	.short	0x0006
        /*00e2*/ 	.short	0x002c
        /*00e4*/ 	.byte	0x00, 0xf0, 0x11, 0x00


	//----- nvinfo : EIATTR_KPARAM_INFO
	.align		4
.L_1387:
        /*00e8*/ 	.byte	0x04, 0x17
        /*00ea*/ 	.short	(.L_1389 - .L_1388)
.L_1388:
        /*00ec*/ 	.word	0x00000000
        /*00f0*/ 	.short	0x0005
        /*00f2*/ 	.short	0x0028
        /*00f4*/ 	.byte	0x00, 0xf0, 0x11, 0x00


	//----- nvinfo : EIATTR_KPARAM_INFO
	.align		4
.L_1389:
        /*00f8*/ 	.byte	0x04, 0x17
        /*00fa*/ 	.short	(.L_1391 - .L_1390)
.L_1390:
        /*00fc*/ 	.word	0x00000000
        /*0100*/ 	.short	0x0004
        /*0102*/ 	.short	0x0020
        /*0104*/ 	.byte	0x00, 0xf0, 0x21, 0x00


	//----- nvinfo : EIATTR_KPARAM_INFO
	.align		4
.L_1391:
        /*0108*/ 	.byte	0x04, 0x17
        /*010a*/ 	.short	(.L_1393 - .L_1392)
.L_1392:
        /*010c*/ 	.word	0x00000000
        /*0110*/ 	.short	0x0003
        /*0112*/ 	.short	0x0018
        /*0114*/ 	.byte	0x00, 0xf0, 0x21, 0x00


	//----- nvinfo : EIATTR_KPARAM_INFO
	.align		4
.L_1393:
        /*0118*/ 	.byte	0x04, 0x17
        /*011a*/ 	.short	(.L_1395 - .L_1394)
.L_1394:
        /*011c*/ 	.word	0x00000000
        /*0120*/ 	.short	0x0002
        /*0122*/ 	.short	0x0010
        /*0124*/ 	.byte	0x00, 0xf0, 0x21, 0x00


	//----- nvinfo : EIATTR_KPARAM_INFO
	.align		4
.L_1395:
        /*0128*/ 	.byte	0x04, 0x17
        /*012a*/ 	.short	(.L_1397 - .L_1396)
.L_1396:
        /*012c*/ 	.word	0x00000000
        /*0130*/ 	.short	0x0001
        /*0132*/ 	.short	0x0008
        /*0134*/ 	.byte	0x00, 0xf0, 0x21, 0x00


	//----- nvinfo : EIATTR_KPARAM_INFO
	.align		4
.L_1397:
        /*0138*/ 	.byte	0x04, 0x17
        /*013a*/ 	.short	(.L_1399 - .L_1398)
.L_1398:
        /*013c*/ 	.word	0x00000000
        /*0140*/ 	.short	0x0000
        /*0142*/ 	.short	0x0000
        /*0144*/ 	.byte	0x00, 0xf0, 0x21, 0x00


	//----- nvinfo : EIATTR_SPARSE_MMA_MASK
	.align		4
.L_1399:
        /*0148*/ 	.byte	0x03, 0x50
        /*014a*/ 	.short	0x0000


	//----- nvinfo : EIATTR_MAXREG_COUNT
	.align		4
        /*014c*/ 	.byte	0x03, 0x1b
        /*014e*/ 	.short	0x00ff


	//----- nvinfo : EIATTR_NUM_BARRIERS
	.align		4
        /*0150*/ 	.byte	0x02, 0x4c
        /*0152*/ 	.byte	0x01
	.zero		1


	//----- nvinfo : EIATTR_MERCURY_ISA_VERSION
	.align		4
        /*0154*/ 	.byte	0x03, 0x5f
        /*0156*/ 	.short	0x0101


	//----- nvinfo : EIATTR_EXIT_INSTR_OFFSETS
	.align		4
        /*0158*/ 	.byte	0x04, 0x1c
        /*015a*/ 	.short	(.L_1401 - .L_1400)


	//   ....[0]....
.L_1400:
        /*015c*/ 	.word	0x000007f0


	//   ....[1]....
        /*0160*/ 	.word	0x00003590


	//   ....[2]....
        /*0164*/ 	.word	0x00003860


	//   ....[3]....
        /*0168*/ 	.word	0x00003ab0


	//   ....[4]....
        /*016c*/ 	.word	0x00003d00


	//   ....[5]....
        /*0170*/ 	.word	0x00003e40


	//   ....[6]....
        /*0174*/ 	.word	0x00003ee0


	//   ....[7]....
        /*0178*/ 	.word	0x00003f20


	//----- nvinfo : EIATTR_CRS_STACK_SIZE
	.align		4
.L_1401:
        /*017c*/ 	.byte	0x04, 0x1e
        /*017e*/ 	.short	(.L_1403 - .L_1402)
.L_1402:
        /*0180*/ 	.word	0x00000000


	//----- nvinfo : EIATTR_CBANK_PARAM_SIZE
	.align		4
.L_1403:
        /*0184*/ 	.byte	0x03, 0x19
        /*0186*/ 	.short	0x0074


	//----- nvinfo : EIATTR_PARAM_CBANK
	.align		4
        /*0188*/ 	.byte	0x04, 0x0a
        /*018a*/ 	.short	(.L_1405 - .L_1404)
	.align		4
.L_1404:
        /*018c*/ 	.word	index@(.nv.constant0._Z23gemm_half_q_half_kernelILi4ELi4ELb0ELb0ELi32EEvPK6__halfPKjS4_S2_PS0_iiiiPKtS7_iiiiiibS2_i)
        /*0190*/ 	.short	0x0210
        /*0192*/ 	.short	0x0074


	//----- nvinfo : EIATTR_SW_WAR
	.align		4
.L_1405:
        /*0194*/ 	.byte	0x04, 0x36
        /*0196*/ 	.short	(.L_1407 - .L_1406)
.L_1406:
        /*0198*/ 	.word	0x00000008
.L_1407:


//--------------------- .nv.info._Z23gemm_half_q_half_kernelILi4ELi6ELb0ELb0ELi32EEvPK6__halfPKjS4_S2_PS0_iiiiPKtS7_iiiiiibS2_i --------------------------
	.section	.nv.info._Z23gemm_half_q_half_kernelILi4ELi6ELb0ELb0ELi32EEvPK6__halfPKjS4_S2_PS0_iiiiPKtS7_iiiiiibS2_i,"",@"SHT_CUDA_INFO"
	.sectionflags	@""
	.align	4


	//----- nvinfo : EIATTR_CUDA_API_VERSION
	.align		4
        /*0000*/ 	.byte	0x04, 0x37
        /*0002*/ 	.short	(.L_1409 - .L_1408)
.L_1408:
        /*0004*/ 	.word	0x00000082


	//----- nvinfo : EIATTR_KPARAM_INFO
	.align		4
.L_1409:
        /*0008*/ 	.byte	0x04, 0x17
        /*000a*/ 	.short	(.L_1411 - .L_1410)
.L_1410:
        /*000c*/ 	.word	0x00000000
        /*0010*/ 	.short	0x0013
        /*0012*/ 	.short	0x0070
        /*0014*/ 	.byte	0x00, 0xf0, 0x11, 0x00


	//----- nvinfo : EIATTR_KPARAM_INFO
	.align		4
.L_1411:
        /*0018*/ 	.byte	0x04, 0x17
        /*001a*/ 	.short	(.L_1413 - .L_1412)
.L_1412:
        /*001c*/ 	.word	0x00000000
        /*0020*/ 	.short	0x0012
        /*0022*/ 	.short	0x0068
        /*0024*/ 	.byte	0x00, 0xf0, 0x21, 0x00


	//----- nvinfo : EIATTR_KPARAM_INFO
	.align		4
.L_1413:
        /*0028*/ 	.byte	0x04, 0x17
        /*002a*/ 	.short	(.L_1415 - .L_1414)
.L_1414:
        /*002c*/ 	.word	0x00000000
        /*0030*/ 	.short	0x0011
        /*0032*/ 	.short	0x0060
        /*0034*/ 	.byte	0x00, 0xf0, 0x05, 0x00


	//----- nvinfo : EIATTR_KPARAM_INFO
	.align		4
.L_1415:
        /*0038*/ 	.byte	0x04, 0x17
        /*003a*/ 	.short	(.L_1417 - .L_1416)
.L_1416:
        /*003c*/ 	.word	0x00000000
        /*0040*/ 	.short	0x0010
        /*0042*/ 	.short	0x005c
        /*0044*/ 	.byte	0x00, 0xf0, 0x11, 0x00


	//----- nvinfo : EIATTR_KPARAM_INFO
	.align		4
.L_1417:
        /*0048*/ 	.byte	0x04, 0x17
        /*004a*/ 	.short	(.L_1419 - .L_1418)
.L_1418:
        /*004c*/ 	.word	0x00000000
        /*0050*/ 	.short	0x000f
        /*0052*/ 	.short	0x0058
        /*0054*/ 	.byte	0x00, 0xf0, 0x11, 0x00


	//----- nvinfo : EIATTR_KPARAM_INFO
	.align		4
.L_1419:
        /*0058*/ 	.byte	0x04, 0x17
        /*005a*/ 	.short	(.L_1421 - .L_1420)
.L_1420:
        /*005c*/ 	.word	0x00000000
        /*0060*/ 	.short	0x000e
        /*0062*/ 	.short	0x0054
        /*0064*/ 	.byte	0x00, 0xf0, 0x11, 0x00


	//----- nvinfo : EIATTR_KPARAM_INFO
	.align		4
.L_1421:
        /*0068*/ 	.byte	0x04, 0x17
        /*006a*/ 	.short	(.L_1423 - .L_1422)
.L_1422:
        /*006c*/ 	.word	0x00000000
        /*0070*/ 	.short	0x000d
        /*0072*/ 	.short	0x0050
        /*0074*/ 	.byte	0x00, 0xf0, 0x11, 0x00


	//----- nvinfo : EIATTR_KPARAM_INFO
	.align		4
.L_1423:
        /*0078*/ 	.byte	0x04, 0x17
        /*007a*/ 	.short	(.L_1425 - .L_1424)
.L_1424:
        /*007c*/ 	.word	0x00000000
        /*0080*/ 	.short	0x000c
        /*0082*/ 	.short	0x004c
        /*0084*/ 	.byte	0x00, 0xf0, 0x11, 0x00


	//----- nvinfo : EIATTR_KPARAM_INFO
	.align		4
.L_1425:
        /*0088*/ 	.byte	0x04, 0x17
        /*008a*/ 	.short	(.L_1427 - .L_1426)
.L_1426:
        /*008c*/ 	.word	0x00000000
        /*0090*/ 	.short	0x000b
        /*0092*/ 	.short	0x0048
        /*0094*/ 	.byte	0x00, 0xf0, 0x11, 0x00


	//----- nvinfo : EIATTR_KPARAM_INFO
	.align		4
.L_1427:
        /*0098*/ 	.byte	0x04, 0x17
        /*009a*/ 	.short	(.L_1429 - .L_1428)
.L_1428:
        /*009c*/ 	.word	0x00000000
        /*00a0*/ 	.short	0x000a
        /*00a2*/ 	.short	0x0040
        /*00a4*/ 	.byte	0x00, 0xf0, 0x21, 0x00


	//----- nvinfo : EIATTR_KPARAM_INFO
	.align		4
.L_1429:
        /*00a8*/ 	.byte	0x04, 0x17
        /*00aa*/ 	.short	(.L_1431 - .L_1430)
.L_1430:
        /*00ac*/ 	.word	0x00000000
        /*00b0*/ 	.short	0x0009
        /*00b2*/ 	.short	0x0038
        /*00b4*/ 	.byte	0x00, 0xf0, 0x21, 0x00


	//----- nvinfo : EIATTR_KPARAM_INFO
	.align		4
.L_1431:
        /*00b8*/ 	.byte	0x04, 0x17
        /*00ba*/ 	.short	(.L_1433 - .L_1432)
.L_1432:
        /*00bc*/ 	.word	0x00000000
        /*00c0*/ 	.short	0x0008
        /*00c2*/ 	.short	0x0034
        /*00c4*/ 	.byte	0x00, 0xf0, 0x11, 0x00


	//----- nvinfo : EIATTR_KPARAM_INFO
	.align		4
.L_1433:
        /*00c8*/ 	.byte	0x04, 0x17
        /*00ca*/ 	.short	(.L_1435 - .L_1434)
.L_1434:
        /*00cc*/ 	.word	0x00000000
        /*00d0*/ 	.short	0x0007
        /*00d2*/ 	.short	0x0030
        /*00d4*/ 	.byte	0x00, 0xf0, 0x11, 0x00


	//----- nvinfo : EIATTR_KPARAM_INFO
	.align		4
.L_1435:
        /*00d8*/ 	.byte	0x04, 0x17
        /*00da*/ 	.short	(.L_1437 - .L_1436)
.L_1436:
        /*00dc*/ 	.word	0x00000000
        /*00e0*/ 	.short	0x0006
        /*00e2*/ 	.short	0x002c
        /*00e4*/ 	.byte	0x00, 0xf0, 0x11, 0x00


	//----- nvinfo : EIATTR_KPARAM_INFO
	.align		4
.L_1437:
        /*00e8*/ 	.byte	0x04, 0x17
        /*00ea*/ 	.short	(.L_1439 - .L_1438)
.L_1438:
        /*00ec*/ 	.word	0x00000000
        /*00f0*/ 	.short	0x0005
        /*00f2*/ 	.short	0x0028
        /*00f4*/ 	.byte	0x00, 0xf0, 0x11, 0x00


	//----- nvinfo : EIATTR_KPARAM_INFO
	.align		4
.L_1439:
        /*00f8*/ 	.byte	0x04, 0x17
        /*00fa*/ 	.short	(.L_1441 - .L_1440)
.L_1440:
        /*00fc*/ 	.word	0x00000000
        /*0100*/ 	.short	0x0004
        /*0102*/ 	.short	0x0020
        /*0104*/ 	.byte	0x00, 0xf0, 0x21, 0x00


	//----- nvinfo : EIATTR_KPARAM_INFO
	.align		4
.L_1441:
        /*0108*/ 	.byte	0x04, 0x17
        /*010a*/ 	.short	(.L_1443 - .L_1442)
.L_1442:
        /*010c*/ 	.word	0x00000000
        /*0110*/ 	.short	0x0003
        /*0112*/ 	.short	0x0018
        /*0114*/ 	.byte	0x00, 0xf0, 0x21, 0x00


	//----- nvinfo : EIATTR_KPARAM_INFO
	.align		4
.L_1443:
        /*0118*/ 	.byte	0x04, 0x17
        /*011a*/ 	.short	(.L_1445 - .L_1444)
.L_1444:
        /*011c*/ 	.word	0x00000000
        /*0120*/ 	.short	0x0002
        /*0122*/ 	.short	0x0010
        /*0124*/ 	.byte	0x00, 0xf0, 0x21, 0x00


	//----- nvinfo : EIATTR_KPARAM_INFO
	.align		4
.L_1445:
        /*0128*/ 	.byte	0x04, 0x17
        /*012a*/ 	.short	(.L_1447 - .L_1446)
.L_1446:
        /*012c*/ 	.word	0x00000000
        /*0130*/ 	.short	0x0001
        /*0132*/ 	.short	0x0008
        /*0134*/ 	.byte	0x00, 0xf0, 0x21, 0x00


	//----- nvinfo : EIATTR_KPARAM_INFO
	.align		4
.L_1447:
        /*0138*/ 	.byte	0x04, 0x17
        /*013a*/ 	.short	(.L_1449 - .L_1448)
.L_1448:
        /*013c*/ 	.word	0x00000000
        /*0140*/ 	.short	0x0000
        /*0142*/ 	.short	0x0000
        /*0144*/ 	.byte	0x00, 0xf0, 0x21, 0x00


	//----- nvinfo : EIATTR_SPARSE_MMA_MASK
	.align		4
.L_1449:
        /*0148*/ 	.byte	0x03, 0x50
        /*014a*/ 	.short	0x0000


	//----- nvinfo : EIATTR_MAXREG_COUNT
	.align		4
        /*014c*/ 	.byte	0x03, 0x1b
        /*014e*/ 	.short	0x00ff


	//----- nvinfo : EIATTR_NUM_BARRIERS
	.align		4
        /*0150*/ 	.byte	0x02, 0x4c
        /*0152*/ 	.byte	0x01
	.zero		1


	//----- nvinfo : EIATTR_MERCURY_ISA_VERSION
	.align		4
        /*0154*/ 	.byte	0x03, 0x5f
        /*0156*/ 	.short	0x0101


	//----- nvinfo : EIATTR_EXIT_INSTR_OFFSETS
	.align		4
        /*0158*/ 	.byte	0x04, 0x1c
        /*015a*/ 	.short	(.L_1451 - .L_1450)


	//   ....[0]....
.L_1450:
        /*015c*/ 	.word	0x000007f0


	//   ....[1]....
        /*0160*/ 	.word	0x00004890


	//   ....[2]....
        /*0164*/ 	.word	0x00004b70


	//   ....[3]....
        /*0168*/ 	.word	0x00004dc0


	//   ....[4]....
        /*016c*/ 	.word	0x00005010


	//   ....[5]....
        /*0170*/ 	.word	0x00005150


	//   ....[6]....
        /*0174*/ 	.word	0x000051e0


	//   ....[7]....
        /*0178*/ 	.word	0x00005220


	//----- nvinfo : EIATTR_CRS_STACK_SIZE
	.align		4
.L_1451:
        /*017c*/ 	.byte	0x04, 0x1e
        /*017e*/ 	.short	(.L_1453 - .L_1452)
.L_1452:
        /*0180*/ 	.word	0x00000000


	//----- nvinfo : EIATTR_CBANK_PARAM_SIZE
	.align		4
.L_1453:
        /*0184*/ 	.byte	0x03, 0x19
        /*0186*/ 	.short	0x0074


	//----- nvinfo : EIATTR_PARAM_CBANK
	.align		4
        /*0188*/ 	.byte	0x04, 0x0a
        /*018a*/ 	.short	(.L_1455 - .L_1454)
	.align		4
.L_1454:
        /*018c*/ 	.word	index@(.nv.constant0._Z23gemm_half_q_half_kernelILi4ELi6ELb0ELb0ELi32EEvPK6__halfPKjS4_S2_PS0_iiiiPKtS7_iiiiiibS2_i)
        /*0190*/ 	.short	0x0210
        /*0192*/ 	.short	0x0074


	//----- nvinfo : EIATTR_SW_WAR
	.align		4
.L_1455:
        /*0194*/ 	.byte	0x04, 0x36
        /*0196*/ 	.short	(.L_1457 - .L_1456)
.L_1456:
        /*0198*/ 	.word	0x00000008
.L_1457:


//--------------------- .nv.info._Z23gemm_half_q_half_kernelILi4ELi2ELb0ELb0ELi32EEvPK6__halfPKjS4_S2_PS0_iiiiPKtS7_iiiiiibS2_i --------------------------
	.section	.nv.info._Z23gemm_half_q_half_kernelILi4ELi2ELb0ELb0ELi32EEvPK6__halfPKjS4_S2_PS0_iiiiPKtS7_iiiiiibS2_i,"",@"SHT_CUDA_INFO"
	.sectionflags	@""
	.align	4


	//----- nvinfo : EIATTR_CUDA_API_VERSION
	.align		4
        /*0000*/ 	.byte	0x04, 0x37
        /*0002*/ 	.short	(.L_1459 - .L_1458)
.L_1458:
        /*0004*/ 	.word	0x00000082


	//----- nvinfo : EIATTR_KPARAM_INFO
	.align		4
.L_1459:
        /*0008*/ 	.byte	0x04, 0x17
        /*000a*/ 	.short	(.L_1461 - .L_1460)
.L_1460:
        /*000c*/ 	.word	0x00000000
        /*0010*/ 	.short	0x0013
        /*0012*/ 	.short	0x0070
        /*0014*/ 	.byte	0x00, 0xf0, 0x11, 0x00


	//----- nvinfo : EIATTR_KPARAM_INFO
	.align		4
.L_1461:
        /*0018*/ 	.byte	0x04, 0x17
        /*001a*/ 	.short	(.L_1463 - .L_1462)
.L_1462:
        /*001c*/ 	.word	0x00000000
        /*0020*/ 	.short	0x0012
        /*0022*/ 	.short	0x0068
        /*0024*/ 	.byte	0x00, 0xf0, 0x21, 0x00


	//----- nvinfo : EIATTR_KPARAM_INFO
	.align		4
.L_1463:
        /*0028*/ 	.byte	0x04, 0x17
        /*002a*/ 	.short	(.L_1465 - .L_1464)
.L_1464:
        /*002c*/ 	.word	0x00000000
        /*0030*/ 	.short	0x0011
        /*0032*/ 	.short	0x0060
        /*0034*/ 	.byte	0x00, 0xf0, 0x05, 0x00


	//----- nvinfo : EIATTR_KPARAM_INFO
	.align		4
.L_1465:
        /*0038*/ 	.byte	0x04, 0x17
        /*003a*/ 	.short	(.L_1467 - .L_1466)
.L_1466:
        /*003c*/ 	.word	0x00000000
        /*0040*/ 	.short	0x0010
        /*0042*/ 	.short	0x005c
        /*0044*/ 	.byte	0x00, 0xf0, 0x11, 0x00


	//----- nvinfo : EIATTR_KPARAM_INFO
	.align		4
.L_1467:
        /*0048*/ 	.byte	0x04, 0x17
        /*004a*/ 	.short	(.L_1469 - .L_1468)
.L_1468:
        /*004c*/ 	.word	0x00000000
        /*0050*/ 	.short	0x000f
        /*0052*/ 	.short	0x0058
        /*0054*/ 	.byte	0x00, 0xf0, 0x11, 0x00


	//----- nvinfo : EIATTR_KPARAM_INFO
	.align		4
.L_1469:
        /*0058*/ 	.byte	0x04, 0x17
        /*005a*/ 	.short	(.L_1471 - .L_1470)
.L_1470:
        /*005c*/ 	.word	0x00000000
        /*0060*/ 	.short	0x000e
        /*0062*/ 	.short	0x0054
        /*0064*/ 	.byte	0x00, 0xf0, 0x11, 0x00


	//----- nvinfo : EIATTR_KPARAM_INFO
	.align		4
.L_1471:
        /*0068*/ 	.byte	0x04, 0x17
        /*006a*/ 	.short	(.L_1473 - .L_1472)
.L_1472:
        /*006c*/ 	.word	0x00000000
        /*0070*/ 	.short	0x000d
        /*0072*/ 	.short	0x0050
        /*0074*/ 	.byte	0x00, 0xf0, 0x11, 0x00


	//----- nvinfo : EIATTR_KPARAM_INFO
	.align		4
.L_1473:
        /*0078*/ 	.byte	0x04, 0x17
        /*007a*/ 	.short	(.L_1475 - .L_1474)
.L_1474:
        /*007c*/ 	.word	0x00000000
        /*0080*/ 	.short	0x000c
        /*0082*/ 	.short	0x004c
        /*0084*/ 	.byte	0x00, 0xf0, 0x11, 0x00


	//----- nvinfo : EIATTR_KPARAM_INFO
	.align		4
.L_1475:
        /*0088*/ 	.byte	0x04, 0x17
        /*008a*/ 	.short	(.L_1477 - .L_1476)
.L_1476:
        /*008c*/ 	.word	0x00000000
        /*0090*/ 	.short	0x000b
        /*0092*/ 	.short	0x0048
        /*0094*/ 	.byte	0x00, 0xf0, 0x11, 0x00


	//----- nvinfo : EIATTR_KPARAM_INFO
	.align		4
.L_1477:
        /*0098*/ 	.byte	0x04, 0x17
        /*009a*/ 	.short	(.L_1479 - .L_1478)
.L_1478:
        /*009c*/ 	.word	0x00000000
        /*00a0*/ 	.short	0x000a
        /*00a2*/ 	.short	0x0040
        /*00a4*/ 	.byte	0x00, 0xf0, 0x21, 0x00


	//----- nvinfo : EIATTR_KPARAM_INFO
	.align		4
.L_1479:
        /*00a8*/ 	.byte	0x04, 0x17
        /*00aa*/ 	.short	(.L_1481 - .L_1480)
.L_1480:
        /*00ac*/ 	.word	0x00000000
        /*00b0*/ 	.short	0x0009
        /*00b2*/ 	.short	0x0038
        /*00b4*/ 	.byte	0x00, 0xf0, 0x21, 0x00


	//----- nvinfo : EIATTR_KPARAM_INFO
	.align		4
.L_1481:
        /*00b8*/ 	.byte	0x04, 0x17
        /*00ba*/ 	.short	(.L_1483 - .L_1482)
.L_1482:
        /*00bc*/ 	.word	0x00000000
        /*00c0*/ 	.short	0x0008
        /*00c2*/ 	.short	0x0034
        /*00c4*/ 	.byte	0x00, 0xf0, 0x11, 0x00


	//----- nvinfo : EIATTR_KPARAM_INFO
	.align		4
.L_1483:
        /*00c8*/ 	.byte	0x04, 0x17
        /*00ca*/ 	.short	(.L_1485 - .L_1484)
.L_1484:
        /*00cc*/ 	.word	0x00000000
        /*00d0*/ 	.short	0x0007
        /*00d2*/ 	.short	0x0030
        /*00d4*/ 	.byte	0x00, 0xf0, 0x11, 0x00


	//----- nvinfo : EIATTR_KPARAM_INFO
	.align		4
.L_1485:
        /*00d8*/ 	.byte	0x04, 0x17
        /*00da*/ 	.short	(.L_1487 - .L_1486)
.L_1486:
        /*00dc*/ 	.word	0x00000000
        /*00e0*/ 	.short	0x0006
        /*00e2*/ 	.short	0x002c
        /*00e4*/ 	.byte	0x00, 0xf0, 0x11, 0x00


	//----- nvinfo : EIATTR_KPARAM_INFO
	.align		4
.L_1487:
        /*00e8*/ 	.byte	0x04, 0x17
        /*00ea*/ 	.short	(.L_1489 - .L_1488)
.L_1488:
        /*00ec*/ 	.word	0x00000000
        /*00f0*/ 	.short	0x0005
        /*00f2*/ 	.short	0x0028
        /*00f4*/ 	.byte	0x00, 0xf0, 0x11, 0x00


	//----- nvinfo : EIATTR_KPARAM_INFO
	.align		4
.L_1489:
        /*00f8*/ 	.byte	0x04, 0x17
        /*00fa*/ 	.short	(.L_1491 - .L_1490)
.L_1490:
        /*00fc*/ 	.word	0x00000000
        /*0100*/ 	.short	0x0004
        /*0102*/ 	.short	0x0020
        /*0104*/ 	.byte	0x00, 0xf0, 0x21, 0x00


	//----- nvinfo : EIATTR_KPARAM_INFO
	.align		4
.L_1491:
        /*0108*/ 	.byte	0x04, 0x17
        /*010a*/ 	.short	(.L_1493 - .L_1492)
.L_1492:
        /*010c*/ 	.word	0x00000000
        /*0110*/ 	.short	0x0003
        /*0112*/ 	.short	0x0018
        /*0114*/ 	.byte	0x00, 0xf0, 0x21, 0x00


	//----- nvinfo : EIATTR_KPARAM_INFO
	.align		4
.L_1493:
        /*0118*/ 	.byte	0x04, 0x17
        /*011a*/ 	.short	(.L_1495 - .L_1494)
.L_1494:
        /*011c*/ 	.word	0x00000000
        /*0120*/ 	.short	0x0002
        /*0122*/ 	.short	0x0010
        /*0124*/ 	.byte	0x00, 0xf0, 0x21, 0x00


	//----- nvinfo : EIATTR_KPARAM_INFO
	.align		4
.L_1495:
        /*0128*/ 	.byte	0x04, 0x17
        /*012a*/ 	.short	(.L_1497 - .L_1496)
.L_1496:
        /*012c*/ 	.word	0x00000000
        /*0130*/ 	.short	0x0001
        /*0132*/ 	.short	0x0008
        /*0134*/ 	.byte	0x00, 0xf0, 0x21, 0x00


	//----- nvinfo : EIATTR_KPARAM_INFO
	.align		4
.L_1497:
        /*0138*/ 	.byte	0x04, 0x17
        /*013a*/ 	.short	(.L_1499 - .L_1498)
.L_1498:
        /*013c*/ 	.word	0x00000000
        /*0140*/ 	.short	0x0000
        /*0142*/ 	.short	0x0000
        /*0144*/ 	.byte	0x00, 0xf0, 0x21, 0x00


	//----- nvinfo : EIATTR_SPARSE_MMA_MASK
	.align		4
.L_1499:
        /*0148*/ 	.byte	0x03, 0x50
        /*014a*/ 	.short	0x0000


	//----- nvinfo : EIATTR_MAXREG_COUNT
	.align		4
        /*014c*/ 	.byte	0x03, 0x1b
        /*014e*/ 	.short	0x00ff


	//----- nvinfo : EIATTR_NUM_BARRIERS
	.align		4
        /*0150*/ 	.byte	0x02, 0x4c
        /*0152*/ 	.byte	0x01
	.zero		1


	//----- nvinfo : EIATTR_MERCURY_ISA_VERSION
	.align		4
        /*0154*/ 	.byte	0x03, 0x5f
        /*0156*/ 	.short	0x0101


	//----- nvinfo : EIATTR_EXIT_INSTR_OFFSETS
	.align		4
        /*0158*/ 	.byte	0x04, 0x1c
        /*015a*/ 	.short	(.L_1501 - .L_1500)


	//   ....[0]....
.L_1500:
        /*015c*/ 	.word	0x000007e0


	//   ....[1]....
        /*0160*/ 	.word	0x00002540


	//   ....[2]....
        /*0164*/ 	.word	0x00002830


	//   ....[3]....
        /*0168*/ 	.word	0x00002a90


	//   ....[4]....
        /*016c*/ 	.word	0x00002cf0


	//   ....[5]....
        /*0170*/ 	.word	0x00002e40


	//   ....[6]....
        /*0174*/ 	.word	0x00002ee0


	//   ....[7]....
        /*0178*/ 	.word	0x00002f20


	//----- nvinfo : EIATTR_CRS_STACK_SIZE
	.align		4
.L_1501:
        /*017c*/ 	.byte	0x04, 0x1e
        /*017e*/ 	.short	(.L_1503 - .L_1502)
.L_1502:
        /*0180*/ 	.word	0x00000000


	//----- nvinfo : EIATTR_CBANK_PARAM_SIZE
	.align		4
.L_1503:
        /*0184*/ 	.byte	0x03, 0x19
        /*0186*/ 	.short	0x0074


	//----- nvinfo : EIATTR_PARAM_CBANK
	.align		4
        /*0188*/ 	.byte	0x04, 0x0a
        /*018a*/ 	.short	(.L_1505 - .L_1504)
	.align		4
.L_1504:
        /*018c*/ 	.word	index@(.nv.constant0._Z23gemm_half_q_half_kernelILi4ELi2ELb0ELb0ELi32EEvPK6__halfPKjS4_S2_PS0_iiiiPKtS7_iiiiiibS2_i)
        /*0190*/ 	.short	0x0210
        /*0192*/ 	.short	0x0074


	//----- nvinfo : EIATTR_SW_WAR
	.align		4
.L_1505:
        /*0194*/ 	.byte	0x04, 0x36
        /*0196*/ 	.short	(.L_1507 - .L_1506)
.L_1506:
        /*0198*/ 	.word	0x00000008
.L_1507:


//--------------------- .nv.info._Z23gemm_half_q_half_kernelILi3ELi32ELb0ELb0ELi64EEvPK6__halfPKjS4_S2_PS0_iiiiPKtS7_iiiiiibS2_i --------------------------
	.section	.nv.info._Z23gemm_half_q_half_kernelILi3ELi32ELb0ELb0ELi64EEvPK6__halfPKjS4_S2_PS0_iiiiPKtS7_iiiiiibS2_i,"",@"SHT_CUDA_INFO"
	.sectionflags	@""
	.align	4


	//----- nvinfo : EIATTR_CUDA_API_VERSION
	.align		4
        /*0000*/ 	.byte	0x04, 0x37
        /*0002*/ 	.short	(.L_1509 - .L_1508)
.L_1508:
        /*0004*/ 	.word	0x00000082


	//----- nvinfo : EIATTR_KPARAM_INFO
	.align		4
.L_1509:
        /*0008*/ 	.byte	0x04, 0x17
        /*000a*/ 	.short	(.L_1511 - .L_1510)
.L_1510:
        /*000c*/ 	.word	0x00000000
        /*0010*/ 	.short	0x0013
        /*0012*/ 	.short	0x0070
        /*0014*/ 	.byte	0x00, 0xf0, 0x11, 0x00


	//----- nvinfo : EIATTR_KPARAM_INFO
	.align		4
.L_1511:
        /*0018*/ 	.byte	0x04, 0x17
        /*001a*/ 	.short	(.L_1513 - .L_1512)
.L_1512:
        /*001c*/ 	.word	0x00000000
        /*0020*/ 	.short	0x0012
        /*0022*/ 	.short	0x0068
        /*0024*/ 	.byte	0x00, 0xf0, 0x21, 0x00


	//----- nvinfo : EIATTR_KPARAM_INFO
	.align		4
.L_1513:
        /*0028*/ 	.byte	0x04, 0x17
        /*002a*/ 	.short	(.L_1515 - .L_1514)
.L_1514:
        /*002c*/ 	.word	0x00000000
        /*0030*/ 	.short	0x0011
        /*0032*/ 	.short	0x0060
        /*0034*/ 	.byte	0x00, 0xf0, 0x05, 0x00


	//----- nvinfo : EIATTR_KPARAM_INFO
	.align		4
.L_1515:
        /*0038*/ 	.byte	0x04, 0x17
        /*003a*/ 	.short	(.L_1517 - .L_1516)
.L_1516:
        /*003c*/ 	.word	0x00000000
        /*0040*/ 	.short	0x0010
        /*0042*/ 	.short	0x005c
        /*0044*/ 	.byte	0x00, 0xf0, 0x11, 0x00


	//----- nvinfo : EIATTR_KPARAM_INFO
	.align		4
.L_1517:
        /*0048*/ 	.byte	0x04, 0x17
        /*004a*/ 	.short	(.L_1519 - .L_1518)
.L_1518:
        /*004c*/ 	.word	0x00000000
        /*0050*/ 	.short	0x000f
        /*0052*/ 	.short	0x0058
        /*0054*/ 	.byte	0x00, 0xf0, 0x11, 0x00


	//----- nvinfo : EIATTR_KPARAM_INFO
	.align		4
.L_1519:
        /*0058*/ 	.byte	0x04, 0x17
        /*005a*/ 	.short	(.L_1521 - .L_1520)
.L_1520:
        /*005c*/ 	.word	0x00000000
        /*0060*/ 	.short	0x000e
        /*0062*/ 	.short	0x0054
        /*0064*/ 	.byte	0x00, 0xf0, 0x11, 0x00


	//----- nvinfo : EIATTR_KPARAM_INFO
	.align		4
.L_1521:
        /*0068*/ 	.byte	0x04, 0x17
        /*006a*/ 	.short	(.L_1523 - .L_1522)
.L_1522:
        /*006c*/ 	.word	0x00000000
        /*0070*/ 	.short	0x000d
        /*0072*/ 	.short	0x0050
        /*0074*/ 	.byte	0x00, 0xf0, 0x11, 0x00


	//----- nvinfo : EIATTR_KPARAM_INFO
	.align		4
.L_1523:
        /*0078*/ 	.byte	0x04, 0x17
        /*007a*/ 	.short	(.L_1525 - .L_1524)
.L_1524:
        /*007c*/ 	.word	0x00000000
        /*0080*/ 	.short	0x000c
        /*0082*/ 	.short	0x004c
        /*0084*/ 	.byte	0x00, 0xf0, 0x11, 0x00


	//----- nvinfo : EIATTR_KPARAM_INFO
	.align		4
.L_1525:
        /*0088*/ 	.byte	0x04, 0x17
        /*008a*/ 	.short	(.L_1527 - .L_1526)
.L_1526:
        /*008c*/ 	.word	0x00000000
        /*0090*/ 	.short	0x000b
        /*0092*/ 	.short	0x0048
        /*0094*/ 	.byte	0x00, 0xf0, 0x11, 0x00


	//----- nvinfo : EIATTR_KPARAM_INFO
	.align		4
.L_1527:
        /*0098*/ 	.byte	0x04, 0x17
        /*009a*/ 	.short	(.L_1529 - .L_1528)
.L_1528:
        /*009c*/ 	.word	0x00000000
        /*00a0*/ 	.short	0x000a
        /*00a2*/ 	.short	0x0040
        /*00a4*/ 	.byte	0x00, 0xf0, 0x21, 0x00


	//----- nvinfo : EIATTR_KPARAM_INFO
	.align		4
.L_1529:
        /*00a8*/ 	.byte	0x04, 0x17
        /*00aa*/ 	.short	(.L_1531 - .L_1530)
.L_1530:
        /*00ac*/ 	.word	0x00000000
        /*00b0*/ 	.short	0x0009
        /*00b2*/ 	.short	0x0038
        /*00b4*/ 	.byte	0x00, 0xf0, 0x21, 0x00


	//----- nvinfo : EIATTR_KPARAM_INFO
	.align		4
.L_1531:
        /*00b8*/ 	.byte	0x04, 0x17
        /*00ba*/ 	.short	(.L_1533 - .L_1532)
.L_1532:
        /*00bc*/ 	.word	0x00000000
        /*00c0*/ 	.short	0x0008
        /*00c2*/ 	.short	0x0034
        /*00c4*/ 	.byte	0x00, 0xf0, 0x11, 0x00


	//----- nvinfo : EIATTR_KPARAM_INFO
	.align		4
.L_1533:
        /*00c8*/ 	.byte	0x04, 0x17
        /*00ca*/ 	.short	(.L_1535 - .L_1534)
.L_1534:
        /*00cc*/ 	.word	0x00000000
        /*00d0*/ 	.short	0x0007
        /*00d2*/ 	.short	0x0030
        /*00d4*/ 	.byte	0x00, 0xf0, 0x11, 0x00


	//----- nvinfo : EIATTR_KPARAM_INFO
	.align		4
.L_1535:
        /*00d8*/ 	.byte	0x04, 0x17
        /*00da*/ 	.short	(.L_1537 - .L_1536)
.L_1536:
        /*00dc*/ 	.word	0x00000000
        /*00e0*/ 	.short	0x0006
        /*00e2*/ 	.short	0x002c
        /*00e4*/ 	.byte	0x00, 0xf0, 0x11, 0x00


	//----- nvinfo : EIATTR_KPARAM_INFO
	.align		4
.L_1537:
        /*00e8*/ 	.byte	0x04, 0x17
        /*00ea*/ 	.short	(.L_1539 - .L_1538)
.L_1538:
        /*00ec*/ 	.word	0x00000000
        /*00f0*/ 	.short	0x0005
        /*00f2*/ 	.short	0x0028
        /*00f4*/ 	.byte	0x00, 0xf0, 0x11, 0x00


	//----- nvinfo : EIATTR_KPARAM_INFO
	.align		4
.L_1539:
        /*00f8*/ 	.byte	0x04, 0x17
        /*00fa*/ 	.short	(.L_1541 - .L_1540)
.L_1540:
        /*00fc*/ 	.word	0x00000000
        /*0100*/ 	.short	0x0004
        /*0102*/ 	.short	0x0020
        /*0104*/ 	.byte	0x00, 0xf0, 0x21, 0x00


	//----- nvinfo : EIATTR_KPARAM_INFO
	.align		4
.L_1541:
        /*0108*/ 	.byte	0x04, 0x17
        /*010a*/ 	.short	(.L_1543 - .L_1542)
.L_1542:
        /*010c*/ 	.word	0x00000000
        /*0110*/ 	.short	0x0003
        /*0112*/ 	.short	0x0018
        /*0114*/ 	.byte	0x00, 0xf0, 0x21, 0x00


	//----- nvinfo : EIATTR_KPARAM_INFO
	.align		4
.L_1543:
        /*0118*/ 	.byte	0x04, 0x17
        /*011a*/ 	.short	(.L_1545 - .L_1544)
.L_1544:
        /*011c*/ 	.word	0x00000000
        /*0120*/ 	.short	0x0002
        /*0122*/ 	.short	0x0010
        /*0124*/ 	.byte	0x00, 0xf0, 0x21, 0x00


	//----- nvinfo : EIATTR_KPARAM_INFO
	.align		4
.L_1545:
        /*0128*/ 	.byte	0x04, 0x17
        /*012a*/ 	.short	(.L_1547 - .L_1546)
.L_1546:
        /*012c*/ 	.word	0x00000000
        /*0130*/ 	.short	0x0001
        /*0132*/ 	.short	0x0008
        /*0134*/ 	.byte	0x00, 0xf0, 0x21, 0x00


	//----- nvinfo : EIATTR_KPARAM_INFO
	.align		4
.L_1547:
        /*0138*/ 	.byte	0x04, 0x17
        /*013a*/ 	.short	(.L_1549 - .L_1548)
.L_1548:
        /*013c*/ 	.word	0x00000000
        /*0140*/ 	.short	0x0000
        /*0142*/ 	.short	0x0000
        /*0144*/ 	.byte	0x00, 0xf0, 0x21, 0x00


	//----- nvinfo : EIATTR_SPARSE_MMA_MASK
	.align		4
.L_1549:
        /*0148*/ 	.byte	0x03, 0x50
        /*014a*/ 	.short	0x0000


	//----- nvinfo : EIATTR_MAXREG_COUNT
	.align		4
        /*014c*/ 	.byte	0x03, 0x1b
        /*014e*/ 	.short	0x00ff


	//----- nvinfo : EIATTR_NUM_BARRIERS
	.align		4
        /*0150*/ 	.byte	0x02, 0x4c
        /*0152*/ 	.byte	0x01
	.zero		1


	//----- nvinfo : EIATTR_MERCURY_ISA_VERSION
	.align		4
        /*0154*/ 	.byte	0x03, 0x5f
        /*0156*/ 	.short	0x0101


	//----- nvinfo : EIATTR_EXIT_INSTR_OFFSETS
	.align		4
        /*0158*/ 	.byte	0x04, 0x1c
        /*015a*/ 	.short	(.L_1551 - .L_1550)


	//   ....[0]....
.L_1550:
        /*015c*/ 	.word	0x000007f0


	//   ....[1]....
        /*0160*/ 	.word	0x00003690


	//   ....[2]....
        /*0164*/ 	.word	0x00003970


	//   ....[3]....
        /*0168*/ 	.word	0x00003bf0


	//   ....[4]....
        /*016c*/ 	.word	0x00003d40


	//   ....[5]....
        /*0170*/ 	.word	0x00003de0


	//   ....[6]....
        /*0174*/ 	.word	0x00003e20


	//----- nvinfo : EIATTR_CRS_STACK_SIZE
	.align		4
.L_1551:
        /*0178*/ 	.byte	0x04, 0x1e
        /*017a*/ 	.short	(.L_1553 - .L_1552)
.L_1552:
        /*017c*/ 	.word	0x00000000


	//----- nvinfo : EIATTR_CBANK_PARAM_SIZE
	.align		4
.L_1553:
        /*0180*/ 	.byte	0x03, 0x19
        /*0182*/ 	.short	0x0074


	//----- nvinfo : EIATTR_PARAM_CBANK
	.align		4
        /*0184*/ 	.byte	0x04, 0x0a
        /*0186*/ 	.short	(.L_1555 - .L_1554)
	.align		4
.L_1554:
        /*0188*/ 	.word	index@(.nv.constant0._Z23gemm_half_q_half_kernelILi3ELi32ELb0ELb0ELi64EEvPK6__halfPKjS4_S2_PS0_iiiiPKtS7_iiiiiibS2_i)
        /*018c*/ 	.short	0x0210
        /*018e*/ 	.short	0x0074


	//----- nvinfo : EIATTR_SW_WAR
	.align		4
.L_1555:
        /*0190*/ 	.byte	0x04, 0x36
        /*0192*/ 	.short	(.L_1557 - .L_1556)
.L_1556:
        /*0194*/ 	.word	0x00000008
.L_1557:


//--------------------- .nv.info._Z23gemm_half_q_half_kernelILi3ELi48ELb0ELb0ELi64EEvPK6__halfPKjS4_S2_PS0_iiiiPKtS7_iiiiiibS2_i --------------------------
	.section	.nv.info._Z23gemm_half_q_half_kernelILi3ELi48ELb0ELb0ELi64EEvPK6__halfPKjS4_S2_PS0_iiiiPKtS7_iiiiiibS2_i,"",@"SHT_CUDA_INFO"
	.sectionflags	@""
	.align	4


	//----- nvinfo : EIATTR_CUDA_API_VERSION
	.align		4
        /*0000*/ 	.byte	0x04, 0x37
        /*0002*/ 	.short	(.L_1559 - .L_1558)
.L_1558:
        /*0004*/ 	.word	0x00000082


	//----- nvinfo : EIATTR_KPARAM_INFO
	.align		4
.L_1559:
        /*0008*/ 	.byte	0x04, 0x17
        /*000a*/ 	.short	(.L_1561 - .L_1560)
.L_1560:
        /*000c*/ 	.word	0x00000000
        /*0010*/ 	.short	0x0013
        /*0012*/ 	.short	0x0070
        /*0014*/ 	.byte	0x00, 0xf0, 0x11, 0x00


	//----- nvinfo : EIATTR_KPARAM_INFO
	.align		4
.L_1561:
        /*0018*/ 	.byte	0x04, 0x17
        /*001a*/ 	.short	(.L_1563 - .L_1562)
.L_1562:
        /*001c*/ 	.word	0x00000000
        /*0020*/ 	.short	0x0012
        /*0022*/ 	.short	0x0068
        /*0024*/ 	.byte	0x00, 0xf0, 0x21, 0x00


	//----- nvinfo : EIATTR_KPARAM_INFO
	.align		4
.L_1563:
        /*0028*/ 	.byte	0x04, 0x17
        /*002a*/ 	.short	(.L_1565 - .L_1564)
.L_1564:
        /*002c*/ 	.word	0x00000000
        /*0030*/ 	.short	0x0011
        /*0032*/ 	.short	0x0060
        /*0034*/ 	.byte	0x00, 0xf0, 0x05, 0x00


	//----- nvinfo : EIATTR_KPARAM_INFO
	.align		4
.L_1565:
        /*0038*/ 	.byte	0x04, 0x17
        /*003a*/ 	.short	(.L_1567 - .L_1566)
.L_1566:
        /*003c*/ 	.word	0x00000000
        /*0040*/ 	.short	0x0010
        /*0042*/ 	.short	0x005c
        /*0044*/ 	.byte	0x00, 0xf0, 0x11, 0x00


	//----- nvinfo : EIATTR_KPARAM_INFO
	.align		4
.L_1567:
        /*0048*/ 	.byte	0x04, 0x17
        /*004a*/ 	.short	(.L_1569 - .L_1568)
.L_1568:
        /*004c*/ 	.word	0x00000000
        /*0050*/ 	.short	0x000f
        /*0052*/ 	.short	0x0058
        /*0054*/ 	.byte	0x00, 0xf0, 0x11, 0x00


	//----- nvinfo : EIATTR_KPARAM_INFO
	.align		4
.L_1569:
        /*0058*/ 	.byte	0x04, 0x17
        /*005a*/ 	.short	(.L_1571 - .L_1570)
.L_1570:
        /*005c*/ 	.word	0x00000000
        /*0060*/ 	.short	0x000e
        /*0062*/ 	.short	0x0054
        /*0064*/ 	.byte	0x00, 0xf0, 0x11, 0x00


	//----- nvinfo : EIATTR_KPARAM_INFO
	.align		4
.L_1571:
        /*0068*/ 	.byte	0x04, 0x17
        /*006a*/ 	.short	(.L_1573 - .L_1572)
.L_1572:
        /*006c*/ 	.word	0x00000000
        /*0070*/ 	.short	0x000d
        /*0072*/ 	.short	0x0050
        /*0074*/ 	.byte	0x00, 0xf0, 0x11, 0x00


	//----- nvinfo : EIATTR_KPARAM_INFO
	.align		4
.L_1573:
        /*0078*/ 	.byte	0x04, 0x17
        /*007a*/ 	.short	(.L_1575 - .L_1574)
.L_1574:
        /*007c*/ 	.word	0x00000000
        /*0080*/ 	.short	0x000c
        /*0082*/ 	.short	0x004c
        /*0084*/ 	.byte	0x00, 0xf0, 0x11, 0x00


	//----- nvinfo : EIATTR_KPARAM_INFO
	.align		4
.L_1575:
        /*0088*/ 	.byte	0x04, 0x17
        /*008a*/ 	.short	(.L_1577 - .L_1576)
.L_1576:
        /*008c*/ 	.word	0x00000000
        /*0090*/ 	.short	0x000b
        /*0092*/ 	.short	0x0048
        /*0094*/ 	.byte	0x00, 0xf0, 0x11, 0x00


	//----- nvinfo : EIATTR_KPARAM_INFO
	.align		4
.L_1577:
        /*0098*/ 	.byte	0x04, 0x17
        /*009a*/ 	.short	(.L_1579 - .L_1578)
.L_1578:
        /*009c*/ 	.word	0x00000000
        /*00a0*/ 	.short	0x000a
        /*00a2*/ 	.short	0x0040
        /*00a4*/ 	.byte	0x00, 0xf0, 0x21, 0x00


	//----- nvinfo : EIATTR_KPARAM_INFO
	.align		4
.L_1579:
        /*00a8*/ 	.byte	0x04, 0x17
        /*00aa*/ 	.short	(.L_1581 - .L_1580)
.L_1580:
        /*00ac*/ 	.word	0x00000000
        /*00b0*/ 	.short	0x0009
        /*00b2*/ 	.short	0x0038
        /*00b4*/ 	.byte	0x00, 0xf0, 0x21, 0x00


	//----- nvinfo : EIATTR_KPARAM_INFO
	.align		4
.L_1581:
        /*00b8*/ 	.byte	0x04, 0x17
        /*00ba*/ 	.short	(.L_1583 - .L_1582)
.L_1582:
        /*00bc*/ 	.word	0x00000000
        /*00c0*/ 	.short	0x0008
        /*00c2*/ 	.short	0x0034
        /*00c4*/ 	.byte	0x00, 0xf0, 0x11, 0x00


	//----- nvinfo : EIATTR_KPARAM_INFO
	.align		4
.L_1583:
        /*00c8*/ 	.byte	0x04, 0x17
        /*00ca*/ 	.short	(.L_1585 - .L_1584)
.L_1584:
        /*00cc*/ 	.word	0x00000000
        /*00d0*/ 	.short	0x0007
        /*00d2*/ 	.short	0x0030
        /*00d4*/ 	.byte	0x00, 0xf0, 0x11, 0x00


	//----- nvinfo : EIATTR_KPARAM_INFO
	.align		4
.L_1585:
        /*00d8*/ 	.byte	0x04, 0x17
        /*00da*/ 	.short	(.L_1587 - .L_1586)
.L_1586:
        /*00dc*/ 	.word	0x00000000
        /*00e0*/ 	.short	0x0006
        /*00e2*/ 	.short	0x002c
        /*00e4*/ 	.byte	0x00, 0xf0, 0x11, 0x00


	//----- nvinfo : EIATTR_KPARAM_INFO
	.align		4
.L_1587:
        /*00e8*/ 	.byte	0x04, 0x17
        /*00ea*/ 	.short	(.L_1589 - .L_1588)
.L_1588:
        /*00ec*/ 	.word	0x00000000
        /*00f0*/ 	.short	0x0005
        /*00f2*/ 	.short	0x0028
        /*00f4*/ 	.byte	0x00, 0xf0, 0x11, 0x00


	//----- nvinfo : EIATTR_KPARAM_INFO
	.align		4
.L_1589:
        /*00f8*/ 	.byte	0x04, 0x17
        /*00fa*/ 	.short	(.L_1591 - .L_1590)
.L_1590:
        /*00fc*/ 	.word	0x00000000
        /*0100*/ 	.short	0x0004
        /*0102*/ 	.short	0x0020
        /*0104*/ 	.byte	0x00, 0xf0, 0x21, 0x00


	//----- nvinfo : EIATTR_KPARAM_INFO
	.align		4
.L_1591:
        /*0108*/ 	.byte	0x04, 0x17
        /*010a*/ 	.short	(.L_1593 - .L_1592)
.L_1592:
        /*010c*/ 	.word	0x00000000
        /*0110*/ 	.short	0x0003
        /*0112*/ 	.short	0x0018
        /*0114*/ 	.byte	0x00, 0xf0, 0x21, 0x00


	//----- nvinfo : EIATTR_KPARAM_INFO
	.align		4
.L_1593:
        /*0118*/ 	.byte	0x04, 0x17
        /*011a*/ 	.short	(.L_1595 - .L_1594)
.L_1594:
        /*011c*/ 	.word	0x00000000
        /*0120*/ 	.short	0x0002
        /*0122*/ 	.short	0x0010
        /*0124*/ 	.byte	0x00, 0xf0, 0x21, 0x00


	//----- nvinfo : EIATTR_KPARAM_INFO
	.align		4
.L_1595:
        /*0128*/ 	.byte	0x04, 0x17
        /*012a*/ 	.short	(.L_1597 - .L_1596)
.L_1596:
        /*012c*/ 	.word	0x00000000
        /*0130*/ 	.short	0x0001
        /*0132*/ 	.short	0x0008
        /*0134*/ 	.byte	0x00, 0xf0, 0x21, 0x00


	//----- nvinfo : EIATTR_KPARAM_INFO
	.align		4
.L_1597:
        /*0138*/ 	.byte	0x04, 0x17
        /*013a*/ 	.short	(.L_1599 - .L_1598)
.L_1598:
        /*013c*/ 	.word	0x00000000
        /*0140*/ 	.short	0x0000
        /*0142*/ 	.short	0x0000
        /*0144*/ 	.byte	0x00, 0xf0, 0x21, 0x00


	//----- nvinfo : EIATTR_SPARSE_MMA_MASK
	.align		4
.L_1599:
        /*0148*/ 	.byte	0x03, 0x50
        /*014a*/ 	.short	0x0000


	//----- nvinfo : EIATTR_MAXREG_COUNT
	.align		4
        /*014c*/ 	.byte	0x03, 0x1b
        /*014e*/ 	.short	0x00ff


	//----- nvinfo : EIATTR_NUM_BARRIERS
	.align		4
        /*0150*/ 	.byte	0x02, 0x4c
        /*0152*/ 	.byte	0x01
	.zero		1


	//----- nvinfo : EIATTR_MERCURY_ISA_VERSION
	.align		4
        /*0154*/ 	.byte	0x03, 0x5f
        /*0156*/ 	.short	0x0101


	//----- nvinfo : EIATTR_EXIT_INSTR_OFFSETS
	.align		4
        /*0158*/ 	.byte	0x04, 0x1c
        /*015a*/ 	.short	(.L_1601 - .L_1600)


	//   ....[0]....
.L_1600:
        /*015c*/ 	.word	0x000007f0


	//   ....[1]....
        /*0160*/ 	.word	0x00005740


	//   ....[2]....
        /*0164*/ 	.word	0x00005a10


	//   ....[3]....
        /*0168*/ 	.word	0x00005c70


	//   ....[4]....
        /*016c*/ 	.word	0x00005dc0


	//   ....[5]....
        /*0170*/ 	.word	0x00005e60


	//   ....[6]....
        /*0174*/ 	.word	0x00005ea0


	//----- nvinfo : EIATTR_CRS_STACK_SIZE
	.align		4
.L_1601:
        /*0178*/ 	.byte	0x04, 0x1e
        /*017a*/ 	.short	(.L_1603 - .L_1602)
.L_1602:
        /*017c*/ 	.word	0x00000000


	//----- nvinfo : EIATTR_CBANK_PARAM_SIZE
	.align		4
.L_1603:
        /*0180*/ 	.byte	0x03, 0x19
        /*0182*/ 	.short	0x0074


	//----- nvinfo : EIATTR_PARAM_CBANK
	.align		4
        /*0184*/ 	.byte	0x04, 0x0a
        /*0186*/ 	.short	(.L_1605 - .L_1604)
	.align		4
.L_1604:
        /*0188*/ 	.word	index@(.nv.constant0._Z23gemm_half_q_half_kernelILi3ELi48ELb0ELb0ELi64EEvPK6__halfPKjS4_S2_PS0_iiiiPKtS7_iiiiiibS2_i)
        /*018c*/ 	.short	0x0210
        /*018e*/ 	.short	0x0074


	//----- nvinfo : EIATTR_SW_WAR
	.align		4
.L_1605:
        /*0190*/ 	.byte	0x04, 0x36
        /*0192*/ 	.short	(.L_1607 - .L_1606)
.L_1606:
        /*0194*/ 	.word	0x00000008
.L_1607:


//--------------------- .nv.info._Z23gemm_half_q_half_kernelILi3ELi16ELb0ELb0ELi64EEvPK6__halfPKjS4_S2_PS0_iiiiPKtS7_iiiiiibS2_i --------------------------
	.section	.nv.info._Z23gemm_half_q_half_kernelILi3ELi16ELb0ELb0ELi64EEvPK6__halfPKjS4_S2_PS0_iiiiPKtS7_iiiiiibS2_i,"",@"SHT_CUDA_INFO"
	.sectionflags	@""
	.align	4


	//----- nvinfo : EIATTR_CUDA_API_VERSION
	.align		4
        /*0000*/ 	.byte	0x04, 0x37
        /*0002*/ 	.short	(.L_1609 - .L_1608)
.L_1608:
        /*0004*/ 	.word	0x00000082


	//----- nvinfo : EIATTR_KPARAM_INFO
	.align		4
.L_1609:
        /*0008*/ 	.byte	0x04, 0x17
        /*000a*/ 	.short	(.L_1611 - .L_1610)
.L_1610:
        /*000c*/ 	.word	0x00000000
        /*0010*/ 	.short	0x0013
        /*0012*/ 	.short	0x0070
        /*0014*/ 	.byte	0x00, 0xf0, 0x11, 0x00


	//----- nvinfo : EIATTR_KPARAM_INFO
	.align		4
.L_1611:
        /*0018*/ 	.byte	0x04, 0x17
        /*001a*/ 	.short	(.L_1613 - .L_1612)
.L_1612:
        /*001c*/ 	.word	0x00000000
        /*0020*/ 	.short	0x0012
        /*0022*/ 	.short	0x0068
        /*0024*/ 	.byte	0x00, 0xf0, 0x21, 0x00


	//----- nvinfo : EIATTR_KPARAM_INFO
	.align		4
.L_1613:
        /*0028*/ 	.byte	0x04, 0x17
        /*002a*/ 	.short	(.L_1615 - .L_1614)
.L_1614:
        /*002c*/ 	.word	0x00000000
        /*0030*/ 	.short	0x0011
        /*0032*/ 	.short	0x0060
        /*0034*/ 	.byte	0x00, 0xf0, 0x05, 0x00


	//----- nvinfo : EIATTR_KPARAM_INFO
	.align		4
.L_1615:
        /*0038*/ 	.byte	0x04, 0x17
        /*003a*/ 	.short	(.L_1617 - .L_1616)
.L_1616:
        /*003c*/ 	.word	0x00000000
        /*0040*/ 	.short	0x0010
        /*0042*/ 	.short	0x005c
        /*0044*/ 	.byte	0x00, 0xf0, 0x11, 0x00


	//----- nvinfo : EIATTR_KPARAM_INFO
	.align		4
.L_1617:
        /*0048*/ 	.byte	0x04, 0x17
        /*004a*/ 	.short	(.L_1619 - .L_1618)
.L_1618:
        /*004c*/ 	.word	0x00000000
        /*0050*/ 	.short	0x000f
        /*0052*/ 	.short	0x0058
        /*0054*/ 	.byte	0x00, 0xf0, 0x11, 0x00


	//----- nvinfo : EIATTR_KPARAM_INFO
	.align		4
.L_1619:
        /*0058*/ 	.byte	0x04, 0x17
        /*005a*/ 	.short	(.L_1621 - .L_1620)
.L_1620:
        /*005c*/ 	.word	0x00000000
        /*0060*/ 	.short	0x000e
        /*0062*/ 	.short	0x0054
        /*0064*/ 	.byte	0x00, 0xf0, 0x11, 0x00


	//----- nvinfo : EIATTR_KPARAM_INFO
	.align		4
.L_1621:
        /*0068*/ 	.byte	0x04, 0x17
        /*006a*/ 	.short	(.L_1623 - .L_1622)
.L_1622:
        /*006c*/ 	.word	0x00000000
        /*0070*/ 	.short	0x000d
        /*0072*/ 	.short	0x0050
        /*0074*/ 	.byte	0x00, 0xf0, 0x11, 0x00


	//----- nvinfo : EIATTR_KPARAM_INFO
	.align		4
.L_1623:
        /*0078*/ 	.byte	0x04, 0x17
        /*007a*/ 	.short	(.L_1625 - .L_1624)
.L_1624:
        /*007c*/ 	.word	0x00000000
        /*0080*/ 	.short	0x000c
        /*0082*/ 	.short	0x004c
        /*0084*/ 	.byte	0x00, 0xf0, 0x11, 0x00


	//----- nvinfo : EIATTR_KPARAM_INFO
	.align		4
.L_1625:
        /*0088*/ 	.byte	0x04, 0x17
        /*008a*/ 	.short	(.L_1627 - .L_1626)
.L_1626:
        /*008c*/ 	.word	0x00000000
        /*0090*/ 	.short	0x000b
        /*0092*/ 	.short	0x0048
        /*0094*/ 	.byte	0x00, 0xf0, 0x11, 0x00


	//----- nvinfo : EIATTR_KPARAM_INFO
	.align		4
.L_1627:
        /*0098*/ 	.byte	0x04, 0x17
        /*009a*/ 	.short	(.L_1629 - .L_1628)
.L_1628:
        /*009c*/ 	.word	0x00000000
        /*00a0*/ 	.short	0x000a
        /*00a2*/ 	.short	0x0040
        /*00a4*/ 	.byte	0x00, 0xf0, 0x21, 0x00


	//----- nvinfo : EIATTR_KPARAM_INFO
	.align		4
.L_1629:
        /*00a8*/ 	.byte	0x04, 0x17
        /*00aa*/ 	.short	(.L_1631 - .L_1630)
.L_1630:
        /*00ac*/ 	.word	0x00000000
        /*00b0*/ 	.short	0x0009
        /*00b2*/ 	.short	0x0038
        /*00b4*/ 	.byte	0x00, 0xf0, 0x21, 0x00


	//----- nvinfo : EIATTR_KPARAM_INFO
	.align		4
.L_1631:
        /*00b8*/ 	.byte	0x04, 0x17
        /*00ba*/ 	.short	(.L_1633 - .L_1632)
.L_1632:
        /*00bc*/ 	.word	0x00000000
        /*00c0*/ 	.short	0x0008
        /*00c2*/ 	.short	0x0034
        /*00c4*/ 	.byte	0x00, 0xf0, 0x11, 0x00


	//----- nvinfo : EIATTR_KPARAM_INFO
	.align		4
.L_1633:
        /*00c8*/ 	.byte	0x04, 0x17
        /*00ca*/ 	.short	(.L_1635 - .L_1634)
.L_1634:
        /*00cc*/ 	.word	0x00000000
        /*00d0*/ 	.short	0x0007
        /*00d2*/ 	.short	0x0030
        /*00d4*/ 	.byte	0x00, 0xf0, 0x11, 0x00


	//----- nvinfo : EIATTR_KPARAM_INFO
	.align		4
.L_1635:
        /*00d8*/ 	.byte	0x04, 0x17
        /*00da*/ 	.short	(.L_1637 - .L_1636)
.L_1636:
        /*00dc*/ 	.word	0x00000000
        /*00e0*/ 	.short	0x0006
        /*00e2*/ 	.short	0x002c
        /*00e4*/ 	.byte	0x00, 0xf0, 0x11, 0x00


	//----- nvinfo : EIATTR_KPARAM_INFO
	.align		4
.L_1637:
        /*00e8*/ 	.byte	0x04, 0x17
        /*00ea*/ 	.short	(.L_1639 - .L_1638)
.L_1638:
        /*00ec*/ 	.word	0x00000000
        /*00f0*/ 	.short	0x0005
        /*00f2*/ 	.short	0x0028
        /*00f4*/ 	.byte	0x00, 0xf0, 0x11, 0x00


	//----- nvinfo : EIATTR_KPARAM_INFO
	.align		4
.L_1639:
        /*00f8*/ 	.byte	0x04, 0x17
        /*00fa*/ 	.short	(.L_1641 - .L_1640)
.L_1640:
        /*00fc*/ 	.word	0x00000000
        /*0100*/ 	.short	0x0004
        /*0102*/ 	.short	0x0020
        /*0104*/ 	.byte	0x00, 0xf0, 0x21, 0x00


	//----- nvinfo : EIATTR_KPARAM_INFO
	.align		4
.L_1641:
        /*0108*/ 	.byte	0x04, 0x17
        /*010a*/ 	.short	(.L_1643 - .L_1642)
.L_1642:
        /*010c*/ 	.word	0x00000000
        /*0110*/ 	.short	0x0003
        /*0112*/ 	.short	0x0018
        /*0114*/ 	.byte	0x00, 0xf0, 0x21, 0x00


	//----- nvinfo : EIATTR_KPARAM_INFO
	.align		4
.L_1643:
        /*0118*/ 	.byte	0x04, 0x17
        /*011a*/ 	.short	(.L_1645 - .L_1644)
.L_1644:
        /*011c*/ 	.word	0x00000000
        /*0120*/ 	.short	0x0002
        /*0122*/ 	.short	0x0010
        /*0124*/ 	.byte	0x00, 0xf0, 0x21, 0x00


	//----- nvinfo : EIATTR_KPARAM_INFO
	.align		4
.L_1645:
        /*0128*/ 	.byte	0x04, 0x17
        /*012a*/ 	.short	(.L_1647 - .L_1646)
.L_1646:
        /*012c*/ 	.word	0x00000000
        /*0130*/ 	.short	0x0001
        /*0132*/ 	.short	0x0008
        /*0134*/ 	.byte	0x00, 0xf0, 0x21, 0x00


	//----- nvinfo : EIATTR_KPARAM_INFO
	.align		4
.L_1647:
        /*0138*/ 	.byte	0x04, 0x17
        /*013a*/ 	.short	(.L_1649 - .L_1648)
.L_1648:
        /*013c*/ 	.word	0x00000000
        /*0140*/ 	.short	0x0000
        /*0142*/ 	.short	0x0000
        /*0144*/ 	.byte	0x00, 0xf0, 0x21, 0x00


	//----- nvinfo : EIATTR_SPARSE_MMA_MASK
	.align		4
.L_1649:
        /*0148*/ 	.byte	0x03, 0x50
        /*014a*/ 	.short	0x0000


	//----- nvinfo : EIATTR_MAXREG_COUNT
	.align		4
        /*014c*/ 	.byte	0x03, 0x1b
        /*014e*/ 	.short	0x00ff


	//----- nvinfo : EIATTR_NUM_BARRIERS
	.align		4
        /*0150*/ 	.byte	0x02, 0x4c
        /*0152*/ 	.byte	0x01
	.zero		1


	//----- nvinfo : EIATTR_MERCURY_ISA_VERSION
	.align		4
        /*0154*/ 	.byte	0x03, 0x5f
        /*0156*/ 	.short	0x0101


	//----- nvinfo : EIATTR_EXIT_INSTR_OFFSETS
	.align		4
        /*0158*/ 	.byte	0x04, 0x1c
        /*015a*/ 	.short	(.L_1651 - .L_1650)


	//   ....[0]....
.L_1650:
        /*015c*/ 	.word	0x000007f0


	//   ....[1]....
        /*0160*/ 	.word	0x00003390


	//   ....[2]....
        /*0164*/ 	.word	0x00003660


	//   ....[3]....
        /*0168*/ 	.word	0x000038c0


	//   ....[4]....
        /*016c*/ 	.word	0x00003a10


	//   ....[5]....
        /*0170*/ 	.word	0x00003ab0


	//   ....[6]....
        /*0174*/ 	.word	0x00003af0


	//----- nvinfo : EIATTR_CRS_STACK_SIZE
	.align		4
.L_1651:
        /*0178*/ 	.byte	0x04, 0x1e
        /*017a*/ 	.short	(.L_1653 - .L_1652)
.L_1652:
        /*017c*/ 	.word	0x00000000


	//----- nvinfo : EIATTR_CBANK_PARAM_SIZE
	.align		4
.L_1653:
        /*0180*/ 	.byte	0x03, 0x19
        /*0182*/ 	.short	0x0074


	//----- nvinfo : EIATTR_PARAM_CBANK
	.align		4
        /*0184*/ 	.byte	0x04, 0x0a
        /*0186*/ 	.short	(.L_1655 - .L_1654)
	.align		4
.L_1654:
        /*0188*/ 	.word	index@(.nv.constant0._Z23gemm_half_q_half_kernelILi3ELi16ELb0ELb0ELi64EEvPK6__halfPKjS4_S2_PS0_iiiiPKtS7_iiiiiibS2_i)
        /*018c*/ 	.short	0x0210
        /*018e*/ 	.short	0x0074


	//----- nvinfo : EIATTR_SW_WAR
	.align		4
.L_1655:
        /*0190*/ 	.byte	0x04, 0x36
        /*0192*/ 	.short	(.L_1657 - .L_1656)
.L_1656:
        /*0194*/ 	.word	0x00000008
.L_1657:


//--------------------- .nv.info._Z23gemm_half_q_half_kernelILi3ELi24ELb0ELb0ELi64EEvPK6__halfPKjS4_S2_PS0_iiiiPKtS7_iiiiiibS2_i --------------------------
	.section	.nv.info._Z23gemm_half_q_half_kernelILi3ELi24ELb0ELb0ELi64EEvPK6__halfPKjS4_S2_PS0_iiiiPKtS7_iiiiiibS2_i,"",@"SHT_CUDA_INFO"
	.sectionflags	@""
	.align	4


	//----- nvinfo : EIATTR_CUDA_API_VERSION
	.align		4
        /*0000*/ 	.byte	0x04, 0x37
        /*0002*/ 	.short	(.L_1659 - .L_1658)
.L_1658:
        /*0004*/ 	.word	0x00000082


	//----- nvinfo : EIATTR_KPARAM_INFO
	.align		4
.L_1659:
        /*0008*/ 	.byte	0x04, 0x17
        /*000a*/ 	.short	(.L_1661 - .L_1660)
.L_1660:
        /*000c*/ 	.word	0x00000000
        /*0010*/ 	.short	0x0013
        /*0012*/ 	.short	0x0070
        /*0014*/ 	.byte	0x00, 0xf0, 0x11, 0x00


	//----- nvinfo : EIATTR_KPARAM_INFO
	.align		4
.L_1661:
        /*0018*/ 	.byte	0x04, 0x17
        /*001a*/ 	.short	(.L_1663 - .L_1662)
.L_1662:
        /*001c*/ 	.word	0x00000000
        /*0020*/ 	.short	0x0012
        /*0022*/ 	.short	0x0068
        /*0024*/ 	.byte	0x00, 0xf0, 0x21, 0x00


	//----- nvinfo : EIATTR_KPARAM_INFO
	.align		4
.L_1663:
        /*0028*/ 	.byte	0x04, 0x17
        /*002a*/ 	.short	(.L_1665 - .L_1664)
.L_1664:
        /*002c*/ 	.word	0x00000000
        /*0030*/ 	.short	0x0011
        /*0032*/ 	.short	0x0060
        /*0034*/ 	.byte	0x00, 0xf0, 0x05, 0x00


	//----- nvinfo : EIATTR_KPARAM_INFO
	.align		4
.L_1665:
        /*0038*/ 	.byte	0x04, 0x17
        /*003a*/ 	.short	(.L_1667 - .L_1666)
.L_1666:
        /*003c*/ 	.word	0x00000000
        /*0040*/ 	.short	0x0010
        /*0042*/ 	.short	0x005c
        /*0044*/ 	.byte	0x00, 0xf0, 0x11, 0x00


	//----- nvinfo : EIATTR_KPARAM_INFO
	.align		4
.L_1667:
        /*0048*/ 	.byte	0x04, 0x17
        /*004a*/ 	.short	(.L_1669 - .L_1668)
.L_1668:
        /*004c*/ 	.word	0x00000000
        /*0050*/ 	.short	0x000f
        /*0052*/ 	.short	0x0058
        /*0054*/ 	.byte	0x00, 0xf0, 0x11, 0x00


	//----- nvinfo : EIATTR_KPARAM_INFO
	.align		4
.L_1669:
        /*0058*/ 	.byte	0x04, 0x17
        /*005a*/ 	.short	(.L_1671 - .L_1670)
.L_1670:
        /*005c*/ 	.word	0x00000000
        /*0060*/ 	.short	0x000e
        /*0062*/ 	.short	0x0054
        /*0064*/ 	.byte	0x00, 0xf0, 0x11, 0x00


	//----- nvinfo : EIATTR_KPARAM_INFO
	.align		4
.L_1671:
        /*0068*/ 	.byte	0x04, 0x17
        /*006a*/ 	.short	(.L_1673 - .L_1672)
.L_1672:
        /*006c*/ 	.word	0x00000000
        /*0070*/ 	.short	0x000d
        /*0072*/ 	.short	0x0050
        /*0074*/ 	.byte	0x00, 0xf0, 0x11, 0x00


	//----- nvinfo : EIATTR_KPARAM_INFO
	.align		4
.L_1673:
        /*0078*/ 	.byte	0x04, 0x17
        /*007a*/ 	.short	(.L_1675 - .L_1674)
.L_1674:
        /*007c*/ 	.word	0x00000000
        /*0080*/ 	.short	0x000c
        /*0082*/ 	.short	0x004c
        /*0084*/ 	.byte	0x00, 0xf0, 0x11, 0x00


	//----- nvinfo : EIATTR_KPARAM_INFO
	.align		4
.L_1675:
        /*0088*/ 	.byte	0x04, 0x17
        /*008a*/ 	.short	(.L_1677 - .L_1676)
.L_1676:
        /*008c*/ 	.word	0x00000000
        /*0090*/ 	.short	0x000b
        /*0092*/ 	.short	0x0048
        /*0094*/ 	.byte	0x00, 0xf0, 0x11, 0x00


	//----- nvinfo : EIATTR_KPARAM_INFO
	.align		4
.L_1677:
        /*0098*/ 	.byte	0x04, 0x17
        /*009a*/ 	.short	(.L_1679 - .L_1678)
.L_1678:
        /*009c*/ 	.word	0x00000000
        /*00a0*/ 	.short	0x000a
        /*00a2*/ 	.short	0x0040
        /*00a4*/ 	.byte	0x00, 0xf0, 0x21, 0x00


	//----- nvinfo : EIATTR_KPARAM_INFO
	.align		4
.L_1679:
        /*00a8*/ 	.byte	0x04, 0x17
        /*00aa*/ 	.short	(.L_1681 - .L_1680)
.L_1680:
        /*00ac*/ 	.word	0x00000000
        /*00b0*/ 	.short	0x0009
        /*00b2*/ 	.short	0x0038
        /*00b4*/ 	.byte	0x00, 0xf0, 0x21, 0x00


	//----- nvinfo : EIATTR_KPARAM_INFO
	.align		4
.L_1681:
        /*00b8*/ 	.byte	0x04, 0x17
        /*00ba*/ 	.short	(.L_1683 - .L_1682)
.L_1682:
        /*00bc*/ 	.word	0x00000000
        /*00c0*/ 	.short	0x0008
        /*00c2*/ 	.short	0x0034
        /*00c4*/ 	.byte	0x00, 0xf0, 0x11, 0x00


	//----- nvinfo : EIATTR_KPARAM_INFO
	.align		4
.L_1683:
        /*00c8*/ 	.byte	0x04, 0x17
        /*00ca*/ 	.short	(.L_1685 - .L_1684)
.L_1684:
        /*00cc*/ 	.word	0x00000000
        /*00d0*/ 	.short	0x0007
        /*00d2*/ 	.short	0x0030
        /*00d4*/ 	.byte	0x00, 0xf0, 0x11, 0x00


	//----- nvinfo : EIATTR_KPARAM_INFO
	.align		4
.L_1685:
        /*00d8*/ 	.byte	0x04, 0x17
        /*00da*/ 	.short	(.L_1687 - .L_1686)
.L_1686:
        /*00dc*/ 	.word	0x00000000
        /*00e0*/ 	.short	0x0006
        /*00e2*/ 	.short	0x002c
        /*00e4*/ 	.byte	0x00, 0xf0, 0x11, 0x00


	//----- nvinfo : EIATTR_KPARAM_INFO
	.align		4
.L_1687:
        /*00e8*/ 	.byte	0x04, 0x17
        /*00ea*/ 	.short	(.L_1689 - .L_1688)
.L_1688:
        /*00ec*/ 	.word	0x00000000
        /*00f0*/ 	.short	0x0005
        /*00f2*/ 	.short	0x0028
        /*00f4*/ 	.byte	0x00, 0xf0, 0x11, 0x00


	//----- nvinfo : EIATTR_KPARAM_INFO
	.align		4
.L_1689:
        /*00f8*/ 	.byte	0x04, 0x17
        /*00fa*/ 	.short	(.L_1691 - .L_1690)
.L_1690:
        /*00fc*/ 	.word	0x00000000
        /*0100*/ 	.short	0x0004
        /*0102*/ 	.short	0x0020
        /*0104*/ 	.byte	0x00, 0xf0, 0x21, 0x00


	//----- nvinfo : EIATTR_KPARAM_INFO
	.align		4
.L_1691:
        /*0108*/ 	.byte	0x04, 0x17
        /*010a*/ 	.short	(.L_1693 - .L_1692)
.L_1692:
        /*010c*/ 	.word	0x00000000
        /*0110*/ 	.short	0x0003
        /*0112*/ 	.short	0x0018
        /*0114*/ 	.byte	0x00, 0xf0, 0x21, 0x00


	//----- nvinfo : EIATTR_KPARAM_INFO
	.align		4
.L_1693:
        /*0118*/ 	.byte	0x04, 0x17
        /*011a*/ 	.short	(.L_1695 - .L_1694)
.L_1694:
        /*011c*/ 	.word	0x00000000
        /*0120*/ 	.short	0x0002
        /*0122*/ 	.short	0x0010
        /*0124*/ 	.byte	0x00, 0xf0, 0x21, 0x00


	//----- nvinfo : EIATTR_KPARAM_INFO
	.align		4
.L_1695:
        /*0128*/ 	.byte	0x04, 0x17
        /*012a*/ 	.short	(.L_1697 - .L_1696)
.L_1696:
        /*012c*/ 	.word	0x00000000
        /*0130*/ 	.short	0x0001
        /*0132*/ 	.short	0x0008
        /*0134*/ 	.byte	0x00, 0xf0, 0x21, 0x00


	//----- nvinfo : EIATTR_KPARAM_INFO
	.align		4
.L_1697:
        /*0138*/ 	.byte	0x04, 0x17
        /*013a*/ 	.short	(.L_1699 - .L_1698)
.L_1698:
        /*013c*/ 	.word	0x00000000
        /*0140*/ 	.short	0x0000
        /*0142*/ 	.short	0x0000
        /*0144*/ 	.byte	0x00, 0xf0, 0x21, 0x00


	//----- nvinfo : EIATTR_SPARSE_MMA_MASK
	.align		4
.L_1699:
        /*0148*/ 	.byte	0x03, 0x50
        /*014a*/ 	.short	0x0000


	//----- nvinfo : EIATTR_MAXREG_COUNT
	.align		4
        /*014c*/ 	.byte	0x03, 0x1b
        /*014e*/ 	.short	0x00ff


	//----- nvinfo : EIATTR_NUM_BARRIERS
	.align		4
        /*0150*/ 	.byte	0x02, 0x4c
        /*0152*/ 	.byte	0x01
	.zero		1


	//----- nvinfo : EIATTR_MERCURY_ISA_VERSION
	.align		4
        /*0154*/ 	.byte	0x03, 0x5f
        /*0156*/ 	.short	0x0101


	//----- nvinfo : EIATTR_EXIT_INSTR_OFFSETS
	.align		4
        /*0158*/ 	.byte	0x04, 0x1c
        /*015a*/ 	.short	(.L_1701 - .L_1700)


	//   ....[0]....
.L_1700:
        /*015c*/ 	.word	0x000007f0


	//   ....[1]....
        /*0160*/ 	.word	0x00007490


	//   ....[2]....
        /*0164*/ 	.word	0x00007760


	//   ....[3]....
        /*0168*/ 	.word	0x000079c0


	//   ....[4]....
        /*016c*/ 	.word	0x00007b10


	//   ....[5]....
        /*0170*/ 	.word	0x00007bb0


	//   ....[6]....
        /*0174*/ 	.word	0x00007bf0


	//----- nvinfo : EIATTR_CRS_STACK_SIZE
	.align		4
.L_1701:
        /*0178*/ 	.byte	0x04, 0x1e
        /*017a*/ 	.short	(.L_1703 - .L_1702)
.L_1702:
        /*017c*/ 	.word	0x00000000


	//----- nvinfo : EIATTR_CBANK_PARAM_SIZE
	.align		4
.L_1703:
        /*0180*/ 	.byte	0x03, 0x19
        /*0182*/ 	.short	0x0074


	//----- nvinfo : EIATTR_PARAM_CBANK
	.align		4
        /*0184*/ 	.byte	0x04, 0x0a
        /*0186*/ 	.short	(.L_1705 - .L_1704)
	.align		4
.L_1704:
        /*0188*/ 	.word	index@(.nv.constant0._Z23gemm_half_q_half_kernelILi3ELi24ELb0ELb0ELi64EEvPK6__halfPKjS4_S2_PS0_iiiiPKtS7_iiiiiibS2_i)
        /*018c*/ 	.short	0x0210
        /*018e*/ 	.short	0x0074


	//----- nvinfo : EIATTR_SW_WAR
	.align		4
.L_1705:
        /*0190*/ 	.byte	0x04, 0x36
        /*0192*/ 	.short	(.L_1707 - .L_1706)
.L_1706:
        /*0194*/ 	.word	0x00000008
.L_1707:


//--------------------- .nv.info._Z23gemm_half_q_half_kernelILi3ELi8ELb0ELb0ELi64EEvPK6__halfPKjS4_S2_PS0_iiiiPKtS7_iiiiiibS2_i --------------------------
	.section	.nv.info._Z23gemm_half_q_half_kernelILi3ELi8ELb0ELb0ELi64EEvPK6__halfPKjS4_S2_PS0_iiiiPKtS7_iiiiiibS2_i,"",@"SHT_CUDA_INFO"
	.sectionflags	@""
	.align	4


	//----- nvinfo : EIATTR_CUDA_API_VERSION
	.align		4
        /*0000*/ 	.byte	0x04, 0x37
        /*0002*/ 	.short	(.L_1709 - .L_1708)
.L_1708:
        /*0004*/ 	.word	0x00000082


	//----- nvinfo : EIATTR_KPARAM_INFO
	.align		4
.L_1709:
        /*0008*/ 	.byte	0x04, 0x17
        /*000a*/ 	.short	(.L_1711 - .L_1710)
.L_1710:
        /*000c*/ 	.word	0x00000000
        /*0010*/ 	.short	0x0013
        /*0012*/ 	.short	0x0070
        /*0014*/ 	.byte	0x00, 0xf0, 0x11, 0x00


	//----- nvinfo : EIATTR_KPARAM_INFO
	.align		4
.L_1711:
        /*0018*/ 	.byte	0x04, 0x17
        /*001a*/ 	.short	(.L_1713 - .L_1712)
.L_1712:
        /*001c*/ 	.word	0x00000000
        /*0020*/ 	.short	0x0012
        /*0022*/ 	.short	0x0068
        /*0024*/ 	.byte	0x00, 0xf0, 0x21, 0x00


	//----- nvinfo : EIATTR_KPARAM_INFO
	.align		4
.L_1713:
        /*0028*/ 	.byte	0x04, 0x17
        /*002a*/ 	.short	(.L_1715 - .L_1714)
.L_1714:
        /*002c*/ 	.word	0x00000000
        /*0030*/ 	.short	0x0011
        /*0032*/ 	.short	0x0060
        /*0034*/ 	.byte	0x00, 0xf0, 0x05, 0x00


	//----- nvinfo : EIATTR_KPARAM_INFO
	.align		4
.L_1715:
        /*0038*/ 	.byte	0x04, 0x17
        /*003a*/ 	.short	(.L_1717 - .L_1716)
.L_1716:
        /*003c*/ 	.word	0x00000000
        /*0040*/ 	.short	0x0010
        /*0042*/ 	.short	0x005c
        /*0044*/ 	.byte	0x00, 0xf0, 0x11, 0x00


	//----- nvinfo : EIATTR_KPARAM_INFO
	.align		4
.L_1717:
        /*0048*/ 	.byte	0x04, 0x17
        /*004a*/ 	.short	(.L_1719 - .L_1718)
.L_1718:
        /*004c*/ 	.word	0x00000000
        /*0050*/ 	.short	0x000f
        /*0052*/ 	.short	0x0058
        /*0054*/ 	.byte	0x00, 0xf0, 0x11, 0x00


	//----- nvinfo : EIATTR_KPARAM_INFO
	.align		4
.L_1719:
        /*0058*/ 	.byte	0x04, 0x17
        /*005a*/ 	.short	(.L_1721 - .L_1720)
.L_1720:
        /*005c*/ 	.word	0x00000000
        /*0060*/ 	.short	0x000e
        /*0062*/ 	.short	0x0054
        /*0064*/ 	.byte	0x00, 0xf0, 0x11, 0x00


	//----- nvinfo : EIATTR_KPARAM_INFO
	.align		4
.L_1721:
        /*0068*/ 	.byte	0x04, 0x17
        /*006a*/ 	.short	(.L_1723 - .L_1722)
.L_1722:
        /*006c*/ 	.word	0x00000000
        /*0070*/ 	.short	0x000d
        /*0072*/ 	.short	0x0050
        /*0074*/ 	.byte	0x00, 0xf0, 0x11, 0x00


	//----- nvinfo : EIATTR_KPARAM_INFO
	.align		4
.L_1723:
        /*0078*/ 	.byte	0x04, 0x17
        /*007a*/ 	.short	(.L_1725 - .L_1724)
.L_1724:
        /*007c*/ 	.word	0x00000000
        /*0080*/ 	.short	0x000c
        /*0082*/ 	.short	0x004c
        /*0084*/ 	.byte	0x00, 0xf0, 0x11, 0x00


	//----- nvinfo : EIATTR_KPARAM_INFO
	.align		4
.L_1725:
        /*0088*/ 	.byte	0x04, 0x17
        /*008a*/ 	.short	(.L_1727 - .L_1726)
.L_1726:
        /*008c*/ 	.word	0x00000000
        /*0090*/ 	.short	0x000b
        /*0092*/ 	.short	0x0048
        /*0094*/ 	.byte	0x00, 0xf0, 0x11, 0x00


	//----- nvinfo : EIATTR_KPARAM_INFO
	.align		4
.L_1727:
        /*0098*/ 	.byte	0x04, 0x17
        /*009a*/ 	.short	(.L_1729 - .L_1728)
.L_1728:
        /*009c*/ 	.word	0x00000000
        /*00a0*/ 	.short	0x000a
        /*00a2*/ 	.short	0x0040
        /*00a4*/ 	.byte	0x00, 0xf0, 0x21, 0x00


	//----- nvinfo : EIATTR_KPARAM_INFO
	.align		4
.L_1729:
        /*00a8*/ 	.byte	0x04, 0x17
        /*00aa*/ 	.short	(.L_1731 - .L_1730)
.L_1730:
        /*00ac*/ 	.word	0x00000000
        /*00b0*/ 	.short	0x0009
        /*00b2*/ 	.short	0x0038
        /*00b4*/ 	.byte	0x00, 0xf0, 0x21, 0x00


	//----- nvinfo : EIATTR_KPARAM_INFO
	.align		4
.L_1731:
        /*00b8*/ 	.byte	0x04, 0x17
        /*00ba*/ 	.short	(.L_1733 - .L_1732)
.L_1732:
        /*00bc*/ 	.word	0x00000000
        /*00c0*/ 	.short	0x0008
        /*00c2*/ 	.short	0x0034
        /*00c4*/ 	.byte	0x00, 0xf0, 0x11, 0x00


	//----- nvinfo : EIATTR_KPARAM_INFO
	.align		4
.L_1733:
        /*00c8*/ 	.byte	0x04, 0x17
        /*00ca*/ 	.short	(.L_1735 - .L_1734)
.L_1734:
        /*00cc*/ 	.word	0x00000000
        /*00d0*/ 	.short	0x0007
        /*00d2*/ 	.short	0x0030
        /*00d4*/ 	.byte	0x00, 0xf0, 0x11, 0x00


	//----- nvinfo : EIATTR_KPARAM_INFO
	.align		4
.L_1735:
        /*00d8*/ 	.byte	0x04, 0x17
        /*00da*/ 	.short	(.L_1737 - .L_1736)
.L_1736:
        /*00dc*/ 	.word	0x00000000
        /*00e0*/ 	.short	0x0006
        /*00e2*/ 	.short	0x002c
        /*00e4*/ 	.byte	0x00, 0xf0, 0x11, 0x00


	//----- nvinfo : EIATTR_KPARAM_INFO
	.align		4
.L_1737:
        /*00e8*/ 	.byte	0x04, 0x17
        /*00ea*/ 	.short	(.L_1739 - .L_1738)
.L_1738:
        /*00ec*/ 	.word	0x00000000
        /*00f0*/ 	.short	0x0005
        /*00f2*/ 	.short	0x0028
        /*00f4*/ 	.byte	0x00, 0xf0, 0x11, 0x00


	//----- nvinfo : EIATTR_KPARAM_INFO
	.align		4
.L_1739:
        /*00f8*/ 	.byte	0x04, 0x17
        /*00fa*/ 	.short	(.L_1741 - .L_1740)
.L_1740:
        /*00fc*/ 	.word	0x00000000
        /*0100*/ 	.short	0x0004
        /*0102*/ 	.short	0x0020
        /*0104*/ 	.byte	0x00, 0xf0, 0x21, 0x00


	//----- nvinfo : EIATTR_KPARAM_INFO
	.align		4
.L_1741:
        /*0108*/ 	.byte	0x04, 0x17
        /*010a*/ 	.short	(.L_1743 - .L_1742)
.L_1742:
        /*010c*/ 	.word	0x00000000
        /*0110*/ 	.short	0x0003
        /*0112*/ 	.short	0x0018
        /*0114*/ 	.byte	0x00, 0xf0, 0x21, 0x00


	//----- nvinfo : EIATTR_KPARAM_INFO
	.align		4
.L_1743:
        /*0118*/ 	.byte	0x04, 0x17
        /*011a*/ 	.short	(.L_1745 - .L_1744)
.L_1744:
        /*011c*/ 	.word	0x00000000
        /*0120*/ 	.short	0x0002
        /*0122*/ 	.short	0x0010
        /*0124*/ 	.byte	0x00, 0xf0, 0x21, 0x00


	//----- nvinfo : EIATTR_KPARAM_INFO
	.align		4
.L_1745:
        /*0128*/ 	.byte	0x04, 0x17
        /*012a*/ 	.short	(.L_1747 - .L_1746)
.L_1746:
        /*012c*/ 	.word	0x00000000
        /*0130*/ 	.short	0x0001
        /*0132*/ 	.short	0x0008
        /*0134*/ 	.byte	0x00, 0xf0, 0x21, 0x00


	//----- nvinfo : EIATTR_KPARAM_INFO
	.align		4
.L_1747:
        /*0138*/ 	.byte	0x04, 0x17
        /*013a*/ 	.short	(.L_1749 - .L_1748)
.L_1748:
        /*013c*/ 	.word	0x00000000
        /*0140*/ 	.short	0x0000
        /*0142*/ 	.short	0x0000
        /*0144*/ 	.byte	0x00, 0xf0, 0x21, 0x00


	//----- nvinfo : EIATTR_SPARSE_MMA_MASK
	.align		4
.L_1749:
        /*0148*/ 	.byte	0x03, 0x50
        /*014a*/ 	.short	0x0000


	//----- nvinfo : EIATTR_MAXREG_COUNT
	.align		4
        /*014c*/ 	.byte	0x03, 0x1b
        /*014e*/ 	.short	0x00ff


	//----- nvinfo : EIATTR_NUM_BARRIERS
	.align		4
        /*0150*/ 	.byte	0x02, 0x4c
        /*0152*/ 	.byte	0x01
	.zero		1


	//----- nvinfo : EIATTR_MERCURY_ISA_VERSION
	.align		4
        /*0154*/ 	.byte	0x03, 0x5f
        /*0156*/ 	.short	0x0101


	//----- nvinfo : EIATTR_EXIT_INSTR_OFFSETS
	.align		4
        /*0158*/ 	.byte	0x04, 0x1c
        /*015a*/ 	.short	(.L_1751 - .L_1750)


	//   ....[0]....
.L_1750:
        /*015c*/ 	.word	0x000007f0


	//   ....[1]....
        /*0160*/ 	.word	0x00005420


	//   ....[2]....
        /*0164*/ 	.word	0x000056f0


	//   ....[3]....
        /*0168*/ 	.word	0x00005950


	//   ....[4]....
        /*016c*/ 	.word	0x00005aa0


	//   ....[5]....
        /*0170*/ 	.word	0x00005b40


	//   ....[6]....
        /*0174*/ 	.word	0x00005b80


	//----- nvinfo : EIATTR_CRS_STACK_SIZE
	.align		4
.L_1751:
        /*0178*/ 	.byte	0x04, 0x1e
        /*017a*/ 	.short	(.L_1753 - .L_1752)
.L_1752:
        /*017c*/ 	.word	0x00000000


	//----- nvinfo : EIATTR_CBANK_PARAM_SIZE
	.align		4
.L_1753:
        /*0180*/ 	.byte	0x03, 0x19
        /*0182*/ 	.short	0x0074


	//----- nvinfo : EIATTR_PARAM_CBANK
	.align		4
        /*0184*/ 	.byte	0x04, 0x0a
        /*0186*/ 	.short	(.L_1755 - .L_1754)
	.align		4
.L_1754:
        /*0188*/ 	.word	index@(.nv.constant0._Z23gemm_half_q_half_kernelILi3ELi8ELb0ELb0ELi64EEvPK6__halfPKjS4_S2_PS0_iiiiPKtS7_iiiiiibS2_i)
        /*018c*/ 	.short	0x0210
        /*018e*/ 	.short	0x0074


	//----- nvinfo : EIATTR_SW_WAR
	.align		4
.L_1755:
        /*0190*/ 	.byte	0x04, 0x36
        /*0192*/ 	.short	(.L_1757 - .L_1756)
.L_1756:
        /*0194*/ 	.word	0x00000008
.L_1757:


//--------------------- .nv.info._Z23gemm_half_q_half_kernelILi3ELi12ELb0ELb0ELi64EEvPK6__halfPKjS4_S2_PS0_iiiiPKtS7_iiiiiibS2_i --------------------------
	.section	.nv.info._Z23gemm_half_q_half_kernelILi3ELi12ELb0ELb0ELi64EEvPK6__halfPKjS4_S2_PS0_iiiiPKtS7_iiiiiibS2_i,"",@"SHT_CUDA_INFO"
	.sectionflags	@""
	.align	4


	//----- nvinfo : EIATTR_CUDA_API_VERSION
	.align		4
        /*0000*/ 	.byte	0x04, 0x37
        /*0002*/ 	.short	(.L_1759 - .L_1758)
.L_1758:
        /*0004*/ 	.word	0x00000082


	//----- nvinfo : EIATTR_KPARAM_INFO
	.align		4
.L_1759:
        /*0008*/ 	.byte	0x04, 0x17
        /*000a*/ 	.short	(.L_1761 - .L_1760)
.L_1760:
        /*000c*/ 	.word	0x00000000
        /*0010*/ 	.short	0x0013
        /*0012*/ 	.short	0x0070
        /*0014*/ 	.byte	0x00, 0xf0, 0x11, 0x00


	//----- nvinfo : EIATTR_KPARAM_INFO
	.align		4
.L_1761:
        /*0018*/ 	.byte	0x04, 0x17
        /*001a*/ 	.short	(.L_1763 - .L_1762)
.L_1762:
        /*001c*/ 	.word	0x00000000
        /*0020*/ 	.short	0x0012
        /*0022*/ 	.short	0x0068
        /*0024*/ 	.byte	0x00, 0xf0, 0x21, 0x00


	//----- nvinfo : EIATTR_KPARAM_INFO
	.align		4
.L_1763:
        /*0028*/ 	.byte	0x04, 0x17
        /*002a*/ 	.short	(.L_1765 - .L_1764)
.L_1764:
        /*002c*/ 	.word	0x00000000
        /*0030*/ 	.short	0x0011
        /*0032*/ 	.short	0x0060
        /*0034*/ 	.byte	0x00, 0xf0, 0x05, 0x00


	//----- nvinfo : EIATTR_KPARAM_INFO
	.align		4
.L_1765:
        /*0038*/ 	.byte	0x04, 0x17
        /*003a*/ 	.short	(.L_1767 - .L_1766)
.L_1766:
        /*003c*/ 	.word	0x00000000
        /*0040*/ 	.short	0x0010
        /*0042*/ 	.short	0x005c
        /*0044*/ 	.byte	0x00, 0xf0, 0x11, 0x00


	//----- nvinfo : EIATTR_KPARAM_INFO
	.align		4
.L_1767:
        /*0048*/ 	.byte	0x04, 0x17
        /*004a*/ 	.short	(.L_1769 - .L_1768)
.L_1768:
        /*004c*/ 	.word	0x00000000
        /*0050*/ 	.short	0x000f
        /*0052*/ 	.short	0x0058
        /*0054*/ 	.byte	0x00, 0xf0, 0x11, 0x00


	//----- nvinfo : EIATTR_KPARAM_INFO
	.align		4
.L_1769:
        /*0058*/ 	.byte	0x04, 0x17
        /*005a*/ 	.short	(.L_1771 - .L_1770)
.L_1770:
        /*005c*/ 	.word	0x00000000
        /*0060*/ 	.short	0x000e
        /*0062*/ 	.short	0x0054
        /*0064*/ 	.byte	0x00, 0xf0, 0x11, 0x00


	//----- nvinfo : EIATTR_KPARAM_INFO
	.align		4
.L_1771:
        /*0068*/ 	.byte	0x04, 0x17
        /*006a*/ 	.short	(.L_1773 - .L_1772)
.L_1772:
        /*006c*/ 	.word	0x00000000
        /*0070*/ 	.short	0x000d
        /*0072*/ 	.short	0x0050
        /*0074*/ 	.byte	0x00, 0xf0, 0x11, 0x00


	//----- nvinfo : EIATTR_KPARAM_INFO
	.align		4
.L_1773:
        /*0078*/ 	.byte	0x04, 0x17
        /*007a*/ 	.short	(.L_1775 - .L_1774)
.L_1774:
        /*007c*/ 	.word	0x00000000
        /*0080*/ 	.short	0x000c
        /*0082*/ 	.short	0x004c
        /*0084*/ 	.byte	0x00, 0xf0, 0x11, 0x00


	//----- nvinfo : EIATTR_KPARAM_INFO
	.align		4
.L_1775:
        /*0088*/ 	.byte	0x04, 0x17
        /*008a*/ 	.short	(.L_1777 - .L_1776)
.L_1776:
        /*008c*/ 	.word	0x00000000
        /*0090*/ 	.short	0x000b
        /*0092*/ 	.short	0x0048
        /*0094*/ 	.byte	0x00, 0xf0, 0x11, 0x00


	//----- nvinfo : EIATTR_KPARAM_INFO
	.align		4
.L_1777:
        /*0098*/ 	.byte	0x04, 0x17
        /*009a*/ 	.short	(.L_1779 - .L_1778)
.L_1778:
        /*009c*/ 	.word	0x00000000
        /*00a0*/ 	.short	0x000a
        /*00a2*/ 	.short	0x0040
        /*00a4*/ 	.byte	0x00, 0xf0, 0x21, 0x00


	//----- nvinfo : EIATTR_KPARAM_INFO
	.align		4
.L_1779:
        /*00a8*/ 	.byte	0x04, 0x17
        /*00aa*/ 	.short	(.L_1781 - .L_1780)
.L_1780:
        /*00ac*/ 	.word	0x00000000
        /*00b0*/ 	.short	0x0009
        /*00b2*/ 	.short	0x0038
        /*00b4*/ 	.byte	0x00, 0xf0, 0x21, 0x00


	//----- nvinfo : EIATTR_KPARAM_INFO
	.align		4
.L_1781:
        /*00b8*/ 	.byte	0x04, 0x17
        /*00ba*/ 	.short	(.L_1783 - .L_1782)
.L_1782:
        /*00bc*/ 	.word	0x00000000
        /*00c0*/ 	.short	0x0008
        /*00c2*/ 	.short	0x0034
        /*00c4*/ 	.byte	0x00, 0xf0, 0x11, 0x00


	//----- nvinfo : EIATTR_KPARAM_INFO
	.align		4
.L_1783:
        /*00c8*/ 	.byte	0x04, 0x17
        /*00ca*/ 	.short	(.L_1785 - .L_1784)
.L_1784:
        /*00cc*/ 	.word	0x00000000
        /*00d0*/ 	.short	0x0007
        /*00d2*/ 	.short	0x0030
        /*00d4*/ 	.byte	0x00, 0xf0, 0x11, 0x00


	//----- nvinfo : EIATTR_KPARAM_INFO
	.align		4
.L_1785:
        /*00d8*/ 	.byte	0x04, 0x17
        /*00da*/ 	.short	(.L_1787 - .L_1786)
.L_1786:
        /*00dc*/ 	.word	0x00000000
        /*00e0*/ 	.short	0x0006
        /*00e2*/ 	.short	0x002c
        /*00e4*/ 	.byte	0x00, 0xf0, 0x11, 0x00


	//----- nvinfo : EIATTR_KPARAM_INFO
	.align		4
.L_1787:
        /*00e8*/ 	.byte	0x04, 0x17
        /*00ea*/ 	.short	(.L_1789 - .L_1788)
.L_1788:
        /*00ec*/ 	.word	0x00000000
        /*00f0*/ 	.short	0x0005
        /*00f2*/ 	.short	0x0028
        /*00f4*/ 	.byte	0x00, 0xf0, 0x11, 0x00


	//----- nvinfo : EIATTR_KPARAM_INFO
	.align		4
.L_1789:
        /*00f8*/ 	.byte	0x04, 0x17
        /*00fa*/ 	.short	(.L_1791 - .L_1790)
.L_1790:
        /*00fc*/ 	.word	0x00000000
        /*0100*/ 	.short	0x0004
        /*0102*/ 	.short	0x0020
        /*0104*/ 	.byte	0x00, 0xf0, 0x21, 0x00


	//----- nvinfo : EIATTR_KPARAM_INFO
	.align		4
.L_1791:
        /*0108*/ 	.byte	0x04, 0x17
        /*010a*/ 	.short	(.L_1793 - .L_1792)
.L_1792:
        /*010c*/ 	.word	0x00000000
        /*0110*/ 	.short	0x0003
        /*0112*/ 	.short	0x0018
        /*0114*/ 	.byte	0x00, 0xf0, 0x21, 0x00


	//----- nvinfo : EIATTR_KPARAM_INFO
	.align		4
.L_1793:
        /*0118*/ 	.byte	0x04, 0x17
        /*011a*/ 	.short	(.L_1795 - .L_1794)
.L_1794:
        /*011c*/ 	.word	0x00000000
        /*0120*/ 	.short	0x0002
        /*0122*/ 	.short	0x0010
        /*0124*/ 	.byte	0x00, 0xf0, 0x21, 0x00


	//----- nvinfo : EIATTR_KPARAM_INFO
	.align		4
.L_1795:
        /*0128*/ 	.byte	0x04, 0x17
        /*012a*/ 	.short	(.L_1797 - .L_1796)
.L_1796:
        /*012c*/ 	.word	0x00000000
        /*0130*/ 	.short	0x0001
        /*0132*/ 	.short	0x0008
        /*0134*/ 	.byte	0x00, 0xf0, 0x21, 0x00


	//----- nvinfo : EIATTR_KPARAM_INFO
	.align		4
.L_1797:
        /*0138*/ 	.byte	0x04, 0x17
        /*013a*/ 	.short	(.L_1799 - .L_1798)
.L_1798:
        /*013c*/ 	.word	0x00000000
        /*0140*/ 	.short	0x0000
        /*0142*/ 	.short	0x0000
        /*0144*/ 	.byte	0x00, 0xf0, 0x21, 0x00


	//----- nvinfo : EIATTR_SPARSE_MMA_MASK
	.align		4
.L_1799:
        /*0148*/ 	.byte	0x03, 0x50
        /*014a*/ 	.short	0x0000


	//----- nvinfo : EIATTR_MAXREG_COUNT
	.align		4
        /*014c*/ 	.byte	0x03, 0x1b
        /*014e*/ 	.short	0x00ff


	//----- nvinfo : EIATTR_NUM_BARRIERS
	.align		4
        /*0150*/ 	.byte	0x02, 0x4c
        /*0152*/ 	.byte	0x01
	.zero		1


	//----- nvinfo : EIATTR_MERCURY_ISA_VERSION
	.align		4
        /*0154*/ 	.byte	0x03, 0x5f
        /*0156*/ 	.short	0x0101


	//----- nvinfo : EIATTR_EXIT_INSTR_OFFSETS
	.align		4
        /*0158*/ 	.byte	0x04, 0x1c
        /*015a*/ 	.short	(.L_1801 - .L_1800)


	//   ....[0]....
.L_1800:
        /*015c*/ 	.word	0x000007f0


	//   ....[1]....
        /*0160*/ 	.word	0x000072b0


	//   ....[2]....
        /*0164*/ 	.word	0x00007580


	//   ....[3]....
        /*0168*/ 	.word	0x000077e0


	//   ....[4]....
        /*016c*/ 	.word	0x00007930


	//   ....[5]....
        /*0170*/ 	.word	0x000079d0


	//   ....[6]....
        /*0174*/ 	.word	0x00007a10


	//----- nvinfo : EIATTR_CRS_STACK_SIZE
	.align		4
.L_1801:
        /*0178*/ 	.byte	0x04, 0x1e
        /*017a*/ 	.short	(.L_1803 - .L_1802)
.L_1802:
        /*017c*/ 	.word	0x00000000


	//----- nvinfo : EIATTR_CBANK_PARAM_SIZE
	.align		4
.L_1803:
        /*0180*/ 	.byte	0x03, 0x19
        /*0182*/ 	.short	0x0074


	//----- nvinfo : EIATTR_PARAM_CBANK
	.align		4
        /*0184*/ 	.byte	0x04, 0x0a
        /*0186*/ 	.short	(.L_1805 - .L_1804)
	.align		4
.L_1804:
        /*0188*/ 	.word	index@(.nv.constant0._Z23gemm_half_q_half_kernelILi3ELi12ELb0ELb0ELi64EEvPK6__halfPKjS4_S2_PS0_iiiiPKtS7_iiiiiibS2_i)
        /*018c*/ 	.short	0x0210
        /*018e*/ 	.short	0x0074


	//----- nvinfo : EIATTR_SW_WAR
	.align		4
.L_1805:
        /*0190*/ 	.byte	0x04, 0x36
        /*0192*/ 	.short	(.L_1807 - .L_1806)
.L_1806:
        /*0194*/ 	.word	0x00000008
.L_1807:


//--------------------- .nv.info._Z23gemm_half_q_half_kernelILi3ELi14ELb0ELb0ELi64EEvPK6__halfPKjS4_S2_PS0_iiiiPKtS7_iiiiiibS2_i --------------------------
	.section	.nv.info._Z23gemm_half_q_half_kernelILi3ELi14ELb0ELb0ELi64EEvPK6__halfPKjS4_S2_PS0_iiiiPKtS7_iiiiiibS2_i,"",@"SHT_CUDA_INFO"
	.sectionflags	@""
	.align	4


	//----- nvinfo : EIATTR_CUDA_API_VERSION
	.align		4
        /*0000*/ 	.byte	0x04, 0x37
        /*0002*/ 	.short	(.L_1809 - .L_1808)
.L_1808:
        /*0004*/ 	.word	0x00000082


	//----- nvinfo : EIATTR_KPARAM_INFO
	.align		4
.L_1809:
        /*0008*/ 	.byte	0x04, 0x17
        /*000a*/ 	.short	(.L_1811 - .L_1810)
.L_1810:
        /*000c*/ 	.word	0x00000000
        /*0010*/ 	.short	0x0013
        /*0012*/ 	.short	0x0070
        /*0014*/ 	.byte	0x00, 0xf0, 0x11, 0x00


	//----- nvinfo : EIATTR_KPARAM_INFO
	.align		4
.L_1811:
        /*0018*/ 	.byte	0x04, 0x17
        /*001a*/ 	.short	(.L_1813 - .L_1812)
.L_1812:
        /*001c*/ 	.word	0x00000000
        /*0020*/ 	.short	0x0012
        /*0022*/ 	.short	0x0068
        /*0024*/ 	.byte	0x00, 0xf0, 0x21, 0x00


	//----- nvinfo : EIATTR_KPARAM_INFO
	.align		4
.L_1813:
        /*0028*/ 	.byte	0x04, 0x17
        /*002a*/ 	.short	(.L_1815 - .L_1814)
.L_1814:
        /*002c*/ 	.word	0x00000000
        /*0030*/ 	.short	0x0011
        /*0032*/ 	.short	0x0060
        /*0034*/ 	.byte	0x00, 0xf0, 0x05, 0x00


	//----- nvinfo : EIATTR_KPARAM_INFO
	.align		4
.L_1815:
        /*0038*/ 	.byte	0x04, 0x17
        /*003a*/ 	.short	(.L_1817 - .L_1816)
.L_1816:
        /*003c*/ 	.word	0x00000000
        /*0040*/ 	.short	0x0010
        /*0042*/ 	.short	0x005c
        /*0044*/ 	.byte	0x00, 0xf0, 0x11, 0x00


	//----- nvinfo : EIATTR_KPARAM_INFO
	.align		4
.L_1817:
        /*0048*/ 	.byte	0x04, 0x17
        /*004a*/ 	.short	(.L_1819 - .L_1818)
.L_1818:
        /*004c*/ 	.word	0x00000000
        /*0050*/ 	.short	0x000f
        /*0052*/ 	.short	0x0058
        /*0054*/ 	.byte	0x00, 0xf0, 0x11, 0x00


	//----- nvinfo : EIATTR_KPARAM_INFO
	.align		4
.L_1819:
        /*0058*/ 	.byte	0x04, 0x17
        /*005a*/ 	.short	(.L_1821 - .L_1820)
.L_1820:
        /*005c*/ 	.word	0x00000000
        /*0060*/ 	.short	0x000e
        /*0062*/ 	.short	0x0054
        /*0064*/ 	.byte	0x00, 0xf0, 0x11, 0x00


	//----- nvinfo : EIATTR_KPARAM_INFO
	.align		4
.L_1821:
        /*0068*/ 	.byte	0x04, 0x17
        /*006a*/ 	.short	(.L_1823 - .L_1822)
.L_1822:
        /*006c*/ 	.word	0x00000000
        /*0070*/ 	.short	0x000d
        /*0072*/ 	.short	0x0050
        /*0074*/ 	.byte	0x00, 0xf0, 0x11, 0x00


	//----- nvinfo : EIATTR_KPARAM_INFO
	.align		4
.L_1823:
        /*0078*/ 	.byte	0x04, 0x17
        /*007a*/ 	.short	(.L_1825 - .L_1824)
.L_1824:
        /*007c*/ 	.word	0x00000000
        /*0080*/ 	.short	0x000c
        /*0082*/ 	.short	0x004c
        /*0084*/ 	.byte	0x00, 0xf0, 0x11, 0x00


	//----- nvinfo : EIATTR_KPARAM_INFO
	.align		4
.L_1825:
        /*0088*/ 	.byte	0x04, 0x17
        /*008a*/ 	.short	(.L_1827 - .L_1826)
.L_1826:
        /*008c*/ 	.word	0x00000000
        /*0090*/ 	.short	0x000b
        /*0092*/ 	.short	0x0048
        /*0094*/ 	.byte	0x00, 0xf0, 0x11, 0x00


	//----- nvinfo : EIATTR_KPARAM_INFO
	.align		4
.L_1827:
        /*0098*/ 	.byte	0x04, 0x17
        /*009a*/ 	.short	(.L_1829 - .L_1828)
.L_1828:
        /*009c*/ 	.word	0x00000000
        /*00a0*/ 	.short	0x000a
        /*00a2*/ 	.short	0x0040
        /*00a4*/ 	.byte	0x00, 0xf0, 0x21, 0x00


	//----- nvinfo : EIATTR_KPARAM_INFO
	.align		4
.L_1829:
        /*00a8*/ 	.byte	0x04, 0x17
        /*00aa*/ 	.short	(.L_1831 - .L_1830)
.L_1830:
        /*00ac*/ 	.word	0x00000000
        /*00b0*/ 	.short	0x0009
        /*00b2*/ 	.short	0x0038
        /*00b4*/ 	.byte	0x00, 0xf0, 0x21, 0x00


	//----- nvinfo : EIATTR_KPARAM_INFO
	.align		4
.L_1831:
        /*00b8*/ 	.byte	0x04, 0x17
        /*00ba*/ 	.short	(.L_1833 - .L_1832)
.L_1832:
        /*00bc*/ 	.word	0x00000000
        /*00c0*/ 	.short	0x0008
        /*00c2*/ 	.short	0x0034
        /*00c4*/ 	.byte	0x00, 0xf0, 0x11, 0x00


	//----- nvinfo : EIATTR_KPARAM_INFO
	.align		4
.L_1833:
        /*00c8*/ 	.byte	0x04, 0x17
        /*00ca*/ 	.short	(.L_1835 - .L_1834)
.L_1834:
        /*00cc*/ 	.word	0x00000000
        /*00d0*/ 	.short	0x0007
        /*00d2*/ 	.short	0x0030
        /*00d4*/ 	.byte	0x00, 0xf0, 0x11, 0x00


	//----- nvinfo : EIATTR_KPARAM_INFO
	.align		4
.L_1835:
        /*00d8*/ 	.byte	0x04, 0x17
        /*00da*/ 	.short	(.L_1837 - .L_1836)
.L_1836:
        /*00dc*/ 	.word	0x00000000
        /*00e0*/ 	.short	0x0006
        /*00e2*/ 	.short	0x002c
        /*00e4*/ 	.byte	0x00, 0xf0, 0x11, 0x00


	//----- nvinfo : EIATTR_KPARAM_INFO
	.align		4
.L_1837:
        /*00e8*/ 	.byte	0x04, 0x17
        /*00ea*/ 	.short	(.L_1839 - .L_1838)
.L_1838:
        /*00ec*/ 	.word	0x00000000
        /*00f0*/ 	.short	0x0005
        /*00f2*/ 	.short	0x0028
        /*00f4*/ 	.byte	0x00, 0xf0, 0x11, 0x00


	//----- nvinfo : EIATTR_KPARAM_INFO
	.align		4
.L_1839:
        /*00f8*/ 	.byte	0x04, 0x17
        /*00fa*/ 	.short	(.L_1841 - .L_1840)
.L_1840:
        /*00fc*/ 	.word	0x00000000
        /*0100*/ 	.short	0x0004
        /*0102*/ 	.short	0x0020
        /*0104*/ 	.byte	0x00, 0xf0, 0x21, 0x00


	//----- nvinfo : EIATTR_KPARAM_INFO
	.align		4
.L_1841:
        /*0108*/ 	.byte	0x04, 0x17
        /*010a*/ 	.short	(.L_1843 - .L_1842)
.L_1842:
        /*010c*/ 	.word	0x00000000
        /*0110*/ 	.short	0x0003
        /*0112*/ 	.short	0x0018
        /*0114*/ 	.byte	0x00, 0xf0, 0x21, 0x00


	//----- nvinfo : EIATTR_KPARAM_INFO
	.align		4
.L_1843:
        /*0118*/ 	.byte	0x04, 0x17
        /*011a*/ 	.short	(.L_1845 - .L_1844)
.L_1844:
        /*011c*/ 	.word	0x00000000
        /*0120*/ 	.short	0x0002
        /*0122*/ 	.short	0x0010
        /*0124*/ 	.byte	0x00, 0xf0, 0x21, 0x00


	//----- nvinfo : EIATTR_KPARAM_INFO
	.align		4
.L_1845:
        /*0128*/ 	.byte	0x04, 0x17
        /*012a*/ 	.short	(.L_1847 - .L_1846)
.L_1846:
        /*012c*/ 	.word	0x00000000
        /*0130*/ 	.short	0x0001
        /*0132*/ 	.short	0x0008
        /*0134*/ 	.byte	0x00, 0xf0, 0x21, 0x00


	//----- nvinfo : EIATTR_KPARAM_INFO
	.align		4
.L_1847:
        /*0138*/ 	.byte	0x04, 0x17
        /*013a*/ 	.short	(.L_1849 - .L_1848)
.L_1848:
        /*013c*/ 	.word	0x00000000
        /*0140*/ 	.short	0x0000
        /*0142*/ 	.short	0x0000
        /*0144*/ 	.byte	0x00, 0xf0, 0x21, 0x00


	//----- nvinfo : EIATTR_SPARSE_MMA_MASK
	.align		4
.L_1849:
        /*0148*/ 	.byte	0x03, 0x50
        /*014a*/ 	.short	0x0000


	//----- nvinfo : EIATTR_MAXREG_COUNT
	.align		4
        /*014c*/ 	.byte	0x03, 0x1b
        /*014e*/ 	.short	0x00ff


	//----- nvinfo : EIATTR_NUM_BARRIERS
	.align		4
        /*0150*/ 	.byte	0x02, 0x4c
        /*0152*/ 	.byte	0x01
	.zero		1


	//----- nvinfo : EIATTR_MERCURY_ISA_VERSION
	.align		4
        /*0154*/ 	.byte	0x03, 0x5f
        /*0156*/ 	.short	0x0101


	//----- nvinfo : EIATTR_EXIT_INSTR_OFFSETS
	.align		4
        /*0158*/ 	.byte	0x04, 0x1c
        /*015a*/ 	.short	(.L_1851 - .L_1850)


	//   ....[0]....
.L_1850:
        /*015c*/ 	.word	0x00000c80


	//   ....[1]....
        /*0160*/ 	.word	0x00008870


	//   ....[2]....
        /*0164*/ 	.word	0x00008b40


	//   ....[3]....
        /*0168*/ 	.word	0x00008d90


	//   ....[4]....
        /*016c*/ 	.word	0x00008ee0


	//   ....[5]....
        /*0170*/ 	.word	0x00008f70


	//   ....[6]....
        /*0174*/ 	.word	0x00008fb0


	//----- nvinfo : EIATTR_CRS_STACK_SIZE
	.align		4
.L_1851:
        /*0178*/ 	.byte	0x04, 0x1e
        /*017a*/ 	.short	(.L_1853 - .L_1852)
.L_1852:
        /*017c*/ 	.word	0x00000000


	//----- nvinfo : EIATTR_CBANK_PARAM_SIZE
	.align		4
.L_1853:
        /*0180*/ 	.byte	0x03, 0x19
        /*0182*/ 	.short	0x0074


	//----- nvinfo : EIATTR_PARAM_CBANK
	.align		4
        /*0184*/ 	.byte	0x04, 0x0a
        /*0186*/ 	.short	(.L_1855 - .L_1854)
	.align		4
.L_1854:
        /*0188*/ 	.word	index@(.nv.constant0._Z23gemm_half_q_half_kernelILi3ELi14ELb0ELb0ELi64EEvPK6__halfPKjS4_S2_PS0_iiiiPKtS7_iiiiiibS2_i)
        /*018c*/ 	.short	0x0210
        /*018e*/ 	.short	0x0074


	//----- nvinfo : EIATTR_SW_WAR
	.align		4
.L_1855:
        /*0190*/ 	.byte	0x04, 0x36
        /*0192*/ 	.short	(.L_1857 - .L_1856)
.L_1856:
        /*0194*/ 	.word	0x00000008
.L_1857:


//--------------------- .nv.info._Z23gemm_half_q_half_kernelILi3ELi4ELb0ELb0ELi64EEvPK6__halfPKjS4_S2_PS0_iiiiPKtS7_iiiiiibS2_i --------------------------
	.section	.nv.info._Z23gemm_half_q_half_kernelILi3ELi4ELb0ELb0ELi64EEvPK6__halfPKjS4_S2_PS0_iiiiPKtS7_iiiiiibS2_i,"",@"SHT_CUDA_INFO"
	.sectionflags	@""
	.align	4


	//----- nvinfo : EIATTR_CUDA_API_VERSION
	.align		4
        /*0000*/ 	.byte	0x04, 0x37
        /*0002*/ 	.short	(.L_1859 - .L_1858)
.L_1858:
        /*0004*/ 	.word	0x00000082


	//----- nvinfo : EIATTR_KPARAM_INFO
	.align		4
.L_1859:
        /*0008*/ 	.byte	0x04, 0x17
        /*000a*/ 	.short	(.L_1861 - .L_1860)
.L_1860:
        /*000c*/ 	.word	0x00000000
        /*0010*/ 	.short	0x0013
        /*0012*/ 	.short	0x0070
        /*0014*/ 	.byte	0x00, 0xf0, 0x11, 0x00


	//----- nvinfo : EIATTR_KPARAM_INFO
	.align		4
.L_1861:
        /*0018*/ 	.byte	0x04, 0x17
        /*001a*/ 	.short	(.L_1863 - .L_1862)
.L_1862:
        /*001c*/ 	.word	0x00000000
        /*0020*/ 	.short	0x0012
        /*0022*/ 	.short	0x0068
        /*0024*/ 	.byte	0x00, 0xf0, 0x21, 0x00


	//----- nvinfo : EIATTR_KPARAM_INFO
	.align		4
.L_1863:
        /*0028*/ 	.byte	0x04, 0x17
        /*002a*/ 	.short	(.L_1865 - .L_1864)
.L_1864:
        /*002c*/ 	.word	0x00000000
        /*0030*/ 	.short	0x0011
        /*0032*/ 	.short	0x0060
        /*0034*/ 	.byte	0x00, 0xf0, 0x05, 0x00


	//----- nvinfo : EIATTR_KPARAM_INFO
	.align		4
.L_1865:
        /*0038*/ 	.byte	0x04, 0x17
        /*003a*/ 	.short	(.L_1867 - .L_1866)
.L_1866:
        /*003c*/ 	.word	0x00000000
        /*0040*/ 	.short	0x0010
        /*0042*/ 	.short	0x005c
        /*0044*/ 	.byte	0x00, 0xf0, 0x11, 0x00


	//----- nvinfo : EIATTR_KPARAM_INFO
	.align		4
.L_1867:
        /*0048*/ 	.byte	0x04, 0x17
        /*004a*/ 	.short	(.L_1869 - .L_1868)
.L_1868:
        /*004c*/ 	.word	0x00000000
        /*0050*/ 	.short	0x000f
        /*0052*/ 	.short	0x0058
        /*0054*/ 	.byte	0x00, 0xf0, 0x11, 0x00


	//----- nvinfo : EIATTR_KPARAM_INFO
	.align		4
.L_1869:
        /*0058*/ 	.byte	0x04, 0x17
        /*005a*/ 	.short	(.L_1871 - .L_1870)
.L_1870:
        /*005c*/ 	.word	0x00000000
        /*0060*/ 	.short	0x000e
        /*0062*/ 	.short	0x0054
        /*0064*/ 	.byte	0x00, 0xf0, 0x11, 0x00


	//----- nvinfo : EIATTR_KPARAM_INFO
	.align		4
.L_1871:
        /*0068*/ 	.byte	0x04, 0x17
        /*006a*/ 	.short	(.L_1873 - .L_1872)
.L_1872:
        /*006c*/ 	.word	0x00000000
        /*0070*/ 	.short	0x000d
        /*0072*/ 	.short	0x0050
        /*0074*/ 	.byte	0x00, 0xf0, 0x11, 0x00


	//----- nvinfo : EIATTR_KPARAM_INFO
	.align		4
.L_1873:
        /*0078*/ 	.byte	0x04, 0x17
        /*007a*/ 	.short	(.L_1875 - .L_1874)
.L_1874:
        /*007c*/ 	.word	0x00000000
        /*0080*/ 	.short	0x000c
        /*0082*/ 	.short	0x004c
        /*0084*/ 	.byte	0x00, 0xf0, 0x11, 0x00


	//----- nvinfo : EIATTR_KPARAM_INFO
	.align		4
.L_1875:
        /*0088*/ 	.byte	0x04, 0x17
        /*008a*/ 	.short	(.L_1877 - .L_1876)
.L_1876:
        /*008c*/ 	.word	0x00000000
        /*0090*/ 	.short	0x000b
        /*0092*/ 	.short	0x0048
        /*0094*/ 	.byte	0x00, 0xf0, 0x11, 0x00


	//----- nvinfo : EIATTR_KPARAM_INFO
	.align		4
.L_1877:
        /*0098*/ 	.byte	0x04, 0x17
        /*009a*/ 	.short	(.L_1879 - .L_1878)
.L_1878:
        /*009c*/ 	.word	0x00000000
        /*00a0*/ 	.short	0x000a
        /*00a2*/ 	.short	0x0040
        /*00a4*/ 	.byte	0x00, 0xf0, 0x21, 0x00


	//----- nvinfo : EIATTR_KPARAM_INFO
	.align		4
.L_1879:
        /*00a8*/ 	.byte	0x04, 0x17
        /*00aa*/ 	.short	(.L_1881 - .L_1880)
.L_1880:
        /*00ac*/ 	.word	0x00000000
        /*00b0*/ 	.short	0x0009
        /*00b2*/ 	.short	0x0038
        /*00b4*/ 	.byte	0x00, 0xf0, 0x21, 0x00


	//----- nvinfo : EIATTR_KPARAM_INFO
	.align		4
.L_1881:
        /*00b8*/ 	.byte	0x04, 0x17
        /*00ba*/ 	.short	(.L_1883 - .L_1882)
.L_1882:
        /*00bc*/ 	.word	0x00000000
        /*00c0*/ 	.short	0x0008
        /*00c2*/ 	.short	0x0034
        /*00c4*/ 	.byte	0x00, 0xf0, 0x11, 0x00


	//----- nvinfo : EIATTR_KPARAM_INFO
	.align		4
.L_1883:
        /*00c8*/ 	.byte	0x04, 0x17
        /*00ca*/ 	.short	(.L_1885 - .L_1884)
.L_1884:
        /*00cc*/ 	.word	0x00000000
        /*00d0*/ 	.short	0x0007
        /*00d2*/ 	.short	0x0030
        /*00d4*/ 	.byte	0x00, 0xf0, 0x11, 0x00


	//----- nvinfo : EIATTR_KPARAM_INFO
	.align		4
.L_1885:
        /*00d8*/ 	.byte	0x04, 0x17
        /*00da*/ 	.short	(.L_1887 - .L_1886)
.L_1886:
        /*00dc*/ 	.word	0x00000000
        /*00e0*/ 	.short	0x0006
        /*00e2*/ 	.short	0x002c
        /*00e4*/ 	.byte	0x00, 0xf0, 0x11, 0x00


	//----- nvinfo : EIATTR_KPARAM_INFO
	.align		4
.L_1887:
        /*00e8*/ 	.byte	0x04, 0x17
        /*00ea*/ 	.short	(.L_1889 - .L_1888)
.L_1888:
        /*00ec*/ 	.word	0x00000000
        /*00f0*/ 	.short	0x0005
        /*00f2*/ 	.short	0x0028
        /*00f4*/ 	.byte	0x00, 0xf0, 0x11, 0x00


	//----- nvinfo : EIATTR_KPARAM_INFO
	.align		4
.L_1889:
        /*00f8*/ 	.byte	0x04, 0x17
        /*00fa*/ 	.short	(.L_1891 - .L_1890)
.L_1890:
        /*00fc*/ 	.word	0x00000000
        /*0100*/ 	.short	0x0004
        /*0102*/ 	.short	0x0020
        /*0104*/ 	.byte	0x00, 0xf0, 0x21, 0x00


	//----- nvinfo : EIATTR_KPARAM_INFO
	.align		4
.L_1891:
        /*0108*/ 	.byte	0x04, 0x17
        /*010a*/ 	.short	(.L_1893 - .L_1892)
.L_1892:
        /*010c*/ 	.word	0x00000000
        /*0110*/ 	.short	0x0003
        /*0112*/ 	.short	0x0018
        /*0114*/ 	.byte	0x00, 0xf0, 0x21, 0x00


	//----- nvinfo : EIATTR_KPARAM_INFO
	.align		4
.L_1893:
        /*0118*/ 	.byte	0x04, 0x17
        /*011a*/ 	.short	(.L_1895 - .L_1894)
.L_1894:
        /*011c*/ 	.word	0x00000000
        /*0120*/ 	.short	0x0002
        /*0122*/ 	.short	0x0010
        /*0124*/ 	.byte	0x00, 0xf0, 0x21, 0x00


	//----- nvinfo : EIATTR_KPARAM_INFO
	.align		4
.L_1895:
        /*0128*/ 	.byte	0x04, 0x17
        /*012a*/ 	.short	(.L_1897 - .L_1896)
.L_1896:
        /*012c*/ 	.word	0x00000000
        /*0130*/ 	.short	0x0001
        /*0132*/ 	.short	0x0008
        /*0134*/ 	.byte	0x00, 0xf0, 0x21, 0x00


	//----- nvinfo : EIATTR_KPARAM_INFO
	.align		4
.L_1897:
        /*0138*/ 	.byte	0x04, 0x17
        /*013a*/ 	.short	(.L_1899 - .L_1898)
.L_1898:
        /*013c*/ 	.word	0x00000000
        /*0140*/ 	.short	0x0000
        /*0142*/ 	.short	0x0000
        /*0144*/ 	.byte	0x00, 0xf0, 0x21, 0x00


	//----- nvinfo : EIATTR_SPARSE_MMA_MASK
	.align		4
.L_1899:
        /*0148*/ 	.byte	0x03, 0x50
        /*014a*/ 	.short	0x0000


	//----- nvinfo : EIATTR_MAXREG_COUNT
	.align		4
        /*014c*/ 	.byte	0x03, 0x1b
        /*014e*/ 	.short	0x00ff


	//----- nvinfo : EIATTR_NUM_BARRIERS
	.align		4
        /*0150*/ 	.byte	0x02, 0x4c
        /*0152*/ 	.byte	0x01
	.zero		1


	//----- nvinfo : EIATTR_MERCURY_ISA_VERSION
	.align		4
        /*0154*/ 	.byte	0x03, 0x5f
        /*0156*/ 	.short	0x0101


	//----- nvinfo : EIATTR_EXIT_INSTR_OFFSETS
	.align		4
        /*0158*/ 	.byte	0x04, 0x1c
        /*015a*/ 	.short	(.L_1901 - .L_1900)


	//   ....[0]....
.L_1900:
        /*015c*/ 	.word	0x000007f0


	//   ....[1]....
        /*0160*/ 	.word	0x000031c0


	//   ....[2]....
        /*0164*/ 	.word	0x00003490


	//   ....[3]....
        /*0168*/ 	.word	0x000036f0


	//   ....[4]....
        /*016c*/ 	.word	0x00003840


	//   ....[5]....
        /*0170*/ 	.word	0x000038e0


	//   ....[6]....
        /*0174*/ 	.word	0x00003920


	//----- nvinfo : EIATTR_CRS_STACK_SIZE
	.align		4
.L_1901:
        /*0178*/ 	.byte	0x04, 0x1e
        /*017a*/ 	.short	(.L_1903 - .L_1902)
.L_1902:
        /*017c*/ 	.word	0x00000000


	//----- nvinfo : EIATTR_CBANK_PARAM_SIZE
	.align		4
.L_1903:
        /*0180*/ 	.byte	0x03, 0x19
        /*0182*/ 	.short	0x0074


	//----- nvinfo : EIATTR_PARAM_CBANK
	.align		4
        /*0184*/ 	.byte	0x04, 0x0a
        /*0186*/ 	.short	(.L_1905 - .L_1904)
	.align		4
.L_1904:
        /*0188*/ 	.word	index@(.nv.constant0._Z23gemm_half_q_half_kernelILi3ELi4ELb0ELb0ELi64EEvPK6__halfPKjS4_S2_PS0_iiiiPKtS7_iiiiiibS2_i)
        /*018c*/ 	.short	0x0210
        /*018e*/ 	.short	0x0074


	//----- nvinfo : EIATTR_SW_WAR
	.align		4
.L_1905:
        /*0190*/ 	.byte	0x04, 0x36
        /*0192*/ 	.short	(.L_1907 - .L_1906)
.L_1906:
        /*0194*/ 	.word	0x00000008
.L_1907:


//--------------------- .nv.info._Z23gemm_half_q_half_kernelILi3ELi6ELb0ELb0ELi64EEvPK6__halfPKjS4_S2_PS0_iiiiPKtS7_iiiiiibS2_i --------------------------
	.section	.nv.info._Z23gemm_half_q_half_kernelILi3ELi6ELb0ELb0ELi64EEvPK6__halfPKjS4_S2_PS0_iiiiPKtS7_iiiiiibS2_i,"",@"SHT_CUDA_INFO"
	.sectionflags	@""
	.align	4


	//----- nvinfo : EIATTR_CUDA_API_VERSION
	.align		4
        /*0000*/ 	.byte	0x04, 0x37
        /*0002*/ 	.short	(.L_1909 - .L_1908)
.L_1908:
        /*0004*/ 	.word	0x00000082


	//----- nvinfo : EIATTR_KPARAM_INFO
	.align		4
.L_1909:
        /*0008*/ 	.byte	0x04, 0x17
        /*000a*/ 	.short	(.L_1911 - .L_1910)
.L_1910:
        /*000c*/ 	.word	0x00000000
        /*0010*/ 	.short	0x0013
        /*0012*/ 	.short	0x0070
        /*0014*/ 	.byte	0x00, 0xf0, 0x11, 0x00


	//----- nvinfo : EIATTR_KPARAM_INFO
	.align		4
.L_1911:
        /*0018*/ 	.byte	0x04, 0x17
        /*001a*/ 	.short	(.L_1913 - .L_1912)
.L_1912:
        /*001c*/ 	.word	0x00000000
        /*0020*/ 	.short	0x0012
        /*0022*/ 	.short	0x0068
        /*0024*/ 	.byte	0x00, 0xf0, 0x21, 0x00


	//----- nvinfo : EIATTR_KPARAM_INFO
	.align		4
.L_1913:
        /*0028*/ 	.byte	0x04, 0x17
        /*002a*/ 	.short	(.L_1915 - .L_1914)
.L_1914:
        /*002c*/ 	.word	0x00000000
        /*0030*/ 	.short	0x0011
        /*0032*/ 	.short	0x0060
        /*0034*/ 	.byte	0x00, 0xf0, 0x05, 0x00


	//----- nvinfo : EIATTR_KPARAM_INFO
	.align		4
.L_1915:
        /*0038*/ 	.byte	0x04, 0x17
        /*003a*/ 	.short	(.L_1917 - .L_1916)
.L_1916:
        /*003c*/ 	.word	0x00000000
        /*0040*/ 	.short	0x0010
        /*0042*/ 	.short	0x005c
        /*0044*/ 	.byte	0x00, 0xf0, 0x11, 0x00


	//----- nvinfo : EIATTR_KPARAM_INFO
	.align		4
.L_1917:
        /*0048*/ 	.byte	0x04, 0x17
        /*004a*/ 	.short	(.L_1919 - .L_1918)
.L_1918:
        /*004c*/ 	.word	0x00000000
        /*0050*/ 	.short	0x000f
        /*0052*/ 	.short	0x0058
        /*0054*/ 	.byte	0x00, 0xf0, 0x11, 0x00


	//----- nvinfo : EIATTR_KPARAM_INFO
	.align		4
.L_1919:
        /*0058*/ 	.byte	0x04, 0x17
        /*005a*/ 	.short	(.L_1921 - .L_1920)
.L_1920:
        /*005c*/ 	.word	0x00000000
        /*0060*/ 	.short	0x000e
        /*0062*/ 	.short	0x0054
        /*0064*/ 	.byte	0x00, 0xf0, 0x11, 0x00


	//----- nvinfo : EIATTR_KPARAM_INFO
	.align		4
.L_1921:
        /*0068*/ 	.byte	0x04, 0x17
        /*006a*/ 	.short	(.L_1923 - .L_1922)
.L_1922:
        /*006c*/ 	.word	0x00000000
        /*0070*/ 	.short	0x000d
        /*0072*/ 	.short	0x0050
        /*0074*/ 	.byte	0x00, 0xf0, 0x11, 0x00


	//----- nvinfo : EIATTR_KPARAM_INFO
	.align		4
.L_1923:
        /*0078*/ 	.byte	0x04, 0x17
        /*007a*/ 	.short	(.L_1925 - .L_1924)
.L_1924:
        /*007c*/ 	.word	0x00000000
        /*0080*/ 	.short	0x000c
        /*0082*/ 	.short	0x004c
        /*0084*/ 	.byte	0x00, 0xf0, 0x11, 0x00


	//----- nvinfo : EIATTR_KPARAM_INFO
	.align		4
.L_1925:
        /*0088*/ 	.byte	0x04, 0x17
        /*008a*/ 	.short	(.L_1927 - .L_1926)
.L_1926:
        /*008c*/ 	.word	0x00000000
        /*0090*/ 	.short	0x000b
        /*0092*/ 	.short	0x0048
        /*0094*/ 	.byte	0x00, 0xf0, 0x11, 0x00


	//----- nvinfo : EIATTR_KPARAM_INFO
	.align		4
.L_1927:
        /*0098*/ 	.byte	0x04, 0x17
        /*009a*/ 	.short	(.L_1929 - .L_1928)
.L_1928:
        /*009c*/ 	.word	0x00000000
        /*00a0*/ 	.short	0x000a
        /*00a2*/ 	.short	0x0040
        /*00a4*/ 	.byte	0x00, 0xf0, 0x21, 0x00


	//----- nvinfo : EIATTR_KPARAM_INFO
	.align		4
.L_1929:
        /*00a8*/ 	.byte	0x04, 0x17
        /*00aa*/ 	.short	(.L_1931 - .L_1930)
.L_1930:
        /*00ac*/ 	.word	0x00000000
        /*00b0*/ 	.short	0x0009
        /*00b2*/ 	.short	0x0038
        /*00b4*/ 	.byte	0x00, 0xf0, 0x21, 0x00


	//----- nvinfo : EIATTR_KPARAM_INFO
	.align		4
.L_1931:
        /*00b8*/ 	.byte	0x04, 0x17
        /*00ba*/ 	.short	(.L_1933 - .L_1932)
.L_1932:
        /*00bc*/ 	.word	0x00000000
        /*00c0*/ 	.short	0x0008
        /*00c2*/ 	.short	0x0034
        /*00c4*/ 	.byte	0x00, 0xf0, 0x11, 0x00


	//----- nvinfo : EIATTR_KPARAM_INFO
	.align		4
.L_1933:
        /*00c8*/ 	.byte	0x04, 0x17
        /*00ca*/ 	.short	(.L_1935 - .L_1934)
.L_1934:
        /*00cc*/ 	.word	0x00000000
        /*00d0*/ 	.short	0x0007
        /*00d2*/ 	.short	0x0030
        /*00d4*/ 	.byte	0x00, 0xf0, 0x11, 0x00


	//----- nvinfo : EIATTR_KPARAM_INFO
	.align		4
.L_1935:
        /*00d8*/ 	.byte	0x04, 0x17
        /*00da*/ 	.short	(.L_1937 - .L_1936)
.L_1936:
        /*00dc*/ 	.word	0x00000000
        /*00e0*/ 	.short	0x0006
        /*00e2*/ 	.short	0x002c
        /*00e4*/ 	.byte	0x00, 0xf0, 0x11, 0x00


	//----- nvinfo : EIATTR_KPARAM_INFO
	.align		4
.L_1937:
        /*00e8*/ 	.byte	0x04, 0x17
        /*00ea*/ 	.short	(.L_1939 - .L_1938)
.L_1938:
        /*00ec*/ 	.word	0x00000000
        /*00f0*/ 	.short	0x0005
        /*00f2*/ 	.short	0x0028
        /*00f4*/ 	.byte	0x00, 0xf0, 0x11, 0x00


	//----- nvinfo : EIATTR_KPARAM_INFO
	.align		4
.L_1939:
        /*00f8*/ 	.byte	0x04, 0x17
        /*00fa*/ 	.short	(.L_1941 - .L_1940)
.L_1940:
        /*00fc*/ 	.word	0x00000000
        /*0100*/ 	.short	0x0004
        /*0102*/ 	.short	0x0020
        /*0104*/ 	.byte	0x00, 0xf0, 0x21, 0x00


	//----- nvinfo : EIATTR_KPARAM_INFO
	.align		4
.L_1941:
        /*0108*/ 	.byte	0x04, 0x17
        /*010a*/ 	.short	(.L_1943 - .L_1942)
.L_1942:
        /*010c*/ 	.word	0x00000000
        /*0110*/ 	.short	0x0003
        /*0112*/ 	.short	0x0018
        /*0114*/ 	.byte	0x00, 0xf0, 0x21, 0x00


	//----- nvinfo : EIATTR_KPARAM_INFO
	.align		4
.L_1943:
        /*0118*/ 	.byte	0x04, 0x17
        /*011a*/ 	.short	(.L_1945 - .L_1944)
.L_1944:
        /*011c*/ 	.word	0x00000000
        /*0120*/ 	.short	0x0002
        /*0122*/ 	.short	0x0010
        /*0124*/ 	.byte	0x00, 0xf0, 0x21, 0x00


	//----- nvinfo : EIATTR_KPARAM_INFO
	.align		4
.L_1945:
        /*0128*/ 	.byte	0x04, 0x17
        /*012a*/ 	.short	(.L_1947 - .L_1946)
.L_1946:
        /*012c*/ 	.word	0x00000000
        /*0130*/ 	.short	0x0001
        /*0132*/ 	.short	0x0008
        /*0134*/ 	.byte	0x00, 0xf0, 0x21, 0x00


	//----- nvinfo : EIATTR_KPARAM_INFO
	.align		4
.L_1947:
        /*0138*/ 	.byte	0x04, 0x17
        /*013a*/ 	.short	(.L_1949 - .L_1948)
.L_1948:
        /*013c*/ 	.word	0x00000000
        /*0140*/ 	.short	0x0000
        /*0142*/ 	.short	0x0000
        /*0144*/ 	.byte	0x00, 0xf0, 0x21, 0x00


	//----- nvinfo : EIATTR_SPARSE_MMA_MASK
	.align		4
.L_1949:
        /*0148*/ 	.byte	0x03, 0x50
        /*014a*/ 	.short	0x0000


	//----- nvinfo : EIATTR_MAXREG_COUNT
	.align		4
        /*014c*/ 	.byte	0x03, 0x1b
        /*014e*/ 	.short	0x00ff


	//----- nvinfo : EIATTR_NUM_BARRIERS
	.align		4
        /*0150*/ 	.byte	0x02, 0x4c
        /*0152*/ 	.byte	0x01
	.zero		1


	//----- nvinfo : EIATTR_MERCURY_ISA_VERSION
	.align		4
        /*0154*/ 	.byte	0x03, 0x5f
        /*0156*/ 	.short	0x0101


	//----- nvinfo : EIATTR_EXIT_INSTR_OFFSETS
	.align		4
        /*0158*/ 	.byte	0x04, 0x1c
        /*015a*/ 	.short	(.L_1951 - .L_1950)


	//   ....[0]....
.L_1950:
        /*015c*/ 	.word	0x000007f0


	//   ....[1]....
        /*0160*/ 	.word	0x00004260


	//   ....[2]....
        /*0164*/ 	.word	0x00004530


	//   ....[3]....
        /*0168*/ 	.word	0x00004780


	//   ....[4]....
        /*016c*/ 	.word	0x000048d0


	//   ....[5]....
        /*0170*/ 	.word	0x00004960


	//   ....[6]....
        /*0174*/ 	.word	0x000049a0


	//----- nvinfo : EIATTR_CRS_STACK_SIZE
	.align		4
.L_1951:
        /*0178*/ 	.byte	0x04, 0x1e
        /*017a*/ 	.short	(.L_1953 - .L_1952)
.L_1952:
        /*017c*/ 	.word	0x00000000


	//----- nvinfo : EIATTR_CBANK_PARAM_SIZE
	.align		4
.L_1953:
        /*0180*/ 	.byte	0x03, 0x19
        /*0182*/ 	.short	0x0074


	//----- nvinfo : EIATTR_PARAM_CBANK
	.align		4
        /*0184*/ 	.byte	0x04, 0x0a
        /*0186*/ 	.short	(.L_1955 - .L_1954)
	.align		4
.L_1954:
        /*0188*/ 	.word	index@(.nv.constant0._Z23gemm_half_q_half_kernelILi3ELi6ELb0ELb0ELi64EEvPK6__halfPKjS4_S2_PS0_iiiiPKtS7_iiiiiibS2_i)
        /*018c*/ 	.short	0x0210
        /*018e*/ 	.short	0x0074


	//----- nvinfo : EIATTR_SW_WAR
	.align		4
.L_1955:
        /*0190*/ 	.byte	0x04, 0x36
        /*0192*/ 	.short	(.L_1957 - .L_1956)
.L_1956:
        /*0194*/ 	.word	0x00000008
.L_1957:


//--------------------- .nv.info._Z23gemm_half_q_half_kernelILi3ELi2ELb0ELb0ELi64EEvPK6__halfPKjS4_S2_PS0_iiiiPKtS7_iiiiiibS2_i --------------------------
	.section	.nv.info._Z23gemm_half_q_half_kernelILi3ELi2ELb0ELb0ELi64EEvPK6__halfPKjS4_S2_PS0_iiiiPKtS7_iiiiiibS2_i,"",@"SHT_CUDA_INFO"
	.sectionflags	@""
	.align	4


	//----- nvinfo : EIATTR_CUDA_API_VERSION
	.align		4
        /*0000*/ 	.byte	0x04, 0x37
        /*0002*/ 	.short	(.L_1959 - .L_1958)
.L_1958:
        /*0004*/ 	.word	0x00000082


	//----- nvinfo : EIATTR_KPARAM_INFO
	.align		4
.L_1959:
        /*0008*/ 	.byte	0x04, 0x17
        /*000a*/ 	.short	(.L_1961 - .L_1960)
.L_1960:
        /*000c*/ 	.word	0x00000000
        /*0010*/ 	.short	0x0013
        /*0012*/ 	.short	0x0070
        /*0014*/ 	.byte	0x00, 0xf0, 0x11, 0x00


	//----- nvinfo : EIATTR_KPARAM_INFO
	.align		4
.L_1961:
        /*0018*/ 	.byte	0x04, 0x17
        /*001a*/ 	.short	(.L_1963 - .L_1962)
.L_1962:
        /*001c*/ 	.word	0x00000000
        /*0020*/ 	.short	0x0012
        /*0022*/ 	.short	0x0068
        /*0024*/ 	.byte	0x00, 0xf0, 0x21, 0x00


	//----- nvinfo : EIATTR_KPARAM_INFO
	.align		4
.L_1963:
        /*0028*/ 	.byte	0x04, 0x17
        /*002a*/ 	.short	(.L_1965 - .L_1964)
.L_1964:
        /*002c*/ 	.word	0x00000000
        /*0030*/ 	.short	0x0011
        /*0032*/ 	.short	0x0060
        /*0034*/ 	.byte	0x00, 0xf0, 0x05, 0x00


	//----- nvinfo : EIATTR_KPARAM_INFO
	.align		4
.L_1965:
        /*0038*/ 	.byte	0x04, 0x17
        /*003a*/ 	.short	(.L_1967 - .L_1966)
.L_1966:
        /*003c*/ 	.word	0x00000000
        /*0040*/ 	.short	0x0010
        /*0042*/ 	.short	0x005c
        /*0044*/ 	.byte	0x00, 0xf0, 0x11, 0x00


	//----- nvinfo : EIATTR_KPARAM_INFO
	.align		4
.L_1967:
        /*0048*/ 	.byte	0x04, 0x17
        /*004a*/ 	.short	(.L_1969 - .L_1968)
.L_1968:
        /*004c*/ 	.word	0x00000000
        /*0050*/ 	.short	0x000f
        /*0052*/ 	.short	0x0058
        /*0054*/ 	.byte	0x00, 0xf0, 0x11, 0x00


	//----- nvinfo : EIATTR_KPARAM_INFO
	.align		4
.L_1969:
        /*0058*/ 	.byte	0x04, 0x17
        /*005a*/ 	.short	(.L_1971 - .L_1970)
.L_1970:
        /*005c*/ 	.word	0x00000000
        /*0060*/ 	.short	0x000e
        /*0062*/ 	.short	0x0054
        /*0064*/ 	.byte	0x00, 0xf0, 0x11, 0x00


	//----- nvinfo : EIATTR_KPARAM_INFO
	.align		4
.L_1971:
        /*0068*/ 	.byte	0x04, 0x17
        /*006a*/ 	.short	(.L_1973 - .L_1972)
.L_1972:
        /*006c*/ 	.word	0x00000000
        /*0070*/ 	.short	0x000d
        /*0072*/ 	.short	0x0050
        /*0074*/ 	.byte	0x00, 0xf0, 0x11, 0x00


	//----- nvinfo : EIATTR_KPARAM_INFO
	.align		4
.L_1973:
        /*0078*/ 	.byte	0x04, 0x17
        /*007a*/ 	.short	(.L_1975 - .L_1974)
.L_1974:
        /*007c*/ 	.word	0x00000000
        /*0080*/ 	.short	0x000c
        /*0082*/ 	.short	0x004c
        /*0084*/ 	.byte	0x00, 0xf0, 0x11, 0x00


	//----- nvinfo : EIATTR_KPARAM_INFO
	.align		4
.L_1975:
        /*0088*/ 	.byte	0x04, 0x17
        /*008a*/ 	.short	(.L_1977 - .L_1976)
.L_1976:
        /*008c*/ 	.word	0x00000000
        /*0090*/ 	.short	0x000b
        /*0092*/ 	.short	0x0048
        /*0094*/ 	.byte	0x00, 0xf0, 0x11, 0x00


	//----- nvinfo : EIATTR_KPARAM_INFO
	.align		4
.L_1977:
        /*0098*/ 	.byte	0x04, 0x17
        /*009a*/ 	.short	(.L_1979 - .L_1978)
.L_1978:
        /*009c*/ 	.word	0x00000000
        /*00a0*/ 	.short	0x000a
        /*00a2*/ 	.short	0x0040
        /*00a4*/ 	.byte	0x00, 0xf0, 0x21, 0x00


	//----- nvinfo : EIATTR_KPARAM_INFO
	.align		4
.L_1979:
        /*00a8*/ 	.byte	0x04, 0x17
        /*00aa*/ 	.short	(.L_1981 - .L_1980)
.L_1980:
        /*00ac*/ 	.word	0x00000000
        /*00b0*/ 	.short	0x0009
        /*00b2*/ 	.short	0x0038
        /*00b4*/ 	.byte	0x00, 0xf0, 0x21, 0x00


	//----- nvinfo : EIATTR_KPARAM_INFO
	.align		4
.L_1981:
        /*00b8*/ 	.byte	0x04, 0x17
        /*00ba*/ 	.short	(.L_1983 - .L_1982)
.L_1982:
        /*00bc*/ 	.word	0x00000000
        /*00c0*/ 	.short	0x0008
        /*00c2*/ 	.short	0x0034
        /*00c4*/ 	.byte	0x00, 0xf0, 0x11, 0x00


	//----- nvinfo : EIATTR_KPARAM_INFO
	.align		4
.L_1983:
        /*00c8*/ 	.byte	0x04, 0x17
        /*00ca*/ 	.short	(.L_1985 - .L_1984)
.L_1984:
        /*00cc*/ 	.word	0x00000000
        /*00d0*/ 	.short	0x0007
        /*00d2*/ 	.short	0x0030
        /*00d4*/ 	.byte	0x00, 0xf0, 0x11, 0x00


	//----- nvinfo : EIATTR_KPARAM_INFO
	.align		4
.L_1985:
        /*00d8*/ 	.byte	0x04, 0x17
        /*00da*/ 	.short	(.L_1987 - .L_1986)
.L_1986:
        /*00dc*/ 	.word	0x00000000
        /*00e0*/ 	.short	0x0006
        /*00e2*/ 	.short	0x002c
        /*00e4*/ 	.byte	0x00, 0xf0, 0x11, 0x00


	//----- nvinfo : EIATTR_KPARAM_INFO
	.align		4
.L_1987:
        /*00e8*/ 	.byte	0x04, 0x17
        /*00ea*/ 	.short	(.L_1989 - .L_1988)
.L_1988:
        /*00ec*/ 	.word	0x00000000
        /*00f0*/ 	.short	0x0005
        /*00f2*/ 	.short	0x0028
        /*00f4*/ 	.byte	0x00, 0xf0, 0x11, 0x00


	//----- nvinfo : EIATTR_KPARAM_INFO
	.align		4
.L_1989:
        /*00f8*/ 	.byte	0x04, 0x17
        /*00fa*/ 	.short	(.L_1991 - .L_1990)
.L_1990:
        /*00fc*/ 	.word	0x00000000
        /*0100*/ 	.short	0x0004
        /*0102*/ 	.short	0x0020
        /*0104*/ 	.byte	0x00, 0xf0, 0x21, 0x00


	//----- nvinfo : EIATTR_KPARAM_INFO
	.align		4
.L_1991:
        /*0108*/ 	.byte	0x04, 0x17
        /*010a*/ 	.short	(.L_1993 - .L_1992)
.L_1992:
        /*010c*/ 	.word	0x00000000
        /*0110*/ 	.short	0x0003
        /*0112*/ 	.short	0x0018
        /*0114*/ 	.byte	0x00, 0xf0, 0x21, 0x00


	//----- nvinfo : EIATTR_KPARAM_INFO
	.align		4
.L_1993:
        /*0118*/ 	.byte	0x04, 0x17
        /*011a*/ 	.short	(.L_1995 - .L_1994)
.L_1994:
        /*011c*/ 	.word	0x00000000
        /*0120*/ 	.short	0x0002
        /*0122*/ 	.short	0x0010
        /*0124*/ 	.byte	0x00, 0xf0, 0x21, 0x00


	//----- nvinfo : EIATTR_KPARAM_INFO
	.align		4
.L_1995:
        /*0128*/ 	.byte	0x04, 0x17
        /*012a*/ 	.short	(.L_1997 - .L_1996)
.L_1996:
        /*012c*/ 	.word	0x00000000
        /*0130*/ 	.short	0x0001
        /*0132*/ 	.short	0x0008
        /*0134*/ 	.byte	0x00, 0xf0, 0x21, 0x00


	//----- nvinfo : EIATTR_KPARAM_INFO
	.align		4
.L_1997:
        /*0138*/ 	.byte	0x04, 0x17
        /*013a*/ 	.short	(.L_1999 - .L_1998)
.L_1998:
        /*013c*/ 	.word	0x00000000
        /*0140*/ 	.short	0x0000
        /*0142*/ 	.short	0x0000
        /*0144*/ 	.byte	0x00, 0xf0, 0x21, 0x00


	//----- nvinfo : EIATTR_SPARSE_MMA_MASK
	.align		4
.L_1999:
        /*0148*/ 	.byte	0x03, 0x50
        /*014a*/ 	.short	0x0000


	//----- nvinfo : EIATTR_MAXREG_COUNT
	.align		4
        /*014c*/ 	.byte	0x03, 0x1b
        /*014e*/ 	.short	0x00ff


	//----- nvinfo : EIATTR_NUM_BARRIERS
	.align		4
        /*0150*/ 	.byte	0x02, 0x4c
        /*0152*/ 	.byte	0x01
	.zero		1


	//----- nvinfo : EIATTR_MERCURY_ISA_VERSION
	.align		4
        /*0154*/ 	.byte	0x03, 0x5f
        /*0156*/ 	.short	0x0101


	//----- nvinfo : EIATTR_EXIT_INSTR_OFFSETS
	.align		4
        /*0158*/ 	.byte	0x04, 0x1c
        /*015a*/ 	.short	(.L_2001 - .L_2000)


	//   ....[0]....
.L_2000:
        /*015c*/ 	.word	0x000007f0


	//   ....[1]....
        /*0160*/ 	.word	0x00002380


	//   ....[2]....
        /*0164*/ 	.word	0x00002650


	//   ....[3]....
        /*0168*/ 	.word	0x000028a0


	//   ....[4]....
        /*016c*/ 	.word	0x000029f0


	//   ....[5]....
        /*0170*/ 	.word	0x00002a80


	//   ....[6]....
        /*0174*/ 	.word	0x00002ac0


	//----- nvinfo : EIATTR_CRS_STACK_SIZE
	.align		4
.L_2001:
        /*0178*/ 	.byte	0x04, 0x1e
        /*017a*/ 	.short	(.L_2003 - .L_2002)
.L_2002:
        /*017c*/ 	.word	0x00000000


	//----- nvinfo : EIATTR_CBANK_PARAM_SIZE
	.align		4
.L_2003:
        /*0180*/ 	.byte	0x03, 0x19
        /*0182*/ 	.short	0x0074


	//----- nvinfo : EIATTR_PARAM_CBANK
	.align		4
        /*0184*/ 	.byte	0x04, 0x0a
        /*0186*/ 	.short	(.L_2005 - .L_2004)
	.align		4
.L_2004:
        /*0188*/ 	.word	index@(.nv.constant0._Z23gemm_half_q_half_kernelILi3ELi2ELb0ELb0ELi64EEvPK6__halfPKjS4_S2_PS0_iiiiPKtS7_iiiiiibS2_i)
        /*018c*/ 	.short	0x0210
        /*018e*/ 	.short	0x0074


	//----- nvinfo : EIATTR_SW_WAR
	.align		4
.L_2005:
        /*0190*/ 	.byte	0x04, 0x36
        /*0192*/ 	.short	(.L_2007 - .L_2006)
.L_2006:
        /*0194*/ 	.word	0x00000008
.L_2007:


//--------------------- .nv.info._Z23gemm_half_q_half_kernelILi3ELi32ELb0ELb0ELi32EEvPK6__halfPKjS4_S2_PS0_iiiiPKtS7_iiiiiibS2_i --------------------------
	.section	.nv.info._Z23gemm_half_q_half_kernelILi3ELi32ELb0ELb0ELi32EEvPK6__halfPKjS4_S2_PS0_iiiiPKtS7_iiiiiibS2_i,"",@"SHT_CUDA_INFO"
	.sectionflags	@""
	.align	4


	//----- nvinfo : EIATTR_CUDA_API_VERSION
	.align		4
        /*0000*/ 	.byte	0x04, 0x37
        /*0002*/ 	.short	(.L_2009 - .L_2008)
.L_2008:
        /*0004*/ 	.word	0x00000082


	//----- nvinfo : EIATTR_KPARAM_INFO
	.align		4
.L_2009:
        /*0008*/ 	.byte	0x04, 0x17
        /*000a*/ 	.short	(.L_2011 - .L_2010)
.L_2010:
        /*000c*/ 	.word	0x00000000
        /*0010*/ 	.short	0x0013
        /*0012*/ 	.short	0x0070
        /*0014*/ 	.byte	0x00, 0xf0, 0x11, 0x00


	//----- nvinfo : EIATTR_KPARAM_INFO
	.align		4
.L_2011:
        /*0018*/ 	.byte	0x04, 0x17
        /*001a*/ 	.short	(.L_2013 - .L_2012)
.L_2012:
        /*001c*/ 	.word	0x00000000
        /*0020*/ 	.short	0x0012
        /*0022*/ 	.short	0x0068
        /*0024*/ 	.byte	0x00, 0xf0, 0x21, 0x00


	//----- nvinfo : EIATTR_KPARAM_INFO
	.align		4
.L_2013:
        /*0028*/ 	.byte	0x04, 0x17
        /*002a*/ 	.short	(.L_2015 - .L_2014)
.L_2014:
        /*002c*/ 	.word	0x00000000
        /*0030*/ 	.short	0x0011
        /*0032*/ 	.short	0x0060
        /*0034*/ 	.byte	0x00, 0xf0, 0x05, 0x00


	//----- nvinfo : EIATTR_KPARAM_INFO
	.align		4
.L_2015:
        /*0038*/ 	.byte	0x04, 0x17
        /*003a*/ 	.short	(.L_2017 - .L_2016)
.L_2016:
        /*003c*/ 	.word	0x00000000
        /*0040*/ 	.short	0x0010
        /*0042*/ 	.short	0x005c
        /*0044*/ 	.byte	0x00, 0xf0, 0x11, 0x00


	//----- nvinfo : EIATTR_KPARAM_INFO
	.align		4
.L_2017:
        /*0048*/ 	.byte	0x04, 0x17
        /*004a*/ 	.short	(.L_2019 - .L_2018)
.L_2018:
        /*004c*/ 	.word	0x00000000
        /*0050*/ 	.short	0x000f
        /*0052*/ 	.short	0x0058
        /*0054*/ 	.byte	0x00, 0xf0, 0x11, 0x00


	//----- nvinfo : EIATTR_KPARAM_INFO
	.align		4
.L_2019:
        /*0058*/ 	.byte	0x04, 0x17
        /*005a*/ 	.short	(.L_2021 - .L_2020)
.L_2020:
        /*005c*/ 	.word	0x00000000
        /*0060*/ 	.short	0x000e
        /*0062*/ 	.short	0x0054
        /*0064*/ 	.byte	0x00, 0xf0, 0x11, 0x00


	//----- nvinfo : EIATTR_KPARAM_INFO
	.align		4
.L_2021:
        /*0068*/ 	.byte	0x04, 0x17
        /*006a*/ 	.short	(.L_2023 - .L_2022)
.L_2022:
        /*006c*/ 	.word	0x00000000
        /*0070*/ 	.short	0x000d
        /*0072*/ 	.short	0x0050
        /*0074*/ 	.byte	0x00, 0xf0, 0x11, 0x00


	//----- nvinfo : EIATTR_KPARAM_INFO
	.align		4
.L_2023:
        /*0078*/ 	.byte	0x04, 0x17
        /*007a*/ 	.short	(.L_2025 - .L_2024)
.L_2024:
        /*007c*/ 	.word	0x00000000
        /*0080*/ 	.short	0x000c
        /*0082*/ 	.short	0x004c
        /*0084*/ 	.byte	0x00, 0xf0, 0x11, 0x00


	//----- nvinfo : EIATTR_KPARAM_INFO
	.align		4
.L_2025:
        /*0088*/ 	.byte	0x04, 0x17
        /*008a*/ 	.short	(.L_2027 - .L_2026)
.L_2026:
        /*008c*/ 	.word	0x00000000
        /*0090*/ 	.short	0x000b
        /*0092*/ 	.short	0x0048
        /*0094*/ 	.byte	0x00, 0xf0, 0x11, 0x00


	//----- nvinfo : EIATTR_KPARAM_INFO
	.align		4
.L_2027:
        /*0098*/ 	.byte	0x04, 0x17
        /*009a*/ 	.short	(.L_2029 - .L_2028)
.L_2028:
        /*009c*/ 	.word	0x00000000
        /*00a0*/ 	.short	0x000a
        /*00a2*/ 	.short	0x0040
        /*00a4*/ 	.byte	0x00, 0xf0, 0x21, 0x00


	//----- nvinfo : EIATTR_KPARAM_INFO
	.align		4
.L_2029:
        /*00a8*/ 	.byte	0x04, 0x17
        /*00aa*/ 	.short	(.L_2031 - .L_2030)
.L_2030:
        /*00ac*/ 	.word	0x00000000
        /*00b0*/ 	.short	0x0009
        /*00b2*/ 	.short	0x0038
        /*00b4*/ 	.byte	0x00, 0xf0, 0x21, 0x00


	//----- nvinfo : EIATTR_KPARAM_INFO
	.align		4
.L_2031:
        /*00b8*/ 	.byte	0x04, 0x17
        /*00ba*/ 	.short	(.L_2033 - .L_2032)
.L_2032:
        /*00bc*/ 	.word	0x00000000
        /*00c0*/ 	.short	0x0008
        /*00c2*/ 	.short	0x0034
        /*00c4*/ 	.byte	0x00, 0xf0, 0x11, 0x00


	//----- nvinfo : EIATTR_KPARAM_INFO
	.align		4
.L_2033:
        /*00c8*/ 	.byte	0x04, 0x17
        /*00ca*/ 	.short	(.L_2035 - .L_2034)
.L_2034:
        /*00cc*/ 	.word	0x00000000
        /*00d0*/ 	.short	0x0007
        /*00d2*/ 	.short	0x0030
        /*00d4*/ 	.byte	0x00, 0xf0, 0x11, 0x00


	//----- nvinfo : EIATTR_KPARAM_INFO
	.align		4
.L_2035:
        /*00d8*/ 	.byte	0x04, 0x17
        /*00da*/ 	.short	(.L_2037 - .L_2036)
.L_2036:
        /*00dc*/ 	.word	0x00000000
        /*00e0*/ 	.short	0x0006
        /*00e2*/ 	.short	0x002c
        /*00e4*/ 	.byte	0x00, 0xf0, 0x11, 0x00


	//----- nvinfo : EIATTR_KPARAM_INFO
	.align		4
.L_2037:
        /*00e8*/ 	.byte	0x04, 0x17
        /*00ea*/ 	.short	(.L_2039 - .L_2038)
.L_2038:
        /*00ec*/ 	.word	0x00000000
        /*00f0*/ 	.short	0x0005
        /*00f2*/ 	.short	0x0028
        /*00f4*/ 	.byte	0x00, 0xf0, 0x11, 0x00


	//----- nvinfo : EIATTR_KPARAM_INFO
	.align		4
.L_2039:
        /*00f8*/ 	.byte	0x04, 0x17
        /*00fa*/ 	.short	(.L_2041 - .L_2040)
.L_2040:
        /*00fc*/ 	.word	0x00000000
        /*0100*/ 	.short	0x0004
        /*0102*/ 	.short	0x0020
        /*0104*/ 	.byte	0x00, 0xf0, 0x21, 0x00


	//----- nvinfo : EIATTR_KPARAM_INFO
	.align		4
.L_2041:
        /*0108*/ 	.byte	0x04, 0x17
        /*010a*/ 	.short	(.L_2043 - .L_2042)
.L_2042:
        /*010c*/ 	.word	0x00000000
        /*0110*/ 	.short	0x0003
        /*0112*/ 	.short	0x0018
        /*0114*/ 	.byte	0x00, 0xf0, 0x21, 0x00


	//----- nvinfo : EIATTR_KPARAM_INFO
	.align		4
.L_2043:
        /*0118*/ 	.byte	0x04, 0x17
        /*011a*/ 	.short	(.L_2045 - .L_2044)
.L_2044:
        /*011c*/ 	.word	0x00000000
        /*0120*/ 	.short	0x0002
        /*0122*/ 	.short	0x0010
        /*0124*/ 	.byte	0x00, 0xf0, 0x21, 0x00


	//----- nvinfo : EIATTR_KPARAM_INFO
	.align		4
.L_2045:
        /*0128*/ 	.byte	0x04, 0x17
        /*012a*/ 	.short	(.L_2047 - .L_2046)
.L_2046:
        /*012c*/ 	.word	0x00000000
        /*0130*/ 	.short	0x0001
        /*0132*/ 	.short	0x0008
        /*0134*/ 	.byte	0x00, 0xf0, 0x21, 0x00


	//----- nvinfo : EIATTR_KPARAM_INFO
	.align		4
.L_2047:
        /*0138*/ 	.byte	0x04, 0x17
        /*013a*/ 	.short	(.L_2049 - .L_2048)
.L_2048:
        /*013c*/ 	.word	0x00000000
        /*0140*/ 	.short	0x0000
        /*0142*/ 	.short	0x0000
        /*0144*/ 	.byte	0x00, 0xf0, 0x21, 0x00


	//----- nvinfo : EIATTR_SPARSE_MMA_MASK
	.align		4
.L_2049:
        /*0148*/ 	.byte	0x03, 0x50
        /*014a*/ 	.short	0x0000


	//----- nvinfo : EIATTR_MAXREG_COUNT
	.align		4
        /*014c*/ 	.byte	0x03, 0x1b
        /*014e*/ 	.short	0x00ff


	//----- nvinfo : EIATTR_NUM_BARRIERS
	.align		4
        /*0150*/ 	.byte	0x02, 0x4c
        /*0152*/ 	.byte	0x01
	.zero		1


	//----- nvinfo : EIATTR_MERCURY_ISA_VERSION
	.align		4
        /*0154*/ 	.byte	0x03, 0x5f
        /*0156*/ 	.short	0x0101


	//----- nvinfo : EIATTR_EXIT_INSTR_OFFSETS
	.align		4
        /*0158*/ 	.byte	0x04, 0x1c
        /*015a*/ 	.short	(.L_2051 - .L_2050)


	//   ....[0]....
.L_2050:
        /*015c*/ 	.word	0x000007e0


	//   ....[1]....
        /*0160*/ 	.word	0x00003570


	//   ....[2]....
        /*0164*/ 	.word	0x00003840


	//   ....[3]....
        /*0168*/ 	.word	0x00003aa0


	//   ....[4]....
        /*016c*/ 	.word	0x00003bf0


	//   ....[5]....
        /*0170*/ 	.word	0x00003c90


	//   ....[6]....
        /*0174*/ 	.word	0x00003cd0


	//----- nvinfo : EIATTR_CRS_STACK_SIZE
	.align		4
.L_2051:
        /*0178*/ 	.byte	0x04, 0x1e
        /*017a*/ 	.short	(.L_2053 - .L_2052)
.L_2052:
        /*017c*/ 	.word	0x00000000


	//----- nvinfo : EIATTR_CBANK_PARAM_SIZE
	.align		4
.L_2053:
        /*0180*/ 	.byte	0x03, 0x19
        /*0182*/ 	.short	0x0074


	//----- nvinfo : EIATTR_PARAM_CBANK
	.align		4
        /*0184*/ 	.byte	0x04, 0x0a
        /*0186*/ 	.short	(.L_2055 - .L_2054)
	.align		4
.L_2054:
        /*0188*/ 	.word	index@(.nv.constant0._Z23gemm_half_q_half_kernelILi3ELi32ELb0ELb0ELi32EEvPK6__halfPKjS4_S2_PS0_iiiiPKtS7_iiiiiibS2_i)
        /*018c*/ 	.short	0x0210
        /*018e*/ 	.short	0x0074


	//----- nvinfo : EIATTR_SW_WAR
	.align		4
.L_2055:
        /*0190*/ 	.byte	0x04, 0x36
        /*0192*/ 	.short	(.L_2057 - .L_2056)
.L_2056:
        /*0194*/ 	.word	0x00000008
.L_2057:


//--------------------- .nv.info._Z23gemm_half_q_half_kernelILi3ELi48ELb0ELb0ELi32EEvPK6__halfPKjS4_S2_PS0_iiiiPKtS7_iiiiiibS2_i --------------------------
	.section	.nv.info._Z23gemm_half_q_half_kernelILi3ELi48ELb0ELb0ELi32EEvPK6__halfPKjS4_S2_PS0_iiiiPKtS7_iiiiiibS2_i,"",@"SHT_CUDA_INFO"
	.sectionflags	@""
	.align	4


	//----- nvinfo : EIATTR_CUDA_API_VERSION
	.align		4
        /*0000*/ 	.byte	0x04, 0x37
        /*0002*/ 	.short	(.L_2059 - .L_2058)
.L_2058:
        /*0004*/ 	.word	0x00000082


	//----- nvinfo : EIATTR_KPARAM_INFO
	.align		4
.L_2059:
        /*0008*/ 	.byte	0x04, 0x17
        /*000a*/ 	.short	(.L_2061 - .L_2060)
.L_2060:
        /*000c*/ 	.word	0x00000000
        /*0010*/ 	.short	0x0013
        /*0012*/ 	.short	0x0070
        /*0014*/ 	.byte	0x00, 0xf0, 0x11, 0x00


	//----- nvinfo : EIATTR_KPARAM_INFO
	.align		4
.L_2061:
        /*0018*/ 	.byte	0x04, 0x17
        /*001a*/ 	.short	(.L_2063 - .L_2062)
.L_2062:
        /*001c*/ 	.word	0x00000000
        /*0020*/ 	.short	0x0012
        /*0022*/ 	.short	0x0068
        /*0024*/ 	.byte	0x00, 0xf0, 0x21, 0x00


	//----- nvinfo : EIATTR_KPARAM_INFO
	.align		4
.L_2063:
        /*0028*/ 	.byte	0x04, 0x17
        /*002a*/ 	.short	(.L_2065 - .L_2064)
.L_2064:
        /*002c*/ 	.word	0x00000000
        /*0030*/ 	.short	0x0011
        /*0032*/ 	.short	0x0060
        /*0034*/ 	.byte	0x00, 0xf0, 0x05, 0x00


	//----- nvinfo : EIATTR_KPARAM_INFO
	.align		4
.L_2065:
        /*0038*/ 	.byte	0x04, 0x17
        /*003a*/ 	.short	(.L_2067 - .L_2066)
.L_2066:
        /*003c*/ 	.word	0x00000000
        /*0040*/ 	.short	0x0010
        /*0042*/ 	.short	0x005c
        /*0044*/ 	.byte	0x00, 0xf0, 0x11, 0x00


	//----- nvinfo : EIATTR_KPARAM_INFO
	.align		4
.L_2067:
        /*0048*/ 	.byte	0x04, 0x17
        /*004a*/ 	.short	(.L_2069 - .L_2068)
.L_2068:
        /*004c*/ 	.word	0x00000000
        /*0050*/ 	.short	0x000f
        /*0052*/ 	.short	0x0058
        /*0054*/ 	.byte	0x00, 0xf0, 0x11, 0x00


	//----- nvinfo : EIATTR_KPARAM_INFO
	.align		4
.L_2069:
        /*0058*/ 	.byte	0x04, 0x17
        /*005a*/ 	.short	(.L_2071 - .L_2070)
.L_2070:
        /*005c*/ 	.word	0x00000000
        /*0060*/ 	.short	0x000e
        /*0062*/ 	.short	0x0054
        /*0064*/ 	.byte	0x00, 0xf0, 0x11, 0x00


	//----- nvinfo : EIATTR_KPARAM_INFO
	.align		4
.L_2071:
        /*0068*/ 	.byte	0x04, 0x17
        /*006a*/ 	.short	(.L_2073 - .L_2072)
.L_2072:
        /*006c*/ 	.word	0x00000000
        /*0070*/ 	.short	0x000d
        /*0072*/ 	.short	0x0050
        /*0074*/ 	.byte	0x00, 0xf0, 0x11, 0x00


	//----- nvinfo : EIATTR_KPARAM_INFO
	.align		4
.L_2073:
        /*0078*/ 	.byte	0x04, 0x17
        /*007a*/ 	.short	(.L_2075 - .L_2074)
.L_2074:
        /*007c*/ 	.word	0x00000000
        /*0080*/ 	.short	0x000c
        /*0082*/ 	.short	0x004c
        /*0084*/ 	.byte	0x00, 0xf0, 0x11, 0x00


	//----- nvinfo : EIATTR_KPARAM_INFO
	.align		4
.L_2075:
        /*0088*/ 	.byte	0x04, 0x17
        /*008a*/ 	.short	(.L_2077 - .L_2076)
.L_2076:
        /*008c*/ 	.word	0x00000000
        /*0090*/ 	.short	0x000b
        /*0092*/ 	.short	0x0048
        /*0094*/ 	.byte	0x00, 0xf0, 0x11, 0x00


	//----- nvinfo : EIATTR_KPARAM_INFO
	.align		4
.L_2077:
        /*0098*/ 	.byte	0x04, 0x17
        /*009a*/ 	.short	(.L_2079 - .L_2078)
.L_2078:
        /*009c*/ 	.word	0x00000000
        /*00a0*/ 	.short	0x000a
        /*00a2*/ 	.short	0x0040
        /*00a4*/ 	.byte	0x00, 0xf0, 0x21, 0x00


	//----- nvinfo : EIATTR_KPARAM_INFO
	.align		4
.L_2079:
        /*00a8*/ 	.byte	0x04, 0x17
        /*00aa*/ 	.short	(.L_2081 - .L_2080)
.L_2080:
        /*00ac*/ 	.word	0x00000000
        /*00b0*/ 	.short	0x0009
        /*00b2*/ 	.short	0x0038
        /*00b4*/ 	.byte	0x00, 0xf0, 0x21, 0x00


	//----- nvinfo : EIATTR_KPARAM_INFO
	.align		4
.L_2081:
        /*00b8*/ 	.byte	0x04, 0x17
        /*00ba*/ 	.short	(.L_2083 - .L_2082)
.L_2082:
        /*00bc*/ 	.word	0x00000000
        /*00c0*/ 	.short	0x0008
        /*00c2*/ 	.short	0x0034
        /*00c4*/ 	.byte	0x00, 0xf0, 0x11, 0x00


	//----- nvinfo : EIATTR_KPARAM_INFO
	.align		4
.L_2083:
        /*00c8*/ 	.byte	0x04, 0x17
        /*00ca*/ 	.short	(.L_2085 - .L_2084)
.L_2084:
        /*00cc*/ 	.word	0x00000000
        /*00d0*/ 	.short	0x0007
        /*00d2*/ 	.short	0x0030
        /*00d4*/ 	.byte	0x00, 0xf0, 0x11, 0x00


	//----- nvinfo : EIATTR_KPARAM_INFO
	.align		4
.L_2085:
        /*00d8*/ 	.byte	0x04, 0x17
        /*00da*/ 	.short	(.L_2087 - .L_2086)
.L_2086:
        /*00dc*/ 	.word	0x00000000
        /*00e0*/ 	.short	0x0006
        /*00e2*/ 	.short	0x002c
        /*00e4*/ 	.byte	0x00, 0xf0, 0x11, 0x00


	//----- nvinfo : EIATTR_KPARAM_INFO
	.align		4
.L_2087:
        /*00e8*/ 	.byte	0x04, 0x17
        /*00ea*/ 	.short	(.L_2089 - .L_2088)
.L_2088:
        /*00ec*/ 	.word	0x00000000
        /*00f0*/ 	.short	0x0005
        /*00f2*/ 	.short	0x0028
        /*00f4*/ 	.byte	0x00, 0xf0, 0x11, 0x00


	//----- nvinfo : EIATTR_KPARAM_INFO
	.align		4
.L_2089:
        /*00f8*/ 	.byte	0x04, 0x17
        /*00fa*/ 	.short	(.L_2091 - .L_2090)
.L_2090:
        /*00fc*/ 	.word	0x00000000
        /*0100*/ 	.short	0x0004
        /*0102*/ 	.short	0x0020
        /*0104*/ 	.byte	0x00, 0xf0, 0x21, 0x00


	//----- nvinfo : EIATTR_KPARAM_INFO
	.align		4
.L_2091:
        /*0108*/ 	.byte	0x04, 0x17
        /*010a*/ 	.short	(.L_2093 - .L_2092)
.L_2092:
        /*010c*/ 	.word	0x00000000
        /*0110*/ 	.short	0x0003
        /*0112*/ 	.short	0x0018
        /*0114*/ 	.byte	0x00, 0xf0, 0x21, 0x00


	//----- nvinfo : EIATTR_KPARAM_INFO
	.align		4
.L_2093:
        /*0118*/ 	.byte	0x04, 0x17
        /*011a*/ 	.short	(.L_2095 - .L_2094)
.L_2094:
        /*011c*/ 	.word	0x00000000
        /*0120*/ 	.short	0x0002
        /*0122*/ 	.short	0x0010
        /*0124*/ 	.byte	0x00, 0xf0, 0x21, 0x00


	//----- nvinfo : EIATTR_KPARAM_INFO
	.align		4
.L_2095:
        /*0128*/ 	.byte	0x04, 0x17
        /*012a*/ 	.short	(.L_2097 - .L_2096)
.L_2096:
        /*012c*/ 	.word	0x00000000
        /*0130*/ 	.short	0x0001
        /*0132*/ 	.short	0x0008
        /*0134*/ 	.byte	0x00, 0xf0, 0x21, 0x00


	//----- nvinfo : EIATTR_KPARAM_INFO
	.align		4
.L_2097:
        /*0138*/ 	.byte	0x04, 0x17
        /*013a*/ 	.short	(.L_2099 - .L_2098)
.L_2098:
        /*013c*/ 	.word	0x00000000
        /*0140*/ 	.short	0x0000
        /*0142*/ 	.short	0x0000
        /*0144*/ 	.byte	0x00, 0xf0, 0x21, 0x00


	//----- nvinfo : EIATTR_SPARSE_MMA_MASK
	.align		4
.L_2099:
        /*0148*/ 	.byte	0x03, 0x50
        /*014a*/ 	.short	0x0000


	//----- nvinfo : EIATTR_MAXREG_COUNT
	.align		4
        /*014c*/ 	.byte	0x03, 0x1b
        /*014e*/ 	.short	0x00ff


	//----- nvinfo : EIATTR_NUM_BARRIERS
	.align		4
        /*0150*/ 	.byte	0x02, 0x4c
        /*0152*/ 	.byte	0x01
	.zero		1


	//----- nvinfo : EIATTR_MERCURY_ISA_VERSION
	.align		4
        /*0154*/ 	.byte	0x03, 0x5f
        /*0156*/ 	.short	0x0101


	//----- nvinfo : EIATTR_EXIT_INSTR_OFFSETS
	.align		4
        /*0158*/ 	.byte	0x04, 0x1c
        /*015a*/ 	.short	(.L_2101 - .L_2100)


	//   ....[0]....
.L_2100:
        /*015c*/ 	.word	0x000007e0


	//   ....[1]....
        /*0160*/ 	.word	0x00005550


	//   ....[2]....
        /*0164*/ 	.word	0x00005820


	//   ....[3]....
        /*0168*/ 	.word	0x00005a80


	//   ....[4]....
        /*016c*/ 	.word	0x00005bd0


	//   ....[5]....
        /*0170*/ 	.word	0x00005c70


	//   ....[6]....
        /*0174*/ 	.word	0x00005cb0


	//----- nvinfo : EIATTR_CRS_STACK_SIZE
	.align		4
.L_2101:
        /*0178*/ 	.byte	0x04, 0x1e
        /*017a*/ 	.short	(.L_2103 - .L_2102)
.L_2102:
        /*017c*/ 	.word	0x00000000


	//----- nvinfo : EIATTR_CBANK_PARAM_SIZE
	.align		4
.L_2103:
        /*0180*/ 	.byte	0x03, 0x19
        /*0182*/ 	.short	0x0074


	//----- nvinfo : EIATTR_PARAM_CBANK
	.align		4
        /*0184*/ 	.byte	0x04, 0x0a
        /*0186*/ 	.short	(.L_2105 - .L_2104)
	.align		4
.L_2104:
        /*0188*/ 	.word	index@(.nv.constant0._Z23gemm_half_q_half_kernelILi3ELi48ELb0ELb0ELi32EEvPK6__halfPKjS4_S2_PS0_iiiiPKtS7_iiiiiibS2_i)
        /*018c*/ 	.short	0x0210
        /*018e*/ 	.short	0x0074


	//----- nvinfo : EIATTR_SW_WAR
	.align		4
.L_2105:
        /*0190*/ 	.byte	0x04, 0x36
        /*0192*/ 	.short	(.L_2107 - .L_2106)
.L_2106:
        /*0194*/ 	.word	0x00000008
.L_2107:


//--------------------- .nv.info._Z23gemm_half_q_half_kernelILi3ELi16ELb0ELb0ELi32EEvPK6__halfPKjS4_S2_PS0_iiiiPKtS7_iiiiiibS2_i --------------------------
	.section	.nv.info._Z23gemm_half_q_half_kernelILi3ELi16ELb0ELb0ELi32EEvPK6__halfPKjS4_S2_PS0_iiiiPKtS7_iiiiiibS2_i,"",@"SHT_CUDA_INFO"
	.sectionflags	@""
	.align	4


	//----- nvinfo : EIATTR_CUDA_API_VERSION
	.align		4
        /*0000*/ 	.byte	0x04, 0x37
        /*0002*/ 	.short	(.L_2109 - .L_2108)
.L_2108:
        /*0004*/ 	.word	0x00000082


	//----- nvinfo : EIATTR_KPARAM_INFO
	.align		4
.L_2109:
        /*0008*/ 	.byte	0x04, 0x17
        /*000a*/ 	.short	(.L_2111 - .L_2110)
.L_2110:
        /*000c*/ 	.word	0x00000000
        /*0010*/ 	.short	0x0013
        /*0012*/ 	.short	0x0070
        /*0014*/ 	.byte	0x00, 0xf0, 0x11, 0x00


	//----- nvinfo : EIATTR_KPARAM_INFO
	.align		4
.L_2111:
        /*0018*/ 	.byte	0x04, 0x17
        /*001a*/ 	.short	(.L_2113 - .L_2112)
.L_2112:
        /*001c*/ 	.word	0x00000000
        /*0020*/ 	.short	0x0012
        /*0022*/ 	.short	0x0068
        /*0024*/ 	.byte	0x00, 0xf0, 0x21, 0x00


	//----- nvinfo : EIATTR_KPARAM_INFO
	.align		4
.L_2113:
        /*0028*/ 	.byte	0x04, 0x17
        /*002a*/ 	.short	(.L_2115 - .L_2114)
.L_2114:
        /*002c*/ 	.word	0x00000000
        /*0030*/ 	.short	0x0011
        /*0032*/ 	.short	0x0060
        /*0034*/ 	.byte	0x00, 0xf0, 0x05, 0x00


	//----- nvinfo : EIATTR_KPARAM_INFO
	.align		4
.L_2115:
        /*0038*/ 	.byte	0x04, 0x17
        /*003a*/ 	.short	(.L_2117 - .L_2116)
.L_2116:
        /*003c*/ 	.word	0x00000000
        /*0040*/ 	.short	0x0010
        /*0042*/ 	.short	0x005c
        /*0044*/ 	.byte	0x00, 0xf0, 0x11, 0x00


	//----- nvinfo : EIATTR_KPARAM_INFO
	.align		4
.L_2117:
        /*0048*/ 	.byte	0x04, 0x17
        /*004a*/ 	.short	(.L_2119 - .L_2118)
.L_2118:
        /*004c*/ 	.word	0x00000000
        /*0050*/ 	.short	0x000f
        /*0052*/ 	.short	0x0058
        /*0054*/ 	.byte	0x00, 0xf0, 0x11, 0x00


	//----- nvinfo : EIATTR_KPARAM_INFO
	.align		4
.L_2119:
        /*0058*/ 	.byte	0x04, 0x17
        /*005a*/ 	.short	(.L_2121 - .L_2120)
.L_2120:
        /*005c*/ 	.word	0x00000000
        /*0060*/ 	.short	0x000e
        /*0062*/ 	.short	0x0054
        /*0064*/ 	.byte	0x00, 0xf0, 0x11, 0x00


	//----- nvinfo : EIATTR_KPARAM_INFO
	.align		4
.L_2121:
        /*0068*/ 	.byte	0x04, 0x17
        /*006a*/ 	.short	(.L_2123 - .L_2122)
.L_2122:
        /*006c*/ 	.word	0x00000000
        /*0070*/ 	.short	0x000d
        /*0072*/ 	.short	0x0050
        /*0074*/ 	.byte	0x00, 0xf0, 0x11, 0x00


	//----- nvinfo : EIATTR_KPARAM_INFO
	.align		4
.L_2123:
        /*0078*/ 	.byte	0x04, 0x17
        /*007a*/ 	.short	(.L_2125 - .L_2124)
.L_2124:
        /*007c*/ 	.word	0x00000000
        /*0080*/ 	.short	0x000c
        /*0082*/ 	.short	0x004c
        /*0084*/ 	.byte	0x00, 0xf0, 0x11, 0x00


	//----- nvinfo : EIATTR_KPARAM_INFO
	.align		4
.L_2125:
        /*0088*/ 	.byte	0x04, 0x17
        /*008a*/ 	.short	(.L_2127 - .L_2126)
.L_2126:
        /*008c*/ 	.word	0x00000000
        /*0090*/ 	.short	0x000b
        /*0092*/ 	.short	0x0048
        /*0094*/ 	.byte	0x00, 0xf0, 0x11, 0x00


	//----- nvinfo : EIATTR_KPARAM_INFO
	.align		4
.L_2127:
        /*0098*/ 	.byte	0x04, 0x17
        /*009a*/ 	.short	(.L_2129 - .L_2128)
.L_2128:
        /*009c*/ 	.word	0x00000000
        /*00a0*/ 	.short	0x000a
        /*00a2*/ 	.short	0x0040
        /*00a4*/ 	.byte	0x00, 0xf0, 0x21, 0x00


	//----- nvinfo : EIATTR_KPARAM_INFO
	.align		4
.L_2129:
        /*00a8*/ 	.byte	0x04, 0x17
        /*00aa*/ 	.short	(.L_2131 - .L_2130)
.L_2130:
        /*00ac*/ 	.word	0x00000000
        /*00b0*/ 	.short	0x0009
        /*00b2*/ 	.short	0x0038
        /*00b4*/ 	.byte	0x00, 0xf0, 0x21, 0x00


	//----- nvinfo : EIATTR_KPARAM_INFO
	.align		4
.L_2131:
        /*00b8*/ 	.byte	0x04, 0x17
        /*00ba*/ 	.short	(.L_2133 - .L_2132)
.L_2132:
        /*00bc*/ 	.word	0x00000000
        /*00c0*/ 	.short	0x0008
        /*00c2*/ 	.short	0x0034
        /*00c4*/ 	.byte	0x00, 0xf0, 0x11, 0x00


	//----- nvinfo : EIATTR_KPARAM_INFO
	.align		4
.L_2133:
        /*00c8*/ 	.byte	0x04, 0x17
        /*00ca*/ 	.short	(.L_2135 - .L_2134)
.L_2134:
        /*00cc*/ 	.word	0x00000000
        /*00d0*/ 	.short	0x0007
        /*00d2*/ 	.short	0x0030
        /*00d4*/ 	.byte	0x00, 0xf0, 0x11, 0x00


	//----- nvinfo : EIATTR_KPARAM_INFO
	.align		4
.L_2135:
        /*00d8*/ 	.byte	0x04, 0x17
        /*00da*/ 	.short	(.L_2137 - .L_2136)
.L_2136:
        /*00dc*/ 	.word	0x00000000
        /*00e0*/ 	.short	0x0006
        /*00e2*/ 	.short	0x002c
        /*00e4*/ 	.byte	0x00, 0xf0, 0x11, 0x00


	//----- nvinfo : EIATTR_KPARAM_INFO
	.align		4
.L_2137:
        /*00e8*/ 	.byte	0x04, 0x17
        /*00ea*/ 	.short	(.L_2139 - .L_2138)
.L_2138:
        /*00ec*/ 	.word	0x00000000
        /*00f0*/ 	.short	0x0005
        /*00f2*/ 	.short	0x0028
        /*00f4*/ 	.byte	0x00, 0xf0, 0x11, 0x00


	//----- nvinfo : EIATTR_KPARAM_INFO
	.align		4
.L_2139:
        /*00f8*/ 	.byte	0x04, 0x17
        /*00fa*/ 	.short	(.L_2141 - .L_2140)
.L_2140:
        /*00fc*/ 	.word	0x00000000
        /*0100*/ 	.short	0x0004
        /*0102*/ 	.short	0x0020
        /*0104*/ 	.byte	0x00, 0xf0, 0x21, 0x00


	//----- nvinfo : EIATTR_KPARAM_INFO
	.align		4
.L_2141:
        /*0108*/ 	.byte	0x04, 0x17
        /*010a*/ 	.short	(.L_2143 - .L_2142)
.L_2142:
        /*010c*/ 	.word	0x00000000
        /*0110*/ 	.short	0x0003
        /*0112*/ 	.short	0x0018
        /*0114*/ 	.byte	0x00, 0xf0, 0x21, 0x00


	//----- nvinfo : EIATTR_KPARAM_INFO
	.align		4
.L_2143:
        /*0118*/ 	.byte	0x04, 0x17
        /*011a*/ 	.short	(.L_2145 - .L_2144)
.L_2144:
        /*011c*/ 	.word	0x00000000
        /*0120*/ 	.short	0x0002
        /*0122*/ 	.short	0x0010
        /*0124*/ 	.byte	0x00, 0xf0, 0x21, 0x00


	//----- nvinfo : EIATTR_KPARAM_INFO
	.align		4
.L_2145:
        /*0128*/ 	.byte	0x04, 0x17
        /*012a*/ 	.short	(.L_2147 - .L_2146)
.L_2146:
        /*012c*/ 	.word	0x00000000
        /*0130*/ 	.short	0x0001
        /*0132*/ 	.short	0x0008
        /*0134*/ 	.byte	0x00, 0xf0, 0x21, 0x00


	//----- nvinfo : EIATTR_KPARAM_INFO
	.align		4
.L_2147:
        /*0138*/ 	.byte	0x04, 0x17
        /*013a*/ 	.short	(.L_2149 - .L_2148)
.L_2148:
        /*013c*/ 	.word	0x00000000
        /*0140*/ 	.short	0x0000
        /*0142*/ 	.short	0x0000
        /*0144*/ 	.byte	0x00, 0xf0, 0x21, 0x00


	//----- nvinfo : EIATTR_SPARSE_MMA_MASK
	.align		4
.L_2149:
        /*0148*/ 	.byte	0x03, 0x50
        /*014a*/ 	.short	0x0000


	//----- nvinfo : EIATTR_MAXREG_COUNT
	.align		4
        /*014c*/ 	.byte	0x03, 0x1b
        /*014e*/ 	.short	0x00ff


	//----- nvinfo : EIATTR_NUM_BARRIERS
	.align		4
        /*0150*/ 	.byte	0x02, 0x4c
        /*0152*/ 	.byte	0x01
	.zero		1


	//----- nvinfo : EIATTR_MERCURY_ISA_VERSION
	.align		4
        /*0154*/ 	.byte	0x03, 0x5f
        /*0156*/ 	.short	0x0101


	//----- nvinfo : EIATTR_EXIT_INSTR_OFFSETS
	.align		4
        /*0158*/ 	.byte	0x04, 0x1c
        /*015a*/ 	.short	(.L_2151 - .L_2150)


	//   ....[0]....
.L_2150:
        /*015c*/ 	.word	0x000007e0


	//   ....[1]....
        /*0160*/ 	.word	0x00003240


	//   ....[2]....
        /*0164*/ 	.word	0x00003510


	//   ....[3]....
        /*0168*/ 	.word	0x00003770


	//   ....[4]....
        /*016c*/ 	.word	0x000038c0


	//   ....[5]....
        /*0170*/ 	.word	0x00003960


	//   ....[6]....
        /*0174*/ 	.word	0x000039a0


	//----- nvinfo : EIATTR_CRS_STACK_SIZE
	.align		4
.L_2151:
        /*0178*/ 	.byte	0x04, 0x1e
        /*017a*/ 	.short	(.L_2153 - .L_2152)
.L_2152:
        /*017c*/ 	.word	0x00000000


	//----- nvinfo : EIATTR_CBANK_PARAM_SIZE
	.align		4
.L_2153:
        /*0180*/ 	.byte	0x03, 0x19
        /*0182*/ 	.short	0x0074


	//----- nvinfo : EIATTR_PARAM_CBANK
	.align		4
        /*0184*/ 	.byte	0x04, 0x0a
        /*0186*/ 	.short	(.L_2155 - .L_2154)
	.align		4
.L_2154:
        /*0188*/ 	.word	index@(.nv.constant0._Z23gemm_half_q_half_kernelILi3ELi16ELb0ELb0ELi32EEvPK6__halfPKjS4_S2_PS0_iiiiPKtS7_iiiiiibS2_i)
        /*018c*/ 	.short	0x0210
        /*018e*/ 	.short	0x0074


	//----- nvinfo : EIATTR_SW_WAR
	.align		4
.L_2155:
        /*0190*/ 	.byte	0x04, 0x36
        /*0192*/ 	.short	(.L_2157 - .L_2156)
.L_2156:
        /*0194*/ 	.word	0x00000008
.L_2157:


//--------------------- .nv.info._Z23gemm_half_q_half_kernelILi3ELi24ELb0ELb0ELi32EEvPK6__halfPKjS4_S2_PS0_iiiiPKtS7_iiiiiibS2_i --------------------------
	.section	.nv.info._Z23gemm_half_q_half_kernelILi3ELi24ELb0ELb0ELi32EEvPK6__halfPKjS4_S2_PS0_iiiiPKtS7_iiiiiibS2_i,"",@"SHT_CUDA_INFO"
	.sectionflags	@""
	.align	4


	//----- nvinfo : EIATTR_CUDA_API_VERSION
	.align		4
        /*0000*/ 	.byte	0x04, 0x37
        /*0002*/ 	.short	(.L_2159 - .L_2158)
.L_2158:
        /*0004*/ 	.word	0x00000082


	//----- nvinfo : EIATTR_KPARAM_INFO
	.align		4
.L_2159:
        /*0008*/ 	.byte	0x04, 0x17
        /*000a*/ 	.short	(.L_2161 - .L_2160)
.L_2160:
        /*000c*/ 	.word	0x00000000
        /*0010*/ 	.short	0x0013
        /*0012*/ 	.short	0x0070
        /*0014*/ 	.byte	0x00, 0xf0, 0x11, 0x00


	//----- nvinfo : EIATTR_KPARAM_INFO
	.align		4
.L_2161:
        /*0018*/ 	.byte	0x04, 0x17
        /*001a*/ 	.short	(.L_2163 - .L_2162)
.L_2162:
        /*001c*/ 	.word	0x00000000
        /*0020*/ 	.short	0x0012
        /*0022*/ 	.short	0x0068
        /*0024*/ 	.byte	0x00, 0xf0, 0x21, 0x00


	//----- nvinfo : EIATTR_KPARAM_INFO
	.align		4
.L_2163:
        /*0028*/ 	.byte	0x04, 0x17
        /*002a*/ 	.short	(.L_2165 - .L_2164)
.L_2164:
        /*002c*/ 	.word	0x00000000
        /*0030*/ 	.short	0x0011
        /*0032*/ 	.short	0x0060
        /*0034*/ 	.byte	0x00, 0xf0, 0x05, 0x00


	//----- nvinfo : EIATTR_KPARAM_INFO
	.align		4
.L_2165:
        /*0038*/ 	.byte	0x04, 0x17
        /*003a*/ 	.short	(.L_2167 - .L_2166)
.L_2166:
        /*003c*/ 	.word	0x00000000
        /*0040*/ 	.short	0x0010
        /*0042*/ 	.short	0x005c
        /*0044*/ 	.byte	0x00, 0xf0, 0x11, 0x00


	//----- nvinfo : EIATTR_KPARAM_INFO
	.align		4
.L_2167:
        /*0048*/ 	.byte	0x04, 0x17
        /*004a*/ 	.short	(.L_2169 - .L_2168)
.L_2168:
        /*004c*/ 	.word	0x00000000
        /*0050*/ 	.short	0x000f
        /*0052*/ 	.short	0x0058
        /*0054*/ 	.byte	0x00, 0xf0, 0x11, 0x00


	//----- nvinfo : EIATTR_KPARAM_INFO
	.align		4
.L_2169:
        /*0058*/ 	.byte	0x04, 0x17
        /*005a*/ 	.short	(.L_2171 - .L_2170)
.L_2170:
        /*005c*/ 	.word	0x00000000
        /*0060*/ 	.short	0x000e
        /*0062*/ 	.short	0x0054
        /*0064*/ 	.byte	0x00, 0xf0, 0x11, 0x00


	//----- nvinfo : EIATTR_KPARAM_INFO
	.align		4
.L_2171:
        /*0068*/ 	.byte	0x04, 0x17
        /*006a*/ 	.short	(.L_2173 - .L_2172)
.L_2172:
        /*006c*/ 	.word	0x00000000
        /*0070*/ 	.short	0x000d
        /*0072*/ 	.short	0x0050
        /*0074*/ 	.byte	0x00, 0xf0, 0x11, 0x00


	//----- nvinfo : EIATTR_KPARAM_INFO
	.align		4
.L_2173:
        /*0078*/ 	.byte	0x04, 0x17
        /*007a*/ 	.short	(.L_2175 - .L_2174)
.L_2174:
        /*007c*/ 	.word	0x00000000
        /*0080*/ 	.short	0x000c
        /*0082*/ 	.short	0x004c
        /*0084*/ 	.byte	0x00, 0xf0, 0x11, 0x00


	//----- nvinfo : EIATTR_KPARAM_INFO
	.align		4
.L_2175:
        /*0088*/ 	.byte	0x04, 0x17
        /*008a*/ 	.short	(.L_2177 - .L_2176)
.L_2176:
        /*008c*/ 	.word	0x00000000
        /*0090*/ 	.short	0x000b
        /*0092*/ 	.short	0x0048
        /*0094*/ 	.byte	0x00, 0xf0, 0x11, 0x00


	//----- nvinfo : EIATTR_KPARAM_INFO
	.align		4
.L_2177:
        /*0098*/ 	.byte	0x04, 0x17
        /*009a*/ 	.short	(.L_2179 - .L_2178)
.L_2178:
        /*009c*/ 	.word	0x00000000
        /*00a0*/ 	.short	0x000a
        /*00a2*/ 	.short	0x0040
        /*00a4*/ 	.byte	0x00, 0xf0, 0x21, 0x00


	//----- nvinfo : EIATTR_KPARAM_INFO
	.align		4
.L_2179:
        /*00a8*/ 	.byte	0x04, 0x17
        /*00aa*/ 	.short	(.L_2181 - .L_2180)
.L_2180:
        /*00ac*/ 	.word	0x00000000
        /*00b0*/ 	.short	0x0009
        /*00b2*/ 	.short	0x0038
        /*00b4*/ 	.byte	0x00, 0xf0, 0x21, 0x00


	//----- nvinfo : EIATTR_KPARAM_INFO
	.align		4
.L_2181:
        /*00b8*/ 	.byte	0x04, 0x17
        /*00ba*/ 	.short	(.L_2183 - .L_2182)
.L_2182:
        /*00bc*/ 	.word	0x00000000
        /*00c0*/ 	.short	0x0008
        /*00c2*/ 	.short	0x0034
        /*00c4*/ 	.byte	0x00, 0xf0, 0x11, 0x00


	//----- nvinfo : EIATTR_KPARAM_INFO
	.align		4
.L_2183:
        /*00c8*/ 	.byte	0x04, 0x17
        /*00ca*/ 	.short	(.L_2185 - .L_2184)
.L_2184:
        /*00cc*/ 	.word	0x00000000
        /*00d0*/ 	.short	0x0007
        /*00d2*/ 	.short	0x0030
        /*00d4*/ 	.byte	0x00, 0xf0, 0x11, 0x00


	//----- nvinfo : EIATTR_KPARAM_INFO
	.align		4
.L_2185:
        /*00d8*/ 	.byte	0x04, 0x17
        /*00da*/ 	.short	(.L_2187 - .L_2186)
.L_2186:
        /*00dc*/ 	.word	0x00000000
        /*00e0*/ 	.short	0x0006
        /*00e2*/ 	.short	0x002c
        /*00e4*/ 	.byte	0x00, 0xf0, 0x11, 0x00


	//----- nvinfo : EIATTR_KPARAM_INFO
	.align		4
.L_2187:
        /*00e8*/ 	.byte	0x04, 0x17
        /*00ea*/ 	.short	(.L_2189 - .L_2188)
.L_2188:
        /*00ec*/ 	.word	0x00000000
        /*00f0*/ 	.short	0x0005
        /*00f2*/ 	.short	0x0028
        /*00f4*/ 	.byte	0x00, 0xf0, 0x11, 0x00


	//----- nvinfo : EIATTR_KPARAM_INFO
	.align		4
.L_2189:
        /*00f8*/ 	.byte	0x04, 0x17
        /*00fa*/ 	.short	(.L_2191 - .L_2190)
.L_2190:
        /*00fc*/ 	.word	0x00000000
        /*0100*/ 	.short	0x0004
        /*0102*/ 	.short	0x0020
        /*0104*/ 	.byte	0x00, 0xf0, 0x21, 0x00


	//----- nvinfo : EIATTR_KPARAM_INFO
	.align		4
.L_2191:
        /*0108*/ 	.byte	0x04, 0x17
        /*010a*/ 	.short	(.L_2193 - .L_2192)
.L_2192:
        /*010c*/ 	.word	0x00000000
        /*0110*/ 	.short	0x0003
        /*0112*/ 	.short	0x0018
        /*0114*/ 	.byte	0x00, 0xf0, 0x21, 0x00


	//----- nvinfo : EIATTR_KPARAM_INFO
	.align		4
.L_2193:
        /*0118*/ 	.byte	0x04, 0x17
        /*011a*/ 	.short	(.L_2195 - .L_2194)
.L_2194:
        /*011c*/ 	.word	0x00000000
        /*0120*/ 	.short	0x0002
        /*0122*/ 	.short	0x0010
        /*0124*/ 	.byte	0x00, 0xf0, 0x21, 0x00


	//----- nvinfo : EIATTR_KPARAM_INFO
	.align		4
.L_2195:
        /*0128*/ 	.byte	0x04, 0x17
        /*012a*/ 	.short	(.L_2197 - .L_2196)
.L_2196:
        /*012c*/ 	.word	0x00000000
        /*0130*/ 	.short	0x0001
        /*0132*/ 	.short	0x0008
        /*0134*/ 	.byte	0x00, 0xf0, 0x21, 0x00


	//----- nvinfo : EIATTR_KPARAM_INFO
	.align		4
.L_2197:
        /*0138*/ 	.byte	0x04, 0x17
        /*013a*/ 	.short	(.L_2199 - .L_2198)
.L_2198:
        /*013c*/ 	.word	0x00000000
        /*0140*/ 	.short	0x0000
        /*0142*/ 	.short	0x0000
        /*0144*/ 	.byte	0x00, 0xf0, 0x21, 0x00


	//----- nvinfo : EIATTR_SPARSE_MMA_MASK
	.align		4
.L_2199:
        /*0148*/ 	.byte	0x03, 0x50
        /*014a*/ 	.short	0x0000


	//----- nvinfo : EIATTR_MAXREG_COUNT
	.align		4
        /*014c*/ 	.byte	0x03, 0x1b
        /*014e*/ 	.short	0x00ff


	//----- nvinfo : EIATTR_NUM_BARRIERS
	.align		4
        /*0150*/ 	.byte	0x02, 0x4c
        /*0152*/ 	.byte	0x01
	.zero		1


	//----- nvinfo : EIATTR_MERCURY_ISA_VERSION
	.align		4
        /*0154*/ 	.byte	0x03, 0x5f
        /*0156*/ 	.short	0x0101


	//----- nvinfo : EIATTR_EXIT_INSTR_OFFSETS
	.align		4
        /*0158*/ 	.byte	0x04, 0x1c
        /*015a*/ 	.short	(.L_2201 - .L_2200)


	//   ....[0]....
.L_2200:
        /*015c*/ 	.word	0x000007e0


	//   ....[1]....
        /*0160*/ 	.word	0x00007250


	//   ....[2]....
        /*0164*/ 	.word	0x00007520


	//   ....[3]....
        /*0168*/ 	.word	0x00007780


	//   ....[4]....
        /*016c*/ 	.word	0x000078d0


	//   ....[5]....
        /*0170*/ 	.word	0x00007970


	//   ....[6]....
        /*0174*/ 	.word	0x000079b0


	//----- nvinfo : EIATTR_CRS_STACK_SIZE
	.align		4
.L_2201:
        /*0178*/ 	.byte	0x04, 0x1e
        /*017a*/ 	.short	(.L_2203 - .L_2202)
.L_2202:
        /*017c*/ 	.word	0x00000000


	//----- nvinfo : EIATTR_CBANK_PARAM_SIZE
	.align		4
.L_2203:
        /*0180*/ 	.byte	0x03, 0x19
        /*0182*/ 	.short	0x0074


	//----- nvinfo : EIATTR_PARAM_CBANK
	.align		4
        /*0184*/ 	.byte	0x04, 0x0a
        /*0186*/ 	.short	(.L_2205 - .L_2204)
	.align		4
.L_2204:
        /*0188*/ 	.word	index@(.nv.constant0._Z23gemm_half_q_half_kernelILi3ELi24ELb0ELb0ELi32EEvPK6__halfPKjS4_S2_PS0_iiiiPKtS7_iiiiiibS2_i)
        /*018c*/ 	.short	0x0210
        /*018e*/ 	.short	0x0074


	//----- nvinfo : EIATTR_SW_WAR
	.align		4
.L_2205:
        /*0190*/ 	.byte	0x04, 0x36
        /*0192*/ 	.short	(.L_2207 - .L_2206)
.L_2206:
        /*0194*/ 	.word	0x00000008
.L_2207:


//--------------------- .nv.info._Z23gemm_half_q_half_kernelILi3ELi8ELb0ELb0ELi32EEvPK6__halfPKjS4_S2_PS0_iiiiPKtS7_iiiiiibS2_i --------------------------
	.section	.nv.info._Z23gemm_half_q_half_kernelILi3ELi8ELb0ELb0ELi32EEvPK6__halfPKjS4_S2_PS0_iiiiPKtS7_iiiiiibS2_i,"",@"SHT_CUDA_INFO"
	.sectionflags	@""
	.align	4


	//----- nvinfo : EIATTR_CUDA_API_VERSION
	.align		4
        /*0000*/ 	.byte	0x04, 0x37
        /*0002*/ 	.short	(.L_2209 - .L_2208)
.L_2208:
        /*0004*/ 	.word	0x00000082


	//----- nvinfo : EIATTR_KPARAM_INFO
	.align		4
.L_2209:
        /*0008*/ 	.byte	0x04, 0x17
        /*000a*/ 	.short	(.L_2211 - .L_2210)
.L_2210:
        /*000c*/ 	.word	0x00000000
        /*0010*/ 	.short	0x0013
        /*0012*/ 	.short	0x0070
        /*0014*/ 	.byte	0x00, 0xf0, 0x11, 0x00


	//----- nvinfo : EIATTR_KPARAM_INFO
	.align		4
.L_2211:
        /*0018*/ 	.byte	0x04, 0x17
        /*001a*/ 	.short	(.L_2213 - .L_2212)
.L_2212:
        /*001c*/ 	.word	0x00000000
        /*0020*/ 	.short	0x0012
        /*0022*/ 	.short	0x0068
        /*0024*/ 	.byte	0x00, 0xf0, 0x21, 0x00


	//----- nvinfo : EIATTR_KPARAM_INFO
	.align		4
.L_2213:
        /*0028*/ 	.byte	0x04, 0x17
        /*002a*/ 	.short	(.L_2215 - .L_2214)
.L_2214:
        /*002c*/ 	.word	0x00000000
        /*0030*/ 	.short	0x0011
        /*0032*/ 	.short	0x0060
        /*0034*/ 	.byte	0x00, 0xf0, 0x05, 0x00


	//----- nvinfo : EIATTR_KPARAM_INFO
	.align		4
.L_2215:
        /*0038*/ 	.byte	0x04, 0x17
        /*003a*/ 	.short	(.L_2217 - .L_2216)
.L_2216:
        /*003c*/ 	.word	0x00000000
        /*0040*/ 	.short	0x0010
        /*0042*/ 	.short	0x005c
        /*0044*/ 	.byte	0x00, 0xf0, 0x11, 0x00


	//----- nvinfo : EIATTR_KPARAM_INFO
	.align		4
.L_2217:
        /*0048*/ 	.byte	0x04, 0x17
        /*004a*/ 	.short	(.L_2219 - .L_2218)
.L_2218:
        /*004c*/ 	.word	0x00000000
        /*0050*/ 	.short	0x000f
        /*0052*/ 	.short	0x0058
        /*0054*/ 	.byte	0x00, 0xf0, 0x11, 0x00


	//----- nvinfo : EIATTR_KPARAM_INFO
	.align		4
.L_2219:
        /*0058*/ 	.byte	0x04, 0x17
        /*005a*/ 	.short	(.L_2221 - .L_2220)
.L_2220:
        /*005c*/ 	.word	0x00000000
        /*0060*/ 	.short	0x000e
        /*0062*/ 	.short	0x0054
        /*0064*/ 	.byte	0x00, 0xf0, 0x11, 0x00


	//----- nvinfo : EIATTR_KPARAM_INFO
	.align		4
.L_2221:
        /*0068*/ 	.byte	0x04, 0x17
        /*006a*/ 	.short	(.L_2223 - .L_2222)
.L_2222:
        /*006c*/ 	.word	0x00000000
        /*0070*/ 	.short	0x000d
        /*0072*/ 	.short	0x0050
        /*0074*/ 	.byte	0x00, 0xf0, 0x11, 0x00


	//----- nvinfo : EIATTR_KPARAM_INFO
	.align		4
.L_2223:
        /*0078*/ 	.byte	0x04, 0x17
        /*007a*/ 	.short	(.L_2225 - .L_2224)
.L_2224:
        /*007c*/ 	.word	0x00000000
        /*0080*/ 	.short	0x000c
        /*0082*/ 	.short	0x004c
        /*0084*/ 	.byte	0x00, 0xf0, 0x11, 0x00


	//----- nvinfo : EIATTR_KPARAM_INFO
	.align		4
.L_2225:
        /*0088*/ 	.byte	0x04, 0x17
        /*008a*/ 	.short	(.L_2227 - .L_2226)
.L_2226:
        /*008c*/ 	.word	0x00000000
        /*0090*/ 	.short	0x000b
        /*0092*/ 	.short	0x0048
        /*0094*/ 	.byte	0x00, 0xf0, 0x11, 0x00


	//----- nvinfo : EIATTR_KPARAM_INFO
	.align		4
.L_2227:
        /*0098*/ 	.byte	0x04, 0x17
        /*009a*/ 	.short	(.L_2229 - .L_2228)
.L_2228:
        /*009c*/ 	.word	0x00000000
        /*00a0*/ 	.short	0x000a
        /*00a2*/ 	.short	0x0040
        /*00a4*/ 	.byte	0x00, 0xf0, 0x21, 0x00


	//----- nvinfo : EIATTR_KPARAM_INFO
	.align		4
.L_2229:
        /*00a8*/ 	.byte	0x04, 0x17
        /*00aa*/ 	.short	(.L_2231 - .L_2230)
.L_2230:
        /*00ac*/ 	.word	0x00000000
        /*00b0*/ 	.short	0x0009
        /*00b2*/ 	.short	0x0038
        /*00b4*/ 	.byte	0x00, 0xf0, 0x21, 0x00


	//----- nvinfo : EIATTR_KPARAM_INFO
	.align		4
.L_2231:
        /*00b8*/ 	.byte	0x04, 0x17
        /*00ba*/ 	.short	(.L_2233 - .L_2232)
.L_2232:
        /*00bc*/ 	.word	0x00000000
        /*00c0*/ 	.short	0x0008
        /*00c2*/ 	.short	0x0034
        /*00c4*/ 	.byte	0x00, 0xf0, 0x11, 0x00


	//----- nvinfo : EIATTR_KPARAM_INFO
	.align		4
.L_2233:
        /*00c8*/ 	.byte	0x04, 0x17
        /*00ca*/ 	.short	(.L_2235 - .L_2234)
.L_2234:
        /*00cc*/ 	.word	0x00000000
        /*00d0*/ 	.short	0x0007
        /*00d2*/ 	.short	0x0030
        /*00d4*/ 	.byte	0x00, 0xf0, 0x11, 0x00


	//----- nvinfo : EIATTR_KPARAM_INFO
	.align		4
.L_2235:
        /*00d8*/ 	.byte	0x04, 0x17
        /*00da*/ 	.short	(.L_2237 - .L_2236)
.L_2236:
        /*00dc*/ 	.word	0x00000000
        /*00e0*/ 	.short	0x0006
        /*00e2*/ 	.short	0x002c
        /*00e4*/ 	.byte	0x00, 0xf0, 0x11, 0x00


	//----- nvinfo : EIATTR_KPARAM_INFO
	.align		4
.L_2237:
        /*00e8*/ 	.byte	0x04, 0x17
        /*00ea*/ 	.short	(.L_2239 - .L_2238)
.L_2238:
        /*00ec*/ 	.word	0x00000000
        /*00f0*/ 	.short	0x0005
        /*00f2*/ 	.short	0x0028
        /*00f4*/ 	.byte	0x00, 0xf0, 0x11, 0x00


	//----- nvinfo : EIATTR_KPARAM_INFO
	.align		4
.L_2239:
        /*00f8*/ 	.byte	0x04, 0x17
        /*00fa*/ 	.short	(.L_2241 - .L_2240)
.L_2240:
        /*00fc*/ 	.word	0x00000000
        /*0100*/ 	.short	0x0004
        /*0102*/ 	.short	0x0020
        /*0104*/ 	.byte	0x00, 0xf0, 0x21, 0x00


	//----- nvinfo : EIATTR_KPARAM_INFO
	.align		4
.L_2241:
        /*0108*/ 	.byte	0x04, 0x17
        /*010a*/ 	.short	(.L_2243 - .L_2242)
.L_2242:
        /*010c*/ 	.word	0x00000000
        /*0110*/ 	.short	0x0003
        /*0112*/ 	.short	0x0018
        /*0114*/ 	.byte	0x00, 0xf0, 0x21, 0x00


	//----- nvinfo : EIATTR_KPARAM_INFO
	.align		4
.L_2243:
        /*0118*/ 	.byte	0x04, 0x17
        /*011a*/ 	.short	(.L_2245 - .L_2244)
.L_2244:
        /*011c*/ 	.word	0x00000000
        /*0120*/ 	.short	0x0002
        /*0122*/ 	.short	0x0010
        /*0124*/ 	.byte	0x00, 0xf0, 0x21, 0x00


	//----- nvinfo : EIATTR_KPARAM_INFO
	.align		4
.L_2245:
        /*0128*/ 	.byte	0x04, 0x17
        /*012a*/ 	.short	(.L_2247 - .L_2246)
.L_2246:
        /*012c*/ 	.word	0x00000000
        /*0130*/ 	.short	0x0001
        /*0132*/ 	.short	0x0008
        /*0134*/ 	.byte	0x00, 0xf0, 0x21, 0x00


	//----- nvinfo : EIATTR_KPARAM_INFO
	.align		4
.L_2247:
        /*0138*/ 	.byte	0x04, 0x17
        /*013a*/ 	.short	(.L_2249 - .L_2248)
.L_2248:
        /*013c*/ 	.word	0x00000000
        /*0140*/ 	.short	0x0000
        /*0142*/ 	.short	0x0000
        /*0144*/ 	.byte	0x00, 0xf0, 0x21, 0x00


	//----- nvinfo : EIATTR_SPARSE_MMA_MASK
	.align		4
.L_2249:
        /*0148*/ 	.byte	0x03, 0x50
        /*014a*/ 	.short	0x0000


	//----- nvinfo : EIATTR_MAXREG_COUNT
	.align		4
        /*014c*/ 	.byte	0x03, 0x1b
        /*014e*/ 	.short	0x00ff


	//----- nvinfo : EIATTR_NUM_BARRIERS
	.align		4
        /*0150*/ 	.byte	0x02, 0x4c
        /*0152*/ 	.byte	0x01
	.zero		1


	//----- nvinfo : EIATTR_MERCURY_ISA_VERSION
	.align		4
        /*0154*/ 	.byte	0x03, 0x5f
        /*0156*/ 	.short	0x0101


	//----- nvinfo : EIATTR_EXIT_INSTR_OFFSETS
	.align		4
        /*0158*/ 	.byte	0x04, 0x1c
        /*015a*/ 	.short	(.L_2251 - .L_2250)


	//   ....[0]....
.L_2250:
        /*015c*/ 	.word	0x000007e0


	//   ....[1]....
        /*0160*/ 	.word	0x000052a0


	//   ....[2]....
        /*0164*/ 	.word	0x00005570


	//   ....[3]....
        /*0168*/ 	.word	0x000057d0


	//   ....[4]....
        /*016c*/ 	.word	0x00005920


	//   ....[5]....
        /*0170*/ 	.word	0x000059c0


	//   ....[6]....
        /*0174*/ 	.word	0x00005a00


	//----- nvinfo : EIATTR_CRS_STACK_SIZE
	.align		4
.L_2251:
        /*0178*/ 	.byte	0x04, 0x1e
        /*017a*/ 	.short	(.L_2253 - .L_2252)
.L_2252:
        /*017c*/ 	.word	0x00000000


	//----- nvinfo : EIATTR_CBANK_PARAM_SIZE
	.align		4
.L_2253:
        /*0180*/ 	.byte	0x03, 0x19
        /*0182*/ 	.short	0x0074


	//----- nvinfo : EIATTR_PARAM_CBANK
	.align		4
        /*0184*/ 	.byte	0x04, 0x0a
        /*0186*/ 	.short	(.L_2255 - .L_2254)
	.align		4
.L_2254:
        /*0188*/ 	.word	index@(.nv.constant0._Z23gemm_half_q_half_kernelILi3ELi8ELb0ELb0ELi32EEvPK6__halfPKjS4_S2_PS0_iiiiPKtS7_iiiiiibS2_i)
        /*018c*/ 	.short	0x0210
        /*018e*/ 	.short	0x0074


	//----- nvinfo : EIATTR_SW_WAR
	.align		4
.L_2255:
        /*0190*/ 	.byte	0x04, 0x36
        /*0192*/ 	.short	(.L_2257 - .L_2256)
.L_2256:
        /*0194*/ 	.word	0x00000008
.L_2257:


//--------------------- .nv.info._Z23gemm_half_q_half_kernelILi3ELi12ELb0ELb0ELi32EEvPK6__halfPKjS4_S2_PS0_iiiiPKtS7_iiiiiibS2_i --------------------------
	.section	.nv.info._Z23gemm_half_q_half_kernelILi3ELi12ELb0ELb0ELi32EEvPK6__halfPKjS4_S2_PS0_iiiiPKtS7_iiiiiibS2_i,"",@"SHT_CUDA_INFO"
	.sectionflags	@""
	.align	4


	//----- nvinfo : EIATTR_CUDA_API_VERSION
	.align		4
        /*0000*/ 	.byte	0x04, 0x37
        /*0002*/ 	.short	(.L_2259 - .L_2258)
.L_2258:
        /*0004*/ 	.word	0x00000082


	//----- nvinfo : EIATTR_KPARAM_INFO
	.align		4
.L_2259:
        /*0008*/ 	.byte	0x04, 0x17
        /*000a*/ 	.short	(.L_2261 - .L_2260)
.L_2260:
        /*000c*/ 	.word	0x00000000
        /*0010*/ 	.short	0x0013
        /*0012*/ 	.short	0x0070
        /*0014*/ 	.byte	0x00, 0xf0, 0x11, 0x00


	//----- nvinfo : EIATTR_KPARAM_INFO
	.align		4
.L_2261:
        /*0018*/ 	.byte	0x04, 0x17
        /*001a*/ 	.short	(.L_2263 - .L_2262)
.L_2262:
        /*001c*/ 	.word	0x00000000
        /*0020*/ 	.short	0x0012
        /*0022*/ 	.short	0x0068
        /*0024*/ 	.byte	0x00, 0xf0, 0x21, 0x00


	//----- nvinfo : EIATTR_KPARAM_INFO
	.align		4
.L_2263:
        /*0028*/ 	.byte	0x04, 0x17
        /*002a*/ 	.short	(.L_2265 - .L_2264)
.L_2264:
        /*002c*/ 	.word	0x00000000
        /*0030*/ 	.short	0x0011
        /*0032*/ 	.short	0x0060
        /*0034*/ 	.byte	0x00, 0xf0, 0x05, 0x00


	//----- nvinfo : EIATTR_KPARAM_INFO
	.align		4
.L_2265:
        /*0038*/ 	.byte	0x04, 0x17
        /*003a*/ 	.short	(.L_2267 - .L_2266)
.L_2266:
        /*003c*/ 	.word	0x00000000
        /*0040*/ 	.short	0x0010
        /*0042*/ 	.short	0x005c
        /*0044*/ 	.byte	0x00, 0xf0, 0x11, 0x00


	//----- nvinfo : EIATTR_KPARAM_INFO
	.align		4
.L_2267:
        /*0048*/ 	.byte	0x04, 0x17
        /*004a*/ 	.short	(.L_2269 - .L_2268)
.L_2268:
        /*004c*/ 	.word	0x00000000
        /*0050*/ 	.short	0x000f
        /*0052*/ 	.short	0x0058
        /*0054*/ 	.byte	0x00, 0xf0, 0x11, 0x00


	//----- nvinfo : EIATTR_KPARAM_INFO
	.align		4
.L_2269:
        /*0058*/ 	.byte	0x04, 0x17
        /*005a*/ 	.short	(.L_2271 - .L_2270)
.L_2270:
        /*005c*/ 	.word	0x00000000
        /*0060*/ 	.short	0x000e
        /*0062*/ 	.short	0x0054
        /*0064*/ 	.byte	0x00, 0xf0, 0x11, 0x00


	//----- nvinfo : EIATTR_KPARAM_INFO
	.align		4
.L_2271:
        /*0068*/ 	.byte	0x04, 0x17
        /*006a*/ 	.short	(.L_2273 - .L_2272)
.L_2272:
        /*006c*/ 	.word	0x00000000
        /*0070*/ 	.short	0x000d
        /*0072*/ 	.short	0x0050
        /*0074*/ 	.byte	0x00, 0xf0, 0x11, 0x00


	//----- nvinfo : EIATTR_KPARAM_INFO
	.align		4
.L_2273:
        /*0078*/ 	.byte	0x04, 0x17
        /*007a*/ 	.short	(.L_2275 - .L_2274)
.L_2274:
        /*007c*/ 	.word	0x00000000
        /*0080*/ 	.short	0x000c
        /*0082*/ 	.short	0x004c
        /*0084*/ 	.byte	0x00, 0xf0, 0x11, 0x00


	//----- nvinfo : EIATTR_KPARAM_INFO
	.align		4
.L_2275:
        /*0088*/ 	.byte	0x04, 0x17
        /*008a*/ 	.short	(.L_2277 - .L_2276)
.L_2276:
        /*008c*/ 	.word	0x00000000
        /*0090*/ 	.short	0x000b
        /*0092*/ 	.short	0x0048
        /*0094*/ 	.byte	0x00, 0xf0, 0x11, 0x00


	//----- nvinfo : EIATTR_KPARAM_INFO
	.align		4
.L_2277:
        /*0098*/ 	.byte	0x04, 0x17
        /*009a*/ 	.short	(.L_2279 - .L_2278)
.L_2278:
        /*009c*/ 	.word	0x00000000
        /*00a0*/ 	.short	0x000a
        /*00a2*/ 	.short	0x0040
        /*00a4*/ 	.byte	0x00, 0xf0, 0x21, 0x00


	//----- nvinfo : EIATTR_KPARAM_INFO
	.align		4
.L_2279:
        /*00a8*/ 	.byte	0x04, 0x17
        /*00aa*/ 	.short	(.L_2281 - .L_2280)
.L_2280:
        /*00ac*/ 	.word	0x00000000
        /*00b0*/ 	.short	0x0009
        /*00b2*/ 	.short	0x0038
        /*00b4*/ 	.byte	0x00, 0xf0, 0x21, 0x00


	//----- nvinfo : EIATTR_KPARAM_INFO
	.align		4
.L_2281:
        /*00b8*/ 	.byte	0x04, 0x17
        /*00ba*/ 	.short	(.L_2283 - .L_2282)
.L_2282:
        /*00bc*/ 	.word	0x00000000
        /*00c0*/ 	.short	0x0008
        /*00c2*/ 	.short	0x0034
        /*00c4*/ 	.byte	0x00, 0xf0, 0x11, 0x00


	//----- nvinfo : EIATTR_KPARAM_INFO
	.align		4
.L_2283:
        /*00c8*/ 	.byte	0x04, 0x17
        /*00ca*/ 	.short	(.L_2285 - .L_2284)
.L_2284:
        /*00cc*/ 	.word	0x00000000
        /*00d0*/ 	.short	0x0007
        /*00d2*/ 	.short	0x0030
        /*00d4*/ 	.byte	0x00, 0xf0, 0x11, 0x00


	//----- nvinfo : EIATTR_KPARAM_INFO
	.align		4
.L_2285:
        /*00d8*/ 	.byte	0x04, 0x17
        /*00da*/ 	.short	(.L_2287 - .L_2286)
.L_2286:
        /*00dc*/ 	.word	0x00000000
        /*00e0*/ 	.short	0x0006
        /*00e2*/ 	.short	0x002c
        /*00e4*/ 	.byte	0x00, 0xf0, 0x11, 0x00


	//----- nvinfo : EIATTR_KPARAM_INFO
	.align		4
.L_2287:
        /*00e8*/ 	.byte	0x04, 0x17
        /*00ea*/ 	.short	(.L_2289 - .L_2288)
.L_2288:
        /*00ec*/ 	.word	0x00000000
        /*00f0*/ 	.short	0x0005
        /*00f2*/ 	.short	0x0028
        /*00f4*/ 	.byte	0x00, 0xf0, 0x11, 0x00


	//----- nvinfo : EIATTR_KPARAM_INFO
	.align		4
.L_2289:
        /*00f8*/ 	.byte	0x04, 0x17
        /*00fa*/ 	.short	(.L_2291 - .L_2290)
.L_2290:
        /*00fc*/ 	.word	0x00000000
        /*0100*/ 	.short	0x0004
        /*0102*/ 	.short	0x0020
        /*0104*/ 	.byte	0x00, 0xf0, 0x21, 0x00


	//----- nvinfo : EIATTR_KPARAM_INFO
	.align		4
.L_2291:
        /*0108*/ 	.byte	0x04, 0x17
        /*010a*/ 	.short	(.L_2293 - .L_2292)
.L_2292:
        /*010c*/ 	.word	0x00000000
        /*0110*/ 	.short	0x0003
        /*0112*/ 	.short	0x0018
        /*0114*/ 	.byte	0x00, 0xf0, 0x21, 0x00


	//----- nvinfo : EIATTR_KPARAM_INFO
	.align		4
.L_2293:
        /*0118*/ 	.byte	0x04, 0x17
        /*011a*/ 	.short	(.L_2295 - .L_2294)
.L_2294:
        /*011c*/ 	.word	0x00000000
        /*0120*/ 	.short	0x0002
        /*0122*/ 	.short	0x0010
        /*0124*/ 	.byte	0x00, 0xf0, 0x21, 0x00


	//----- nvinfo : EIATTR_KPARAM_INFO
	.align		4
.L_2295:
        /*0128*/ 	.byte	0x04, 0x17
        /*012a*/ 	.short	(.L_2297 - .L_2296)
.L_2296:
        /*012c*/ 	.word	0x00000000
        /*0130*/ 	.short	0x0001
        /*0132*/ 	.short	0x0008
        /*0134*/ 	.byte	0x00, 0xf0, 0x21, 0x00


	//----- nvinfo : EIATTR_KPARAM_INFO
	.align		4
.L_2297:
        /*0138*/ 	.byte	0x04, 0x17
        /*013a*/ 	.short	(.L_2299 - .L_2298)
.L_2298:
        /*013c*/ 	.word	0x00000000
        /*0140*/ 	.short	0x0000
        /*0142*/ 	.short	0x0000
        /*0144*/ 	.byte	0x00, 0xf0, 0x21, 0x00


	//----- nvinfo : EIATTR_SPARSE_MMA_MASK
	.align		4
.L_2299:
        /*0148*/ 	.byte	0x03, 0x50
        /*014a*/ 	.short	0x0000


	//----- nvinfo : EIATTR_MAXREG_COUNT
	.align		4
        /*014c*/ 	.byte	0x03, 0x1b
        /*014e*/ 	.short	0x00ff


	//----- nvinfo : EIATTR_NUM_BARRIERS
	.align		4
        /*0150*/ 	.byte	0x02, 0x4c
        /*0152*/ 	.byte	0x01
	.zero		1


	//----- nvinfo : EIATTR_MERCURY_ISA_VERSION
	.align		4
        /*0154*/ 	.byte	0x03, 0x5f
        /*0156*/ 	.short	0x0101


	//----- nvinfo : EIATTR_EXIT_INSTR_OFFSETS
	.align		4
        /*0158*/ 	.byte	0x04, 0x1c
        /*015a*/ 	.short	(.L_2301 - .L_2300)


	//   ....[0]....
.L_2300:
        /*015c*/ 	.word	0x000007e0


	//   ....[1]....
        /*0160*/ 	.word	0x00007080


	//   ....[2]....
        /*0164*/ 	.word	0x00007350


	//   ....[3]....
        /*0168*/ 	.word	0x000075b0


	//   ....[4]....
        /*016c*/ 	.word	0x00007700


	//   ....[5]....
        /*0170*/ 	.word	0x000077a0


	//   ....[6]....
        /*0174*/ 	.word	0x000077e0


	//----- nvinfo : EIATTR_CRS_STACK_SIZE
	.align		4
.L_2301:
        /*0178*/ 	.byte	0x04, 0x1e
        /*017a*/ 	.short	(.L_2303 - .L_2302)
.L_2302:
        /*017c*/ 	.word	0x00000000


	//----- nvinfo : EIATTR_CBANK_PARAM_SIZE
	.align		4
.L_2303:
        /*0180*/ 	.byte	0x03, 0x19
        /*0182*/ 	.short	0x0074


	//----- nvinfo : EIATTR_PARAM_CBANK
	.align		4
        /*0184*/ 	.byte	0x04, 0x0a
        /*0186*/ 	.short	(.L_2305 - .L_2304)
	.align		4
.L_2304:
        /*0188*/ 	.word	index@(.nv.constant0._Z23gemm_half_q_half_kernelILi3ELi12ELb0ELb0ELi32EEvPK6__halfPKjS4_S2_PS0_iiiiPKtS7_iiiiiibS2_i)
        /*018c*/ 	.short	0x0210
        /*018e*/ 	.short	0x0074


	//----- nvinfo : EIATTR_SW_WAR
	.align		4
.L_2305:
        /*0190*/ 	.byte	0x04, 0x36
        /*0192*/ 	.short	(.L_2307 - .L_2306)
.L_2306:
        /*0194*/ 	.word	0x00000008
.L_2307:


//--------------------- .nv.info._Z23gemm_half_q_half_kernelILi3ELi14ELb0ELb0ELi32EEvPK6__halfPKjS4_S2_PS0_iiiiPKtS7_iiiiiibS2_i --------------------------
	.section	.nv.info._Z23gemm_half_q_half_kernelILi3ELi14ELb0ELb0ELi32EEvPK6__halfPKjS4_S2_PS0_iiiiPKtS7_iiiiiibS2_i,"",@"SHT_CUDA_INFO"
	.sectionflags	@""
	.align	4


	//----- nvinfo : EIATTR_CUDA_API_VERSION
	.align		4
        /*0000*/ 	.byte	0x04, 0x37
        /*0002*/ 	.short	(.L_2309 - .L_2308)
.L_2308:
        /*0004*/ 	.word	0x00000082


	//----- nvinfo : EIATTR_KPARAM_INFO
	.align		4
.L_2309:
        /*0008*/ 	.byte	0x04, 0x17
        /*000a*/ 	.short	(.L_2311 - .L_2310)
.L_2310:
        /*000c*/ 	.word	0x00000000
        /*0010*/ 	.short	0x0013
        /*0012*/ 	.short	0x0070
        /*0014*/ 	.byte	0x00, 0xf0, 0x11, 0x00


	//----- nvinfo : EIATTR_KPARAM_INFO
	.align		4
.L_2311:
        /*0018*/ 	.byte	0x04, 0x17
        /*001a*/ 	.short	(.L_2313 - .L_2312)
.L_2312:
        /*001c*/ 	.word	0x00000000
        /*0020*/ 	.short	0x0012
        /*0022*/ 	.short	0x0068
        /*0024*/ 	.byte	0x00, 0xf0, 0x21, 0x00


	//----- nvinfo : EIATTR_KPARAM_INFO
	.align		4
.L_2313:
        /*0028*/ 	.byte	0x04, 0x17
        /*002a*/ 	.short	(.L_2315 - .L_2314)
.L_2314:
        /*002c*/ 	.word	0x00000000
        /*0030*/ 	.short	0x0011
        /*0032*/ 	.short	0x0060
        /*0034*/ 	.byte	0x00, 0xf0, 0x05, 0x00


	//----- nvinfo : EIATTR_KPARAM_INFO
	.align		4
.L_2315:
        /*0038*/ 	.byte	0x04, 0x17
        /*003a*/ 	.short	(.L_2317 - .L_2316)
.L_2316:
        /*003c*/ 	.word	0x00000000
        /*0040*/ 	.short	0x0010
        /*0042*/ 	.short	0x005c
        /*0044*/ 	.byte	0x00, 0xf0, 0x11, 0x00


	//----- nvinfo : EIATTR_KPARAM_INFO
	.align		4
.L_2317:
        /*0048*/ 	.byte	0x04, 0x17
        /*004a*/ 	.short	(.L_2319 - .L_2318)
.L_2318:
        /*004c*/ 	.word	0x00000000
        /*0050*/ 	.short	0x000f
        /*0052*/ 	.short	0x0058
        /*0054*/ 	.byte	0x00, 0xf0, 0x11, 0x00


	//----- nvinfo : EIATTR_KPARAM_INFO
	.align		4
.L_2319:
        /*0058*/ 	.byte	0x04, 0x17
        /*005a*/ 	.short	(.L_2321 - .L_2320)
.L_2320:
        /*005c*/ 	.word	0x00000000
        /*0060*/ 	.short	0x000e
        /*0062*/ 	.short	0x0054
        /*0064*/ 	.byte	0x00, 0xf0, 0x11, 0x00


	//----- nvinfo : EIATTR_KPARAM_INFO
	.align		4
.L_2321:
        /*0068*/ 	.byte	0x04, 0x17
        /*006a*/ 	.short	(.L_2323 - .L_2322)
.L_2322:
        /*006c*/ 	.word	0x00000000
        /*0070*/ 	.short	0x000d
        /*0072*/ 	.short	0x0050
        /*0074*/ 	.byte	0x00, 0xf0, 0x11, 0x00


	//----- nvinfo : EIATTR_KPARAM_INFO
	.align		4
.L_2323:
        /*0078*/ 	.byte	0x04, 0x17
        /*007a*/ 	.short	(.L_2325 - .L_2324)
.L_2324:
        /*007c*/ 	.word	0x00000000
        /*0080*/ 	.short	0x000c
        /*0082*/ 	.short	0x004c
        /*0084*/ 	.byte	0x00, 0xf0, 0x11, 0x00


	//----- nvinfo : EIATTR_KPARAM_INFO
	.align		4
.L_2325:
        /*0088*/ 	.byte	0x04, 0x17
        /*008a*/ 	.short	(.L_2327 - .L_2326)
.L_2326:
        /*008c*/ 	.word	0x00000000
        /*0090*/ 	.short	0x000b
        /*0092*/ 	.short	0x0048
        /*0094*/ 	.byte	0x00, 0xf0, 0x11, 0x00


	//----- nvinfo : EIATTR_KPARAM_INFO
	.align		4
.L_2327:
        /*0098*/ 	.byte	0x04, 0x17
        /*009a*/ 	.short	(.L_2329 - .L_2328)
.L_2328:
        /*009c*/ 	.word	0x00000000
        /*00a0*/ 	.short	0x000a
        /*00a2*/ 	.short	0x0040
        /*00a4*/ 	.byte	0x00, 0xf0, 0x21, 0x00


	//----- nvinfo : EIATTR_KPARAM_INFO
	.align		4
.L_2329:
        /*00a8*/ 	.byte	0x04, 0x17
        /*00aa*/ 	.short	(.L_2331 - .L_2330)
.L_2330:
        /*00ac*/ 	.word	0x00000000
        /*00b0*/ 	.short	0x0009
        /*00b2*/ 	.short	0x0038
        /*00b4*/ 	.byte	0x00, 0xf0, 0x21, 0x00


	//----- nvinfo : EIATTR_KPARAM_INFO
	.align		4
.L_2331:
        /*00b8*/ 	.byte	0x04, 0x17
        /*00ba*/ 	.short	(.L_2333 - .L_2332)
.L_2332:
        /*00bc*/ 	.word	0x00000000
        /*00c0*/ 	.short	0x0008
        /*00c2*/ 	.short	0x0034
        /*00c4*/ 	.byte	0x00, 0xf0, 0x11, 0x00


	//----- nvinfo : EIATTR_KPARAM_INFO
	.align		4
.L_2333:
        /*00c8*/ 	.byte	0x04, 0x17
        /*00ca*/ 	.short	(.L_2335 - .L_2334)
.L_2334:
        /*00cc*/ 	.word	0x00000000
        /*00d0*/ 	.short	0x0007
        /*00d2*/ 	.short	0x0030
        /*00d4*/ 	.byte	0x00, 0xf0, 0x11, 0x00


	//----- nvinfo : EIATTR_KPARAM_INFO
	.align		4
.L_2335:
        /*00d8*/ 	.byte	0x04, 0x17
        /*00da*/ 	.short	(.L_2337 - .L_2336)
.L_2336:
        /*00dc*/ 	.word	0x00000000
        /*00e0*/ 	.short	0x0006
        /*00e2*/ 	.short	0x002c
        /*00e4*/ 	.byte	0x00, 0xf0, 0x11, 0x00


	//----- nvinfo : EIATTR_KPARAM_INFO
	.align		4
.L_2337:
        /*00e8*/ 	.byte	0x04, 0x17
        /*00ea*/ 	.short	(.L_2339 - .L_2338)
.L_2338:
        /*00ec*/ 	.word	0x00000000
        /*00f0*/ 	.short	0x0005
        /*00f2*/ 	.short	0x0028
        /*00f4*/ 	.byte	0x00, 0xf0, 0x11, 0x00


	//----- nvinfo : EIATTR_KPARAM_INFO
	.align		4
.L_2339:
        /*00f8*/ 	.byte	0x04, 0x17
        /*00fa*/ 	.short	(.L_2341 - .L_2340)
.L_2340:
        /*00fc*/ 	.word	0x00000000
        /*0100*/ 	.short	0x0004
        /*0102*/ 	.short	0x0020
        /*0104*/ 	.byte	0x00, 0xf0, 0x21, 0x00


	//----- nvinfo : EIATTR_KPARAM_INFO
	.align		4
.L_2341:
        /*0108*/ 	.byte	0x04, 0x17
        /*010a*/ 	.short	(.L_2343 - .L_2342)
.L_2342:
        /*010c*/ 	.word	0x00000000
        /*0110*/ 	.short	0x0003
        /*0112*/ 	.short	0x0018
        /*0114*/ 	.byte	0x00, 0xf0, 0x21, 0x00


	//----- nvinfo : EIATTR_KPARAM_INFO
	.align		4
.L_2343:
        /*0118*/ 	.byte	0x04, 0x17
        /*011a*/ 	.short	(.L_2345 - .L_2344)
.L_2344:
        /*011c*/ 	.word	0x00000000
        /*0120*/ 	.short	0x0002
        /*0122*/ 	.short	0x0010
        /*0124*/ 	.byte	0x00, 0xf0, 0x21, 0x00


	//----- nvinfo : EIATTR_KPARAM_INFO
	.align		4
.L_2345:
        /*0128*/ 	.byte	0x04, 0x17
        /*012a*/ 	.short	(.L_2347 - .L_2346)
.L_2346:
        /*012c*/ 	.word	0x00000000
        /*0130*/ 	.short	0x0001
        /*0132*/ 	.short	0x0008
        /*0134*/ 	.byte	0x00, 0xf0, 0x21, 0x00


	//----- nvinfo : EIATTR_KPARAM_INFO
	.align		4
.L_2347:
        /*0138*/ 	.byte	0x04, 0x17
        /*013a*/ 	.short	(.L_2349 - .L_2348)
.L_2348:
        /*013c*/ 	.word	0x00000000
        /*0140*/ 	.short	0x0000
        /*0142*/ 	.short	0x0000
        /*0144*/ 	.byte	0x00, 0xf0, 0x21, 0x00


	//----- nvinfo : EIATTR_SPARSE_MMA_MASK
	.align		4
.L_2349:
        /*0148*/ 	.byte	0x03, 0x50
        /*014a*/ 	.short	0x0000


	//----- nvinfo : EIATTR_MAXREG_COUNT
	.align		4
        /*014c*/ 	.byte	0x03, 0x1b
        /*014e*/ 	.short	0x00ff


	//----- nvinfo : EIATTR_NUM_BARRIERS
	.align		4
        /*0150*/ 	.byte	0x02, 0x4c
        /*0152*/ 	.byte	0x01
	.zero		1


	//----- nvinfo : EIATTR_MERCURY_ISA_VERSION
	.align		4
        /*0154*/ 	.byte	0x03, 0x5f
        /*0156*/ 	.short	0x0101


	//----- nvinfo : EIATTR_EXIT_INSTR_OFFSETS
	.align		4
        /*0158*/ 	.byte	0x04, 0x1c
        /*015a*/ 	.short	(.L_2351 - .L_2350)


	//   ....[0]....
.L_2350:
        /*015c*/ 	.word	0x00000c80


	//   ....[1]....
        /*0160*/ 	.word	0x00008680


	//   ....[2]....
        /*0164*/ 	.word	0x00008950


	//   ....[3]....
        /*0168*/ 	.word	0x00008ba0


	//   ....[4]....
        /*016c*/ 	.word	0x00008cf0


	//   ....[5]....
        /*0170*/ 	.word	0x00008d80


	//   ....[6]....
        /*0174*/ 	.word	0x00008dc0


	//----- nvinfo : EIATTR_CRS_STACK_SIZE
	.align		4
.L_2351:
        /*0178*/ 	.byte	0x04, 0x1e
        /*017a*/ 	.short	(.L_2353 - .L_2352)
.L_2352:
        /*017c*/ 	.word	0x00000000


	//----- nvinfo : EIATTR_CBANK_PARAM_SIZE
	.align		4
.L_2353:
        /*0180*/ 	.byte	0x03, 0x19
        /*0182*/ 	.short	0x0074


	//----- nvinfo : EIATTR_PARAM_CBANK
	.align		4
        /*0184*/ 	.byte	0x04, 0x0a
        /*0186*/ 	.short	(.L_2355 - .L_2354)
	.align		4
.L_2354:
        /*0188*/ 	.word	index@(.nv.constant0._Z23gemm_half_q_half_kernelILi3ELi14ELb0ELb0ELi32EEvPK6__halfPKjS4_S2_PS0_iiiiPKtS7_iiiiiibS2_i)
        /*018c*/ 	.short	0x0210
        /*018e*/ 	.short	0x0074


	//----- nvinfo : EIATTR_SW_WAR
	.align		4
.L_2355:
        /*0190*/ 	.byte	0x04, 0x36
        /*0192*/ 	.short	(.L_2357 - .L_2356)
.L_2356:
        /*0194*/ 	.word	0x00000008
.L_2357:


//--------------------- .nv.info._Z23gemm_half_q_half_kernelILi3ELi4ELb0ELb0ELi32EEvPK6__halfPKjS4_S2_PS0_iiiiPKtS7_iiiiiibS2_i --------------------------
	.section	.nv.info._Z23gemm_half_q_half_kernelILi3ELi4ELb0ELb0ELi32EEvPK6__halfPKjS4_S2_PS0_iiiiPKtS7_iiiiiibS2_i,"",@"SHT_CUDA_INFO"
	.sectionflags	@""
	.align	4


	//----- nvinfo : EIATTR_CUDA_API_VERSION
	.align		4
        /*0000*/ 	.byte	0x04, 0x37
        /*0002*/ 	.short	(.L_2359 - .L_2358)
.L_2358:
        /*0004*/ 	.word	0x00000082


	//----- nvinfo : EIATTR_KPARAM_INFO
	.align		4
.L_2359:
        /*0008*/ 	.byte	0x04, 0x17
        /*000a*/ 	.short	(.L_2361 - .L_2360)
.L_2360:
        /*000c*/ 	.word	0x00000000
        /*0010*/ 	.short	0x0013
        /*0012*/ 	.short	0x0070
        /*0014*/ 	.byte	0x00, 0xf0, 0x11, 0x00


	//----- nvinfo : EIATTR_KPARAM_INFO
	.align		4
.L_2361:
        /*0018*/ 	.byte	0x04, 0x17
        /*001a*/ 	.short	(.L_2363 - .L_2362)
.L_2362:
        /*001c*/ 	.word	0x00000000
        /*0020*/ 	.short	0x0012
        /*0022*/ 	.short	0x0068
        /*0024*/ 	.byte	0x00, 0xf0, 0x21, 0x00


	//----- nvinfo : EIATTR_KPARAM_INFO
	.align		4
.L_2363:
        /*0028*/ 	.byte	0x04, 0x17
        /*002a*/ 	.short	(.L_2365 - .L_2364)
.L_2364:
        /*002c*/ 	.word	0x00000000
        /*0030*/ 	.short	0x0011
        /*0032*/ 	.short	0x0060
        /*0034*/ 	.byte	0x00, 0xf0, 0x05, 0x00


	//----- nvinfo : EIATTR_KPARAM_INFO
	.align		4
.L_2365:
        /*0038*/ 	.byte	0x04, 0x17
        /*003a*/ 	.short	(.L_2367 - .L_2366)
.L_2366:
        /*003c*/ 	.word	0x00000000
        /*0040*/ 	.short	0x0010
        /*0042*/ 	.short	0x005c
        /*0044*/ 	.byte	0x00, 0xf0, 0x11, 0x00


	//----- nvinfo : EIATTR_KPARAM_INFO
	.align		4
.L_2367:
        /*0048*/ 	.byte	0x04, 0x17
        /*004a*/ 	.short	(.L_2369 - .L_2368)
.L_2368:
        /*004c*/ 	.word	0x00000000
        /*0050*/ 	.short	0x000f
        /*0052*/ 	.short	0x0058
        /*0054*/ 	.byte	0x00, 0xf0, 0x11, 0x00


	//----- nvinfo : EIATTR_KPARAM_INFO
	.align		4
.L_2369:
        /*0058*/ 	.byte	0x04, 0x17
        /*005a*/ 	.short	(.L_2371 - .L_2370)
.L_2370:
        /*005c*/ 	.word	0x00000000
        /*0060*/ 	.short	0x000e
        /*0062*/ 	.short	0x0054
        /*0064*/ 	.byte	0x00, 0xf0, 0x11, 0x00


	//----- nvinfo : EIATTR_KPARAM_INFO
	.align		4
.L_2371:
        /*0068*/ 	.byte	0x04, 0x17
        /*006a*/ 	.short	(.L_2373 - .L_2372)
.L_2372:
        /*006c*/ 	.word	0x00000000
        /*0070*/ 	.short	0x000d
        /*0072*/ 	.short	0x0050
        /*0074*/ 	.byte	0x00, 0xf0, 0x11, 0x00


	//----- nvinfo : EIATTR_KPARAM_INFO
	.align		4
.L_2373:
        /*0078*/ 	.byte	0x04, 0x17
        /*007a*/ 	.short	(.L_2375 - .L_2374)
.L_2374:
        /*007c*/ 	.word	0x00000000
        /*0080*/ 	.short	0x000c
        /*0082*/ 	.short	0x004c
        /*0084*/ 	.byte	0x00, 0xf0, 0x11, 0x00


	//----- nvinfo : EIATTR_KPARAM_INFO
	.align		4
.L_2375:
        /*0088*/ 	.byte	0x04, 0x17
        /*008a*/ 	.short	(.L_2377 - .L_2376)
.L_2376:
        /*008c*/ 	.word	0x00000000
        /*0090*/ 	.short	0x000b
        /*0092*/ 	.short	0x0048
        /*0094*/ 	.byte	0x00, 0xf0, 0x11, 0x00


	//----- nvinfo : EIATTR_KPARAM_INFO
	.align		4
.L_2377:
        /*0098*/ 	.byte	0x04, 0x17
        /*009a*/ 	.short	(.L_2379 - .L_2378)
.L_2378:
        /*009c*/ 	.word	0x00000000
        /*00a0*/ 	.short	0x000a
        /*00a2*/ 	.short	0x0040
        /*00a4*/ 	.byte	0x00, 0xf0, 0x21, 0x00


	//----- nvinfo : EIATTR_KPARAM_INFO
	.align		4
.L_2379:
        /*00a8*/ 	.byte	0x04, 0x17
        /*00aa*/ 	.short	(.L_2381 - .L_2380)
.L_2380:
        /*00ac*/ 	.word	0x00000000
        /*00b0*/ 	.short	0x0009
        /*00b2*/ 	.short	0x0038
        /*00b4*/ 	.byte	0x00, 0xf0, 0x21, 0x00


	//----- nvinfo : EIATTR_KPARAM_INFO
	.align		4
.L_2381:
        /*00b8*/ 	.byte	0x04, 0x17
        /*00ba*/ 	.short	(.L_2383 - .L_2382)
.L_2382:
        /*00bc*/ 	.word	0x00000000
        /*00c0*/ 	.short	0x0008
        /*00c2*/ 	.short	0x0034
        /*00c4*/ 	.byte	0x00, 0xf0, 0x11, 0x00


	//----- nvinfo : EIATTR_KPARAM_INFO
	.align		4
.L_2383:
        /*00c8*/ 	.byte	0x04, 0x17
        /*00ca*/ 	.short	(.L_2385 - .L_2384)
.L_2384:
        /*00cc*/ 	.word	0x00000000
        /*00d0*/ 	.short	0x0007
        /*00d2*/ 	.short	0x0030
        /*00d4*/ 	.byte	0x00, 0xf0, 0x11, 0x00


	//----- nvinfo : EIATTR_KPARAM_INFO
	.align		4
.L_2385:
        /*00d8*/ 	.byte	0x04, 0x17
        /*00da*/ 	.short	(.L_2387 - .L_2386)
.L_2386:
        /*00dc*/ 	.word	0x00000000
        /*00e0*/ 	.short	0x0006
        /*00e2*/ 	.short	0x002c
        /*00e4*/ 	.byte	0x00, 0xf0, 0x11, 0x00


	//----- nvinfo : EIATTR_KPARAM_INFO
	.align		4
.L_2387:
        /*00e8*/ 	.byte	0x04, 0x17
        /*00ea*/ 	.short	(.L_2389 - .L_2388)
.L_2388:
        /*00ec*/ 	.word	0x00000000
        /*00f0*/ 	.short	0x0005
        /*00f2*/ 	.short	0x0028
        /*00f4*/ 	.byte	0x00, 0xf0, 0x11, 0x00


	//----- nvinfo : EIATTR_KPARAM_INFO
	.align		4
.L_2389:
        /*00f8*/ 	.byte	0x04, 0x17
        /*00fa*/ 	.short	(.L_2391 - .L_2390)
.L_2390:
        /*00fc*/ 	.word	0x00000000
        /*0100*/ 	.short	0x0004
        /*0102*/ 	.short	0x0020
        /*0104*/ 	.byte	0x00, 0xf0, 0x21, 0x00


	//----- nvinfo : EIATTR_KPARAM_INFO
	.align		4
.L_2391:
        /*0108*/ 	.byte	0x04, 0x17
        /*010a*/ 	.short	(.L_2393 - .L_2392)
.L_2392:
        /*010c*/ 	.word	0x00000000
        /*0110*/ 	.short	0x0003
        /*0112*/ 	.short	0x0018
        /*0114*/ 	.byte	0x00, 0xf0, 0x21, 0x00


	//----- nvinfo : EIATTR_KPARAM_INFO
	.align		4
.L_2393:
        /*0118*/ 	.byte	0x04, 0x17
        /*011a*/ 	.short	(.L_2395 - .L_2394)
.L_2394:
        /*011c*/ 	.word	0x00000000
        /*0120*/ 	.short	0x0002
        /*0122*/ 	.short	0x0010
        /*0124*/ 	.byte	0x00, 0xf0, 0x21, 0x00


	//----- nvinfo : EIATTR_KPARAM_INFO
	.align		4
.L_2395:
        /*0128*/ 	.byte	0x04, 0x17
        /*012a*/ 	.short	(.L_2397 - .L_2396)
.L_2396:
        /*012c*/ 	.word	0x00000000
        /*0130*/ 	.short	0x0001
        /*0132*/ 	.short	0x0008
        /*0134*/ 	.byte	0x00, 0xf0, 0x21, 0x00


	//----- nvinfo : EIATTR_KPARAM_INFO
	.align		4
.L_2397:
        /*0138*/ 	.byte	0x04, 0x17
        /*013a*/ 	.short	(.L_2399 - .L_2398)
.L_2398:
        /*013c*/ 	.word	0x00000000
        /*0140*/ 	.short	0x0000
        /*0142*/ 	.short	0x0000
        /*0144*/ 	.byte	0x00, 0xf0, 0x21, 0x00


	//----- nvinfo : EIATTR_SPARSE_MMA_MASK
	.align		4
.L_2399:
        /*0148*/ 	.byte	0x03, 0x50
        /*014a*/ 	.short	0x0000


	//----- nvinfo : EIATTR_MAXREG_COUNT
	.align		4
        /*014c*/ 	.byte	0x03, 0x1b
        /*014e*/ 	.short	0x00ff


	//----- nvinfo : EIATTR_NUM_BARRIERS
	.align		4
        /*0150*/ 	.byte	0x02, 0x4c
        /*0152*/ 	.byte	0x01
	.zero		1


	//----- nvinfo : EIATTR_MERCURY_ISA_VERSION
	.align		4
        /*0154*/ 	.byte	0x03, 0x5f
        /*0156*/ 	.short	0x0101


	//----- nvinfo : EIATTR_EXIT_INSTR_OFFSETS
	.align		4
        /*0158*/ 	.byte	0x04, 0x1c
        /*015a*/ 	.short	(.L_2401 - .L_2400)


	//   ....[0]....
.L_2400:
        /*015c*/ 	.word	0x000007e0


	//   ....[1]....
        /*0160*/ 	.word	0x00003090


	//   ....[2]....
        /*0164*/ 	.word	0x00003360


	//   ....[3]....
        /*0168*/ 	.word	0x000035c0


	//   ....[4]....
        /*016c*/ 	.word	0x00003720


	//   ....[5]....
        /*0170*/ 	.word	0x000037c0


	//   ....[6]....
        /*0174*/ 	.word	0x00003800


	//----- nvinfo : EIATTR_CRS_STACK_SIZE
	.align		4
.L_2401:
        /*0178*/ 	.byte	0x04, 0x1e
        /*017a*/ 	.short	(.L_2403 - .L_2402)
.L_2402:
        /*017c*/ 	.word	0x00000000


	//----- nvinfo : EIATTR_CBANK_PARAM_SIZE
	.align		4
.L_2403:
        /*0180*/ 	.byte	0x03, 0x19
        /*0182*/ 	.short	0x0074


	//----- nvinfo : EIATTR_PARAM_CBANK
	.align		4
        /*0184*/ 	.byte	0x04, 0x0a
        /*0186*/ 	.short	(.L_2405 - .L_2404)
	.align		4
.L_2404:
        /*0188*/ 	.word	index@(.nv.constant0._Z23gemm_half_q_half_kernelILi3ELi4ELb0ELb0ELi32EEvPK6__halfPKjS4_S2_PS0_iiiiPKtS7_iiiiiibS2_i)
        /*018c*/ 	.short	0x0210
        /*018e*/ 	.short	0x0074


	//----- nvinfo : EIATTR_SW_WAR
	.align		4
.L_2405:
        /*0190*/ 	.byte	0x04, 0x36
        /*0192*/ 	.short	(.L_2407 - .L_2406)
.L_2406:
        /*0194*/ 	.word	0x00000008
.L_2407:


//--------------------- .nv.info._Z23gemm_half_q_half_kernelILi3ELi6ELb0ELb0ELi32EEvPK6__halfPKjS4_S2_PS0_iiiiPKtS7_iiiiiibS2_i --------------------------
	.section	.nv.info._Z23gemm_half_q_half_kernelILi3ELi6ELb0ELb0ELi32EEvPK6__halfPKjS4_S2_PS0_iiiiPKtS7_iiiiiibS2_i,"",@"SHT_CUDA_INFO"
	.sectionflags	@""
	.align	4


	//----- nvinfo : EIATTR_CUDA_API_VERSION
	.align		4
        /*0000*/ 	.byte	0x04, 0x37
        /*0002*/ 	.short	(.L_2409 - .L_2408)
.L_2408:
        /*0004*/ 	.word	0x00000082


	//----- nvinfo : EIATTR_KPARAM_INFO
	.align		4
.L_2409:
        /*0008*/ 	.byte	0x04, 0x17
        /*000a*/ 	.short	(.L_2411 - .L_2410)
.L_2410:
        /*000c*/ 	.word	0x00000000
        /*0010*/ 	.short	0x0013
        /*0012*/ 	.short	0x0070
        /*0014*/ 	.byte	0x00, 0xf0, 0x11, 0x00


	//----- nvinfo : EIATTR_KPARAM_INFO
	.align		4
.L_2411:
        /*0018*/ 	.byte	0x04, 0x17
        /*001a*/ 	.short	(.L_2413 - .L_2412)
.L_2412:
        /*001c*/ 	.word	0x00000000
        /*0020*/ 	.short	0x0012
        /*0022*/ 	.short	0x0068
        /*0024*/ 	.byte	0x00, 0xf0, 0x21, 0x00


	//----- nvinfo : EIATTR_KPARAM_INFO
	.align		4
.L_2413:
        /*0028*/ 	.byte	0x04, 0x17
        /*002a*/ 	.short	(.L_2415 - .L_2414)
.L_2414:
        /*002c*/ 	.word	0x00000000
        /*0030*/ 	.short	0x0011
        /*0032*/ 	.short	0x0060
        /*0034*/ 	.byte	0x00, 0xf0, 0x05, 0x00


	//----- nvinfo : EIATTR_KPARAM_INFO
	.align		4
.L_2415:
        /*0038*/ 	.byte	0x04, 0x17
        /*003a*/ 	.short	(.L_2417 - .L_2416)
.L_2416:
        /*003c*/ 	.word	0x00000000
        /*0040*/ 	.short	0x0010
        /*0042*/ 	.short	0x005c
        /*0044*/ 	.byte	0x00, 0xf0, 0x11, 0x00


	//----- nvinfo : EIATTR_KPARAM_INFO
	.align		4
.L_2417:
        /*0048*/ 	.byte	0x04, 0x17
        /*004a*/ 	.short	(.L_2419 - .L_2418)
.L_2418:
        /*004c*/ 	.word	0x00000000
        /*0050*/ 	.short	0x000f
        /*0052*/ 	.short	0x0058
        /*0054*/ 	.byte	0x00, 0xf0, 0x11, 0x00


	//----- nvinfo : EIATTR_KPARAM_INFO
	.align		4
.L_2419:
        /*0058*/ 	.byte	0x04, 0x17
        /*005a*/ 	.short	(.L_2421 - .L_2420)
.L_2420:
        /*005c*/ 	.word	0x00000000
        /*0060*/ 	.short	0x000e
        /*0062*/ 	.short	0x0054
        /*0064*/ 	.byte	0x00, 0xf0, 0x11, 0x00


	//----- nvinfo : EIATTR_KPARAM_INFO
	.align		4
.L_2421:
        /*0068*/ 	.byte	0x04, 0x17
        /*006a*/ 	.short	(.L_2423 - .L_2422)
.L_2422:
        /*006c*/ 	.word	0x00000000
        /*0070*/ 	.short	0x000d
        /*0072*/ 	.short	0x0050
        /*0074*/ 	.byte	0x00, 0xf0, 0x11, 0x00


	//----- nvinfo : EIATTR_KPARAM_INFO
	.align		4
.L_2423:
        /*0078*/ 	.byte	0x04, 0x17
        /*007a*/ 	.short	(.L_2425 - .L_2424)
.L_2424:
        /*007c*/ 	.word	0x00000000
        /*0080*/ 	.short	0x000c
        /*0082*/ 	.short	0x004c
        /*0084*/ 	.byte	0x00, 0xf0, 0x11, 0x00


	//----- nvinfo : EIATTR_KPARAM_INFO
	.align		4
.L_2425:
        /*0088*/ 	.byte	0x04, 0x17
        /*008a*/ 	.short	(.L_2427 - .L_2426)
.L_2426:
        /*008c*/ 	.word	0x00000000
        /*0090*/ 	.short	0x000b
        /*0092*/ 	.short	0x0048
        /*0094*/ 	.byte	0x00, 0xf0, 0x11, 0x00


	//----- nvinfo : EIATTR_KPARAM_INFO
	.align		4
.L_2427:
        /*0098*/ 	.byte	0x04, 0x17
        /*009a*/ 	.short	(.L_2429 - .L_2428)
.L_2428:
        /*009c*/ 	.word	0x00000000
        /*00a0*/ 	.short	0x000a
        /*00a2*/ 	.short	0x0040
        /*00a4*/ 	.byte	0x00, 0xf0, 0x21, 0x00


	//----- nvinfo : EIATTR_KPARAM_INFO
	.align		4
.L_2429:
        /*00a8*/ 	.byte	0x04, 0x17
        /*00aa*/ 	.short	(.L_2431 - .L_2430)
.L_2430:
        /*00ac*/ 	.word	0x00000000
        /*00b0*/ 	.short	0x0009
        /*00b2*/ 	.short	0x0038
        /*00b4*/ 	.byte	0x00, 0xf0, 0x21, 0x00


	//----- nvinfo : EIATTR_KPARAM_INFO
	.align		4
.L_2431:
        /*00b8*/ 	.byte	0x04, 0x17
        /*00ba*/ 	.short	(.L_2433 - .L_2432)
.L_2432:
        /*00bc*/ 	.word	0x00000000
        /*00c0*/ 	.short	0x0008
        /*00c2*/ 	.short	0x0034
        /*00c4*/ 	.byte	0x00, 0xf0, 0x11, 0x00


	//----- nvinfo : EIATTR_KPARAM_INFO
	.align		4
.L_2433:
        /*00c8*/ 	.byte	0x04, 0x17
        /*00ca*/ 	.short	(.L_2435 - .L_2434)
.L_2434:
        /*00cc*/ 	.word	0x00000000
        /*00d0*/ 	.short	0x0007
        /*00d2*/ 	.short	0x0030
        /*00d4*/ 	.byte	0x00, 0xf0, 0x11, 0x00


	//----- nvinfo : EIATTR_KPARAM_INFO
	.align		4
.L_2435:
        /*00d8*/ 	.byte	0x04, 0x17
        /*00da*/ 	.short	(.L_2437 - .L_2436)
.L_2436:
        /*00dc*/ 	.word	0x00000000
        /*00e0*/ 	.short	0x0006
        /*00e2*/ 	.short	0x002c
        /*00e4*/ 	.byte	0x00, 0xf0, 0x11, 0x00


	//----- nvinfo : EIATTR_KPARAM_INFO
	.align		4
.L_2437:
        /*00e8*/ 	.byte	0x04, 0x17
        /*00ea*/ 	.short	(.L_2439 - .L_2438)
.L_2438:
        /*00ec*/ 	.word	0x00000000
        /*00f0*/ 	.short	0x0005
        /*00f2*/ 	.short	0x0028
        /*00f4*/ 	.byte	0x00, 0xf0, 0x11, 0x00


	//----- nvinfo : EIATTR_KPARAM_INFO
	.align		4
.L_2439:
        /*00f8*/ 	.byte	0x04, 0x17
        /*00fa*/ 	.short	(.L_2441 - .L_2440)
.L_2440:
        /*00fc*/ 	.word	0x00000000
        /*0100*/ 	.short	0x0004
        /*0102*/ 	.short	0x0020
        /*0104*/ 	.byte	0x00, 0xf0, 0x21, 0x00


	//----- nvinfo : EIATTR_KPARAM_INFO
	.align		4
.L_2441:
        /*0108*/ 	.byte	0x04, 0x17
        /*010a*/ 	.short	(.L_2443 - .L_2442)
.L_2442:
        /*010c*/ 	.word	0x00000000
        /*0110*/ 	.short	0x0003
        /*0112*/ 	.short	0x0018
        /*0114*/ 	.byte	0x00, 0xf0, 0x21, 0x00


	//----- nvinfo : EIATTR_KPARAM_INFO
	.align		4
.L_2443:
        /*0118*/ 	.byte	0x04, 0x17
        /*011a*/ 	.short	(.L_2445 - .L_2444)
.L_2444:
        /*011c*/ 	.word	0x00000000
        /*0120*/ 	.short	0x0002
        /*0122*/ 	.short	0x0010
        /*0124*/ 	.byte	0x00, 0xf0, 0x21, 0x00


	//----- nvinfo : EIATTR_KPARAM_INFO
	.align		4
.L_2445:
        /*0128*/ 	.byte	0x04, 0x17
        /*012a*/ 	.short	(.L_2447 - .L_2446)
.L_2446:
        /*012c*/ 	.word	0x00000000
        /*0130*/ 	.short	0x0001
        /*0132*/ 	.short	0x0008
        /*0134*/ 	.byte	0x00, 0xf0, 0x21, 0x00


	//----- nvinfo : EIATTR_KPARAM_INFO
	.align		4
.L_2447:
        /*0138*/ 	.byte	0x04, 0x17
        /*013a*/ 	.short	(.L_2449 - .L_2448)
.L_2448:
        /*013c*/ 	.word	0x00000000
        /*0140*/ 	.short	0x0000
        /*0142*/ 	.short	0x0000
        /*0144*/ 	.byte	0x00, 0xf0, 0x21, 0x00


	//----- nvinfo : EIATTR_SPARSE_MMA_MASK
	.align		4
.L_2449:
        /*0148*/ 	.byte	0x03, 0x50
        /*014a*/ 	.short	0x0000


	//----- nvinfo : EIATTR_MAXREG_COUNT
	.align		4
        /*014c*/ 	.byte	0x03, 0x1b
        /*014e*/ 	.short	0x00ff


	//----- nvinfo : EIATTR_NUM_BARRIERS
	.align		4
        /*0150*/ 	.byte	0x02, 0x4c
        /*0152*/ 	.byte	0x01
	.zero		1


	//----- nvinfo : EIATTR_MERCURY_ISA_VERSION
	.align		4
        /*0154*/ 	.byte	0x03, 0x5f
        /*0156*/ 	.short	0x0101


	//----- nvinfo : EIATTR_EXIT_INSTR_OFFSETS
	.align		4
        /*0158*/ 	.byte	0x04, 0x1c
        /*015a*/ 	.short	(.L_2451 - .L_2450)


	//   ....[0]....
.L_2450:
        /*015c*/ 	.word	0x000007e0


	//   ....[1]....
        /*0160*/ 	.word	0x00004040


	//   ....[2]....
        /*0164*/ 	.word	0x00004310


	//   ....[3]....
        /*0168*/ 	.word	0x00004560


	//   ....[4]....
        /*016c*/ 	.word	0x000046c0


	//   ....[5]....
        /*0170*/ 	.word	0x00004750


	//   ....[6]....
        /*0174*/ 	.word	0x00004790


	//----- nvinfo : EIATTR_CRS_STACK_SIZE
	.align		4
.L_2451:
        /*0178*/ 	.byte	0x04, 0x1e
        /*017a*/ 	.short	(.L_2453 - .L_2452)
.L_2452:
        /*017c*/ 	.word	0x00000000


	//----- nvinfo : EIATTR_CBANK_PARAM_SIZE
	.align		4
.L_2453:
        /*0180*/ 	.byte	0x03, 0x19
        /*0182*/ 	.short	0x0074


	//----- nvinfo : EIATTR_PARAM_CBANK
	.align		4
        /*0184*/ 	.byte	0x04, 0x0a
        /*0186*/ 	.short	(.L_2455 - .L_2454)
	.align		4
.L_2454:
        /*0188*/ 	.word	index@(.nv.constant0._Z23gemm_half_q_half_kernelILi3ELi6ELb0ELb0ELi32EEvPK6__halfPKjS4_S2_PS0_iiiiPKtS7_iiiiiibS2_i)
        /*018c*/ 	.short	0x0210
        /*018e*/ 	.short	0x0074


	//----- nvinfo : EIATTR_SW_WAR
	.align		4
.L_2455:
        /*0190*/ 	.byte	0x04, 0x36
        /*0192*/ 	.short	(.L_2457 - .L_2456)
.L_2456:
        /*0194*/ 	.word	0x00000008
.L_2457:


//--------------------- .nv.info._Z23gemm_half_q_half_kernelILi3ELi2ELb0ELb0ELi32EEvPK6__halfPKjS4_S2_PS0_iiiiPKtS7_iiiiiibS2_i --------------------------
	.section	.nv.info._Z23gemm_half_q_half_kernelILi3ELi2ELb0ELb0ELi32EEvPK6__halfPKjS4_S2_PS0_iiiiPKtS7_iiiiiibS2_i,"",@"SHT_CUDA_INFO"
	.sectionflags	@""
	.align	4


	//----- nvinfo : EIATTR_CUDA_API_VERSION
	.align		4
        /*0000*/ 	.byte	0x04, 0x37
        /*0002*/ 	.short	(.L_2459 - .L_2458)
.L_2458:
        /*0004*/ 	.word	0x00000082


	//----- nvinfo : EIATTR_KPARAM_INFO
	.align		4
.L_2459:
        /*0008*/ 	.byte	0x04, 0x17
        /*000a*/ 	.short	(.L_2461 - .L_2460)
.L_2460:
        /*000c*/ 	.word	0x00000000
        /*0010*/ 	.short	0x0013
        /*0012*/ 	.short	0x0070
        /*0014*/ 	.byte	0x00, 0xf0, 0x11, 0x00


	//----- nvinfo : EIATTR_KPARAM_INFO
	.align		4
.L_2461:
        /*0018*/ 	.byte	0x04, 0x17
        /*001a*/ 	.short	(.L_2463 - .L_2462)
.L_2462:
        /*001c*/ 	.word	0x00000000
        /*0020*/ 	.short	0x0012
        /*0022*/ 	.short	0x0068
        /*0024*/ 	.byte	0x00, 0xf0, 0x21, 0x00


	//----- nvinfo : EIATTR_KPARAM_INFO
	.align		4
.L_2463:
        /*0028*/ 	.byte	0x04, 0x17
        /*002a*/ 	.short	(.L_2465 - .L_2464)
.L_2464:
        /*002c*/ 	.word	0x00000000
        /*0030*/ 	.short	0x0011
        /*0032*/ 	.short	0x0060
        /*0034*/ 	.byte	0x00, 0xf0, 0x05, 0x00


	//----- nvinfo : EIATTR_KPARAM_INFO
	.align		4
.L_2465:
        /*0038*/ 	.byte	0x04, 0x17
        /*003a*/ 	.short	(.L_2467 - .L_2466)
.L_2466:
        /*003c*/ 	.word	0x00000000
        /*0040*/ 	.short	0x0010
        /*0042*/ 	.short	0x005c
        /*0044*/ 	.byte	0x00, 0xf0, 0x11, 0x00


	//----- nvinfo : EIATTR_KPARAM_INFO
	.align		4
.L_2467:
        /*0048*/ 	.byte	0x04, 0x17
        /*004a*/ 	.short	(.L_2469 - .L_2468)
.L_2468:
        /*004c*/ 	.word	0x00000000
        /*0050*/ 	.short	0x000f
        /*0052*/ 	.short	0x0058
        /*0054*/ 	.byte	0x00, 0xf0, 0x11, 0x00


	//----- nvinfo : EIATTR_KPARAM_INFO
	.align		4
.L_2469:
        /*0058*/ 	.byte	0x04, 0x17
        /*005a*/ 	.short	(.L_2471 - .L_2470)
.L_2470:
        /*005c*/ 	.word	0x00000000
        /*0060*/ 	.short	0x000e
        /*0062*/ 	.short	0x0054
        /*0064*/ 	.byte	0x00, 0xf0, 0x11, 0x00


	//----- nvinfo : EIATTR_KPARAM_INFO
	.align		4
.L_2471:
        /*0068*/ 	.byte	0x04, 0x17
        /*006a*/ 	.short	(.L_2473 - .L_2472)
.L_2472:
        /*006c*/ 	.word	0x00000000
        /*0070*/ 	.short	0x000d
        /*0072*/ 	.short	0x0050
        /*0074*/ 	.byte	0x00, 0xf0, 0x11, 0x00


	//----- nvinfo : EIATTR_KPARAM_INFO
	.align		4
.L_2473:
        /*0078*/ 	.byte	0x04, 0x17
        /*007a*/ 	.short	(.L_2475 - .L_2474)
.L_2474:
        /*007c*/ 	.word	0x00000000
        /*0080*/ 	.short	0x000c
        /*0082*/ 	.short	0x004c
        /*0084*/ 	.byte	0x00, 0xf0, 0x11, 0x00


	//----- nvinfo : EIATTR_KPARAM_INFO
	.align		4
.L_2475:
        /*0088*/ 	.byte	0x04, 0x17
        /*008a*/ 	.short	(.L_2477 - .L_2476)
.L_2476:
        /*008c*/ 	.word	0x00000000
        /*0090*/ 	.short	0x000b
        /*0092*/ 	.short	0x0048
        /*0094*/ 	.byte	0x00, 0xf0, 0x11, 0x00


	//----- nvinfo : EIATTR_KPARAM_INFO
	.align		4
.L_2477:
        /*0098*/ 	.byte	0x04, 0x17
        /*009a*/ 	.short	(.L_2479 - .L_2478)
.L_2478:
        /*009c*/ 	.word	0x00000000
        /*00a0*/ 	.short	0x000a
        /*00a2*/ 	.short	0x0040
        /*00a4*/ 	.byte	0x00, 0xf0, 0x21, 0x00


	//----- nvinfo : EIATTR_KPARAM_INFO
	.align		4
.L_2479:
        /*00a8*/ 	.byte	0x04, 0x17
        /*00aa*/ 	.short	(.L_2481 - .L_2480)
.L_2480:
        /*00ac*/ 	.word	0x00000000
        /*00b0*/ 	.short	0x0009
        /*00b2*/ 	.short	0x0038
        /*00b4*/ 	.byte	0x00, 0xf0, 0x21, 0x00


	//----- nvinfo : EIATTR_KPARAM_INFO
	.align		4
.L_2481:
        /*00b8*/ 	.byte	0x04, 0x17
        /*00ba*/ 	.short	(.L_2483 - .L_2482)
.L_2482:
        /*00bc*/ 	.word	0x00000000
        /*00c0*/ 	.short	0x0008
        /*00c2*/ 	.short	0x0034
        /*00c4*/ 	.byte	0x00, 0xf0, 0x11, 0x00


	//----- nvinfo : EIATTR_KPARAM_INFO
	.align		4
.L_2483:
        /*00c8*/ 	.byte	0x04, 0x17
        /*00ca*/ 	.short	(.L_2485 - .L_2484)
.L_2484:
        /*00cc*/ 	.word	0x00000000
        /*00d0*/ 	.short	0x0007
        /*00d2*/ 	.short	0x0030
        /*00d4*/ 	.byte	0x00, 0xf0, 0x11, 0x00


	//----- nvinfo : EIATTR_KPARAM_INFO
	.align		4
.L_2485:
        /*00d8*/ 	.byte	0x04, 0x17
        /*00da*/ 	.short	(.L_2487 - .L_2486)
.L_2486:
        /*00dc*/ 	.word	0x00000000
        /*00e0*/ 	.short	0x0006
        /*00e2*/ 	.short	0x002c
        /*00e4*/ 	.byte	0x00, 0xf0, 0x11, 0x00


	//----- nvinfo : EIATTR_KPARAM_INFO
	.align		4
.L_2487:
        /*00e8*/ 	.byte	0x04, 0x17
        /*00ea*/ 	.short	(.L_2489 - .L_2488)
.L_2488:
        /*00ec*/ 	.word	0x00000000
        /*00f0*/ 	.short	0x0005
        /*00f2*/ 	.short	0x0028
        /*00f4*/ 	.byte	0x00, 0xf0, 0x11, 0x00


	//----- nvinfo : EIATTR_KPARAM_INFO
	.align		4
.L_2489:
        /*00f8*/ 	.byte	0x04, 0x17
        /*00fa*/ 	.short	(.L_2491 - .L_2490)
.L_2490:
        /*00fc*/ 	.word	0x00000000
        /*0100*/ 	.short	0x0004
        /*0102*/ 	.short	0x0020
        /*0104*/ 	.byte	0x00, 0xf0, 0x21, 0x00


	//----- nvinfo : EIATTR_KPARAM_INFO
	.align		4
.L_2491:
        /*0108*/ 	.byte	0x04, 0x17
        /*010a*/ 	.short	(.L_2493 - .L_2492)
.L_2492:
        /*010c*/ 	.word	0x00000000
        /*0110*/ 	.short	0x0003
        /*0112*/ 	.short	0x0018
        /*0114*/ 	.byte	0x00, 0xf0, 0x21, 0x00


	//----- nvinfo : EIATTR_KPARAM_INFO
	.align		4
.L_2493:
        /*0118*/ 	.byte	0x04, 0x17
        /*011a*/ 	.short	(.L_2495 - .L_2494)
.L_2494:
        /*011c*/ 	.word	0x00000000
        /*0120*/ 	.short	0x0002
        /*0122*/ 	.short	0x0010
        /*0124*/ 	.byte	0x00, 0xf0, 0x21, 0x00


	//----- nvinfo : EIATTR_KPARAM_INFO
	.align		4
.L_2495:
        /*0128*/ 	.byte	0x04, 0x17
        /*012a*/ 	.short	(.L_2497 - .L_2496)
.L_2496:
        /*012c*/ 	.word	0x00000000
        /*0130*/ 	.short	0x0001
        /*0132*/ 	.short	0x0008
        /*0134*/ 	.byte	0x00, 0xf0, 0x21, 0x00


	//----- nvinfo : EIATTR_KPARAM_INFO
	.align		4
.L_2497:
        /*0138*/ 	.byte	0x04, 0x17
        /*013a*/ 	.short	(.L_2499 - .L_2498)
.L_2498:
        /*013c*/ 	.word	0x00000000
        /*0140*/ 	.short	0x0000
        /*0142*/ 	.short	0x0000
        /*0144*/ 	.byte	0x00, 0xf0, 0x21, 0x00


	//----- nvinfo : EIATTR_SPARSE_MMA_MASK
	.align		4
.L_2499:
        /*0148*/ 	.byte	0x03, 0x50
        /*014a*/ 	.short	0x0000


	//----- nvinfo : EIATTR_MAXREG_COUNT
	.align		4
        /*014c*/ 	.byte	0x03, 0x1b
        /*014e*/ 	.short	0x00ff


	//----- nvinfo : EIATTR_NUM_BARRIERS
	.align		4
        /*0150*/ 	.byte	0x02, 0x4c
        /*0152*/ 	.byte	0x01
	.zero		1


	//----- nvinfo : EIATTR_MERCURY_ISA_VERSION
	.align		4
        /*0154*/ 	.byte	0x03, 0x5f
        /*0156*/ 	.short	0x0101


	//----- nvinfo : EIATTR_EXIT_INSTR_OFFSETS
	.align		4
        /*0158*/ 	.byte	0x04, 0x1c
        /*015a*/ 	.short	(.L_2501 - .L_2500)


	//   ....[0]....
.L_2500:
        /*015c*/ 	.word	0x000007e0


	//   ....[1]....
        /*0160*/ 	.word	0x00002280


	//   ....[2]....
        /*0164*/ 	.word	0x00002570


	//   ....[3]....
        /*0168*/ 	.word	0x000027e0


	//   ....[4]....
        /*016c*/ 	.word	0x00002960


	//   ....[5]....
        /*0170*/ 	.word	0x000029f0


	//   ....[6]....
        /*0174*/ 	.word	0x00002a30


	//----- nvinfo : EIATTR_CRS_STACK_SIZE
	.align		4
.L_2501:
        /*0178*/ 	.byte	0x04, 0x1e
        /*017a*/ 	.short	(.L_2503 - .L_2502)
.L_2502:
        /*017c*/ 	.word	0x00000000


	//----- nvinfo : EIATTR_CBANK_PARAM_SIZE
	.align		4
.L_2503:
        /*0180*/ 	.byte	0x03, 0x19
        /*0182*/ 	.short	0x0074


	//----- nvinfo : EIATTR_PARAM_CBANK
	.align		4
        /*0184*/ 	.byte	0x04, 0x0a
        /*0186*/ 	.short	(.L_2505 - .L_2504)
	.align		4
.L_2504:
        /*0188*/ 	.word	index@(.nv.constant0._Z23gemm_half_q_half_kernelILi3ELi2ELb0ELb0ELi32EEvPK6__halfPKjS4_S2_PS0_iiiiPKtS7_iiiiiibS2_i)
        /*018c*/ 	.short	0x0210
        /*018e*/ 	.short	0x0074


	//----- nvinfo : EIATTR_SW_WAR
	.align		4
.L_2505:
        /*0190*/ 	.byte	0x04, 0x36
        /*0192*/ 	.short	(.L_2507 - .L_2506)
.L_2506:
        /*0194*/ 	.word	0x00000008
.L_2507:


//--------------------- .nv.info._Z23gemm_half_q_half_kernelILi2ELi32ELb0ELb0ELi64EEvPK6__halfPKjS4_S2_PS0_iiiiPKtS7_iiiiiibS2_i --------------------------
	.section	.nv.info._Z23gemm_half_q_half_kernelILi2ELi32ELb0ELb0ELi64EEvPK6__halfPKjS4_S2_PS0_iiiiPKtS7_iiiiiibS2_i,"",@"SHT_CUDA_INFO"
	.sectionflags	@""
	.align	4


	//----- nvinfo : EIATTR_CUDA_API_VERSION
	.align		4
        /*0000*/ 	.byte	0x04, 0x37
        /*0002*/ 	.short	(.L_2509 - .L_2508)
.L_2508:
        /*0004*/ 	.word	0x00000082


	//----- nvinfo : EIATTR_KPARAM_INFO
	.align		4
.L_2509:
        /*0008*/ 	.byte	0x04, 0x17
        /*000a*/ 	.short	(.L_2511 - .L_2510)
.L_2510:
        /*000c*/ 	.word	0x00000000
        /*0010*/ 	.short	0x0013
        /*0012*/ 	.short	0x0070
        /*0014*/ 	.byte	0x00, 0xf0, 0x11, 0x00


	//----- nvinfo : EIATTR_KPARAM_INFO
	.align		4
.L_2511:
        /*0018*/ 	.byte	0x04, 0x17
        /*001a*/ 	.short	(.L_2513 - .L_2512)
.L_2512:
        /*001c*/ 	.word	0x00000000
        /*0020*/ 	.short	0x0012
        /*0022*/ 	.short	0x0068
        /*0024*/ 	.byte	0x00, 0xf0, 0x21, 0x00


	//----- nvinfo : EIATTR_KPARAM_INFO
	.align		4
.L_2513:
        /*0028*/ 	.byte	0x04, 0x17
        /*002a*/ 	.short	(.L_2515 - .L_2514)
.L_2514:
        /*002c*/ 	.word	0x00000000
        /*0030*/ 	.short	0x0011
        /*0032*/ 	.short	0x0060
        /*0034*/ 	.byte	0x00, 0xf0, 0x05, 0x00


	//----- nvinfo : EIATTR_KPARAM_INFO
	.align		4
.L_2515:
        /*0038*/ 	.byte	0x04, 0x17
        /*003a*/ 	.short	(.L_2517 - .L_2516)
.L_2516:
        /*003c*/ 	.word	0x00000000
        /*0040*/ 	.short	0x0010
        /*0042*/ 	.short	0x005c
        /*0044*/ 	.byte	0x00, 0xf0, 0x11, 0x00


	//----- nvinfo : EIATTR_KPARAM_INFO
	.align		4
.L_2517:
        /*0048*/ 	.byte	0x04, 0x17
        /*004a*/ 	.short	(.L_2519 - .L_2518)
.L_2518:
        /*004c*/ 	.word	0x00000000
        /*0050*/ 	.short	0x000f
        /*0052*/ 	.short	0x0058
        /*0054*/ 	.byte	0x00, 0xf0, 0x11, 0x00


	//----- nvinfo : EIATTR_KPARAM_INFO
	.align		4
.L_2519:
        /*0058*/ 	.byte	0x04, 0x17
        /*005a*/ 	.short	(.L_2521 - .L_2520)
.L_2520:
        /*005c*/ 	.word	0x00000000
        /*0060*/ 	.short	0x000e
        /*0062*/ 	.short	0x0054
        /*0064*/ 	.byte	0x00, 0xf0, 0x11, 0x00


	//----- nvinfo : EIATTR_KPARAM_INFO
	.align		4
.L_2521:
        /*0068*/ 	.byte	0x04, 0x17
        /*006a*/ 	.short	(.L_2523 - .L_2522)
.L_2522:
        /*006c*/ 	.word	0x00000000
        /*0070*/ 	.short	0x000d
        /*0072*/ 	.short	0x0050
        /*0074*/ 	.byte	0x00, 0xf0, 0x11, 0x00


	//----- nvinfo : EIATTR_KPARAM_INFO
	.align		4
.L_2523:
        /*0078*/ 	.byte	0x04, 0x17
        /*007a*/ 	.short	(.L_2525 - .L_2524)
.L_2524:
        /*007c*/ 	.word	0x00000000
        /*0080*/ 	.short	0x000c
        /*0082*/ 	.short	0x004c
        /*0084*/ 	.byte	0x00, 0xf0, 0x11, 0x00


	//----- nvinfo : EIATTR_KPARAM_INFO
	.align		4
.L_2525:
        /*0088*/ 	.byte	0x04, 0x17
        /*008a*/ 	.short	(.L_2527 - .L_2526)
.L_2526:
        /*008c*/ 	.word	0x00000000
        /*0090*/ 	.short	0x000b
        /*0092*/ 	.short	0x0048
        /*0094*/ 	.byte	0x00, 0xf0, 0x11, 0x00


	//----- nvinfo : EIATTR_KPARAM_INFO
	.align		4
.L_2527:
        /*0098*/ 	.byte	0x04, 0x17
        /*009a*/ 	.short	(.L_2529 - .L_2528)
.L_2528:
        /*009c*/ 	.word	0x00000000
        /*00a0*/ 	.short	0x000a
        /*00a2*/ 	.short	0x0040
        /*00a4*/ 	.byte	0x00, 0xf0, 0x21, 0x00


	//----- nvinfo : EIATTR_KPARAM_INFO
	.align		4
.L_2529:
        /*00a8*/ 	.byte	0x04, 0x17
        /*00aa*/ 	.short	(.L_2531 - .L_2530)
.L_2530:
        /*00ac*/ 	.word	0x00000000
        /*00b0*/ 	.short	0x0009
        /*00b2*/ 	.short	0x0038
        /*00b4*/ 	.byte	0x00, 0xf0, 0x21, 0x00


	//----- nvinfo : EIATTR_KPARAM_INFO
	.align		4
.L_2531:
        /*00b8*/ 	.byte	0x04, 0x17
        /*00ba*/ 	.short	(.L_2533 - .L_2532)
.L_2532:
        /*00bc*/ 	.word	0x00000000
        /*00c0*/ 	.short	0x0008
        /*00c2*/ 	.short	0x0034
        /*00c4*/ 	.byte	0x00, 0xf0, 0x11, 0x00


	//----- nvinfo : EIATTR_KPARAM_INFO
	.align		4
.L_2533:
        /*00c8*/ 	.byte	0x04, 0x17
        /*00ca*/ 	.short	(.L_2535 - .L_2534)
.L_2534:
        /*00cc*/ 	.word	0x00000000
        /*00d0*/ 	.short	0x0007
        /*00d2*/ 	.short	0x0030
        /*00d4*/ 	.byte	0x00, 0xf0, 0x11, 0x00


	//----- nvinfo : EIATTR_KPARAM_INFO
	.align		4
.L_2535:
        /*00d8*/ 	.byte	0x04, 0x17
        /*00da*/ 	.short	(.L_2537 - .L_2536)
.L_2536:
        /*00dc*/ 	.word	0x00000000
        /*00e0*/ 	.short	0x0006
        /*00e2*/ 	.short	0x002c
        /*00e4*/ 	.byte	0x00, 0xf0, 0x11, 0x00


	//----- nvinfo : EIATTR_KPARAM_INFO
	.align		4
.L_2537:
        /*00e8*/ 	.byte	0x04, 0x17
        /*00ea*/ 	.short	(.L_2539 - .L_2538)
.L_2538:
        /*00ec*/ 	.word	0x00000000
        /*00f0*/ 	.short	0x0005
        /*00f2*/ 	.short	0x0028
        /*00f4*/ 	.byte	0x00, 0xf0, 0x11, 0x00


	//----- nvinfo : EIATTR_KPARAM_INFO
	.align		4
.L_2539:
        /*00f8*/ 	.byte	0x04, 0x17
        /*00fa*/ 	.short	(.L_2541 - .L_2540)
.L_2540:
        /*00fc*/ 	.word	0x00000000
        /*0100*/ 	.short	0x0004
        /*0102*/ 	.short	0x0020
        /*0104*/ 	.byte	0x00, 0xf0, 0x21, 0x00


	//----- nvinfo : EIATTR_KPARAM_INFO
	.align		4
.L_2541:
        /*0108*/ 	.byte	0x04, 0x17
        /*010a*/ 	.short	(.L_2543 - .L_2542)
.L_2542:
        /*010c*/ 	.word	0x00000000
        /*0110*/ 	.short	0x0003
        /*0112*/ 	.short	0x0018
        /*0114*/ 	.byte	0x00, 0xf0, 0x21, 0x00


	//----- nvinfo : EIATTR_KPARAM_INFO
	.align		4
.L_2543:
        /*0118*/ 	.byte	0x04, 0x17
        /*011a*/ 	.short	(.L_2545 - .L_2544)
.L_2544:
        /*011c*/ 	.word	0x00000000
        /*0120*/ 	.short	0x0002
        /*0122*/ 	.short	0x0010
        /*0124*/ 	.byte	0x00, 0xf0, 0x21, 0x00


	//----- nvinfo : EIATTR_KPARAM_INFO
	.align		4
.L_2545:
        /*0128*/ 	.byte	0x04, 0x17
        /*012a*/ 	.short	(.L_2547 - .L_2546)
.L_2546:
        /*012c*/ 	.word	0x00000000
        /*0130*/ 	.short	0x0001
        /*0132*/ 	.short	0x0008
        /*0134*/ 	.byte	0x00, 0xf0, 0x21, 0x00


	//----- nvinfo : EIATTR_KPARAM_INFO
	.align		4
.L_2547:
        /*0138*/ 	.byte	0x04, 0x17
        /*013a*/ 	.short	(.L_2549 - .L_2548)
.L_2548:
        /*013c*/ 	.word	0x00000000
        /*0140*/ 	.short	0x0000
        /*0142*/ 	.short	0x0000
        /*0144*/ 	.byte	0x00, 0xf0, 0x21, 0x00


	//----- nvinfo : EIATTR_SPARSE_MMA_MASK
	.align		4
.L_2549:
        /*0148*/ 	.byte	0x03, 0x50
        /*014a*/ 	.short	0x0000


	//----- nvinfo : EIATTR_MAXREG_COUNT
	.align		4
        /*014c*/ 	.byte	0x03, 0x1b
        /*014e*/ 	.short	0x00ff


	//----- nvinfo : EIATTR_NUM_BARRIERS
	.align		4
        /*0150*/ 	.byte	0x02, 0x4c
        /*0152*/ 	.byte	0x01
	.zero		1


	//----- nvinfo : EIATTR_MERCURY_ISA_VERSION
	.align		4
        /*0154*/ 	.byte	0x03, 0x5f
        /*0156*/ 	.short	0x0101


	//----- nvinfo : EIATTR_EXIT_INSTR_OFFSETS
	.align		4
        /*0158*/ 	.byte	0x04, 0x1c
        /*015a*/ 	.short	(.L_2551 - .L_2550)


	//   ....[0]....
.L_2550:
        /*015c*/ 	.word	0x00000800


	//   ....[1]....
        /*0160*/ 	.word	0x00003110


	//   ....[2]....
        /*0164*/ 	.word	0x000033e0


	//   ....[3]....
        /*0168*/ 	.word	0x00003530


	//   ....[4]....
        /*016c*/ 	.word	0x000035d0


	//   ....[5]....
        /*0170*/ 	.word	0x00003610


	//----- nvinfo : EIATTR_CRS_STACK_SIZE
	.align		4
.L_2551:
        /*0174*/ 	.byte	0x04, 0x1e
        /*0176*/ 	.short	(.L_2553 - .L_2552)
.L_2552:
        /*0178*/ 	.word	0x00000000


	//----- nvinfo : EIATTR_CBANK_PARAM_SIZE
	.align		4
.L_2553:
        /*017c*/ 	.byte	0x03, 0x19
        /*017e*/ 	.short	0x0074


	//----- nvinfo : EIATTR_PARAM_CBANK
	.align		4
        /*0180*/ 	.byte	0x04, 0x0a
        /*0182*/ 	.short	(.L_2555 - .L_2554)
	.align		4
.L_2554:
        /*0184*/ 	.word	index@(.nv.constant0._Z23gemm_half_q_half_kernelILi2ELi32ELb0ELb0ELi64EEvPK6__halfPKjS4_S2_PS0_iiiiPKtS7_iiiiiibS2_i)
        /*0188*/ 	.short	0x0210
        /*018a*/ 	.short	0x0074


	//----- nvinfo : EIATTR_SW_WAR
	.align		4
.L_2555:
        /*018c*/ 	.byte	0x04, 0x36
        /*018e*/ 	.short	(.L_2557 - .L_2556)
.L_2556:
        /*0190*/ 	.word	0x00000008
.L_2557:


//--------------------- .nv.info._Z23gemm_half_q_half_kernelILi2ELi48ELb0ELb0ELi64EEvPK6__halfPKjS4_S2_PS0_iiiiPKtS7_iiiiiibS2_i --------------------------
	.section	.nv.info._Z23gemm_half_q_half_kernelILi2ELi48ELb0ELb0ELi64EEvPK6__halfPKjS4_S2_PS0_iiiiPKtS7_iiiiiibS2_i,"",@"SHT_CUDA_INFO"
	.sectionflags	@""
	.align	4


	//----- nvinfo : EIATTR_CUDA_API_VERSION
	.align		4
        /*0000*/ 	.byte	0x04, 0x37
        /*0002*/ 	.short	(.L_2559 - .L_2558)
.L_2558:
        /*0004*/ 	.word	0x00000082


	//----- nvinfo : EIATTR_KPARAM_INFO
	.align		4
.L_2559:
        /*0008*/ 	.byte	0x04, 0x17
        /*000a*/ 	.short	(.L_2561 - .L_2560)
.L_2560:
        /*000c*/ 	.word	0x00000000
        /*0010*/ 	.short	0x0013
        /*0012*/ 	.short	0x0070
        /*0014*/ 	.byte	0x00, 0xf0, 0x11, 0x00


	//----- nvinfo : EIATTR_KPARAM_INFO
	.align		4
.L_2561:
        /*0018*/ 	.byte	0x04, 0x17
        /*001a*/ 	.short	(.L_2563 - .L_2562)
.L_2562:
        /*001c*/ 	.word	0x00000000
        /*0020*/ 	.short	0x0012
        /*0022*/ 	.short	0x0068
        /*0024*/ 	.byte	0x00, 0xf0, 0x21, 0x00


	//----- nvinfo : EIATTR_KPARAM_INFO
	.align		4
.L_2563:
        /*0028*/ 	.byte	0x04, 0x17
        /*002a*/ 	.short	(.L_2565 - .L_2564)
.L_2564:
        /*002c*/ 	.word	0x00000000
        /*0030*/ 	.short	0x0011
        /*0032*/ 	.short	0x0060
        /*0034*/ 	.byte	0x00, 0xf0, 0x05, 0x00


	//----- nvinfo : EIATTR_KPARAM_INFO
	.align		4
.L_2565:
        /*0038*/ 	.byte	0x04, 0x17
        /*003a*/ 	.short	(.L_2567 - .L_2566)
.L_2566:
        /*003c*/ 	.word	0x00000000
        /*0040*/ 	.short	0x0010
        /*0042*/ 	.short	0x005c
        /*0044*/ 	.byte	0x00, 0xf0, 0x11, 0x00


	//----- nvinfo : EIATTR_KPARAM_INFO
	.align		4
.L_2567:
        /*0048*/ 	.byte	0x04, 0x17
        /*004a*/ 	.short	(.L_2569 - .L_2568)
.L_2568:
        /*004c*/ 	.word	0x00000000
        /*0050*/ 	.short	0x000f
        /*0052*/ 	.short	0x0058
        /*0054*/ 	.byte	0x00, 0xf0, 0x11, 0x00


	//----- nvinfo : EIATTR_KPARAM_INFO
	.align		4
.L_2569:
        /*0058*/ 	.byte	0x04, 0x17
        /*005a*/ 	.short	(.L_2571 - .L_2570)
.L_2570:
        /*005c*/ 	.word	0x00000000
        /*0060*/ 	.short	0x000e
        /*0062*/ 	.short	0x0054
        /*0064*/ 	.byte	0x00, 0xf0, 0x11, 0x00


	//----- nvinfo : EIATTR_KPARAM_INFO
	.align		4
.L_2571:
        /*0068*/ 	.byte	0x04, 0x17
        /*006a*/ 	.short	(.L_2573 - .L_2572)
.L_2572:
        /*006c*/ 	.word	0x00000000
        /*0070*/ 	.short	0x000d
        /*0072*/ 	.short	0x0050
        /*0074*/ 	.byte	0x00, 0xf0, 0x11, 0x00


	//----- nvinfo : EIATTR_KPARAM_INFO
	.align		4
.L_2573:
        /*0078*/ 	.byte	0x04, 0x17
        /*007a*/ 	.short	(.L_2575 - .L_2574)
.L_2574:
        /*007c*/ 	.word	0x00000000
        /*0080*/ 	.short	0x000c
        /*0082*/ 	.short	0x004c
        /*0084*/ 	.byte	0x00, 0xf0, 0x11, 0x00


	//----- nvinfo : EIATTR_KPARAM_INFO
	.align		4
.L_2575:
        /*0088*/ 	.byte	0x04, 0x17
        /*008a*/ 	.short	(.L_2577 - .L_2576)
.L_2576:
        /*008c*/ 	.word	0x00000000
        /*0090*/ 	.short	0x000b
        /*0092*/ 	.short	0x0048
        /*0094*/ 	.byte	0x00, 0xf0, 0x11, 0x00


	//----- nvinfo : EIATTR_KPARAM_INFO
	.align		4
.L_2577:
        /*0098*/ 	.byte	0x04, 0x17
        /*009a*/ 	.short	(.L_2579 - .L_2578)
.L_2578:
        /*009c*/ 	.word	0x00000000
        /*00a0*/ 	.short	0x000a
        /*00a2*/ 	.short	0x0040
        /*00a4*/ 	.byte	0x00, 0xf0, 0x21, 0x00


	//----- nvinfo : EIATTR_KPARAM_INFO
	.align		4
.L_2579:
        /*00a8*/ 	.byte	0x04, 0x17
        /*00aa*/ 	.short	(.L_2581 - .L_2580)
.L_2580:
        /*00ac*/ 	.word	0x00000000
        /*00b0*/ 	.short	0x0009
        /*00b2*/ 	.short	0x0038
        /*00b4*/ 	.byte	0x00, 0xf0, 0x21, 0x00


	//----- nvinfo : EIATTR_KPARAM_INFO
	.align		4
.L_2581:
        /*00b8*/ 	.byte	0x04, 0x17
        /*00ba*/ 	.short	(.L_2583 - .L_2582)
.L_2582:
        /*00bc*/ 	.word	0x00000000
        /*00c0*/ 	.short	0x0008
        /*00c2*/ 	.short	0x0034
        /*00c4*/ 	.byte	0x00, 0xf0, 0x11, 0x00


	//----- nvinfo : EIATTR_KPARAM_INFO
	.align		4
.L_2583:
        /*00c8*/ 	.byte	0x04, 0x17
        /*00ca*/ 	.short	(.L_2585 - .L_2584)
.L_2584:
        /*00cc*/ 	.word	0x00000000
        /*00d0*/ 	.short	0x0007
        /*00d2*/ 	.short	0x0030
        /*00d4*/ 	.byte	0x00, 0xf0, 0x11, 0x00


	//----- nvinfo : EIATTR_KPARAM_INFO
	.align		4
.L_2585:
        /*00d8*/ 	.byte	0x04, 0x17
        /*00da*/ 	.short	(.L_2587 - .L_2586)
.L_2586:
        /*00dc*/ 	.word	0x00000000
        /*00e0*/ 	.short	0x0006
        /*00e2*/ 	.short	0x002c
        /*00e4*/ 	.byte	0x00, 0xf0, 0x11, 0x00


	//----- nvinfo : EIATTR_KPARAM_INFO
	.align		4
.L_2587:
        /*00e8*/ 	.byte	0x04, 0x17
        /*00ea*/ 	.short	(.L_2589 - .L_2588)
.L_2588:
        /*00ec*/ 	.word	0x00000000
        /*00f0*/ 	.short	0x0005
        /*00f2*/ 	.short	0x0028
        /*00f4*/ 	.byte	0x00, 0xf0, 0x11, 0x00


	//----- nvinfo : EIATTR_KPARAM_INFO
	.align		4
.L_2589:
        /*00f8*/ 	.byte	0x04, 0x17
        /*00fa*/ 	.short	(.L_2591 - .L_2590)
.L_2590:
        /*00fc*/ 	.word	0x00000000
        /*0100*/ 	.short	0x0004
        /*0102*/ 	.short	0x0020
        /*0104*/ 	.byte	0x00, 0xf0, 0x21, 0x00


	//----- nvinfo : EIATTR_KPARAM_INFO
	.align		4
.L_2591:
        /*0108*/ 	.byte	0x04, 0x17
        /*010a*/ 	.short	(.L_2593 - .L_2592)
.L_2592:
        /*010c*/ 	.word	0x00000000
        /*0110*/ 	.short	0x0003
        /*0112*/ 	.short	0x0018
        /*0114*/ 	.byte	0x00, 0xf0, 0x21, 0x00


	//----- nvinfo : EIATTR_KPARAM_INFO
	.align		4
.L_2593:
        /*0118*/ 	.byte	0x04, 0x17
        /*011a*/ 	.short	(.L_2595 - .L_2594)
.L_2594:
        /*011c*/ 	.word	0x00000000
        /*0120*/ 	.short	0x0002
        /*0122*/ 	.short	0x0010
        /*0124*/ 	.byte	0x00, 0xf0, 0x21, 0x00


	//----- nvinfo : EIATTR_KPARAM_INFO
	.align		4
.L_2595:
        /*0128*/ 	.byte	0x04, 0x17
        /*012a*/ 	.short	(.L_2597 - .L_2596)
.L_2596:
        /*012c*/ 	.word	0x00000000
        /*0130*/ 	.short	0x0001
        /*0132*/ 	.short	0x0008
        /*0134*/ 	.byte	0x00, 0xf0, 0x21, 0x00


	//----- nvinfo : EIATTR_KPARAM_INFO
	.align		4
.L_2597:
        /*0138*/ 	.byte	0x04, 0x17
        /*013a*/ 	.short	(.L_2599 - .L_2598)
.L_2598:
        /*013c*/ 	.word	0x00000000
        /*0140*/ 	.short	0x0000
        /*0142*/ 	.short	0x0000
        /*0144*/ 	.byte	0x00, 0xf0, 0x21, 0x00


	//----- nvinfo : EIATTR_SPARSE_MMA_MASK
	.align		4
.L_2599:
        /*0148*/ 	.byte	0x03, 0x50
        /*014a*/ 	.short	0x0000


	//----- nvinfo : EIATTR_MAXREG_COUNT
	.align		4
        /*014c*/ 	.byte	0x03, 0x1b
        /*014e*/ 	.short	0x00ff


	//----- nvinfo : EIATTR_NUM_BARRIERS
	.align		4
        /*0150*/ 	.byte	0x02, 0x4c
        /*0152*/ 	.byte	0x01
	.zero		1


	//----- nvinfo : EIATTR_MERCURY_ISA_VERSION
	.align		4
        /*0154*/ 	.byte	0x03, 0x5f
        /*0156*/ 	.short	0x0101


	//----- nvinfo : EIATTR_EXIT_INSTR_OFFSETS
	.align		4
        /*0158*/ 	.byte	0x04, 0x1c
        /*015a*/ 	.short	(.L_2601 - .L_2600)


	//   ....[0]....
.L_2600:
        /*015c*/ 	.word	0x00000800


	//   ....[1]....
        /*0160*/ 	.word	0x00004cd0


	//   ....[2]....
        /*0164*/ 	.word	0x00004fa0


	//   ....[3]....
        /*0168*/ 	.word	0x000050f0


	//   ....[4]....
        /*016c*/ 	.word	0x00005190


	//   ....[5]....
        /*0170*/ 	.word	0x000051d0


	//----- nvinfo : EIATTR_CRS_STACK_SIZE
	.align		4
.L_2601:
        /*0174*/ 	.byte	0x04, 0x1e
        /*0176*/ 	.short	(.L_2603 - .L_2602)
.L_2602:
        /*0178*/ 	.word	0x00000000


	//----- nvinfo : EIATTR_CBANK_PARAM_SIZE
	.align		4
.L_2603:
        /*017c*/ 	.byte	0x03, 0x19
        /*017e*/ 	.short	0x0074


	//----- nvinfo : EIATTR_PARAM_CBANK
	.align		4
        /*0180*/ 	.byte	0x04, 0x0a
        /*0182*/ 	.short	(.L_2605 - .L_2604)
	.align		4
.L_2604:
        /*0184*/ 	.word	index@(.nv.constant0._Z23gemm_half_q_half_kernelILi2ELi48ELb0ELb0ELi64EEvPK6__halfPKjS4_S2_PS0_iiiiPKtS7_iiiiiibS2_i)
        /*0188*/ 	.short	0x0210
        /*018a*/ 	.short	0x0074


	//----- nvinfo : EIATTR_SW_WAR
	.align		4
.L_2605:
        /*018c*/ 	.byte	0x04, 0x36
        /*018e*/ 	.short	(.L_2607 - .L_2606)
.L_2606:
        /*0190*/ 	.word	0x00000008
.L_2607:


//--------------------- .nv.info._Z23gemm_half_q_half_kernelILi2ELi16ELb0ELb0ELi64EEvPK6__halfPKjS4_S2_PS0_iiiiPKtS7_iiiiiibS2_i --------------------------
	.section	.nv.info._Z23gemm_half_q_half_kernelILi2ELi16ELb0ELb0ELi64EEvPK6__halfPKjS4_S2_PS0_iiiiPKtS7_iiiiiibS2_i,"",@"SHT_CUDA_INFO"
	.sectionflags	@""
	.align	4


	//----- nvinfo : EIATTR_CUDA_API_VERSION
	.align		4
        /*0000*/ 	.byte	0x04, 0x37
        /*0002*/ 	.short	(.L_2609 - .L_2608)
.L_2608:
        /*0004*/ 	.word	0x00000082


	//----- nvinfo : EIATTR_KPARAM_INFO
	.align		4
.L_2609:
        /*0008*/ 	.byte	0x04, 0x17
        /*000a*/ 	.short	(.L_2611 - .L_2610)
.L_2610:
        /*000c*/ 	.word	0x00000000
        /*0010*/ 	.short	0x0013
        /*0012*/ 	.short	0x0070
        /*0014*/ 	.byte	0x00, 0xf0, 0x11, 0x00


	//----- nvinfo : EIATTR_KPARAM_INFO
	.align		4
.L_2611:
        /*0018*/ 	.byte	0x04, 0x17
        /*001a*/ 	.short	(.L_2613 - .L_2612)
.L_2612:
        /*001c*/ 	.word	0x00000000
        /*0020*/ 	.short	0x0012
        /*0022*/ 	.short	0x0068
        /*0024*/ 	.byte	0x00, 0xf0, 0x21, 0x00


	//----- nvinfo : EIATTR_KPARAM_INFO
	.align		4
.L_2613:
        /*0028*/ 	.byte	0x04, 0x17
        /*002a*/ 	.short	(.L_2615 - .L_2614)
.L_2614:
        /*002c*/ 	.word	0x00000000
        /*0030*/ 	.short	0x0011
        /*0032*/ 	.short	0x0060
        /*0034*/ 	.byte	0x00, 0xf0, 0x05, 0x00


	//----- nvinfo : EIATTR_KPARAM_INFO
	.align		4
.L_2615:
        /*0038*/ 	.byte	0x04, 0x17
        /*003a*/ 	.short	(.L_2617 - .L_2616)
.L_2616:
        /*003c*/ 	.word	0x00000000
        /*0040*/ 	.short	0x0010
        /*0042*/ 	.short	0x005c
        /*0044*/ 	.byte	0x00, 0xf0, 0x11, 0x00


	//----- nvinfo : EIATTR_KPARAM_INFO
	.align		4
.L_2617:
        /*0048*/ 	.byte	0x04, 0x17
        /*004a*/ 	.short	(.L_2619 - .L_2618)
.L_2618:
        /*004c*/ 	.word	0x00000000
        /*0050*/ 	.short	0x000f
        /*0052*/ 	.short	0x0058
        /*0054*/ 	.byte	0x00, 0xf0, 0x11, 0x00


	//----- nvinfo : EIATTR_KPARAM_INFO
	.align		4
.L_2619:
        /*0058*/ 	.byte	0x04, 0x17
        /*005a*/ 	.short	(.L_2621 - .L_2620)
.L_2620:
        /*005c*/ 	.word	0x00000000
        /*0060*/ 	.short	0x000e
        /*0062*/ 	.short	0x0054
        /*0064*/ 	.byte	0x00, 0xf0, 0x11, 0x00


	//----- nvinfo : EIATTR_KPARAM_INFO
	.align		4
.L_2621:
        /*0068*/ 	.byte	0x04, 0x17
        /*006a*/ 	.short	(.L_2623 - .L_2622)
.L_2622:
        /*006c*/ 	.word	0x00000000
        /*0070*/ 	.short	0x000d
        /*0072*/ 	.short	0x0050
        /*0074*/ 	.byte	0x00, 0xf0, 0x11, 0x00


	//----- nvinfo : EIATTR_KPARAM_INFO
	.align		4
.L_2623:
        /*0078*/ 	.byte	0x04, 0x17
        /*007a*/ 	.short	(.L_2625 - .L_2624)
.L_2624:
        /*007c*/ 	.word	0x00000000
        /*0080*/ 	.short	0x000c
        /*0082*/ 	.short	0x004c
        /*0084*/ 	.byte	0x00, 0xf0, 0x11, 0x00


	//----- nvinfo : EIATTR_KPARAM_INFO
	.align		4
.L_2625:
        /*0088*/ 	.byte	0x04, 0x17
        /*008a*/ 	.short	(.L_2627 - .L_2626)
.L_2626:
        /*008c*/ 	.word	0x00000000
        /*0090*/ 	.short	0x000b
        /*0092*/ 	.short	0x0048
        /*0094*/ 	.byte	0x00, 0xf0, 0x11, 0x00


	//----- nvinfo : EIATTR_KPARAM_INFO
	.align		4
.L_2627:
        /*0098*/ 	.byte	0x04, 0x17
        /*009a*/ 	.short	(.L_2629 - .L_2628)
.L_2628:
        /*009c*/ 	.word	0x00000000
        /*00a0*/ 	.short	0x000a
        /*00a2*/ 	.short	0x0040
        /*00a4*/ 	.byte	0x00, 0xf0, 0x21, 0x00


	//----- nvinfo : EIATTR_KPARAM_INFO
	.align		4
.L_2629:
        /*00a8*/ 	.byte	0x04, 0x17
        /*00aa*/ 	.short	(.L_2631 - .L_2630)
.L_2630:
        /*00ac*/ 	.word	0x00000000
        /*00b0*/ 	.short	0x0009
        /*00b2*/ 	.short	0x0038
        /*00b4*/ 	.byte	0x00, 0xf0, 0x21, 0x00


	//----- nvinfo : EIATTR_KPARAM_INFO
	.align		4
.L_2631:
        /*00b8*/ 	.byte	0x04, 0x17
        /*00ba*/ 	.short	(.L_2633 - .L_2632)
.L_2632:
        /*00bc*/ 	.word	0x00000000
        /*00c0*/ 	.short	0x0008
        /*00c2*/ 	.short	0x0034
        /*00c4*/ 	.byte	0x00, 0xf0, 0x11, 0x00


	//----- nvinfo : EIATTR_KPARAM_INFO
	.align		4
.L_2633:
        /*00c8*/ 	.byte	0x04, 0x17
        /*00ca*/ 	.short	(.L_2635 - .L_2634)
.L_2634:
        /*00cc*/ 	.word	0x00000000
        /*00d0*/ 	.short	0x0007
        /*00d2*/ 	.short	0x0030
        /*00d4*/ 	.byte	0x00, 0xf0, 0x11, 0x00


	//----- nvinfo : EIATTR_KPARAM_INFO
	.align		4
.L_2635:
        /*00d8*/ 	.byte	0x04, 0x17
        /*00da*/ 	.short	(.L_2637 - .L_2636)
.L_2636:
        /*00dc*/ 	.word	0x00000000
        /*00e0*/ 	.short	0x0006
        /*00e2*/ 	.short	0x002c
        /*00e4*/ 	.byte	0x00, 0xf0, 0x11, 0x00


	//----- nvinfo : EIATTR_KPARAM_INFO
	.align		4
.L_2637:
        /*00e8*/ 	.byte	0x04, 0x17
        /*00ea*/ 	.short	(.L_2639 - .L_2638)
.L_2638:
        /*00ec*/ 	.word	0x00000000
        /*00f0*/ 	.short	0x0005
        /*00f2*/ 	.short	0x0028
        /*00f4*/ 	.byte	0x00, 0xf0, 0x11, 0x00


	//----- nvinfo : EIATTR_KPARAM_INFO
	.align		4
.L_2639:
        /*00f8*/ 	.byte	0x04, 0x17
        /*00fa*/ 	.short	(.L_2641 - .L_2640)
.L_2640:
        /*00fc*/ 	.word	0x00000000
        /*0100*/ 	.short	0x0004
        /*0102*/ 	.short	0x0020
        /*0104*/ 	.byte	0x00, 0xf0, 0x21, 0x00


	//----- nvinfo : EIATTR_KPARAM_INFO
	.align		4
.L_2641:
        /*0108*/ 	.byte	0x04, 0x17
        /*010a*/ 	.short	(.L_2643 - .L_2642)
.L_2642:
        /*010c*/ 	.word	0x00000000
        /*0110*/ 	.short	0x0003
        /*0112*/ 	.short	0x0018
        /*0114*/ 	.byte	0x00, 0xf0, 0x21, 0x00


	//----- nvinfo : EIATTR_KPARAM_INFO
	.align		4
.L_2643:
        /*0118*/ 	.byte	0x04, 0x17
        /*011a*/ 	.short	(.L_2645 - .L_2644)
.L_2644:
        /*011c*/ 	.word	0x00000000
        /*0120*/ 	.short	0x0002
        /*0122*/ 	.short	0x0010
        /*0124*/ 	.byte	0x00, 0xf0, 0x21, 0x00


	//----- nvinfo : EIATTR_KPARAM_INFO
	.align		4
.L_2645:
        /*0128*/ 	.byte	0x04, 0x17
        /*012a*/ 	.short	(.L_2647 - .L_2646)
.L_2646:
        /*012c*/ 	.word	0x00000000
        /*0130*/ 	.short	0x0001
        /*0132*/ 	.short	0x0008
        /*0134*/ 	.byte	0x00, 0xf0, 0x21, 0x00


	//----- nvinfo : EIATTR_KPARAM_INFO
	.align		4
.L_2647:
        /*0138*/ 	.byte	0x04, 0x17
        /*013a*/ 	.short	(.L_2649 - .L_2648)
.L_2648:
        /*013c*/ 	.word	0x00000000
        /*0140*/ 	.short	0x0000
        /*0142*/ 	.short	0x0000
        /*0144*/ 	.byte	0x00, 0xf0, 0x21, 0x00


	//----- nvinfo : EIATTR_SPARSE_MMA_MASK
	.align		4
.L_2649:
        /*0148*/ 	.byte	0x03, 0x50
        /*014a*/ 	.short	0x0000


	//----- nvinfo : EIATTR_MAXREG_COUNT
	.align		4
        /*014c*/ 	.byte	0x03, 0x1b
        /*014e*/ 	.short	0x00ff


	//----- nvinfo : EIATTR_NUM_BARRIERS
	.align		4
        /*0150*/ 	.byte	0x02, 0x4c
        /*0152*/ 	.byte	0x01
	.zero		1


	//----- nvinfo : EIATTR_MERCURY_ISA_VERSION
	.align		4
        /*0154*/ 	.byte	0x03, 0x5f
        /*0156*/ 	.short	0x0101


	//----- nvinfo : EIATTR_EXIT_INSTR_OFFSETS
	.align		4
        /*0158*/ 	.byte	0x04, 0x1c
        /*015a*/ 	.short	(.L_2651 - .L_2650)


	//   ....[0]....
.L_2650:
        /*015c*/ 	.word	0x00000800


	//   ....[1]....
        /*0160*/ 	.word	0x00002ea0


	//   ....[2]....
        /*0164*/ 	.word	0x00003170


	//   ....[3]....
        /*0168*/ 	.word	0x000032c0


	//   ....[4]....
        /*016c*/ 	.word	0x00003360


	//   ....[5]....
        /*0170*/ 	.word	0x000033a0


	//----- nvinfo : EIATTR_CRS_STACK_SIZE
	.align		4
.L_2651:
        /*0174*/ 	.byte	0x04, 0x1e
        /*0176*/ 	.short	(.L_2653 - .L_2652)
.L_2652:
        /*0178*/ 	.word	0x00000000


	//----- nvinfo : EIATTR_CBANK_PARAM_SIZE
	.align		4
.L_2653:
        /*017c*/ 	.byte	0x03, 0x19
        /*017e*/ 	.short	0x0074


	//----- nvinfo : EIATTR_PARAM_CBANK
	.align		4
        /*0180*/ 	.byte	0x04, 0x0a
        /*0182*/ 	.short	(.L_2655 - .L_2654)
	.align		4
.L_2654:
        /*0184*/ 	.word	index@(.nv.constant0._Z23gemm_half_q_half_kernelILi2ELi16ELb0ELb0ELi64EEvPK6__halfPKjS4_S2_PS0_iiiiPKtS7_iiiiiibS2_i)
        /*0188*/ 	.short	0x0210
        /*018a*/ 	.short	0x0074


	//----- nvinfo : EIATTR_SW_WAR
	.align		4
.L_2655:
        /*018c*/ 	.byte	0x04, 0x36
        /*018e*/ 	.short	(.L_2657 - .L_2656)
.L_2656:
        /*0190*/ 	.word	0x00000008
.L_2657:


//--------------------- .nv.info._Z23gemm_half_q_half_kernelILi2ELi24ELb0ELb0ELi64EEvPK6__halfPKjS4_S2_PS0_iiiiPKtS7_iiiiiibS2_i --------------------------
	.section	.nv.info._Z23gemm_half_q_half_kernelILi2ELi24ELb0ELb0ELi64EEvPK6__halfPKjS4_S2_PS0_iiiiPKtS7_iiiiiibS2_i,"",@"SHT_CUDA_INFO"
	.sectionflags	@""
	.align	4


	//----- nvinfo : EIATTR_CUDA_API_VERSION
	.align		4
        /*0000*/ 	.byte	0x04, 0x37
        /*0002*/ 	.short	(.L_2659 - .L_2658)
.L_2658:
        /*0004*/ 	.word	0x00000082


	//----- nvinfo : EIATTR_KPARAM_INFO
	.align		4
.L_2659:
        /*0008*/ 	.byte	0x04, 0x17
        /*000a*/ 	.short	(.L_2661 - .L_2660)
.L_2660:
        /*000c*/ 	.word	0x00000000
        /*0010*/ 	.short	0x0013
        /*0012*/ 	.short	0x0070
        /*0014*/ 	.byte	0x00, 0xf0, 0x11, 0x00


	//----- nvinfo : EIATTR_KPARAM_INFO
	.align		4
.L_2661:
        /*0018*/ 	.byte	0x04, 0x17
        /*001a*/ 	.short	(.L_2663 - .L_2662)
.L_2662:
        /*001c*/ 	.word	0x00000000
        /*0020*/ 	.short	0x0012
        /*0022*/ 	.short	0x0068
        /*0024*/ 	.byte	0x00, 0xf0, 0x21, 0x00


	//----- nvinfo : EIATTR_KPARAM_INFO
	.align		4
.L_2663:
        /*0028*/ 	.byte	0x04, 0x17
        /*002a*/ 	.short	(.L_2665 - .L_2664)
.L_2664:
        /*002c*/ 	.word	0x00000000
        /*0030*/ 	.short	0x0011
        /*0032*/ 	.short	0x0060
        /*0034*/ 	.byte	0x00, 0xf0, 0x05, 0x00


	//----- nvinfo : EIATTR_KPARAM_INFO
	.align		4
.L_2665:
        /*0038*/ 	.byte	0x04, 0x17
        /*003a*/ 	.short	(.L_2667 - .L_2666)
.L_2666:
        /*003c*/ 	.word	0x00000000
        /*0040*/ 	.short	0x0010
        /*0042*/ 	.short	0x005c
        /*0044*/ 	.byte	0x00, 0xf0, 0x11, 0x00


	//----- nvinfo : EIATTR_KPARAM_INFO
	.align		4
.L_2667:
        /*0048*/ 	.byte	0x04, 0x17
        /*004a*/ 	.short	(.L_2669 - .L_2668)
.L_2668:
        /*004c*/ 	.word	0x00000000
        /*0050*/ 	.short	0x000f
        /*0052*/ 	.short	0x0058
        /*0054*/ 	.byte	0x00, 0xf0, 0x11, 0x00


	//----- nvinfo : EIATTR_KPARAM_INFO
	.align		4
.L_2669:
        /*0058*/ 	.byte	0x04, 0x17
        /*005a*/ 	.short	(.L_2671 - .L_2670)
.L_2670:
        /*005c*/ 	.word	0x00000000
        /*0060*/ 	.short	0x000e
        /*0062*/ 	.short	0x0054
        /*0064*/ 	.byte	0x00, 0xf0, 0x11, 0x00


	//----- nvinfo : EIATTR_KPARAM_INFO
	.align		4
.L_2671:
        /*0068*/ 	.byte	0x04, 0x17
        /*006a*/ 	.short	(.L_2673 - .L_2672)
.L_2672:
        /*006c*/ 	.word	0x00000000
        /*0070*/ 	.short	0x000d
        /*0072*/ 	.short	0x0050
        /*0074*/ 	.byte	0x00, 0xf0, 0x11, 0x00


	//----- nvinfo : EIATTR_KPARAM_INFO
	.align		4
.L_2673:
        /*0078*/ 	.byte	0x04, 0x17
        /*007a*/ 	.short	(.L_2675 - .L_2674)
.L_2674:
        /*007c*/ 	.word	0x00000000
        /*0080*/ 	.short	0x000c
        /*0082*/ 	.short	0x004c
        /*0084*/ 	.byte	0x00, 0xf0, 0x11, 0x00


	//----- nvinfo : EIATTR_KPARAM_INFO
	.align		4
.L_2675:
        /*0088*/ 	.byte	0x04, 0x17
        /*008a*/ 	.short	(.L_2677 - .L_2676)
.L_2676:
        /*008c*/ 	.word	0x00000000
        /*0090*/ 	.short	0x000b
        /*0092*/ 	.short	0x0048
        /*0094*/ 	.byte	0x00, 0xf0, 0x11, 0x00


	//----- nvinfo : EIATTR_KPARAM_INFO
	.align		4
.L_2677:
        /*0098*/ 	.byte	0x04, 0x17
        /*009a*/ 	.short	(.L_2679 - .L_2678)
.L_2678:
        /*009c*/ 	.word	0x00000000
        /*00a0*/ 	.short	0x000a
        /*00a2*/ 	.short	0x0040
        /*00a4*/ 	.byte	0x00, 0xf0, 0x21, 0x00


	//----- nvinfo : EIATTR_KPARAM_INFO
	.align		4
.L_2679:
        /*00a8*/ 	.byte	0x04, 0x17
        /*00aa*/ 	.short	(.L_2681 - .L_2680)
.L_2680:
        /*00ac*/ 	.word	0x00000000
        /*00b0*/ 	.short	0x0009
        /*00b2*/ 	.short	0x0038
        /*00b4*/ 	.byte	0x00, 0xf0, 0x21, 0x00


	//----- nvinfo : EIATTR_KPARAM_INFO
	.align		4
.L_2681:
        /*00b8*/ 	.byte	0x04, 0x17
        /*00ba*/ 	.short	(.L_2683 - .L_2682)
.L_2682:
        /*00bc*/ 	.word	0x00000000
        /*00c0*/ 	.short	0x0008
        /*00c2*/ 	.short	0x0034
        /*00c4*/ 	.byte	0x00, 0xf0, 0x11, 0x00


	//----- nvinfo : EIATTR_KPARAM_INFO
	.align		4
.L_2683:
        /*00c8*/ 	.byte	0x04, 0x17
        /*00ca*/ 	.short	(.L_2685 - .L_2684)
.L_2684:
        /*00cc*/ 	.word	0x00000000
        /*00d0*/ 	.short	0x0007
        /*00d2*/ 	.short	0x0030
        /*00d4*/ 	.byte	0x00, 0xf0, 0x11, 0x00


	//----- nvinfo : EIATTR_KPARAM_INFO
	.align		4
.L_2685:
        /*00d8*/ 	.byte	0x04, 0x17
        /*00da*/ 	.short	(.L_2687 - .L_2686)
.L_2686:
        /*00dc*/ 	.word	0x00000000
        /*00e0*/ 	.short	0x0006
        /*00e2*/ 	.short	0x002c
        /*00e4*/ 	.byte	0x00, 0xf0, 0x11, 0x00


	//----- nvinfo : EIATTR_KPARAM_INFO
	.align		4
.L_2687:
        /*00e8*/ 	.byte	0x04, 0x17
        /*00ea*/ 	.short	(.L_2689 - .L_2688)
.L_2688:
        /*00ec*/ 	.word	0x00000000
        /*00f0*/ 	.short	0x0005
        /*00f2*/ 	.short	0x0028
        /*00f4*/ 	.byte	0x00, 0xf0, 0x11, 0x00


	//----- nvinfo : EIATTR_KPARAM_INFO
	.align		4
.L_2689:
        /*00f8*/ 	.byte	0x04, 0x17
        /*00fa*/ 	.short	(.L_2691 - .L_2690)
.L_2690:
        /*00fc*/ 	.word	0x00000000
        /*0100*/ 	.short	0x0004
        /*0102*/ 	.short	0x0020
        /*0104*/ 	.byte	0x00, 0xf0, 0x21, 0x00


	//----- nvinfo : EIATTR_KPARAM_INFO
	.align		4
.L_2691:
        /*0108*/ 	.byte	0x04, 0x17
        /*010a*/ 	.short	(.L_2693 - .L_2692)
.L_2692:
        /*010c*/ 	.word	0x00000000
        /*0110*/ 	.short	0x0003
        /*0112*/ 	.short	0x0018
        /*0114*/ 	.byte	0x00, 0xf0, 0x21, 0x00


	//----- nvinfo : EIATTR_KPARAM_INFO
	.align		4
.L_2693:
        /*0118*/ 	.byte	0x04, 0x17
        /*011a*/ 	.short	(.L_2695 - .L_2694)
.L_2694:
        /*011c*/ 	.word	0x00000000
        /*0120*/ 	.short	0x0002
        /*0122*/ 	.short	0x0010
        /*0124*/ 	.byte	0x00, 0xf0, 0x21, 0x00


	//----- nvinfo : EIATTR_KPARAM_INFO
	.align		4
.L_2695:
        /*0128*/ 	.byte	0x04, 0x17
        /*012a*/ 	.short	(.L_2697 - .L_2696)
.L_2696:
        /*012c*/ 	.word	0x00000000
        /*0130*/ 	.short	0x0001
        /*0132*/ 	.short	0x0008
        /*0134*/ 	.byte	0x00, 0xf0, 0x21, 0x00


	//----- nvinfo : EIATTR_KPARAM_INFO
	.align		4
.L_2697:
        /*0138*/ 	.byte	0x04, 0x17
        /*013a*/ 	.short	(.L_2699 - .L_2698)
.L_2698:
        /*013c*/ 	.word	0x00000000
        /*0140*/ 	.short	0x0000
        /*0142*/ 	.short	0x0000
        /*0144*/ 	.byte	0x00, 0xf0, 0x21, 0x00


	//----- nvinfo : EIATTR_SPARSE_MMA_MASK
	.align		4
.L_2699:
        /*0148*/ 	.byte	0x03, 0x50
        /*014a*/ 	.short	0x0000


	//----- nvinfo : EIATTR_MAXREG_COUNT
	.align		4
        /*014c*/ 	.byte	0x03, 0x1b
        /*014e*/ 	.short	0x00ff


	//----- nvinfo : EIATTR_NUM_BARRIERS
	.align		4
        /*0150*/ 	.byte	0x02, 0x4c
        /*0152*/ 	.byte	0x01
	.zero		1


	//----- nvinfo : EIATTR_MERCURY_ISA_VERSION
	.align		4
        /*0154*/ 	.byte	0x03, 0x5f
        /*0156*/ 	.short	0x0101


	//----- nvinfo : EIATTR_EXIT_INSTR_OFFSETS
	.align		4
        /*0158*/ 	.byte	0x04, 0x1c
        /*015a*/ 	.short	(.L_2701 - .L_2700)


	//   ....[0]....
.L_2700:
        /*015c*/ 	.word	0x00000800


	//   ....[1]....
        /*0160*/ 	.word	0x00006170


	//   ....[2]....
        /*0164*/ 	.word	0x00006440


	//   ....[3]....
        /*0168*/ 	.word	0x00006590


	//   ....[4]....
        /*016c*/ 	.word	0x00006630


	//   ....[5]....
        /*0170*/ 	.word	0x00006670


	//----- nvinfo : EIATTR_CRS_STACK_SIZE
	.align		4
.L_2701:
        /*0174*/ 	.byte	0x04, 0x1e
        /*0176*/ 	.short	(.L_2703 - .L_2702)
.L_2702:
        /*0178*/ 	.word	0x00000000


	//----- nvinfo : EIATTR_CBANK_PARAM_SIZE
	.align		4
.L_2703:
        /*017c*/ 	.byte	0x03, 0x19
        /*017e*/ 	.short	0x0074


	//----- nvinfo : EIATTR_PARAM_CBANK
	.align		4
        /*0180*/ 	.byte	0x04, 0x0a
        /*0182*/ 	.short	(.L_2705 - .L_2704)
	.align		4
.L_2704:
        /*0184*/ 	.word	index@(.nv.constant0._Z23gemm_half_q_half_kernelILi2ELi24ELb0ELb0ELi64EEvPK6__halfPKjS4_S2_PS0_iiiiPKtS7_iiiiiibS2_i)
        /*0188*/ 	.short	0x0210
        /*018a*/ 	.short	0x0074


	//----- nvinfo : EIATTR_SW_WAR
	.align		4
.L_2705:
        /*018c*/ 	.byte	0x04, 0x36
        /*018e*/ 	.short	(.L_2707 - .L_2706)
.L_2706:
        /*0190*/ 	.word	0x00000008
.L_2707:


//--------------------- .nv.info._Z23gemm_half_q_half_kernelILi2ELi8ELb0ELb0ELi64EEvPK6__halfPKjS4_S2_PS0_iiiiPKtS7_iiiiiibS2_i --------------------------
	.section	.nv.info._Z23gemm_half_q_half_kernelILi2ELi8ELb0ELb0ELi64EEvPK6__halfPKjS4_S2_PS0_iiiiPKtS7_iiiiiibS2_i,"",@"SHT_CUDA_INFO"
	.sectionflags	@""
	.align	4


	//----- nvinfo : EIATTR_CUDA_API_VERSION
	.align		4
        /*0000*/ 	.byte	0x04, 0x37
        /*0002*/ 	.short	(.L_2709 - .L_2708)
.L_2708:
        /*0004*/ 	.word	0x00000082


	//----- nvinfo : EIATTR_KPARAM_INFO
	.align		4
.L_2709:
        /*0008*/ 	.byte	0x04, 0x17
        /*000a*/ 	.short	(.L_2711 - .L_2710)
.L_2710:
        /*000c*/ 	.word	0x00000000
        /*0010*/ 	.short	0x0013
        /*0012*/ 	.short	0x0070
        /*0014*/ 	.byte	0x00, 0xf0, 0x11, 0x00


	//----- nvinfo : EIATTR_KPARAM_INFO
	.align		4
.L_2711:
        /*0018*/ 	.byte	0x04, 0x17
        /*001a*/ 	.short	(.L_2713 - .L_2712)
.L_2712:
        /*001c*/ 	.word	0x00000000
        /*0020*/ 	.short	0x0012
        /*0022*/ 	.short	0x0068
        /*0024*/ 	.byte	0x00, 0xf0, 0x21, 0x00


	//----- nvinfo : EIATTR_KPARAM_INFO
	.align		4
.L_2713:
        /*0028*/ 	.byte	0x04, 0x17
        /*002a*/ 	.short	(.L_2715 - .L_2714)
.L_2714:
        /*002c*/ 	.word	0x00000000
        /*0030*/ 	.short	0x0011
        /*0032*/ 	.short	0x0060
        /*0034*/ 	.byte	0x00, 0xf0, 0x05, 0x00


	//----- nvinfo : EIATTR_KPARAM_INFO
	.align		4
.L_2715:
        /*0038*/ 	.byte	0x04, 0x17
        /*003a*/ 	.short	(.L_2717 - .L_2716)
.L_2716:
        /*003c*/ 	.word	0x00000000
        /*0040*/ 	.short	0x0010
        /*0042*/ 	.short	0x005c
        /*0044*/ 	.byte	0x00, 0xf0, 0x11, 0x00


	//----- nvinfo : EIATTR_KPARAM_INFO
	.align		4
.L_2717:
        /*0048*/ 	.byte	0x04, 0x17
        /*004a*/ 	.short	(.L_2719 - .L_2718)
.L_2718:
        /*004c*/ 	.word	0x00000000
        /*0050*/ 	.short	0x000f
        /*0052*/ 	.short	0x0058
        /*0054*/ 	.byte	0x00, 0xf0, 0x11, 0x00


	//----- nvinfo : EIATTR_KPARAM_INFO
	.align		4
.L_2719:
        /*0058*/ 	.byte	0x04, 0x17
        /*005a*/ 	.short	(.L_2721 - .L_2720)
.L_2720:
        /*005c*/ 	.word	0x00000000
        /*0060*/ 	.short	0x000e
        /*0062*/ 	.short	0x0054
        /*0064*/ 	.byte	0x00, 0xf0, 0x11, 0x00


	//----- nvinfo : EIATTR_KPARAM_INFO
	.align		4
.L_2721:
        /*0068*/ 	.byte	0x04, 0x17
        /*006a*/ 	.short	(.L_2723 - .L_2722)
.L_2722:
        /*006c*/ 	.word	0x00000000
        /*0070*/ 	.short	0x000d
        /*0072*/ 	.short	0x0050
        /*0074*/ 	.byte	0x00, 0xf0, 0x11, 0x00


	//----- nvinfo : EIATTR_KPARAM_INFO
	.align		4
.L_2723:
        /*0078*/ 	.byte	0x04, 0x17
        /*007a*/ 	.short	(.L_2725 - .L_2724)
.L_2724:
        /*007c*/ 	.word	0x00000000
        /*0080*/ 	.short	0x000c
        /*0082*/ 	.short	0x004c
        /*0084*/ 	.byte	0x00, 0xf0, 0x11, 0x00


	//----- nvinfo : EIATTR_KPARAM_INFO
	.align		4
.L_2725:
        /*0088*/ 	.byte	0x04, 0x17
        /*008a*/ 	.short	(.L_2727 - .L_2726)
.L_2726:
        /*008c*/ 	.word	0x00000000
        /*0090*/ 	.short	0x000b
        /*0092*/ 	.short	0x0048
        /*0094*/ 	.byte	0x00, 0xf0, 0x11, 0x00


	//----- nvinfo : EIATTR_KPARAM_INFO
	.align		4
.L_2727:
        /*0098*/ 	.byte	0x04, 0x17
        /*009a*/ 	.short	(.L_2729 - .L_2728)
.L_2728:
        /*009c*/ 	.word	0x00000000
        /*00a0*/ 	.short	0x000a
        /*00a2*/ 	.short	0x0040
        /*00a4*/ 	.byte	0x00, 0xf0, 0x21, 0x00


	//----- nvinfo : EIATTR_KPARAM_INFO
	.align		4
.L_2729:
        /*00a8*/ 	.byte	0x04, 0x17
        /*00aa*/ 	.short	(.L_2731 - .L_2730)
.L_2730:
        /*00ac*/ 	.word	0x00000000
        /*00b0*/ 	.short	0x0009
        /*00b2*/ 	.short	0x0038
        /*00b4*/ 	.byte	0x00, 0xf0, 0x21, 0x00


	//----- nvinfo : EIATTR_KPARAM_INFO
	.align		4
.L_2731:
        /*00b8*/ 	.byte	0x04, 0x17
        /*00ba*/ 	.short	(.L_2733 - .L_2732)
.L_2732:
        /*00bc*/ 	.word	0x00000000
        /*00c0*/ 	.short	0x0008
        /*00c2*/ 	.short	0x0034
        /*00c4*/ 	.byte	0x00, 0xf0, 0x11, 0x00


	//----- nvinfo : EIATTR_KPARAM_INFO
	.align		4
.L_2733:
        /*00c8*/ 	.byte	0x04, 0x17
        /*00ca*/ 	.short	(.L_2735 - .L_2734)
.L_2734:
        /*00cc*/ 	.word	0x00000000
        /*00d0*/ 	.short	0x0007
        /*00d2*/ 	.short	0x0030
        /*00d4*/ 	.byte	0x00, 0xf0, 0x11, 0x00


	//----- nvinfo : EIATTR_KPARAM_INFO
	.align		4
.L_2735:
        /*00d8*/ 	.byte	0x04, 0x17
        /*00da*/ 	.short	(.L_2737 - .L_2736)
.L_2736:
        /*00dc*/ 	.word	0x00000000
        /*00e0*/ 	.short	0x0006
        /*00e2*/ 	.short	0x002c
        /*00e4*/ 	.byte	0x00, 0xf0, 0x11, 0x00


	//----- nvinfo : EIATTR_KPARAM_INFO
	.align		4
.L_2737:
        /*00e8*/ 	.byte	0x04, 0x17
        /*00ea*/ 	.short	(.L_2739 - .L_2738)
.L_2738:
        /*00ec*/ 	.word	0x00000000
        /*00f0*/ 	.short	0x0005
        /*00f2*/ 	.short	0x0028
        /*00f4*/ 	.byte	0x00, 0xf0, 0x11, 0x00


	//----- nvinfo : EIATTR_KPARAM_INFO
	.align		4
.L_2739:
        /*00f8*/ 	.byte	0x04, 0x17
        /*00fa*/ 	.short	(.L_2741 - .L_2740)
.L_2740:
        /*00fc*/ 	.word	0x00000000
        /*0100*/ 	.short	0x0004
        /*0102*/ 	.short	0x0020
        /*0104*/ 	.byte	0x00, 0xf0, 0x21, 0x00


	//----- nvinfo : EIATTR_KPARAM_INFO
	.align		4
.L_2741:
        /*0108*/ 	.byte	0x04, 0x17
        /*010a*/ 	.short	(.L_2743 - .L_2742)
.L_2742:
        /*010c*/ 	.word	0x00000000
        /*0110*/ 	.short	0x0003
        /*0112*/ 	.short	0x0018
        /*0114*/ 	.byte	0x00, 0xf0, 0x21, 0x00


	//----- nvinfo : EIATTR_KPARAM_INFO
	.align		4
.L_2743:
        /*0118*/ 	.byte	0x04, 0x17
        /*011a*/ 	.short	(.L_2745 - .L_2744)
.L_2744:
        /*011c*/ 	.word	0x00000000
        /*0120*/ 	.short	0x0002
        /*0122*/ 	.short	0x0010
        /*0124*/ 	.byte	0x00, 0xf0, 0x21, 0x00


	//----- nvinfo : EIATTR_KPARAM_INFO
	.align		4
.L_2745:
        /*0128*/ 	.byte	0x04, 0x17
        /*012a*/ 	.short	(.L_2747 - .L_2746)
.L_2746:
        /*012c*/ 	.word	0x00000000
        /*0130*/ 	.short	0x0001
        /*0132*/ 	.short	0x0008
        /*0134*/ 	.byte	0x00, 0xf0, 0x21, 0x00


	//----- nvinfo : EIATTR_KPARAM_INFO
	.align		4
.L_2747:
        /*0138*/ 	.byte	0x04, 0x17
        /*013a*/ 	.short	(.L_2749 - .L_2748)
.L_2748:
        /*013c*/ 	.word	0x00000000
        /*0140*/ 	.short	0x0000
        /*0142*/ 	.short	0x0000
        /*0144*/ 	.byte	0x00, 0xf0, 0x21, 0x00


	//----- nvinfo : EIATTR_SPARSE_MMA_MASK
	.align		4
.L_2749:
        /*0148*/ 	.byte	0x03, 0x50
        /*014a*/ 	.short	0x0000


	//----- nvinfo : EIATTR_MAXREG_COUNT
	.align		4
        /*014c*/ 	.byte	0x03, 0x1b
        /*014e*/ 	.short	0x00ff


	//----- nvinfo : EIATTR_NUM_BARRIERS
	.align		4
        /*0150*/ 	.byte	0x02, 0x4c
        /*0152*/ 	.byte	0x01
	.zero		1


	//----- nvinfo : EIATTR_MERCURY_ISA_VERSION
	.align		4
        /*0154*/ 	.byte	0x03, 0x5f
        /*0156*/ 	.short	0x0101


	//----- nvinfo : EIATTR_EXIT_INSTR_OFFSETS
	.align		4
        /*0158*/ 	.byte	0x04, 0x1c
        /*015a*/ 	.short	(.L_2751 - .L_2750)


	//   ....[0]....
.L_2750:
        /*015c*/ 	.word	0x00000800


	//   ....[1]....
        /*0160*/ 	.word	0x00004630


	//   ....[2]....
        /*0164*/ 	.word	0x00004900


	//   ....[3]....
        /*0168*/ 	.word	0x00004a50


	//   ....[4]....
        /*016c*/ 	.word	0x00004af0


	//   ....[5]....
        /*0170*/ 	.word	0x00004b30


	//----- nvinfo : EIATTR_CRS_STACK_SIZE
	.align		4
.L_2751:
        /*0174*/ 	.byte	0x04, 0x1e
        /*0176*/ 	.short	(.L_2753 - .L_2752)
.L_2752:
        /*0178*/ 	.word	0x00000000


	//----- nvinfo : EIATTR_CBANK_PARAM_SIZE
	.align		4
.L_2753:
        /*017c*/ 	.byte	0x03, 0x19
        /*017e*/ 	.short	0x0074


	//----- nvinfo : EIATTR_PARAM_CBANK
	.align		4
        /*0180*/ 	.byte	0x04, 0x0a
        /*0182*/ 	.short	(.L_2755 - .L_2754)
	.align		4
.L_2754:
        /*0184*/ 	.word	index@(.nv.constant0._Z23gemm_half_q_half_kernelILi2ELi8ELb0ELb0ELi64EEvPK6__halfPKjS4_S2_PS0_iiiiPKtS7_iiiiiibS2_i)
        /*0188*/ 	.short	0x0210
        /*018a*/ 	.short	0x0074


	//----- nvinfo : EIATTR_SW_WAR
	.align		4
.L_2755:
        /*018c*/ 	.byte	0x04, 0x36
        /*018e*/ 	.short	(.L_2757 - .L_2756)
.L_2756:
        /*0190*/ 	.word	0x00000008
.L_2757:


//--------------------- .nv.info._Z23gemm_half_q_half_kernelILi2ELi12ELb0ELb0ELi64EEvPK6__halfPKjS4_S2_PS0_iiiiPKtS7_iiiiiibS2_i --------------------------
	.section	.nv.info._Z23gemm_half_q_half_kernelILi2ELi12ELb0ELb0ELi64EEvPK6__halfPKjS4_S2_PS0_iiiiPKtS7_iiiiiibS2_i,"",@"SHT_CUDA_INFO"
	.sectionflags	@""
	.align	4


	//----- nvinfo : EIATTR_CUDA_API_VERSION
	.align		4
        /*0000*/ 	.byte	0x04, 0x37
        /*0002*/ 	.short	(.L_2759 - .L_2758)
.L_2758:
        /*0004*/ 	.word	0x00000082


	//----- nvinfo : EIATTR_KPARAM_INFO
	.align		4
.L_2759:
        /*0008*/ 	.byte	0x04, 0x17
        /*000a*/ 	.short	(.L_2761 - .L_2760)
.L_2760:
        /*000c*/ 	.word	0x00000000
        /*0010*/ 	.short	0x0013
        /*0012*/ 	.short	0x0070
        /*0014*/ 	.byte	0x00, 0xf0, 0x11, 0x00


	//----- nvinfo : EIATTR_KPARAM_INFO
	.align		4
.L_2761:
        /*0018*/ 	.byte	0x04, 0x17
        /*001a*/ 	.short	(.L_2763 - .L_2762)
.L_2762:
        /*001c*/ 	.word	0x00000000
        /*0020*/ 	.short	0x0012
        /*0022*/ 	.short	0x0068
        /*0024*/ 	.byte	0x00, 0xf0, 0x21, 0x00


	//----- nvinfo : EIATTR_KPARAM_INFO
	.align		4
.L_2763:
        /*0028*/ 	.byte	0x04, 0x17
        /*002a*/ 	.short	(.L_2765 - .L_2764)
.L_2764:
        /*002c*/ 	.word	0x00000000
        /*0030*/ 	.short	0x0011
        /*0032*/ 	.short	0x0060
        /*0034*/ 	.byte	0x00, 0xf0, 0x05, 0x00


	//----- nvinfo : EIATTR_KPARAM_INFO
	.align		4
.L_2765:
        /*0038*/ 	.byte	0x04, 0x17
        /*003a*/ 	.short	(.L_2767 - .L_2766)
.L_2766:
        /*003c*/ 	.word	0x00000000
        /*0040*/ 	.short	0x0010
        /*0042*/ 	.short	0x005c
        /*0044*/ 	.byte	0x00, 0xf0, 0x11, 0x00


	//----- nvinfo : EIATTR_KPARAM_INFO
	.align		4
.L_2767:
        /*0048*/ 	.byte	0x04, 0x17
        /*004a*/ 	.short	(.L_2769 - .L_2768)
.L_2768:
        /*004c*/ 	.word	0x00000000
        /*0050*/ 	.short	0x000f
        /*0052*/ 	.short	0x0058
        /*0054*/ 	.byte	0x00, 0xf0, 0x11, 0x00


	//----- nvinfo : EIATTR_KPARAM_INFO
	.align		4
.L_2769:
        /*0058*/ 	.byte	0x04, 0x17
        /*005a*/ 	.short	(.L_2771 - .L_2770)
.L_2770:
        /*005c*/ 	.word	0x00000000
        /*0060*/ 	.short	0x000e
        /*0062*/ 	.short	0x0054
        /*0064*/ 	.byte	0x00, 0xf0, 0x11, 0x00


	//----- nvinfo : EIATTR_KPARAM_INFO
	.align		4
.L_2771:
        /*0068*/ 	.byte	0x04, 0x17
        /*006a*/ 	.short	(.L_2773 - .L_2772)
.L_2772:
        /*006c*/ 	.word	0x00000000
        /*0070*/ 	.short	0x000d
        /*0072*/ 	.short	0x0050
        /*0074*/ 	.byte	0x00, 0xf0, 0x11, 0x00


	//----- nvinfo : EIATTR_KPARAM_INFO
	.align		4
.L_2773:
        /*0078*/ 	.byte	0x04, 0x17
        /*007a*/ 	.short	(.L_2775 - .L_2774)
.L_2774:
        /*007c*/ 	.word	0x00000000
        /*0080*/ 	.short	0x000c
        /*0082*/ 	.short	0x004c
        /*0084*/ 	.byte	0x00, 0xf0, 0x11, 0x00


	//----- nvinfo : EIATTR_KPARAM_INFO
	.align		4
.L_2775:
        /*0088*/ 	.byte	0x04, 0x17
        /*008a*/ 	.short	(.L_2777 - .L_2776)
.L_2776:
        /*008c*/ 	.word	0x00000000
        /*0090*/ 	.short	0x000b
        /*0092*/ 	.short	0x0048
        /*0094*/ 	.byte	0x00, 0xf0, 0x11, 0x00


	//----- nvinfo : EIATTR_KPARAM_INFO
	.align		4
.L_2777:
        /*0098*/ 	.byte	0x04, 0x17
        /*009a*/ 	.short	(.L_2779 - .L_2778)
.L_2778:
        /*009c*/ 	.word	0x00000000
        /*00a0*/ 	.short	0x000a
        /*00a2*/ 	.short	0x0040
        /*00a4*/ 	.byte	0x00, 0xf0, 0x21, 0x00


	//----- nvinfo : EIATTR_KPARAM_INFO
	.align		4
.L_2779:
        /*00a8*/ 	.byte	0x04, 0x17
        /*00aa*/ 	.short	(.L_2781 - .L_2780)
.L_2780:
        /*00ac*/ 	.word	0x00000000
        /*00b0*/ 	.short	0x0009
        /*00b2*/ 	.short	0x0038
        /*00b4*/ 	.byte	0x00, 0xf0, 0x21, 0x00


	//----- nvinfo : EIATTR_KPARAM_INFO
	.align		4
.L_2781:
        /*00b8*/ 	.byte	0x04, 0x17
        /*00ba*/ 	.short	(.L_2783 - .L_2782)
.L_2782:
        /*00bc*/ 	.word	0x00000000
        /*00c0*/ 	.short	0x0008
        /*00c2*/ 	.short	0x0034
        /*00c4*/ 	.byte	0x00, 0xf0, 0x11, 0x00


	//----- nvinfo : EIATTR_KPARAM_INFO
	.align		4
.L_2783:
        /*00c8*/ 	.byte	0x04, 0x17
        /*00ca*/ 	.short	(.L_2785 - .L_2784)
.L_2784:
        /*00cc*/ 	.word	0x00000000
        /*00d0*/ 	.short	0x0007
        /*00d2*/ 	.short	0x0030
        /*00d4*/ 	.byte	0x00, 0xf0, 0x11, 0x00


	//----- nvinfo : EIATTR_KPARAM_INFO
	.align		4
.L_2785:
        /*00d8*/ 	.byte	0x04, 0x17
        /*00da*/ 	.short	(.L_2787 - .L_2786)
.L_2786:
        /*00dc*/ 	.word	0x00000000
        /*00e0*/ 	.short	0x0006
        /*00e2*/ 	.short	0x002c
        /*00e4*/ 	.byte	0x00, 0xf0, 0x11, 0x00


	//----- nvinfo : EIATTR_KPARAM_INFO
	.align		4
.L_2787:
        /*00e8*/ 	.byte	0x04, 0x17
        /*00ea*/ 	.short	(.L_2789 - .L_2788)
.L_2788:
        /*00ec*/ 	.word	0x00000000
        /*00f0*/ 	.short	0x0005
        /*00f2*/ 	.short	0x0028
        /*00f4*/ 	.byte	0x00, 0xf0, 0x11, 0x00


	//----- nvinfo : EIATTR_KPARAM_INFO
	.align		4
.L_2789:
        /*00f8*/ 	.byte	0x04, 0x17
        /*00fa*/ 	.short	(.L_2791 - .L_2790)
.L_2790:
        /*00fc*/ 	.word	0x00000000
        /*0100*/ 	.short	0x0004
        /*0102*/ 	.short	0x0020
        /*0104*/ 	.byte	0x00, 0xf0, 0x21, 0x00


	//----- nvinfo : EIATTR_KPARAM_INFO
	.align		4
.L_2791:
        /*0108*/ 	.byte	0x04, 0x17
        /*010a*/ 	.short	(.L_2793 - .L_2792)
.L_2792:
        /*010c*/ 	.word	0x00000000
        /*0110*/ 	.short	0x0003
        /*0112*/ 	.short	0x0018
        /*0114*/ 	.byte	0x00, 0xf0, 0x21, 0x00


	//----- nvinfo : EIATTR_KPARAM_INFO
	.align		4
.L_2793:
        /*0118*/ 	.byte	0x04, 0x17
        /*011a*/ 	.short	(.L_2795 - .L_2794)
.L_2794:
        /*011c*/ 	.word	0x00000000
        /*0120*/ 	.short	0x0002
        /*0122*/ 	.short	0x0010
        /*0124*/ 	.byte	0x00, 0xf0, 0x21, 0x00


	//----- nvinfo : EIATTR_KPARAM_INFO
	.align		4
.L_2795:
        /*0128*/ 	.byte	0x04, 0x17
        /*012a*/ 	.short	(.L_2797 - .L_2796)
.L_2796:
        /*012c*/ 	.word	0x00000000
        /*0130*/ 	.short	0x0001
        /*0132*/ 	.short	0x0008
        /*0134*/ 	.byte	0x00, 0xf0, 0x21, 0x00


	//----- nvinfo : EIATTR_KPARAM_INFO
	.align		4
.L_2797:
        /*0138*/ 	.byte	0x04, 0x17
        /*013a*/ 	.short	(.L_2799 - .L_2798)
.L_2798:
        /*013c*/ 	.word	0x00000000
        /*0140*/ 	.short	0x0000
        /*0142*/ 	.short	0x0000
        /*0144*/ 	.byte	0x00, 0xf0, 0x21, 0x00


	//----- nvinfo : EIATTR_SPARSE_MMA_MASK
	.align		4
.L_2799:
        /*0148*/ 	.byte	0x03, 0x50
        /*014a*/ 	.short	0x0000


	//----- nvinfo : EIATTR_MAXREG_COUNT
	.align		4
        /*014c*/ 	.byte	0x03, 0x1b
        /*014e*/ 	.short	0x00ff


	//----- nvinfo : EIATTR_NUM_BARRIERS
	.align		4
        /*0150*/ 	.byte	0x02, 0x4c
        /*0152*/ 	.byte	0x01
	.zero		1


	//----- nvinfo : EIATTR_MERCURY_ISA_VERSION
	.align		4
        /*0154*/ 	.byte	0x03, 0x5f
        /*0156*/ 	.short	0x0101


	//----- nvinfo : EIATTR_EXIT_INSTR_OFFSETS
	.align		4
        /*0158*/ 	.byte	0x04, 0x1c
        /*015a*/ 	.short	(.L_2801 - .L_2800)


	//   ....[0]....
.L_2800:
        /*015c*/ 	.word	0x00000800


	//   ....[1]....
        /*0160*/ 	.word	0x00005fd0


	//   ....[2]....
        /*0164*/ 	.word	0x000062a0


	//   ....[3]....
        /*0168*/ 	.word	0x000063f0


	//   ....[4]....
        /*016c*/ 	.word	0x00006490


	//   ....[5]....
        /*0170*/ 	.word	0x000064d0


	//----- nvinfo : EIATTR_CRS_STACK_SIZE
	.align		4
.L_2801:
        /*0174*/ 	.byte	0x04, 0x1e
        /*0176*/ 	.short	(.L_2803 - .L_2802)
.L_2802:
        /*0178*/ 	.word	0x00000000


	//----- nvinfo : EIATTR_CBANK_PARAM_SIZE
	.align		4
.L_2803:
        /*017c*/ 	.byte	0x03, 0x19
        /*017e*/ 	.short	0x0074


	//----- nvinfo : EIATTR_PARAM_CBANK
	.align		4
        /*0180*/ 	.byte	0x04, 0x0a
        /*0182*/ 	.short	(.L_2805 - .L_2804)
	.align		4
.L_2804:
        /*0184*/ 	.word	index@(.nv.constant0._Z23gemm_half_q_half_kernelILi2ELi12ELb0ELb0ELi64EEvPK6__halfPKjS4_S2_PS0_iiiiPKtS7_iiiiiibS2_i)
        /*0188*/ 	.short	0x0210
        /*018a*/ 	.short	0x0074


	//----- nvinfo : EIATTR_SW_WAR
	.align		4
.L_2805:
        /*018c*/ 	.byte	0x04, 0x36
        /*018e*/ 	.short	(.L_2807 - .L_2806)
.L_2806:
        /*0190*/ 	.word	0x00000008
.L_2807:


//--------------------- .nv.info._Z23gemm_half_q_half_kernelILi2ELi14ELb0ELb0ELi64EEvPK6__halfPKjS4_S2_PS0_iiiiPKtS7_iiiiiibS2_i --------------------------
	.section	.nv.info._Z23gemm_half_q_half_kernelILi2ELi14ELb0ELb0ELi64EEvPK6__halfPKjS4_S2_PS0_iiiiPKtS7_iiiiiibS2_i,"",@"SHT_CUDA_INFO"
	.sectionflags	@""
	.align	4


	//----- nvinfo : EIATTR_CUDA_API_VERSION
	.align		4
        /*0000*/ 	.byte	0x04, 0x37
        /*0002*/ 	.short	(.L_2809 - .L_2808)
.L_2808:
        /*0004*/ 	.word	0x00000082


	//----- nvinfo : EIATTR_KPARAM_INFO
	.align		4
.L_2809:
        /*0008*/ 	.byte	0x04, 0x17
        /*000a*/ 	.short	(.L_2811 - .L_2810)
.L_2810:
        /*000c*/ 	.word	0x00000000
        /*0010*/ 	.short	0x0013
        /*0012*/ 	.short	0x0070
        /*0014*/ 	.byte	0x00, 0xf0, 0x11, 0x00


	//----- nvinfo : EIATTR_KPARAM_INFO
	.align		4
.L_2811:
        /*0018*/ 	.byte	0x04, 0x17
        /*001a*/ 	.short	(.L_2813 - .L_2812)
.L_2812:
        /*001c*/ 	.word	0x00000000
        /*0020*/ 	.short	0x0012
        /*0022*/ 	.short	0x0068
        /*0024*/ 	.byte	0x00, 0xf0, 0x21, 0x00


	//----- nvinfo : EIATTR_KPARAM_INFO
	.align		4
.L_2813:
        /*0028*/ 	.byte	0x04, 0x17
        /*002a*/ 	.short	(.L_2815 - .L_2814)
.L_2814:
        /*002c*/ 	.word	0x00000000
        /*0030*/ 	.short	0x0011
        /*0032*/ 	.short	0x0060
        /*0034*/ 	.byte	0x00, 0xf0, 0x05, 0x00


	//----- nvinfo : EIATTR_KPARAM_INFO
	.align		4
.L_2815:
        /*0038*/ 	.byte	0x04, 0x17
        /*003a*/ 	.short	(.L_2817 - .L_2816)
.L_2816:
        /*003c*/ 	.word	0x00000000
        /*0040*/ 	.short	0x0010
        /*0042*/ 	.short	0x005c
        /*0044*/ 	.byte	0x00, 0xf0, 0x11, 0x00


	//----- nvinfo : EIATTR_KPARAM_INFO
	.align		4
.L_2817:
        /*0048*/ 	.byte	0x04, 0x17
        /*004a*/ 	.short	(.L_2819 - .L_2818)
.L_2818:
        /*004c*/ 	.word	0x00000000
        /*0050*/ 	.short	0x000f
        /*0052*/ 	.short	0x0058
        /*0054*/ 	.byte	0x00, 0xf0, 0x11, 0x00


	//----- nvinfo : EIATTR_KPARAM_INFO
	.align		4
.L_2819:
        /*0058*/ 	.byte	0x04, 0x17
        /*005a*/ 	.short	(.L_2821 - .L_2820)
.L_2820:
        /*005c*/ 	.word	0x00000000
        /*0060*/ 	.short	0x000e
        /*0062*/ 	.short	0x0054
        /*0064*/ 	.byte	0x00, 0xf0, 0x11, 0x00


	//----- nvinfo : EIATTR_KPARAM_INFO
	.align		4
.L_2821:
        /*0068*/ 	.byte	0x04, 0x17
        /*006a*/ 	.short	(.L_2823 - .L_2822)
.L_2822:
        /*006c*/ 	.word	0x00000000
        /*0070*/ 	.short	0x000d
        /*0072*/ 	.short	0x0050
        /*0074*/ 	.byte	0x00, 0xf0, 0x11, 0x00


	//----- nvinfo : EIATTR_KPARAM_INFO
	.align		4
.L_2823:
        /*0078*/ 	.byte	0x04, 0x17
        /*007a*/ 	.short	(.L_2825 - .L_2824)
.L_2824:
        /*007c*/ 	.word	0x00000000
        /*0080*/ 	.short	0x000c
        /*0082*/ 	.short	0x004c
        /*0084*/ 	.byte	0x00, 0xf0, 0x11, 0x00


	//----- nvinfo : EIATTR_KPARAM_INFO
	.align		4
.L_2825:
        /*0088*/ 	.byte	0x04, 0x17
        /*008a*/ 	.short	(.L_2827 - .L_2826)
.L_2826:
        /*008c*/ 	.word	0x00000000
        /*0090*/ 	.short	0x000b
        /*0092*/ 	.short	0x0048
        /*0094*/ 	.byte	0x00, 0xf0, 0x11, 0x00


	//----- nvinfo : EIATTR_KPARAM_INFO
	.align		4
.L_2827:
        /*0098*/ 	.byte	0x04, 0x17
        /*009a*/ 	.short	(.L_2829 - .L_2828)
.L_2828:
        /*009c*/ 	.word	0x00000000
        /*00a0*/ 	.short	0x000a
        /*00a2*/ 	.short	0x0040
        /*00a4*/ 	.byte	0x00, 0xf0, 0x21, 0x00


	//----- nvinfo : EIATTR_KPARAM_INFO
	.align		4
.L_2829:
        /*00a8*/ 	.byte	0x04, 0x17
        /*00aa*/ 	.short	(.L_2831 - .L_2830)
.L_2830:
        /*00ac*/ 	.word	0x00000000
        /*00b0*/ 	.short	0x0009
        /*00b2*/ 	.short	0x0038
        /*00b4*/ 	.byte	0x00, 0xf0, 0x21, 0x00


	//----- nvinfo : EIATTR_KPARAM_INFO
	.align		4
.L_2831:
        /*00b8*/ 	.byte	0x04, 0x17
        /*00ba*/ 	.short	(.L_2833 - .L_2832)
.L_2832:
        /*00bc*/ 	.word	0x00000000
        /*00c0*/ 	.short	0x0008
        /*00c2*/ 	.short	0x0034
        /*00c4*/ 	.byte	0x00, 0xf0, 0x11, 0x00


	//----- nvinfo : EIATTR_KPARAM_INFO
	.align		4
.L_2833:
        /*00c8*/ 	.byte	0x04, 0x17
        /*00ca*/ 	.short	(.L_2835 - .L_2834)
.L_2834:
        /*00cc*/ 	.word	0x00000000
        /*00d0*/ 	.short	0x0007
        /*00d2*/ 	.short	0x0030
        /*00d4*/ 	.byte	0x00, 0xf0, 0x11, 0x00


	//----- nvinfo : EIATTR_KPARAM_INFO
	.align		4
.L_2835:
        /*00d8*/ 	.byte	0x04, 0x17
        /*00da*/ 	.short	(.L_2837 - .L_2836)
.L_2836:
        /*00dc*/ 	.word	0x00000000
        /*00e0*/ 	.short	0x0006
        /*00e2*/ 	.short	0x002c
        /*00e4*/ 	.byte	0x00, 0xf0, 0x11, 0x00


	//----- nvinfo : EIATTR_KPARAM_INFO
	.align		4
.L_2837:
        /*00e8*/ 	.byte	0x04, 0x17
        /*00ea*/ 	.short	(.L_2839 - .L_2838)
.L_2838:
        /*00ec*/ 	.word	0x00000000
        /*00f0*/ 	.short	0x0005
        /*00f2*/ 	.short	0x0028
        /*00f4*/ 	.byte	0x00, 0xf0, 0x11, 0x00


	//----- nvinfo : EIATTR_KPARAM_INFO
	.align		4
.L_2839:
        /*00f8*/ 	.byte	0x04, 0x17
        /*00fa*/ 	.short	(.L_2841 - .L_2840)
.L_2840:
        /*00fc*/ 	.word	0x00000000
        /*0100*/ 	.short	0x0004
        /*0102*/ 	.short	0x0020
        /*0104*/ 	.byte	0x00, 0xf0, 0x21, 0x00


	//----- nvinfo : EIATTR_KPARAM_INFO
	.align		4
.L_2841:
        /*0108*/ 	.byte	0x04, 0x17
        /*010a*/ 	.short	(.L_2843 - .L_2842)
.L_2842:
        /*010c*/ 	.word	0x00000000
        /*0110*/ 	.short	0x0003
        /*0112*/ 	.short	0x0018
        /*0114*/ 	.byte	0x00, 0xf0, 0x21, 0x00


	//----- nvinfo : EIATTR_KPARAM_INFO
	.align		4
.L_2843:
        /*0118*/ 	.byte	0x04, 0x17
        /*011a*/ 	.short	(.L_2845 - .L_2844)
.L_2844:
        /*011c*/ 	.word	0x00000000
        /*0120*/ 	.short	0x0002
        /*0122*/ 	.short	0x0010
        /*0124*/ 	.byte	0x00, 0xf0, 0x21, 0x00


	//----- nvinfo : EIATTR_KPARAM_INFO
	.align		4
.L_2845:
        /*0128*/ 	.byte	0x04, 0x17
        /*012a*/ 	.short	(.L_2847 - .L_2846)
.L_2846:
        /*012c*/ 	.word	0x00000000
        /*0130*/ 	.short	0x0001
        /*0132*/ 	.short	0x0008
        /*0134*/ 	.byte	0x00, 0xf0, 0x21, 0x00


	//----- nvinfo : EIATTR_KPARAM_INFO
	.align		4
.L_2847:
        /*0138*/ 	.byte	0x04, 0x17
        /*013a*/ 	.short	(.L_2849 - .L_2848)
.L_2848:
        /*013c*/ 	.word	0x00000000
        /*0140*/ 	.short	0x0000
        /*0142*/ 	.short	0x0000
        /*0144*/ 	.byte	0x00, 0xf0, 0x21, 0x00


	//----- nvinfo : EIATTR_SPARSE_MMA_MASK
	.align		4
.L_2849:
        /*0148*/ 	.byte	0x03, 0x50
        /*014a*/ 	.short	0x0000


	//----- nvinfo : EIATTR_MAXREG_COUNT
	.align		4
        /*014c*/ 	.byte	0x03, 0x1b
        /*014e*/ 	.short	0x00ff


	//----- nvinfo : EIATTR_NUM_BARRIERS
	.align		4
        /*0150*/ 	.byte	0x02, 0x4c
        /*0152*/ 	.byte	0x01
	.zero		1


	//----- nvinfo : EIATTR_MERCURY_ISA_VERSION
	.align		4
        /*0154*/ 	.byte	0x03, 0x5f
        /*0156*/ 	.short	0x0101


	//----- nvinfo : EIATTR_EXIT_INSTR_OFFSETS
	.align		4
        /*0158*/ 	.byte	0x04, 0x1c
        /*015a*/ 	.short	(.L_2851 - .L_2850)


	//   ....[0]....
.L_2850:
        /*015c*/ 	.word	0x00000800


	//   ....[1]....
        /*0160*/ 	.word	0x00006e10


	//   ....[2]....
        /*0164*/ 	.word	0x000070e0


	//   ....[3]....
        /*0168*/ 	.word	0x00007230


	//   ....[4]....
        /*016c*/ 	.word	0x000072c0


	//   ....[5]....
        /*0170*/ 	.word	0x00007300


	//----- nvinfo : EIATTR_CRS_STACK_SIZE
	.align		4
.L_2851:
        /*0174*/ 	.byte	0x04, 0x1e
        /*0176*/ 	.short	(.L_2853 - .L_2852)
.L_2852:
        /*0178*/ 	.word	0x00000000


	//----- nvinfo : EIATTR_CBANK_PARAM_SIZE
	.align		4
.L_2853:
        /*017c*/ 	.byte	0x03, 0x19
        /*017e*/ 	.short	0x0074


	//----- nvinfo : EIATTR_PARAM_CBANK
	.align		4
        /*0180*/ 	.byte	0x04, 0x0a
        /*0182*/ 	.short	(.L_2855 - .L_2854)
	.align		4
.L_2854:
        /*0184*/ 	.word	index@(.nv.constant0._Z23gemm_half_q_half_kernelILi2ELi14ELb0ELb0ELi64EEvPK6__halfPKjS4_S2_PS0_iiiiPKtS7_iiiiiibS2_i)
        /*0188*/ 	.short	0x0210
        /*018a*/ 	.short	0x0074


	//----- nvinfo : EIATTR_SW_WAR
	.align		4
.L_2855:
        /*018c*/ 	.byte	0x04, 0x36
        /*018e*/ 	.short	(.L_2857 - .L_2856)
.L_2856:
        /*0190*/ 	.word	0x00000008
.L_2857:


//--------------------- .nv.info._Z23gemm_half_q_half_kernelILi2ELi4ELb0ELb0ELi64EEvPK6__halfPKjS4_S2_PS0_iiiiPKtS7_iiiiiibS2_i --------------------------
	.section	.nv.info._Z23gemm_half_q_half_kernelILi2ELi4ELb0ELb0ELi64EEvPK6__halfPKjS4_S2_PS0_iiiiPKtS7_iiiiiibS2_i,"",@"SHT_CUDA_INFO"
	.sectionflags	@""
	.align	4


	//----- nvinfo : EIATTR_CUDA_API_VERSION
	.align		4
        /*0000*/ 	.byte	0x04, 0x37
        /*0002*/ 	.short	(.L_2859 - .L_2858)
.L_2858:
        /*0004*/ 	.word	0x00000082


	//----- nvinfo : EIATTR_KPARAM_INFO
	.align		4
.L_2859:
        /*0008*/ 	.byte	0x04, 0x17
        /*000a*/ 	.short	(.L_2861 - .L_2860)
.L_2860:
        /*000c*/ 	.word	0x00000000
        /*0010*/ 	.short	0x0013
        /*0012*/ 	.short	0x0070
        /*0014*/ 	.byte	0x00, 0xf0, 0x11, 0x00


	//----- nvinfo : EIATTR_KPARAM_INFO
	.align		4
.L_2861:
        /*0018*/ 	.byte	0x04, 0x17
        /*001a*/ 	.short	(.L_2863 - .L_2862)
.L_2862:
        /*001c*/ 	.word	0x00000000
        /*0020*/ 	.short	0x0012
        /*0022*/ 	.short	0x0068
        /*0024*/ 	.byte	0x00, 0xf0, 0x21, 0x00


	//----- nvinfo : EIATTR_KPARAM_INFO
	.align		4
.L_2863:
        /*0028*/ 	.byte	0x04, 0x17
        /*002a*/ 	.short	(.L_2865 - .L_2864)
.L_2864:
        /*002c*/ 	.word	0x00000000
        /*0030*/ 	.short	0x0011
        /*0032*/ 	.short	0x0060
        /*0034*/ 	.byte	0x00, 0xf0, 0x05, 0x00


	//----- nvinfo : EIATTR_KPARAM_INFO
	.align		4
.L_2865:
        /*0038*/ 	.byte	0x04, 0x17
        /*003a*/ 	.short	(.L_2867 - .L_2866)
.L_2866:
        /*003c*/ 	.word	0x00000000
        /*0040*/ 	.short	0x0010
        /*0042*/ 	.short	0x005c
        /*0044*/ 	.byte	0x00, 0xf0, 0x11, 0x00


	//----- nvinfo : EIATTR_KPARAM_INFO
	.align		4
.L_2867:
        /*0048*/ 	.byte	0x04, 0x17
        /*004a*/ 	.short	(.L_2869 - .L_2868)
.L_2868:
        /*004c*/ 	.word	0x00000000
        /*0050*/ 	.short	0x000f
        /*0052*/ 	.short	0x0058
        /*0054*/ 	.byte	0x00, 0xf0, 0x11, 0x00


	//----- nvinfo : EIATTR_KPARAM_INFO
	.align		4
.L_2869:
        /*0058*/ 	.byte	0x04, 0x17
        /*005a*/ 	.short	(.L_2871 - .L_2870)
.L_2870:
        /*005c*/ 	.word	0x00000000
        /*0060*/ 	.short	0x000e
        /*0062*/ 	.short	0x0054
        /*0064*/ 	.byte	0x00, 0xf0, 0x11, 0x00


	//----- nvinfo : EIATTR_KPARAM_INFO
	.align		4
.L_2871:
        /*0068*/ 	.byte	0x04, 0x17
        /*006a*/ 	.short	(.L_2873 - .L_2872)
.L_2872:
        /*006c*/ 	.word	0x00000000
        /*0070*/ 	.short	0x000d
        /*0072*/ 	.short	0x0050
        /*0074*/ 	.byte	0x00, 0xf0, 0x11, 0x00


	//----- nvinfo : EIATTR_KPARAM_INFO
	.align		4
.L_2873:
        /*0078*/ 	.byte	0x04, 0x17
        /*007a*/ 	.short	(.L_2875 - .L_2874)
.L_2874:
        /*007c*/ 	.word	0x00000000
        /*0080*/ 	.short	0x000c
        /*0082*/ 	.short	0x004c
        /*0084*/ 	.byte	0x00, 0xf0, 0x11, 0x00


	//----- nvinfo : EIATTR_KPARAM_INFO
	.align		4
.L_2875:
        /*0088*/ 	.byte	0x04, 0x17
        /*008a*/ 	.short	(.L_2877 - .L_2876)
.L_2876:
        /*008c*/ 	.word	0x00000000
        /*0090*/ 	.short	0x000b
        /*0092*/ 	.short	0x0048
        /*0094*/ 	.byte	0x00, 0xf0, 0x11, 0x00


	//----- nvinfo : EIATTR_KPARAM_INFO
	.align		4
.L_2877:
        /*0098*/ 	.byte	0x04, 0x17
        /*009a*/ 	.short	(.L_2879 - .L_2878)
.L_2878:
        /*009c*/ 	.word	0x00000000
        /*00a0*/ 	.short	0x000a
        /*00a2*/ 	.short	0x0040
        /*00a4*/ 	.byte	0x00, 0xf0, 0x21, 0x00


	//----- nvinfo : EIATTR_KPARAM_INFO
	.align		4
.L_2879:
        /*00a8*/ 	.byte	0x04, 0x17
        /*00aa*/ 	.short	(.L_2881 - .L_2880)
.L_2880:
        /*00ac*/ 	.word	0x00000000
        /*00b0*/ 	.short	0x0009
        /*00b2*/ 	.short	0x0038
        /*00b4*/ 	.byte	0x00, 0xf0, 0x21, 0x00


	//----- nvinfo : EIATTR_KPARAM_INFO
	.align		4
.L_2881:
        /*00b8*/ 	.byte	0x04, 0x17
        /*00ba*/ 	.short	(.L_2883 - .L_2882)
.L_2882:
        /*00bc*/ 	.word	0x00000000
        /*00c0*/ 	.short	0x0008
        /*00c2*/ 	.short	0x0034
        /*00c4*/ 	.byte	0x00, 0xf0, 0x11, 0x00


	//----- nvinfo : EIATTR_KPARAM_INFO
	.align		4
.L_2883:
        /*00c8*/ 	.byte	0x04, 0x17
        /*00ca*/ 	.short	(.L_2885 - .L_2884)
.L_2884:
        /*00cc*/ 	.word	0x00000000
        /*00d0*/ 	.short	0x0007
        /*00d2*/ 	.short	0x0030
        /*00d4*/ 	.byte	0x00, 0xf0, 0x11, 0x00


	//----- nvinfo : EIATTR_KPARAM_INFO
	.align		4
.L_2885:
        /*00d8*/ 	.byte	0x04, 0x17
        /*00da*/ 	.short	(.L_2887 - .L_2886)
.L_2886:
        /*00dc*/ 	.word	0x00000000
        /*00e0*/ 	.short	0x0006
        /*00e2*/ 	.short	0x002c
        /*00e4*/ 	.byte	0x00, 0xf0, 0x11, 0x00


	//----- nvinfo : EIATTR_KPARAM_INFO
	.align		4
.L_2887:
        /*00e8*/ 	.byte	0x04, 0x17
        /*00ea*/ 	.short	(.L_2889 - .L_2888)
.L_2888:
        /*00ec*/ 	.word	0x00000000
        /*00f0*/ 	.short	0x0005
        /*00f2*/ 	.short	0x0028
        /*00f4*/ 	.byte	0x00, 0xf0, 0x11, 0x00


	//----- nvinfo : EIATTR_KPARAM_INFO
	.align		4
.L_2889:
        /*00f8*/ 	.byte	0x04, 0x17
        /*00fa*/ 	.short	(.L_2891 - .L_2890)
.L_2890:
        /*00fc*/ 	.word	0x00000000
        /*0100*/ 	.short	0x0004
        /*0102*/ 	.short	0x0020
        /*0104*/ 	.byte	0x00, 0xf0, 0x21, 0x00


	//----- nvinfo : EIATTR_KPARAM_INFO
	.align		4
.L_2891:
        /*0108*/ 	.byte	0x04, 0x17
        /*010a*/ 	.short	(.L_2893 - .L_2892)
.L_2892:
        /*010c*/ 	.word	0x00000000
        /*0110*/ 	.short	0x0003
        /*0112*/ 	.short	0x0018
        /*0114*/ 	.byte	0x00, 0xf0, 0x21, 0x00


	//----- nvinfo : EIATTR_KPARAM_INFO
	.align		4
.L_2893:
        /*0118*/ 	.byte	0x04, 0x17
        /*011a*/ 	.short	(.L_2895 - .L_2894)
.L_2894:
        /*011c*/ 	.word	0x00000000
        /*0120*/ 	.short	0x0002
        /*0122*/ 	.short	0x0010
        /*0124*/ 	.byte	0x00, 0xf0, 0x21, 0x00


	//----- nvinfo : EIATTR_KPARAM_INFO
	.align		4
.L_2895:
        /*0128*/ 	.byte	0x04, 0x17
        /*012a*/ 	.short	(.L_2897 - .L_2896)
.L_2896:
        /*012c*/ 	.word	0x00000000
        /*0130*/ 	.short	0x0001
        /*0132*/ 	.short	0x0008
        /*0134*/ 	.byte	0x00, 0xf0, 0x21, 0x00


	//----- nvinfo : EIATTR_KPARAM_INFO
	.align		4
.L_2897:
        /*0138*/ 	.byte	0x04, 0x17
        /*013a*/ 	.short	(.L_2899 - .L_2898)
.L_2898:
        /*013c*/ 	.word	0x00000000
        /*0140*/ 	.short	0x0000
        /*0142*/ 	.short	0x0000
        /*0144*/ 	.byte	0x00, 0xf0, 0x21, 0x00


	//----- nvinfo : EIATTR_SPARSE_MMA_MASK
	.align		4
.L_2899:
        /*0148*/ 	.byte	0x03, 0x50
        /*014a*/ 	.short	0x0000


	//----- nvinfo : EIATTR_MAXREG_COUNT
	.align		4
        /*014c*/ 	.byte	0x03, 0x1b
        /*014e*/ 	.short	0x00ff


	//----- nvinfo : EIATTR_NUM_BARRIERS
	.align		4
        /*0150*/ 	.byte	0x02, 0x4c
        /*0152*/ 	.byte	0x01
	.zero		1


	//----- nvinfo : EIATTR_MERCURY_ISA_VERSION
	.align		4
        /*0154*/ 	.byte	0x03, 0x5f
        /*0156*/ 	.short	0x0101


	//----- nvinfo : EIATTR_EXIT_INSTR_OFFSETS
	.align		4
        /*0158*/ 	.byte	0x04, 0x1c
        /*015a*/ 	.short	(.L_2901 - .L_2900)


	//   ....[0]....
.L_2900:
        /*015c*/ 	.word	0x00000800


	//   ....[1]....
        /*0160*/ 	.word	0x00002cc0


	//   ....[2]....
        /*0164*/ 	.word	0x00002f90


	//   ....[3]....
        /*0168*/ 	.word	0x000030e0


	//   ....[4]....
        /*016c*/ 	.word	0x00003180


	//   ....[5]....
        /*0170*/ 	.word	0x000031c0


	//----- nvinfo : EIATTR_CRS_STACK_SIZE
	.align		4
.L_2901:
        /*0174*/ 	.byte	0x04, 0x1e
        /*0176*/ 	.short	(.L_2903 - .L_2902)
.L_2902:
        /*0178*/ 	.word	0x00000000


	//----- nvinfo : EIATTR_CBANK_PARAM_SIZE
	.align		4
.L_2903:
        /*017c*/ 	.byte	0x03, 0x19
        /*017e*/ 	.short	0x0074


	//----- nvinfo : EIATTR_PARAM_CBANK
	.align		4
        /*0180*/ 	.byte	0x04, 0x0a
        /*0182*/ 	.short	(.L_2905 - .L_2904)
	.align		4
.L_2904:
        /*0184*/ 	.word	index@(.nv.constant0._Z23gemm_half_q_half_kernelILi2ELi4ELb0ELb0ELi64EEvPK6__halfPKjS4_S2_PS0_iiiiPKtS7_iiiiiibS2_i)
        /*0188*/ 	.short	0x0210
        /*018a*/ 	.short	0x0074


	//----- nvinfo : EIATTR_SW_WAR
	.align		4
.L_2905:
        /*018c*/ 	.byte	0x04, 0x36
        /*018e*/ 	.short	(.L_2907 - .L_2906)
.L_2906:
        /*0190*/ 	.word	0x00000008
.L_2907:


//--------------------- .nv.info._Z23gemm_half_q_half_kernelILi2ELi6ELb0ELb0ELi64EEvPK6__halfPKjS4_S2_PS0_iiiiPKtS7_iiiiiibS2_i --------------------------
	.section	.nv.info._Z23gemm_half_q_half_kernelILi2ELi6ELb0ELb0ELi64EEvPK6__halfPKjS4_S2_PS0_iiiiPKtS7_iiiiiibS2_i,"",@"SHT_CUDA_INFO"
	.sectionflags	@""
	.align	4


	//----- nvinfo : EIATTR_CUDA_API_VERSION
	.align		4
        /*0000*/ 	.byte	0x04, 0x37
        /*0002*/ 	.short	(.L_2909 - .L_2908)
.L_2908:
        /*0004*/ 	.word	0x00000082


	//----- nvinfo : EIATTR_KPARAM_INFO
	.align		4
.L_2909:
        /*0008*/ 	.byte	0x04, 0x17
        /*000a*/ 	.short	(.L_2911 - .L_2910)
.L_2910:
        /*000c*/ 	.word	0x00000000
        /*0010*/ 	.short	0x0013
        /*0012*/ 	.short	0x0070
        /*0014*/ 	.byte	0x00, 0xf0, 0x11, 0x00


	//----- nvinfo : EIATTR_KPARAM_INFO
	.align		4
.L_2911:
        /*0018*/ 	.byte	0x04, 0x17
        /*001a*/ 	.short	(.L_2913 - .L_2912)
.L_2912:
        /*001c*/ 	.word	0x00000000
        /*0020*/ 	.short	0x0012
        /*0022*/ 	.short	0x0068
        /*0024*/ 	.byte	0x00, 0xf0, 0x21, 0x00


	//----- nvinfo : EIATTR_KPARAM_INFO
	.align		4
.L_2913:
        /*0028*/ 	.byte	0x04, 0x17
        /*002a*/ 	.short	(.L_2915 - .L_2914)
.L_2914:
        /*002c*/ 	.word	0x00000000
        /*0030*/ 	.short	0x0011
        /*0032*/ 	.short	0x0060
        /*0034*/ 	.byte	0x00, 0xf0, 0x05, 0x00


	//----- nvinfo : EIATTR_KPARAM_INFO
	.align		4
.L_2915:
        /*0038*/ 	.byte	0x04, 0x17
        /*003a*/ 	.short	(.L_2917 - .L_2916)
.L_2916:
        /*003c*/ 	.word	0x00000000
        /*0040*/ 	.short	0x0010
        /*0042*/ 	.short	0x005c
        /*0044*/ 	.byte	0x00, 0xf0, 0x11, 0x00


	//----- nvinfo : EIATTR_KPARAM_INFO
	.align		4
.L_2917:
        /*0048*/ 	.byte	0x04, 0x17
        /*004a*/ 	.short	(.L_2919 - .L_2918)
.L_2918:
        /*004c*/ 	.word	0x00000000
        /*0050*/ 	.short	0x000f
        /*0052*/ 	.short	0x0058
        /*0054*/ 	.byte	0x00, 0xf0, 0x11, 0x00


	//----- nvinfo : EIATTR_KPARAM_INFO
	.align		4
.L_2919:
        /*0058*/ 	.byte	0x04, 0x17
        /*005a*/ 	.short	(.L_2921 - .L_2920)
.L_2920:
        /*005c*/ 	.word	0x00000000
        /*0060*/ 	.short	0x000e
        /*0062*/ 	.short	0x0054
        /*0064*/ 	.byte	0x00, 0xf0, 0x11, 0x00


	//----- nvinfo : EIATTR_KPARAM_INFO
	.align		4
.L_2921:
        /*0068*/ 	.byte	0x04, 0x17
        /*006a*/ 	.short	(.L_2923 - .L_2922)
.L_2922:
        /*006c*/ 	.word	0x00000000
        /*0070*/ 	.short	0x000d
        /*0072*/ 	.short	0x0050
        /*0074*/ 	.byte	0x00, 0xf0, 0x11, 0x00


	//----- nvinfo : EIATTR_KPARAM_INFO
	.align		4
.L_2923:
        /*0078*/ 	.byte	0x04, 0x17
        /*007a*/ 	.short	(.L_2925 - .L_2924)
.L_2924:
        /*007c*/ 	.word	0x00000000
        /*0080*/ 	.short	0x000c
        /*0082*/ 	.short	0x004c
        /*0084*/ 	.byte	0x00, 0xf0, 0x11, 0x00


	//----- nvinfo : EIATTR_KPARAM_INFO
	.align		4
.L_2925:
        /*0088*/ 	.byte	0x04, 0x17
        /*008a*/ 	.short	(.L_2927 - .L_2926)
.L_2926:
        /*008c*/ 	.word	0x00000000
        /*0090*/ 	.short	0x000b
        /*0092*/ 	.short	0x0048
        /*0094*/ 	.byte	0x00, 0xf0, 0x11, 0x00


	//----- nvinfo : EIATTR_KPARAM_INFO
	.align		4
.L_2927:
        /*0098*/ 	.byte	0x04, 0x17
        /*009a*/ 	.short	(.L_2929 - .L_2928)
.L_2928:
        /*009c*/ 	.word	0x00000000
        /*00a0*/ 	.short	0x000a
        /*00a2*/ 	.short	0x0040
        /*00a4*/ 	.byte	0x00, 0xf0, 0x21, 0x00


	//----- nvinfo : EIATTR_KPARAM_INFO
	.align		4
.L_2929:
        /*00a8*/ 	.byte	0x04, 0x17
        /*00aa*/ 	.short	(.L_2931 - .L_2930)
.L_2930:
        /*00ac*/ 	.word	0x00000000
        /*00b0*/ 	.short	0x0009
        /*00b2*/ 	.short	0x0038
        /*00b4*/ 	.byte	0x00, 0xf0, 0x21, 0x00


	//----- nvinfo : EIATTR_KPARAM_INFO
	.align		4
.L_2931:
        /*00b8*/ 	.byte	0x04, 0x17
        /*00ba*/ 	.short	(.L_2933 - .L_2932)
.L_2932:
        /*00bc*/ 	.word	0x00000000
        /*00c0*/ 	.short	0x0008
        /*00c2*/ 	.short	0x0034
        /*00c4*/ 	.byte	0x00, 0xf0, 0x11, 0x00


	//----- nvinfo : EIATTR_KPARAM_INFO
	.align		4
.L_2933:
        /*00c8*/ 	.byte	0x04, 0x17
        /*00ca*/ 	.short	(.L_2935 - .L_2934)
.L_2934:
        /*00cc*/ 	.word	0x00000000
        /*00d0*/ 	.short	0x0007
        /*00d2*/ 	.short	0x0030
        /*00d4*/ 	.byte	0x00, 0xf0, 0x11, 0x00


	//----- nvinfo : EIATTR_KPARAM_INFO
	.align		4
.L_2935:
        /*00d8*/ 	.byte	0x04, 0x17
        /*00da*/ 	.short	(.L_2937 - .L_2936)
.L_2936:
        /*00dc*/ 	.word	0x00000000
        /*00e0*/ 	.short	0x0006
        /*00e2*/ 	.short	0x002c
        /*00e4*/ 	.byte	0x00, 0xf0, 0x11, 0x00


	//----- nvinfo : EIATTR_KPARAM_INFO
	.align		4
.L_2937:
        /*00e8*/ 	.byte	0x04, 0x17
        /*00ea*/ 	.short	(.L_2939 - .L_2938)
.L_2938:
        /*00ec*/ 	.word	0x00000000
        /*00f0*/ 	.short	0x0005
        /*00f2*/ 	.short	0x0028
        /*00f4*/ 	.byte	0x00, 0xf0, 0x11, 0x00


	//----- nvinfo : EIATTR_KPARAM_INFO
	.align		4
.L_2939:
        /*00f8*/ 	.byte	0x04, 0x17
        /*00fa*/ 	.short	(.L_2941 - .L_2940)
.L_2940:
        /*00fc*/ 	.word	0x00000000
        /*0100*/ 	.short	0x0004
        /*0102*/ 	.short	0x0020
        /*0104*/ 	.byte	0x00, 0xf0, 0x21, 0x00


	//----- nvinfo : EIATTR_KPARAM_INFO
	.align		4
.L_2941:
        /*0108*/ 	.byte	0x04, 0x17
        /*010a*/ 	.short	(.L_2943 - .L_2942)
.L_2942:
        /*010c*/ 	.word	0x00000000
        /*0110*/ 	.short	0x0003
        /*0112*/ 	.short	0x0018
        /*0114*/ 	.byte	0x00, 0xf0, 0x21, 0x00


	//----- nvinfo : EIATTR_KPARAM_INFO
	.align		4
.L_2943:
        /*0118*/ 	.byte	0x04, 0x17
        /*011a*/ 	.short	(.L_2945 - .L_2944)
.L_2944:
        /*011c*/ 	.word	0x00000000
        /*0120*/ 	.short	0x0002
        /*0122*/ 	.short	0x0010
        /*0124*/ 	.byte	0x00, 0xf0, 0x21, 0x00


	//----- nvinfo : EIATTR_KPARAM_INFO
	.align		4
.L_2945:
        /*0128*/ 	.byte	0x04, 0x17
        /*012a*/ 	.short	(.L_2947 - .L_2946)
.L_2946:
        /*012c*/ 	.word	0x00000000
        /*0130*/ 	.short	0x0001
        /*0132*/ 	.short	0x0008
        /*0134*/ 	.byte	0x00, 0xf0, 0x21, 0x00


	//----- nvinfo : EIATTR_KPARAM_INFO
	.align		4
.L_2947:
        /*0138*/ 	.byte	0x04, 0x17
        /*013a*/ 	.short	(.L_2949 - .L_2948)
.L_2948:
        /*013c*/ 	.word	0x00000000
        /*0140*/ 	.short	0x0000
        /*0142*/ 	.short	0x0000
        /*0144*/ 	.byte	0x00, 0xf0, 0x21, 0x00


	//----- nvinfo : EIATTR_SPARSE_MMA_MASK
	.align		4
.L_2949:
        /*0148*/ 	.byte	0x03, 0x50
        /*014a*/ 	.short	0x0000


	//----- nvinfo : EIATTR_MAXREG_COUNT
	.align		4
        /*014c*/ 	.byte	0x03, 0x1b
        /*014e*/ 	.short	0x00ff


	//----- nvinfo : EIATTR_NUM_BARRIERS
	.align		4
        /*0150*/ 	.byte	0x02, 0x4c
        /*0152*/ 	.byte	0x01
	.zero		1


	//----- nvinfo : EIATTR_MERCURY_ISA_VERSION
	.align		4
        /*0154*/ 	.byte	0x03, 0x5f
        /*0156*/ 	.short	0x0101


	//----- nvinfo : EIATTR_EXIT_INSTR_OFFSETS
	.align		4
        /*0158*/ 	.byte	0x04, 0x1c
        /*015a*/ 	.short	(.L_2951 - .L_2950)


	//   ....[0]....
.L_2950:
        /*015c*/ 	.word	0x00000800


	//   ....[1]....
        /*0160*/ 	.word	0x00003ad0


	//   ....[2]....
        /*0164*/ 	.word	0x00003da0


	//   ....[3]....
        /*0168*/ 	.word	0x00003ef0


	//   ....[4]....
        /*016c*/ 	.word	0x00003f80


	//   ....[5]....
        /*0170*/ 	.word	0x00003fc0


	//----- nvinfo : EIATTR_CRS_STACK_SIZE
	.align		4
.L_2951:
        /*0174*/ 	.byte	0x04, 0x1e
        /*0176*/ 	.short	(.L_2953 - .L_2952)
.L_2952:
        /*0178*/ 	.word	0x00000000


	//----- nvinfo : EIATTR_CBANK_PARAM_SIZE
	.align		4
.L_2953:
        /*017c*/ 	.byte	0x03, 0x19
        /*017e*/ 	.short	0x0074


	//----- nvinfo : EIATTR_PARAM_CBANK
	.align		4
        /*0180*/ 	.byte	0x04, 0x0a
        /*0182*/ 	.short	(.L_2955 - .L_2954)
	.align		4
.L_2954:
        /*0184*/ 	.word	index@(.nv.constant0._Z23gemm_half_q_half_kernelILi2ELi6ELb0ELb0ELi64EEvPK6__halfPKjS4_S2_PS0_iiiiPKtS7_iiiiiibS2_i)
        /*0188*/ 	.short	0x0210
        /*018a*/ 	.short	0x0074


	//----- nvinfo : EIATTR_SW_WAR
	.align		4
.L_2955:
        /*018c*/ 	.byte	0x04, 0x36
        /*018e*/ 	.short	(.L_2957 - .L_2956)
.L_2956:
        /*0190*/ 	.word	0x00000008
.L_2957:


//--------------------- .nv.info._Z23gemm_half_q_half_kernelILi2ELi2ELb0ELb0ELi64EEvPK6__halfPKjS4_S2_PS0_iiiiPKtS7_iiiiiibS2_i --------------------------
	.section	.nv.info._Z23gemm_half_q_half_kernelILi2ELi2ELb0ELb0ELi64EEvPK6__halfPKjS4_S2_PS0_iiiiPKtS7_iiiiiibS2_i,"",@"SHT_CUDA_INFO"
	.sectionflags	@""
	.align	4


	//----- nvinfo : EIATTR_CUDA_API_VERSION
	.align		4
        /*0000*/ 	.byte	0x04, 0x37
        /*0002*/ 	.short	(.L_2959 - .L_2958)
.L_2958:
        /*0004*/ 	.word	0x00000082


	//----- nvinfo : EIATTR_KPARAM_INFO
	.align		4
.L_2959:
        /*0008*/ 	.byte	0x04, 0x17
        /*000a*/ 	.short	(.L_2961 - .L_2960)
.L_2960:
        /*000c*/ 	.word	0x00000000
        /*0010*/ 	.short	0x0013
        /*0012*/ 	.short	0x0070
        /*0014*/ 	.byte	0x00, 0xf0, 0x11, 0x00


	//----- nvinfo : EIATTR_KPARAM_INFO
	.align		4
.L_2961:
        /*0018*/ 	.byte	0x04, 0x17
        /*001a*/ 	.short	(.L_2963 - .L_2962)
.L_2962:
        /*001c*/ 	.word	0x00000000
        /*0020*/ 	.short	0x0012
        /*0022*/ 	.short	0x0068
        /*0024*/ 	.byte	0x00, 0xf0, 0x21, 0x00


	//----- nvinfo : EIATTR_KPARAM_INFO
	.align		4
.L_2963:
        /*0028*/ 	.byte	0x04, 0x17
        /*002a*/ 	.short	(.L_2965 - .L_2964)
.L_2964:
        /*002c*/ 	.word	0x00000000
        /*0030*/ 	.short	0x0011
        /*0032*/ 	.short	0x0060
        /*0034*/ 	.byte	0x00, 0xf0, 0x05, 0x00


	//----- nvinfo : EIATTR_KPARAM_INFO
	.align		4
.L_2965:
        /*0038*/ 	.byte	0x04, 0x17
        /*003a*/ 	.short	(.L_2967 - .L_2966)
.L_2966:
        /*003c*/ 	.word	0x00000000
        /*0040*/ 	.short	0x0010
        /*0042*/ 	.short	0x005c
        /*0044*/ 	.byte	0x00, 0xf0, 0x11, 0x00


	//----- nvinfo : EIATTR_KPARAM_INFO
	.align		4
.L_2967:
        /*0048*/ 	.byte	0x04, 0x17
        /*004a*/ 	.short	(.L_2969 - .L_2968)
.L_2968:
        /*004c*/ 	.word	0x00000000
        /*0050*/ 	.short	0x000f
        /*0052*/ 	.short	0x0058
        /*0054*/ 	.byte	0x00, 0xf0, 0x11, 0x00


	//----- nvinfo : EIATTR_KPARAM_INFO
	.align		4
.L_2969:
        /*0058*/ 	.byte	0x04, 0x17
        /*005a*/ 	.short	(.L_2971 - .L_2970)
.L_2970:
        /*005c*/ 	.word	0x00000000
        /*0060*/ 	.short	0x000e
        /*0062*/ 	.short	0x0054
        /*0064*/ 	.byte	0x00, 0xf0, 0x11, 0x00


	//----- nvinfo : EIATTR_KPARAM_INFO
	.align		4
.L_2971:
        /*0068*/ 	.byte	0x04, 0x17
        /*006a*/ 	.short	(.L_2973 - .L_2972)
.L_2972:
        /*006c*/ 	.word	0x00000000
        /*0070*/ 	.short	0x000d
        /*0072*/ 	.short	0x0050
        /*0074*/ 	.byte	0x00, 0xf0, 0x11, 0x00


	//----- nvinfo : EIATTR_KPARAM_INFO
	.align		4
.L_2973:
        /*0078*/ 	.byte	0x04, 0x17
        /*007a*/ 	.short	(.L_2975 - .L_2974)
.L_2974:
        /*007c*/ 	.word	0x00000000
        /*0080*/ 	.short	0x000c
        /*0082*/ 	.short	0x004c
        /*0084*/ 	.byte	0x00, 0xf0, 0x11, 0x00


	//----- nvinfo : EIATTR_KPARAM_INFO
	.align		4
.L_2975:
        /*0088*/ 	.byte	0x04, 0x17
        /*008a*/ 	.short	(.L_2977 - .L_2976)
.L_2976:
        /*008c*/ 	.word	0x00000000
        /*0090*/ 	.short	0x000b
        /*0092*/ 	.short	0x0048
        /*0094*/ 	.byte	0x00, 0xf0, 0x11, 0x00


	//----- nvinfo : EIATTR_KPARAM_INFO
	.align		4
.L_2977:
        /*0098*/ 	.byte	0x04, 0x17
        /*009a*/ 	.short	(.L_2979 - .L_2978)
.L_2978:
        /*009c*/ 	.word	0x00000000
        /*00a0*/ 	.short	0x000a
        /*00a2*/ 	.short	0x0040
        /*00a4*/ 	.byte	0x00, 0xf0, 0x21, 0x00


	//----- nvinfo : EIATTR_KPARAM_INFO
	.align		4
.L_2979:
        /*00a8*/ 	.byte	0x04, 0x17
        /*00aa*/ 	.short	(.L_2981 - .L_2980)
.L_2980:
        /*00ac*/ 	.word	0x00000000
        /*00b0*/ 	.short	0x0009
        /*00b2*/ 	.short	0x0038
        /*00b4*/ 	.byte	0x00, 0xf0, 0x21, 0x00


	//----- nvinfo : EIATTR_KPARAM_INFO
	.align		4
.L_2981:
        /*00b8*/ 	.byte	0x04, 0x17
        /*00ba*/ 	.short	(.L_2983 - .L_2982)
.L_2982:
        /*00bc*/ 	.word	0x00000000
        /*00c0*/ 	.short	0x0008
        /*00c2*/ 	.short	0x0034
        /*00c4*/ 	.byte	0x00, 0xf0, 0x11, 0x00


	//----- nvinfo : EIATTR_KPARAM_INFO
	.align		4
.L_2983:
        /*00c8*/ 	.byte	0x04, 0x17
        /*00ca*/ 	.short	(.L_2985 - .L_2984)
.L_2984:
        /*00cc*/ 	.word	0x00000000
        /*00d0*/ 	.short	0x0007
        /*00d2*/ 	.short	0x0030
        /*00d4*/ 	.byte	0x00, 0xf0, 0x11, 0x00


	//----- nvinfo : EIATTR_KPARAM_INFO
	.align		4
.L_2985:
        /*00d8*/ 	.byte	0x04, 0x17
        /*00da*/ 	.short	(.L_2987 - .L_2986)
.L_2986:
        /*00dc*/ 	.word	0x00000000
        /*00e0*/ 	.short	0x0006
        /*00e2*/ 	.short	0x002c
        /*00e4*/ 	.byte	0x00, 0xf0, 0x11, 0x00


	//----- nvinfo : EIATTR_KPARAM_INFO
	.align		4
.L_2987:
        /*00e8*/ 	.byte	0x04, 0x17
        /*00ea*/ 	.short	(.L_2989 - .L_2988)
.L_2988:
        /*00ec*/ 	.word	0x00000000
        /*00f0*/ 	.short	0x0005
        /*00f2*/ 	.short	0x0028
        /*00f4*/ 	.byte	0x00, 0xf0, 0x11, 0x00


	//----- nvinfo : EIATTR_KPARAM_INFO
	.align		4
.L_2989:
        /*00f8*/ 	.byte	0x04, 0x17
        /*00fa*/ 	.short	(.L_2991 - .L_2990)
.L_2990:
        /*00fc*/ 	.word	0x00000000
        /*0100*/ 	.short	0x0004
        /*0102*/ 	.short	0x0020
        /*0104*/ 	.byte	0x00, 0xf0, 0x21, 0x00


	//----- nvinfo : EIATTR_KPARAM_INFO
	.align		4
.L_2991:
        /*0108*/ 	.byte	0x04, 0x17
        /*010a*/ 	.short	(.L_2993 - .L_2992)
.L_2992:
        /*010c*/ 	.word	0x00000000
        /*0110*/ 	.short	0x0003
        /*0112*/ 	.short	0x0018
        /*0114*/ 	.byte	0x00, 0xf0, 0x21, 0x00


	//----- nvinfo : EIATTR_KPARAM_INFO
	.align		4
.L_2993:
        /*0118*/ 	.byte	0x04, 0x17
        /*011a*/ 	.short	(.L_2995 - .L_2994)
.L_2994:
        /*011c*/ 	.word	0x00000000
        /*0120*/ 	.short	0x0002
        /*0122*/ 	.short	0x0010
        /*0124*/ 	.byte	0x00, 0xf0, 0x21, 0x00


	//----- nvinfo : EIATTR_KPARAM_INFO
	.align		4
.L_2995:
        /*0128*/ 	.byte	0x04, 0x17
        /*012a*/ 	.short	(.L_2997 - .L_2996)
.L_2996:
        /*012c*/ 	.word	0x00000000
        /*0130*/ 	.short	0x0001
        /*0132*/ 	.short	0x0008
        /*0134*/ 	.byte	0x00, 0xf0, 0x21, 0x00


	//----- nvinfo : EIATTR_KPARAM_INFO
	.align		4
.L_2997:
        /*0138*/ 	.byte	0x04, 0x17
        /*013a*/ 	.short	(.L_2999 - .L_2998)
.L_2998:
        /*013c*/ 	.word	0x00000000
        /*0140*/ 	.short	0x0000
        /*0142*/ 	.short	0x0000
        /*0144*/ 	.byte	0x00, 0xf0, 0x21, 0x00


	//----- nvinfo : EIATTR_SPARSE_MMA_MASK
	.align		4
.L_2999:
        /*0148*/ 	.byte	0x03, 0x50
        /*014a*/ 	.short	0x0000


	//----- nvinfo : EIATTR_MAXREG_COUNT
	.align		4
        /*014c*/ 	.byte	0x03, 0x1b
        /*014e*/ 	.short	0x00ff


	//----- nvinfo : EIATTR_NUM_BARRIERS
	.align		4
        /*0150*/ 	.byte	0x02, 0x4c
        /*0152*/ 	.byte	0x01
	.zero		1


	//----- nvinfo : EIATTR_MERCURY_ISA_VERSION
	.align		4
        /*0154*/ 	.byte	0x03, 0x5f
        /*0156*/ 	.short	0x0101


	//----- nvinfo : EIATTR_EXIT_INSTR_OFFSETS
	.align		4
        /*0158*/ 	.byte	0x04, 0x1c
        /*015a*/ 	.short	(.L_3001 - .L_3000)


	//   ....[0]....
.L_3000:
        /*015c*/ 	.word	0x000007f0


	//   ....[1]....
        /*0160*/ 	.word	0x000020e0


	//   ....[2]....
        /*0164*/ 	.word	0x000023b0


	//   ....[3]....
        /*0168*/ 	.word	0x00002500


	//   ....[4]....
        /*016c*/ 	.word	0x00002590


	//   ....[5]....
        /*0170*/ 	.word	0x000025d0


	//----- nvinfo : EIATTR_CRS_STACK_SIZE
	.align		4
.L_3001:
        /*0174*/ 	.byte	0x04, 0x1e
        /*0176*/ 	.short	(.L_3003 - .L_3002)
.L_3002:
        /*0178*/ 	.word	0x00000000


	//----- nvinfo : EIATTR_CBANK_PARAM_SIZE
	.align		4
.L_3003:
        /*017c*/ 	.byte	0x03, 0x19
        /*017e*/ 	.short	0x0074


	//----- nvinfo : EIATTR_PARAM_CBANK
	.align		4
        /*0180*/ 	.byte	0x04, 0x0a
        /*0182*/ 	.short	(.L_3005 - .L_3004)
	.align		4
.L_3004:
        /*0184*/ 	.word	index@(.nv.constant0._Z23gemm_half_q_half_kernelILi2ELi2ELb0ELb0ELi64EEvPK6__halfPKjS4_S2_PS0_iiiiPKtS7_iiiiiibS2_i)
        /*0188*/ 	.short	0x0210
        /*018a*/ 	.short	0x0074


	//----- nvinfo : EIATTR_SW_WAR
	.align		4
.L_3005:
        /*018c*/ 	.byte	0x04, 0x36
        /*018e*/ 	.short	(.L_3007 - .L_3006)
.L_3006:
        /*0190*/ 	.word	0x00000008
.L_3007:


//--------------------- .nv.info._Z23gemm_half_q_half_kernelILi2ELi32ELb0ELb0ELi32EEvPK6__halfPKjS4_S2_PS0_iiiiPKtS7_iiiiiibS2_i --------------------------
	.section	.nv.info._Z23gemm_half_q_half_kernelILi2ELi32ELb0ELb0ELi32EEvPK6__halfPKjS4_S2_PS0_iiiiPKtS7_iiiiiibS2_i,"",@"SHT_CUDA_INFO"
	.sectionflags	@""
	.align	4


	//----- nvinfo : EIATTR_CUDA_API_VERSION
	.align		4
        /*0000*/ 	.byte	0x04, 0x37
        /*0002*/ 	.short	(.L_3009 - .L_3008)
.L_3008:
        /*0004*/ 	.word	0x00000082


	//----- nvinfo : EIATTR_KPARAM_INFO
	.align		4
.L_3009:
        /*0008*/ 	.byte	0x04, 0x17
        /*000a*/ 	.short	(.L_3011 - .L_3010)
.L_3010:
        /*000c*/ 	.word	0x00000000
        /*0010*/ 	.short	0x0013
        /*0012*/ 	.short	0x0070
        /*0014*/ 	.byte	0x00, 0xf0, 0x11, 0x00


	//----- nvinfo : EIATTR_KPARAM_INFO
	.align		4
.L_3011:
        /*0018*/ 	.byte	0x04, 0x17
        /*001a*/ 	.short	(.L_3013 - .L_3012)
.L_3012:
        /*001c*/ 	.word	0x00000000
        /*0020*/ 	.short	0x0012
        /*0022*/ 	.short	0x0068
        /*0024*/ 	.byte	0x00, 0xf0, 0x21, 0x00


	//----- nvinfo : EIATTR_KPARAM_INFO
	.align		4
.L_3013:
        /*0028*/ 	.byte	0x04, 0x17
        /*002a*/ 	.short	(.L_3015 - .L_3014)
.L_3014:
        /*002c*/ 	.word	0x00000000
        /*0030*/ 	.short	0x0011
        /*0032*/ 	.short	0x0060
        /*0034*/ 	.byte	0x00, 0xf0, 0x05, 0x00


	//----- nvinfo : EIATTR_KPARAM_INFO
	.align		4
.L_3015:
        /*0038*/ 	.byte	0x04, 0x17
        /*003a*/ 	.short	(.L_3017 - .L_3016)
.L_3016:
        /*003c*/ 	.word	0x00000000
        /*0040*/ 	.short	0x0010
        /*0042*/ 	.short	0x005c
        /*0044*/ 	.byte	0x00, 0xf0, 0x11, 0x00


	//----- nvinfo : EIATTR_KPARAM_INFO
	.align		4
.L_3017:
        /*0048*/ 	.byte	0x04, 0x17
        /*004a*/ 	.short	(.L_3019 - .L_3018)
.L_3018:
        /*004c*/ 	.word	0x00000000
        /*0050*/ 	.short	0x000f
        /*0052*/ 	.short	0x0058
        /*0054*/ 	.byte	0x00, 0xf0, 0x11, 0x00


	//----- nvinfo : EIATTR_KPARAM_INFO
	.align		4
.L_3019:
        /*0058*/ 	.byte	0x04, 0x17
        /*005a*/ 	.short	(.L_3021 - .L_3020)
.L_3020:
        /*005c*/ 	.word	0x00000000
        /*0060*/ 	.short	0x000e
        /*0062*/ 	.short	0x0054
        /*0064*/ 	.byte	0x00, 0xf0, 0x11, 0x00


	//----- nvinfo : EIATTR_KPARAM_INFO
	.align		4
.L_3021:
        /*0068*/ 	.byte	0x04, 0x17
        /*006a*/ 	.short	(.L_3023 - .L_3022)
.L_3022:
        /*006c*/ 	.word	0x00000000
        /*0070*/ 	.short	0x000d
        /*0072*/ 	.short	0x0050
        /*0074*/ 	.byte	0x00, 0xf0, 0x11, 0x00


	//----- nvinfo : EIATTR_KPARAM_INFO
	.align		4
.L_3023:
        /*0078*/ 	.byte	0x04, 0x17
        /*007a*/ 	.short	(.L_3025 - .L_3024)
.L_3024:
        /*007c*/ 	.word	0x00000000
        /*0080*/ 	.short	0x000c
        /*0082*/ 	.short	0x004c
        /*0084*/ 	.byte	0x00, 0xf0, 0x11, 0x00


	//----- nvinfo : EIATTR_KPARAM_INFO
	.align		4
.L_3025:
        /*0088*/ 	.byte	0x04, 0x17
        /*008a*/ 	.short	(.L_3027 - .L_3026)
.L_3026:
        /*008c*/ 	.word	0x00000000
        /*0090*/ 	.short	0x000b
        /*0092*/ 	.short	0x0048
        /*0094*/ 	.byte	0x00, 0xf0, 0x11, 0x00


	//----- nvinfo : EIATTR_KPARAM_INFO
	.align		4
.L_3027:
        /*0098*/ 	.byte	0x04, 0x17
        /*009a*/ 	.short	(.L_3029 - .L_3028)
.L_3028:
        /*009c*/ 	.word	0x00000000
        /*00a0*/ 	.short	0x000a
        /*00a2*/ 	.short	0x0040
        /*00a4*/ 	.byte	0x00, 0xf0, 0x21, 0x00


	//----- nvinfo : EIATTR_KPARAM_INFO
	.align		4
.L_3029:
        /*00a8*/ 	.byte	0x04, 0x17
        /*00aa*/ 	.short	(.L_3031 - .L_3030)
.L_3030:
        /*00ac*/ 	.word	0x00000000
        /*00b0*/ 	.short	0x0009
        /*00b2*/ 	.short	0x0038
        /*00b4*/ 	.byte	0x00, 0xf0, 0x21, 0x00


	//----- nvinfo : EIATTR_KPARAM_INFO
	.align		4
.L_3031:
        /*00b8*/ 	.byte	0x04, 0x17
        /*00ba*/ 	.short	(.L_3033 - .L_3032)
.L_3032:
        /*00bc*/ 	.word	0x00000000
        /*00c0*/ 	.short	0x0008
        /*00c2*/ 	.short	0x0034
        /*00c4*/ 	.byte	0x00, 0xf0, 0x11, 0x00


	//----- nvinfo : EIATTR_KPARAM_INFO
	.align		4
.L_3033:
        /*00c8*/ 	.byte	0x04, 0x17
        /*00ca*/ 	.short	(.L_3035 - .L_3034)
.L_3034:
        /*00cc*/ 	.word	0x00000000
        /*00d0*/ 	.short	0x0007
        /*00d2*/ 	.short	0x0030
        /*00d4*/ 	.byte	0x00, 0xf0, 0x11, 0x00


	//----- nvinfo : EIATTR_KPARAM_INFO
	.align		4
.L_3035:
        /*00d8*/ 	.byte	0x04, 0x17
        /*00da*/ 	.short	(.L_3037 - .L_3036)
.L_3036:
        /*00dc*/ 	.word	0x00000000
        /*00e0*/ 	.short	0x0006
        /*00e2*/ 	.short	0x002c
        /*00e4*/ 	.byte	0x00, 0xf0, 0x11, 0x00


	//----- nvinfo : EIATTR_KPARAM_INFO
	.align		4
.L_3037:
        /*00e8*/ 	.byte	0x04, 0x17
        /*00ea*/ 	.short	(.L_3039 - .L_3038)
.L_3038:
        /*00ec*/ 	.word	0x00000000
        /*00f0*/ 	.short	0x0005
        /*00f2*/ 	.short	0x0028
        /*00f4*/ 	.byte	0x00, 0xf0, 0x11, 0x00


	//----- nvinfo : EIATTR_KPARAM_INFO
	.align		4
.L_3039:
        /*00f8*/ 	.byte	0x04, 0x17
        /*00fa*/ 	.short	(.L_3041 - .L_3040)
.L_3040:
        /*00fc*/ 	.word	0x00000000
        /*0100*/ 	.short	0x0004
        /*0102*/ 	.short	0x0020
        /*0104*/ 	.byte	0x00, 0xf0, 0x21, 0x00


	//----- nvinfo : EIATTR_KPARAM_INFO
	.align		4
.L_3041:
        /*0108*/ 	.byte	0x04, 0x17
        /*010a*/ 	.short	(.L_3043 - .L_3042)
.L_3042:
        /*010c*/ 	.word	0x00000000
        /*0110*/ 	.short	0x0003
        /*0112*/ 	.short	0x0018
        /*0114*/ 	.byte	0x00, 0xf0, 0x21, 0x00


	//----- nvinfo : EIATTR_KPARAM_INFO
	.align		4
.L_3043:
        /*0118*/ 	.byte	0x04, 0x17
        /*011a*/ 	.short	(.L_3045 - .L_3044)
.L_3044:
        /*011c*/ 	.word	0x00000000
        /*0120*/ 	.short	0x0002
        /*0122*/ 	.short	0x0010
        /*0124*/ 	.byte	0x00, 0xf0, 0x21, 0x00


	//----- nvinfo : EIATTR_KPARAM_INFO
	.align		4
.L_3045:
        /*0128*/ 	.byte	0x04, 0x17
        /*012a*/ 	.short	(.L_3047 - .L_3046)
.L_3046:
        /*012c*/ 	.word	0x00000000
        /*0130*/ 	.short	0x0001
        /*0132*/ 	.short	0x0008
        /*0134*/ 	.byte	0x00, 0xf0, 0x21, 0x00


	//----- nvinfo : EIATTR_KPARAM_INFO
	.align		4
.L_3047:
        /*0138*/ 	.byte	0x04, 0x17
        /*013a*/ 	.short	(.L_3049 - .L_3048)
.L_3048:
        /*013c*/ 	.word	0x00000000
        /*0140*/ 	.short	0x0000
        /*0142*/ 	.short	0x0000
        /*0144*/ 	.byte	0x00, 0xf0, 0x21, 0x00


	//----- nvinfo : EIATTR_SPARSE_MMA_MASK
	.align		4
.L_3049:
        /*0148*/ 	.byte	0x03, 0x50
        /*014a*/ 	.short	0x0000


	//----- nvinfo : EIATTR_MAXREG_COUNT
	.align		4
        /*014c*/ 	.byte	0x03, 0x1b
        /*014e*/ 	.short	0x00ff


	//----- nvinfo : EIATTR_NUM_BARRIERS
	.align		4
        /*0150*/ 	.byte	0x02, 0x4c
        /*0152*/ 	.byte	0x01
	.zero		1


	//----- nvinfo : EIATTR_MERCURY_ISA_VERSION
	.align		4
        /*0154*/ 	.byte	0x03, 0x5f
        /*0156*/ 	.short	0x0101


	//----- nvinfo : EIATTR_EXIT_INSTR_OFFSETS
	.align		4
        /*0158*/ 	.byte	0x04, 0x1c
        /*015a*/ 	.short	(.L_3051 - .L_3050)


	//   ....[0]....
.L_3050:
        /*015c*/ 	.word	0x000007f0


	//   ....[1]....
        /*0160*/ 	.word	0x00002fe0


	//   ....[2]....
        /*0164*/ 	.word	0x000032b0


	//   ....[3]....
        /*0168*/ 	.word	0x00003400


	//   ....[4]....
        /*016c*/ 	.word	0x000034a0


	//   ....[5]....
        /*0170*/ 	.word	0x000034e0


	//----- nvinfo : EIATTR_CRS_STACK_SIZE
	.align		4
.L_3051:
        /*0174*/ 	.byte	0x04, 0x1e
        /*0176*/ 	.short	(.L_3053 - .L_3052)
.L_3052:
        /*0178*/ 	.word	0x00000000


	//----- nvinfo : EIATTR_CBANK_PARAM_SIZE
	.align		4
.L_3053:
        /*017c*/ 	.byte	0x03, 0x19
        /*017e*/ 	.short	0x0074


	//----- nvinfo : EIATTR_PARAM_CBANK
	.align		4
        /*0180*/ 	.byte	0x04, 0x0a
        /*0182*/ 	.short	(.L_3055 - .L_3054)
	.align		4
.L_3054:
        /*0184*/ 	.word	index@(.nv.constant0._Z23gemm_half_q_half_kernelILi2ELi32ELb0ELb0ELi32EEvPK6__halfPKjS4_S2_PS0_iiiiPKtS7_iiiiiibS2_i)
        /*0188*/ 	.short	0x0210
        /*018a*/ 	.short	0x0074


	//----- nvinfo : EIATTR_SW_WAR
	.align		4
.L_3055:
        /*018c*/ 	.byte	0x04, 0x36
        /*018e*/ 	.short	(.L_3057 - .L_3056)
.L_3056:
        /*0190*/ 	.word	0x00000008
.L_3057:


//--------------------- .nv.info._Z23gemm_half_q_half_kernelILi2ELi48ELb0ELb0ELi32EEvPK6__halfPKjS4_S2_PS0_iiiiPKtS7_iiiiiibS2_i --------------------------
	.section	.nv.info._Z23gemm_half_q_half_kernelILi2ELi48ELb0ELb0ELi32EEvPK6__halfPKjS4_S2_PS0_iiiiPKtS7_iiiiiibS2_i,"",@"SHT_CUDA_INFO"
	.sectionflags	@""
	.align	4


	//----- nvinfo : EIATTR_CUDA_API_VERSION
	.align		4
        /*0000*/ 	.byte	0x04, 0x37
        /*0002*/ 	.short	(.L_3059 - .L_3058)
.L_3058:
        /*0004*/ 	.word	0x00000082


	//----- nvinfo : EIATTR_KPARAM_INFO
	.align		4
.L_3059:
        /*0008*/ 	.byte	0x04, 0x17
        /*000a*/ 	.short	(.L_3061 - .L_3060)
.L_3060:
        /*000c*/ 	.word	0x00000000
        /*0010*/ 	.short	0x0013
        /*0012*/ 	.short	0x0070
        /*0014*/ 	.byte	0x00, 0xf0, 0x11, 0x00


	//----- nvinfo : EIATTR_KPARAM_INFO
	.align		4
.L_3061:
        /*0018*/ 	.byte	0x04, 0x17
        /*001a*/ 	.short	(.L_3063 - .L_3062)
.L_3062:
        /*001c*/ 	.word	0x00000000
        /*0020*/ 	.short	0x0012
        /*0022*/ 	.short	0x0068
        /*0024*/ 	.byte	0x00, 0xf0, 0x21, 0x00


	//----- nvinfo : EIATTR_KPARAM_INFO
	.align		4
.L_3063:
        /*0028*/ 	.byte	0x04, 0x17
        /*002a*/ 	.short	(.L_3065 - .L_3064)
.L_3064:
        /*002c*/ 	.word	0x00000000
        /*0030*/ 	.short	0x0011
        /*0032*/ 	.short	0x0060
        /*0034*/ 	.byte	0x00, 0xf0, 0x05, 0x00


	//----- nvinfo : EIATTR_KPARAM_INFO
	.align		4
.L_3065:
        /*0038*/ 	.byte	0x04, 0x17
        /*003a*/ 	.short	(.L_3067 - .L_3066)
.L_3066:
        /*003c*/ 	.word	0x00000000
        /*0040*/ 	.short	0x0010
        /*0042*/ 	.short	0x005c
        /*0044*/ 	.byte	0x00, 0xf0, 0x11, 0x00


	//----- nvinfo : EIATTR_KPARAM_INFO
	.align		4
.L_3067:
        /*0048*/ 	.byte	0x04, 0x17
        /*004a*/ 	.short	(.L_3069 - .L_3068)
.L_3068:
        /*004c*/ 	.word	0x00000000
        /*0050*/ 	.short	0x000f
        /*0052*/ 	.short	0x0058
        /*0054*/ 	.byte	0x00, 0xf0, 0x11, 0x00


	//----- nvinfo : EIATTR_KPARAM_INFO
	.align		4
.L_3069:
        /*0058*/ 	.byte	0x04, 0x17
        /*005a*/ 	.short	(.L_3071 - .L_3070)
.L_3070:
        /*005c*/ 	.word	0x00000000
        /*0060*/ 	.short	0x000e
        /*0062*/ 	.short	0x0054
        /*0064*/ 	.byte	0x00, 0xf0, 0x11, 0x00


	//----- nvinfo : EIATTR_KPARAM_INFO
	.align		4
.L_3071:
        /*0068*/ 	.byte	0x04, 0x17
        /*006a*/ 	.short	(.L_3073 - .L_3072)
.L_3072:
        /*006c*/ 	.word	0x00000000
        /*0070*/ 	.short	0x000d
        /*0072*/ 	.short	0x0050
        /*0074*/ 	.byte	0x00, 0xf0, 0x11, 0x00


	//----- nvinfo : EIATTR_KPARAM_INFO
	.align		4
.L_3073:
        /*0078*/ 	.byte	0x04, 0x17
        /*007a*/ 	.short	(.L_3075 - .L_3074)
.L_3074:
        /*007c*/ 	.word	0x00000000
        /*0080*/ 	.short	0x000c
        /*0082*/ 	.short	0x004c
        /*0084*/ 	.byte	0x00, 0xf0, 0x11, 0x00


	//----- nvinfo : EIATTR_KPARAM_INFO
	.align		4
.L_3075:
        /*0088*/ 	.byte	0x04, 0x17
        /*008a*/ 	.short	(.L_3077 - .L_3076)
.L_3076:
        /*008c*/ 	.word	0x00000000
        /*0090*/ 	.short	0x000b
        /*0092*/ 	.short	0x0048
        /*0094*/ 	.byte	0x00, 0xf0, 0x11, 0x00


	//----- nvinfo : EIATTR_KPARAM_INFO
	.align		4
.L_3077:
        /*0098*/ 	.byte	0x04, 0x17
        /*009a*/ 	.short	(.L_3079 - .L_3078)
.L_3078:
        /*009c*/ 	.word	0x00000000
        /*00a0*/ 	.short	0x000a
        /*00a2*/ 	.short	0x0040
        /*00a4*/ 	.byte	0x00, 0xf0, 0x21, 0x00


	//----- nvinfo : EIATTR_KPARAM_INFO
	.align		4
.L_3079:
        /*00a8*/ 	.byte	0x04, 0x17
        /*00aa*/ 	.short	(.L_3081 - .L_3080)
.L_3080:
        /*00ac*/ 	.word	0x00000000
        /*00b0*/ 	.short	0x0009
        /*00b2*/ 	.short	0x0038
        /*00b4*/ 	.byte	0x00, 0xf0, 0x21, 0x00


	//----- nvinfo : EIATTR_KPARAM_INFO
	.align		4
.L_3081:
        /*00b8*/ 	.byte	0x04, 0x17
        /*00ba*/ 	.short	(.L_3083 - .L_3082)
.L_3082:
        /*00bc*/ 	.word	0x00000000
        /*00c0*/ 	.short	0x0008
        /*00c2*/ 	.short	0x0034
        /*00c4*/ 	.byte	0x00, 0xf0, 0x11, 0x00


	//----- nvinfo : EIATTR_KPARAM_INFO
	.align		4
.L_3083:
        /*00c8*/ 	.byte	0x04, 0x17
        /*00ca*/ 	.short	(.L_3085 - .L_3084)
.L_3084:
        /*00cc*/ 	.word	0x00000000
        /*00d0*/ 	.short	0x0007
        /*00d2*/ 	.short	0x0030
        /*00d4*/ 	.byte	0x00, 0xf0, 0x11, 0x00


	//----- nvinfo : EIATTR_KPARAM_INFO
	.align		4
.L_3085:
        /*00d8*/ 	.byte	0x04, 0x17
        /*00da*/ 	.short	(.L_3087 - .L_3086)
.L_3086:
        /*00dc*/ 	.word	0x00000000
        /*00e0*/ 	.short	0x0006
        /*00e2*/ 	.short	0x002c
        /*00e4*/ 	.byte	0x00, 0xf0, 0x11, 0x00


	//----- nvinfo : EIATTR_KPARAM_INFO
	.align		4
.L_3087:
        /*00e8*/ 	.byte	0x04, 0x17
        /*00ea*/ 	.short	(.L_3089 - .L_3088)
.L_3088:
        /*00ec*/ 	.word	0x00000000
        /*00f0*/ 	.short	0x0005
        /*00f2*/ 	.short	0x0028
        /*00f4*/ 	.byte	0x00, 0xf0, 0x11, 0x00


	//----- nvinfo : EIATTR_KPARAM_INFO
	.align		4
.L_3089:
        /*00f8*/ 	.byte	0x04, 0x17
        /*00fa*/ 	.short	(.L_3091 - .L_3090)
.L_3090:
        /*00fc*/ 	.word	0x00000000
        /*0100*/ 	.short	0x0004
        /*0102*/ 	.short	0x0020
        /*0104*/ 	.byte	0x00, 0xf0, 0x21, 0x00


	//----- nvinfo : EIATTR_KPARAM_INFO
	.align		4
.L_3091:
        /*0108*/ 	.byte	0x04, 0x17
        /*010a*/ 	.short	(.L_3093 - .L_3092)
.L_3092:
        /*010c*/ 	.word	0x00000000
        /*0110*/ 	.short	0x0003
        /*0112*/ 	.short	0x0018
        /*0114*/ 	.byte	0x00, 0xf0, 0x21, 0x00


	//----- nvinfo : EIATTR_KPARAM_INFO
	.align		4
.L_3093:
        /*0118*/ 	.byte	0x04, 0x17
        /*011a*/ 	.short	(.L_3095 - .L_3094)
.L_3094:
        /*011c*/ 	.word	0x00000000
        /*0120*/ 	.short	0x0002
        /*0122*/ 	.short	0x0010
        /*0124*/ 	.byte	0x00, 0xf0, 0x21, 0x00


	//----- nvinfo : EIATTR_KPARAM_INFO
	.align		4
.L_3095:
        /*0128*/ 	.byte	0x04, 0x17
        /*012a*/ 	.short	(.L_3097 - .L_3096)
.L_3096:
        /*012c*/ 	.word	0x00000000
        /*0130*/ 	.short	0x0001
        /*0132*/ 	.short	0x0008
        /*0134*/ 	.byte	0x00, 0xf0, 0x21, 0x00


	//----- nvinfo : EIATTR_KPARAM_INFO
	.align		4
.L_3097:
        /*0138*/ 	.byte	0x04, 0x17
        /*013a*/ 	.short	(.L_3099 - .L_3098)
.L_3098:
        /*013c*/ 	.word	0x00000000
        /*0140*/ 	.short	0x0000
        /*0142*/ 	.short	0x0000
        /*0144*/ 	.byte	0x00, 0xf0, 0x21, 0x00


	//----- nvinfo : EIATTR_SPARSE_MMA_MASK
	.align		4
.L_3099:
        /*0148*/ 	.byte	0x03, 0x50
        /*014a*/ 	.short	0x0000


	//----- nvinfo : EIATTR_MAXREG_COUNT
	.align		4
        /*014c*/ 	.byte	0x03, 0x1b
        /*014e*/ 	.short	0x00ff


	//----- nvinfo : EIATTR_NUM_BARRIERS
	.align		4
        /*0150*/ 	.byte	0x02, 0x4c
        /*0152*/ 	.byte	0x01
	.zero		1


	//----- nvinfo : EIATTR_MERCURY_ISA_VERSION
	.align		4
        /*0154*/ 	.byte	0x03, 0x5f
        /*0156*/ 	.short	0x0101


	//----- nvinfo : EIATTR_EXIT_INSTR_OFFSETS
	.align		4
        /*0158*/ 	.byte	0x04, 0x1c
        /*015a*/ 	.short	(.L_3101 - .L_3100)


	//   ....[0]....
.L_3100:
        /*015c*/ 	.word	0x000007f0


	//   ....[1]....
        /*0160*/ 	.word	0x00004af0


	//   ....[2]....
        /*0164*/ 	.word	0x00004dc0


	//   ....[3]....
        /*0168*/ 	.word	0x00004f10


	//   ....[4]....
        /*016c*/ 	.word	0x00004fb0


	//   ....[5]....
        /*0170*/ 	.word	0x00004ff0


	//----- nvinfo : EIATTR_CRS_STACK_SIZE
	.align		4
.L_3101:
        /*0174*/ 	.byte	0x04, 0x1e
        /*0176*/ 	.short	(.L_3103 - .L_3102)
.L_3102:
        /*0178*/ 	.word	0x00000000


	//----- nvinfo : EIATTR_CBANK_PARAM_SIZE
	.align		4
.L_3103:
        /*017c*/ 	.byte	0x03, 0x19
        /*017e*/ 	.short	0x0074


	//----- nvinfo : EIATTR_PARAM_CBANK
	.align		4
        /*0180*/ 	.byte	0x04, 0x0a
        /*0182*/ 	.short	(.L_3105 - .L_3104)
	.align		4
.L_3104:
        /*0184*/ 	.word	index@(.nv.constant0._Z23gemm_half_q_half_kernelILi2ELi48ELb0ELb0ELi32EEvPK6__halfPKjS4_S2_PS0_iiiiPKtS7_iiiiiibS2_i)
        /*0188*/ 	.short	0x0210
        /*018a*/ 	.short	0x0074


	//----- nvinfo : EIATTR_SW_WAR
	.align		4
.L_3105:
        /*018c*/ 	.byte	0x04, 0x36
        /*018e*/ 	.short	(.L_3107 - .L_3106)
.L_3106:
        /*0190*/ 	.word	0x00000008
.L_3107:


//--------------------- .nv.info._Z23gemm_half_q_half_kernelILi2ELi16ELb0ELb0ELi32EEvPK6__halfPKjS4_S2_PS0_iiiiPKtS7_iiiiiibS2_i --------------------------
	.section	.nv.info._Z23gemm_half_q_half_kernelILi2ELi16ELb0ELb0ELi32EEvPK6__halfPKjS4_S2_PS0_iiiiPKtS7_iiiiiibS2_i,"",@"SHT_CUDA_INFO"
	.sectionflags	@""
	.align	4


	//----- nvinfo : EIATTR_CUDA_API_VERSION
	.align		4
        /*0000*/ 	.byte	0x04, 0x37
        /*0002*/ 	.short	(.L_3109 - .L_3108)
.L_3108:
        /*0004*/ 	.word	0x00000082


	//----- nvinfo : EIATTR_KPARAM_INFO
	.align		4
.L_3109:
        /*0008*/ 	.byte	0x04, 0x17
        /*000a*/ 	.short	(.L_3111 - .L_3110)
.L_3110:
        /*000c*/ 	.word	0x00000000
        /*0010*/ 	.short	0x0013
        /*0012*/ 	.short	0x0070
        /*0014*/ 	.byte	0x00, 0xf0, 0x11, 0x00


	//----- nvinfo : EIATTR_KPARAM_INFO
	.align		4
.L_3111:
        /*0018*/ 	.byte	0x04, 0x17
        /*001a*/ 	.short	(.L_3113 - .L_3112)
.L_3112:
        /*001c*/ 	.word	0x00000000
        /*0020*/ 	.short	0x0012
        /*0022*/ 	.short	0x0068
        /*0024*/ 	.byte	0x00, 0xf0, 0x21, 0x00


	//----- nvinfo : EIATTR_KPARAM_INFO
	.align		4
.L_3113:
        /*0028*/ 	.byte	0x04, 0x17
        /*002a*/ 	.short	(.L_3115 - .L_3114)
.L_3114:
        /*002c*/ 	.word	0x00000000
        /*0030*/ 	.short	0x0011
        /*0032*/ 	.short	0x0060
        /*0034*/ 	.byte	0x00, 0xf0, 0x05, 0x00


	//----- nvinfo : EIATTR_KPARAM_INFO
	.align		4
.L_3115:
        /*0038*/ 	.byte	0x04, 0x17
        /*003a*/ 	.short	(.L_3117 - .L_3116)
.L_3116:
        /*003c*/ 	.word	0x00000000
        /*0040*/ 	.short	0x0010
        /*0042*/ 	.short	0x005c
        /*0044*/ 	.byte	0x00, 0xf0, 0x11, 0x00


	//----- nvinfo : EIATTR_KPARAM_INFO
	.align		4
.L_3117:
        /*0048*/ 	.byte	0x04, 0x17
        /*004a*/ 	.short	(.L_3119 - .L_3118)
.L_3118:
        /*004c*/ 	.word	0x00000000
        /*0050*/ 	.short	0x000f
        /*0052*/ 	.short	0x0058
        /*0054*/ 	.byte	0x00, 0xf0, 0x11, 0x00


	//----- nvinfo : EIATTR_KPARAM_INFO
	.align		4
.L_3119:
        /*0058*/ 	.byte	0x04, 0x17
        /*005a*/ 	.short	(.L_3121 - .L_3120)
.L_3120:
        /*005c*/ 	.word	0x00000000
        /*0060*/ 	.short	0x000e
        /*0062*/ 	.short	0x0054
        /*0064*/ 	.byte	0x00, 0xf0, 0x11, 0x00


	//----- nvinfo : EIATTR_KPARAM_INFO
	.align		4
.L_3121:
        /*0068*/ 	.byte	0x04, 0x17
        /*006a*/ 	.short	(.L_3123 - .L_3122)
.L_3122:
        /*006c*/ 	.word	0x00000000
        /*0070*/ 	.short	0x000d
        /*0072*/ 	.short	0x0050
        /*0074*/ 	.byte	0x00, 0xf0, 0x11, 0x00


	//----- nvinfo : EIATTR_KPARAM_INFO
	.align		4
.L_3123:
        /*0078*/ 	.byte	0x04, 0x17
        /*007a*/ 	.short	(.L_3125 - .L_3124)
.L_3124:
        /*007c*/ 	.word	0x00000000
        /*0080*/ 	.short	0x000c
        /*0082*/ 	.short	0x004c
        /*0084*/ 	.byte	0x00, 0xf0, 0x11, 0x00


	//----- nvinfo : EIATTR_KPARAM_INFO
	.align		4
.L_3125:
        /*0088*/ 	.byte	0x04, 0x17
        /*008a*/ 	.short	(.L_3127 - .L_3126)
.L_3126:
        /*008c*/ 	.word	0x00000000
        /*0090*/ 	.short	0x000b
        /*0092*/ 	.short	0x0048
        /*0094*/ 	.byte	0x00, 0xf0, 0x11, 0x00


	//----- nvinfo : EIATTR_KPARAM_INFO
	.align		4
.L_3127:
        /*0098*/ 	.byte	0x04, 0x17
        /*009a*/ 	.short	(.L_3129 - .L_3128)
.L_3128:
        /*009c*/ 	.word	0x00000000
        /*00a0*/ 	.short	0x000a
        /*00a2*/ 	.short	0x0040
        /*00a4*/ 	.byte	0x00, 0xf0, 0x21, 0x00


	//----- nvinfo : EIATTR_KPARAM_INFO
	.align		4
.L_3129:
        /*00a8*/ 	.byte	0x04, 0x17
        /*00aa*/ 	.short	(.L_3131 - .L_3130)
.L_3130:
        /*00ac*/ 	.word	0x00000000
        /*00b0*/ 	.short	0x0009
        /*00b2*/ 	.short	0x0038
        /*00b4*/ 	.byte	0x00, 0xf0, 0x21, 0x00


	//----- nvinfo : EIATTR_KPARAM_INFO
	.align		4
.L_3131:
        /*00b8*/ 	.byte	0x04, 0x17
        /*00ba*/ 	.short	(.L_3133 - .L_3132)
.L_3132:
        /*00bc*/ 	.word	0x00000000
        /*00c0*/ 	.short	0x0008
        /*00c2*/ 	.short	0x0034
        /*00c4*/ 	.byte	0x00, 0xf0, 0x11, 0x00


	//----- nvinfo : EIATTR_KPARAM_INFO
	.align		4
.L_3133:
        /*00c8*/ 	.byte	0x04, 0x17
        /*00ca*/ 	.short	(.L_3135 - .L_3134)
.L_3134:
        /*00cc*/ 	.word	0x00000000
        /*00d0*/ 	.short	0x0007
        /*00d2*/ 	.short	0x0030
        /*00d4*/ 	.byte	0x00, 0xf0, 0x11, 0x00


	//----- nvinfo : EIATTR_KPARAM_INFO
	.align		4
.L_3135:
        /*00d8*/ 	.byte	0x04, 0x17
        /*00da*/ 	.short	(.L_3137 - .L_3136)
.L_3136:
        /*00dc*/ 	.word	0x00000000
        /*00e0*/ 	.short	0x0006
        /*00e2*/ 	.short	0x002c
        /*00e4*/ 	.byte	0x00, 0xf0, 0x11, 0x00


	//----- nvinfo : EIATTR_KPARAM_INFO
	.align		4
.L_3137:
        /*00e8*/ 	.byte	0x04, 0x17
        /*00ea*/ 	.short	(.L_3139 - .L_3138)
.L_3138:
        /*00ec*/ 	.word	0x00000000
        /*00f0*/ 	.short	0x0005
        /*00f2*/ 	.short	0x0028
        /*00f4*/ 	.byte	0x00, 0xf0, 0x11, 0x00


	//----- nvinfo : EIATTR_KPARAM_INFO
	.align		4
.L_3139:
        /*00f8*/ 	.byte	0x04, 0x17
        /*00fa*/ 	.short	(.L_3141 - .L_3140)
.L_3140:
        /*00fc*/ 	.word	0x00000000
        /*0100*/ 	.short	0x0004
        /*0102*/ 	.short	0x0020
        /*0104*/ 	.byte	0x00, 0xf0, 0x21, 0x00


	//----- nvinfo : EIATTR_KPARAM_INFO
	.align		4
.L_3141:
        /*0108*/ 	.byte	0x04, 0x17
        /*010a*/ 	.short	(.L_3143 - .L_3142)
.L_3142:
        /*010c*/ 	.word	0x00000000
        /*0110*/ 	.short	0x0003
        /*0112*/ 	.short	0x0018
        /*0114*/ 	.byte	0x00, 0xf0, 0x21, 0x00


	//----- nvinfo : EIATTR_KPARAM_INFO
	.align		4
.L_3143:
        /*0118*/ 	.byte	0x04, 0x17
        /*011a*/ 	.short	(.L_3145 - .L_3144)
.L_3144:
        /*011c*/ 	.word	0x00000000
        /*0120*/ 	.short	0x0002
        /*0122*/ 	.short	0x0010
        /*0124*/ 	.byte	0x00, 0xf0, 0x21, 0x00


	//----- nvinfo : EIATTR_KPARAM_INFO
	.align		4
.L_3145:
        /*0128*/ 	.byte	0x04, 0x17
        /*012a*/ 	.short	(.L_3147 - .L_3146)
.L_3146:
        /*012c*/ 	.word	0x00000000
        /*0130*/ 	.short	0x0001
        /*0132*/ 	.short	0x0008
        /*0134*/ 	.byte	0x00, 0xf0, 0x21, 0x00


	//----- nvinfo : EIATTR_KPARAM_INFO
	.align		4
.L_3147:
        /*0138*/ 	.byte	0x04, 0x17
        /*013a*/ 	.short	(.L_3149 - .L_3148)
.L_3148:
        /*013c*/ 	.word	0x00000000
        /*0140*/ 	.short	0x0000
        /*0142*/ 	.short	0x0000
        /*0144*/ 	.byte	0x00, 0xf0, 0x21, 0x00


	//----- nvinfo : EIATTR_SPARSE_MMA_MASK
	.align		4
.L_3149:
        /*0148*/ 	.byte	0x03, 0x50
        /*014a*/ 	.short	0x0000


	//----- nvinfo : EIATTR_MAXREG_COUNT
	.align		4
        /*014c*/ 	.byte	0x03, 0x1b
        /*014e*/ 	.short	0x00ff


	//----- nvinfo : EIATTR_NUM_BARRIERS
	.align		4
        /*0150*/ 	.byte	0x02, 0x4c
        /*0152*/ 	.byte	0x01
	.zero		1


	//----- nvinfo : EIATTR_MERCURY_ISA_VERSION
	.align		4
        /*0154*/ 	.byte	0x03, 0x5f
        /*0156*/ 	.short	0x0101


	//----- nvinfo : EIATTR_EXIT_INSTR_OFFSETS
	.align		4
        /*0158*/ 	.byte	0x04, 0x1c
        /*015a*/ 	.short	(.L_3151 - .L_3150)


	//   ....[0]....
.L_3150:
        /*015c*/ 	.word	0x000007f0


	//   ....[1]....
        /*0160*/ 	.word	0x00002d50


	//   ....[2]....
        /*0164*/ 	.word	0x00003020


	//   ....[3]....
        /*0168*/ 	.word	0x00003170


	//   ....[4]....
        /*016c*/ 	.word	0x00003210


	//   ....[5]....
        /*0170*/ 	.word	0x00003250


	//----- nvinfo : EIATTR_CRS_STACK_SIZE
	.align		4
.L_3151:
        /*0174*/ 	.byte	0x04, 0x1e
        /*0176*/ 	.short	(.L_3153 - .L_3152)
.L_3152:
        /*0178*/ 	.word	0x00000000


	//----- nvinfo : EIATTR_CBANK_PARAM_SIZE
	.align		4
.L_3153:
        /*017c*/ 	.byte	0x03, 0x19
        /*017e*/ 	.short	0x0074


	//----- nvinfo : EIATTR_PARAM_CBANK
	.align		4
        /*0180*/ 	.byte	0x04, 0x0a
        /*0182*/ 	.short	(.L_3155 - .L_3154)
	.align		4
.L_3154:
        /*0184*/ 	.word	index@(.nv.constant0._Z23gemm_half_q_half_kernelILi2ELi16ELb0ELb0ELi32EEvPK6__halfPKjS4_S2_PS0_iiiiPKtS7_iiiiiibS2_i)
        /*0188*/ 	.short	0x0210
        /*018a*/ 	.short	0x0074


	//----- nvinfo : EIATTR_SW_WAR
	.align		4
.L_3155:
        /*018c*/ 	.byte	0x04, 0x36
        /*018e*/ 	.short	(.L_3157 - .L_3156)
.L_3156:
        /*0190*/ 	.word	0x00000008
.L_3157:


//--------------------- .nv.info._Z23gemm_half_q_half_kernelILi2ELi24ELb0ELb0ELi32EEvPK6__halfPKjS4_S2_PS0_iiiiPKtS7_iiiiiibS2_i --------------------------
	.section	.nv.info._Z23gemm_half_q_half_kernelILi2ELi24ELb0ELb0ELi32EEvPK6__halfPKjS4_S2_PS0_iiiiPKtS7_iiiiiibS2_i,"",@"SHT_CUDA_INFO"
	.sectionflags	@""
	.align	4


	//----- nvinfo : EIATTR_CUDA_API_VERSION
	.align		4
        /*0000*/ 	.byte	0x04, 0x37
        /*0002*/ 	.short	(.L_3159 - .L_3158)
.L_3158:
        /*0004*/ 	.word	0x00000082


	//----- nvinfo : EIATTR_KPARAM_INFO
	.align		4
.L_3159:
        /*0008*/ 	.byte	0x04, 0x17
        /*000a*/ 	.short	(.L_3161 - .L_3160)
.L_3160:
        /*000c*/ 	.word	0x00000000
        /*0010*/ 	.short	0x0013
        /*0012*/ 	.short	0x0070
        /*0014*/ 	.byte	0x00, 0xf0, 0x11, 0x00


	//----- nvinfo : EIATTR_KPARAM_INFO
	.align		4
.L_3161:
        /*0018*/ 	.byte	0x04, 0x17
        /*001a*/ 	.short	(.L_3163 - .L_3162)
.L_3162:
        /*001c*/ 	.word	0x00000000
        /*0020*/ 	.short	0x0012
        /*0022*/ 	.short	0x0068
        /*0024*/ 	.byte	0x00, 0xf0, 0x21, 0x00


	//----- nvinfo : EIATTR_KPARAM_INFO
	.align		4
.L_3163:
        /*0028*/ 	.byte	0x04, 0x17
        /*002a*/ 	.short	(.L_3165 - .L_3164)
.L_3164:
        /*002c*/ 	.word	0x00000000
        /*0030*/ 	.short	0x0011
        /*0032*/ 	.short	0x0060
        /*0034*/ 	.byte	0x00, 0xf0, 0x05, 0x00


	//----- nvinfo : EIATTR_KPARAM_INFO
	.align		4
.L_3165:
        /*0038*/ 	.byte	0x04, 0x17
        /*003a*/ 	.short	(.L_3167 - .L_3166)
.L_3166:
        /*003c*/ 	.word	0x00000000
        /*0040*/ 	.short	0x0010
        /*0042*/ 	.short	0x005c
        /*0044*/ 	.byte	0x00, 0xf0, 0x11, 0x00


	//----- nvinfo : EIATTR_KPARAM_INFO
	.align		4
.L_3167:
        /*0048*/ 	.byte	0x04, 0x17
        /*004a*/ 	.short	(.L_3169 - .L_3168)
.L_3168:
        /*004c*/ 	.word	0x00000000
        /*0050*/ 	.short	0x000f
        /*0052*/ 	.short	0x0058
        /*0054*/ 	.byte	0x00, 0xf0, 0x11, 0x00


	//----- nvinfo : EIATTR_KPARAM_INFO
	.align		4
.L_3169:
        /*0058*/ 	.byte	0x04, 0x17
        /*005a*/ 	.short	(.L_3171 - .L_3170)
.L_3170:
        /*005c*/ 	.word	0x00000000
        /*0060*/ 	.short	0x000e
        /*0062*/ 	.short	0x0054
        /*0064*/ 	.byte	0x00, 0xf0, 0x11, 0x00


	//----- nvinfo : EIATTR_KPARAM_INFO
	.align		4
.L_3171:
        /*0068*/ 	.byte	0x04, 0x17
        /*006a*/ 	.short	(.L_3173 - .L_3172)
.L_3172:
        /*006c*/ 	.word	0x00000000
        /*0070*/ 	.short	0x000d
        /*0072*/ 	.short	0x0050
        /*0074*/ 	.byte	0x00, 0xf0, 0x11, 0x00


	//----- nvinfo : EIATTR_KPARAM_INFO
	.align		4
.L_3173:
        /*0078*/ 	.byte	0x04, 0x17
        /*007a*/ 	.short	(.L_3175 - .L_3174)
.L_3174:
        /*007c*/ 	.word	0x00000000
        /*0080*/ 	.short	0x000c
        /*0082*/ 	.short	0x004c
        /*0084*/ 	.byte	0x00, 0xf0, 0x11, 0x00


	//----- nvinfo : EIATTR_KPARAM_INFO
	.align		4
.L_3175:
        /*0088*/ 	.byte	0x04, 0x17
        /*008a*/ 	.short	(.L_3177 - .L_3176)
.L_3176:
        /*008c*/ 	.word	0x00000000
        /*0090*/ 	.short	0x000b
        /*0092*/ 	.short	0x0048
        /*0094*/ 	.byte	0x00, 0xf0, 0x11, 0x00


	//----- nvinfo : EIATTR_KPARAM_INFO
	.align		4
.L_3177:
        /*0098*/ 	.byte	0x04, 0x17
        /*009a*/ 	.short	(.L_3179 - .L_3178)
.L_3178:
        /*009c*/ 	.word	0x00000000
        /*00a0*/ 	.short	0x000a
        /*00a2*/ 	.short	0x0040
        /*00a4*/ 	.byte	0x00, 0xf0, 0x21, 0x00


	//----- nvinfo : EIATTR_KPARAM_INFO
	.align		4
.L_3179:
        /*00a8*/ 	.byte	0x04, 0x17
        /*00aa*/ 	.short	(.L_3181 - .L_3180)
.L_3180:
        /*00ac*/ 	.word	0x00000000
        /*00b0*/ 	.short	0x0009
        /*00b2*/ 	.short	0x0038
        /*00b4*/ 	.byte	0x00, 0xf0, 0x21, 0x00


	//----- nvinfo : EIATTR_KPARAM_INFO
	.align		4
.L_3181:
        /*00b8*/ 	.byte	0x04, 0x17
        /*00ba*/ 	.short	(.L_3183 - .L_3182)
.L_3182:
        /*00bc*/ 	.word	0x00000000
        /*00c0*/ 	.short	0x0008
        /*00c2*/ 	.short	0x0034
        /*00c4*/ 	.byte	0x00, 0xf0, 0x11, 0x00


	//----- nvinfo : EIATTR_KPARAM_INFO
	.align		4
.L_3183:
        /*00c8*/ 	.byte	0x04, 0x17
        /*00ca*/ 	.short	(.L_3185 - .L_3184)
.L_3184:
        /*00cc*/ 	.word	0x00000000
        /*00d0*/ 	.short	0x0007
        /*00d2*/ 	.short	0x0030
        /*00d4*/ 	.byte	0x00, 0xf0, 0x11, 0x00


	//----- nvinfo : EIATTR_KPARAM_INFO
	.align		4
.L_3185:
        /*00d8*/ 	.byte	0x04, 0x17
        /*00da*/ 	.short	(.L_3187 - .L_3186)
.L_3186:
        /*00dc*/ 	.word	0x00000000
        /*00e0*/ 	.short	0x0006
        /*00e2*/ 	.short	0x002c
        /*00e4*/ 	.byte	0x00, 0xf0, 0x11, 0x00


	//----- nvinfo : EIATTR_KPARAM_INFO
	.align		4
.L_3187:
        /*00e8*/ 	.byte	0x04, 0x17
        /*00ea*/ 	.short	(.L_3189 - .L_3188)
.L_3188:
        /*00ec*/ 	.word	0x00000000
        /*00f0*/ 	.short	0x0005
        /*00f2*/ 	.short	0x0028
        /*00f4*/ 	.byte	0x00, 0xf0, 0x11, 0x00


	//----- nvinfo : EIATTR_KPARAM_INFO
	.align		4
.L_3189:
        /*00f8*/ 	.byte	0x04, 0x17
        /*00fa*/ 	.short	(.L_3191 - .L_3190)
.L_3190:
        /*00fc*/ 	.word	0x00000000
        /*0100*/ 	.short	0x0004
        /*0102*/ 	.short	0x0020
        /*0104*/ 	.byte	0x00, 0xf0, 0x21, 0x00


	//----- nvinfo : EIATTR_KPARAM_INFO
	.align		4
.L_3191:
        /*0108*/ 	.byte	0x04, 0x17
        /*010a*/ 	.short	(.L_3193 - .L_3192)
.L_3192:
        /*010c*/ 	.word	0x00000000
        /*0110*/ 	.short	0x0003
        /*0112*/ 	.short	0x0018
        /*0114*/ 	.byte	0x00, 0xf0, 0x21, 0x00


	//----- nvinfo : EIATTR_KPARAM_INFO
	.align		4
.L_3193:
        /*0118*/ 	.byte	0x04, 0x17
        /*011a*/ 	.short	(.L_3195 - .L_3194)
.L_3194:
        /*011c*/ 	.word	0x00000000
        /*0120*/ 	.short	0x0002
        /*0122*/ 	.short	0x0010
        /*0124*/ 	.byte	0x00, 0xf0, 0x21, 0x00


	//----- nvinfo : EIATTR_KPARAM_INFO
	.align		4
.L_3195:
        /*0128*/ 	.byte	0x04, 0x17
        /*012a*/ 	.short	(.L_3197 - .L_3196)
.L_3196:
        /*012c*/ 	.word	0x00000000
        /*0130*/ 	.short	0x0001
        /*0132*/ 	.short	0x0008
        /*0134*/ 	.byte	0x00, 0xf0, 0x21, 0x00


	//----- nvinfo : EIATTR_KPARAM_INFO
	.align		4
.L_3197:
        /*0138*/ 	.byte	0x04, 0x17
        /*013a*/ 	.short	(.L_3199 - .L_3198)
.L_3198:
        /*013c*/ 	.word	0x00000000
        /*0140*/ 	.short	0x0000
        /*0142*/ 	.short	0x0000
        /*0144*/ 	.byte	0x00, 0xf0, 0x21, 0x00


	//----- nvinfo : EIATTR_SPARSE_MMA_MASK
	.align		4
.L_3199:
        /*0148*/ 	.byte	0x03, 0x50
        /*014a*/ 	.short	0x0000


	//----- nvinfo : EIATTR_MAXREG_COUNT
	.align		4
        /*014c*/ 	.byte	0x03, 0x1b
        /*014e*/ 	.short	0x00ff


	//----- nvinfo : EIATTR_NUM_BARRIERS
	.align		4
        /*0150*/ 	.byte	0x02, 0x4c
        /*0152*/ 	.byte	0x01
	.zero		1


	//----- nvinfo : EIATTR_MERCURY_ISA_VERSION
	.align		4
        /*0154*/ 	.byte	0x03, 0x5f
        /*0156*/ 	.short	0x0101


	//----- nvinfo : EIATTR_EXIT_INSTR_OFFSETS
	.align		4
        /*0158*/ 	.byte	0x04, 0x1c
        /*015a*/ 	.short	(.L_3201 - .L_3200)


	//   ....[0]....
.L_3200:
        /*015c*/ 	.word	0x000007f0


	//   ....[1]....
        /*0160*/ 	.word	0x00005f40


	//   ....[2]....
        /*0164*/ 	.word	0x00006210


	//   ....[3]....
        /*0168*/ 	.word	0x00006360


	//   ....[4]....
        /*016c*/ 	.word	0x00006400


	//   ....[5]....
        /*0170*/ 	.word	0x00006440


	//----- nvinfo : EIATTR_CRS_STACK_SIZE
	.align		4
.L_3201:
        /*0174*/ 	.byte	0x04, 0x1e
        /*0176*/ 	.short	(.L_3203 - .L_3202)
.L_3202:
        /*0178*/ 	.word	0x00000000


	//----- nvinfo : EIATTR_CBANK_PARAM_SIZE
	.align		4
.L_3203:
        /*017c*/ 	.byte	0x03, 0x19
        /*017e*/ 	.short	0x0074


	//----- nvinfo : EIATTR_PARAM_CBANK
	.align		4
        /*0180*/ 	.byte	0x04, 0x0a
        /*0182*/ 	.short	(.L_3205 - .L_3204)
	.align		4
.L_3204:
        /*0184*/ 	.word	index@(.nv.constant0._Z23gemm_half_q_half_kernelILi2ELi24ELb0ELb0ELi32EEvPK6__halfPKjS4_S2_PS0_iiiiPKtS7_iiiiiibS2_i)
        /*0188*/ 	.short	0x0210
        /*018a*/ 	.short	0x0074


	//----- nvinfo : EIATTR_SW_WAR
	.align		4
.L_3205:
        /*018c*/ 	.byte	0x04, 0x36
        /*018e*/ 	.short	(.L_3207 - .L_3206)
.L_3206:
        /*0190*/ 	.word	0x00000008
.L_3207:


//--------------------- .nv.info._Z23gemm_half_q_half_kernelILi2ELi8ELb0ELb0ELi32EEvPK6__halfPKjS4_S2_PS0_iiiiPKtS7_iiiiiibS2_i --------------------------
	.section	.nv.info._Z23gemm_half_q_half_kernelILi2ELi8ELb0ELb0ELi32EEvPK6__halfPKjS4_S2_PS0_iiiiPKtS7_iiiiiibS2_i,"",@"SHT_CUDA_INFO"
	.sectionflags	@""
	.align	4


	//----- nvinfo : EIATTR_CUDA_API_VERSION
	.align		4
        /*0000*/ 	.byte	0x04, 0x37
        /*0002*/ 	.short	(.L_3209 - .L_3208)
.L_3208:
        /*0004*/ 	.word	0x00000082


	//----- nvinfo : EIATTR_KPARAM_INFO
	.align		4
.L_3209:
        /*0008*/ 	.byte	0x04, 0x17
        /*000a*/ 	.short	(.L_3211 - .L_3210)
.L_3210:
        /*000c*/ 	.word	0x00000000
        /*0010*/ 	.short	0x0013
        /*0012*/ 	.short	0x0070
        /*0014*/ 	.byte	0x00, 0xf0, 0x11, 0x00


	//----- nvinfo : EIATTR_KPARAM_INFO
	.align		4
.L_3211:
        /*0018*/ 	.byte	0x04, 0x17
        /*001a*/ 	.short	(.L_3213 - .L_3212)
.L_3212:
        /*001c*/ 	.word	0x00000000
        /*0020*/ 	.short	0x0012
        /*0022*/ 	.short	0x0068
        /*0024*/ 	.byte	0x00, 0xf0, 0x21, 0x00


	//----- nvinfo : EIATTR_KPARAM_INFO
	.align		4
.L_3213:
        /*0028*/ 	.byte	0x04, 0x17
        /*002a*/ 	.short	(.L_3215 - .L_3214)
.L_3214:
        /*002c*/ 	.word	0x00000000
        /*0030*/ 	.short	0x0011
        /*0032*/ 	.short	0x0060
        /*0034*/ 	.byte	0x00, 0xf0, 0x05, 0x00


	//----- nvinfo : EIATTR_KPARAM_INFO
	.align		4
.L_3215:
        /*0038*/ 	.byte	0x04, 0x17
        /*003a*/ 	.short	(.L_3217 - .L_3216)
.L_3216:
        /*003c*/ 	.word	0x00000000
        /*0040*/ 	.short	0x0010
        /*0042*/ 	.short	0x005c
        /*0044*/ 	.byte	0x00, 0xf0, 0x11, 0x00


	//----- nvinfo : EIATTR_KPARAM_INFO
	.align		4
.L_3217:
        /*0048*/ 	.byte	0x04, 0x17
        /*004a*/ 	.short	(.L_3219 - .L_3218)
.L_3218:
        /*004c*/ 	.word	0x00000000
        /*0050*/ 	.short	0x000f
        /*0052*/ 	.short	0x0058
        /*0054*/ 	.byte	0x00, 0xf0, 0x11, 0x00


	//----- nvinfo : EIATTR_KPARAM_INFO
	.align		4
.L_3219:
        /*0058*/ 	.byte	0x04, 0x17
        /*005a*/ 	.short	(.L_3221 - .L_3220)
.L_3220:
        /*005c*/ 	.word	0x00000000
        /*0060*/ 	.short	0x000e
        /*0062*/ 	.short	0x0054
        /*0064*/ 	.byte	0x00, 0xf0, 0x11, 0x00


	//----- nvinfo : EIATTR_KPARAM_INFO
	.align		4
.L_3221:
        /*0068*/ 	.byte	0x04, 0x17
        /*006a*/ 	.short	(.L_3223 - .L_3222)
.L_3222:
        /*006c*/ 	.word	0x00000000
        /*0070*/ 	.short	0x000d
        /*0072*/ 	.short	0x0050
        /*0074*/ 	.byte	0x00, 0xf0, 0x11, 0x00


	//----- nvinfo : EIATTR_KPARAM_INFO
	.align		4
.L_3223:
        /*0078*/ 	.byte	0x04, 0x17
        /*007a*/ 	.short	(.L_3225 - .L_3224)
.L_3224:
        /*007c*/ 	.word	0x00000000
        /*0080*/ 	.short	0x000c
        /*0082*/ 	.short	0x004c
        /*0084*/ 	.byte	0x00, 0xf0, 0x11, 0x00


	//----- nvinfo : EIATTR_KPARAM_INFO
	.align		4
.L_3225:
        /*0088*/ 	.byte	0x04, 0x17
        /*008a*/ 	.short	(.L_3227 - .L_3226)
.L_3226:
        /*008c*/ 	.word	0x00000000
        /*0090*/ 	.short	0x000b
        /*0092*/ 	.short	0x0048
        /*0094*/ 	.byte	0x00, 0xf0, 0x11, 0x00


	//----- nvinfo : EIATTR_KPARAM_INFO
	.align		4
.L_3227:
        /*0098*/ 	.byte	0x04, 0x17
        /*009a*/ 	.short	(.L_3229 - .L_3228)
.L_3228:
        /*009c*/ 	.word	0x00000000
        /*00a0*/ 	.short	0x000a
        /*00a2*/ 	.short	0x0040
        /*00a4*/ 	.byte	0x00, 0xf0, 0x21, 0x00


	//----- nvinfo : EIATTR_KPARAM_INFO
	.align		4
.L_3229:
        /*00a8*/ 	.byte	0x04, 0x17
        /*00aa*/ 	.short	(.L_3231 - .L_3230)
.L_3230:
        /*00ac*/ 	.word	0x00000000
        /*00b0*/ 	.short	0x0009
        /*00b2*/ 	.short	0x0038
        /*00b4*/ 	.byte	0x00, 0xf0, 0x21, 0x00


	//----- nvinfo : EIATTR_KPARAM_INFO
	.align		4
.L_3231:
        /*00b8*/ 	.byte	0x04, 0x17
        /*00ba*/ 	.short	(.L_3233 - .L_3232)
.L_3232:
        /*00bc*/ 	.word	0x00000000
        /*00c0*/ 	.short	0x0008
        /*00c2*/ 	.short	0x0034
        /*00c4*/ 	.byte	0x00, 0xf0, 0x11, 0x00


	//----- nvinfo : EIATTR_KPARAM_INFO
	.align		4
.L_3233:
        /*00c8*/ 	.byte	0x04, 0x17
        /*00ca*/ 	.short	(.L_3235 - .L_3234)
.L_3234:
        /*00cc*/ 	.word	0x00000000
        /*00d0*/ 	.short	0x0007
        /*00d2*/ 	.short	0x0030
        /*00d4*/ 	.byte	0x00, 0xf0, 0x11, 0x00


	//----- nvinfo : EIATTR_KPARAM_INFO
	.align		4
.L_3235:
        /*00d8*/ 	.byte	0x04, 0x17
        /*00da*/ 	.short	(.L_3237 - .L_3236)
.L_3236:
        /*00dc*/ 	.word	0x00000000
        /*00e0*/ 	.short	0x0006
        /*00e2*/ 	.short	0x002c
        /*00e4*/ 	.byte	0x00, 0xf0, 0x11, 0x00


	//----- nvinfo : EIATTR_KPARAM_INFO
	.align		4
.L_3237:
        /*00e8*/ 	.byte	0x04, 0x17
        /*00ea*/ 	.short	(.L_3239 - .L_3238)
.L_3238:
        /*00ec*/ 	.word	0x00000000
        /*00f0*/ 	.short	0x0005
        /*00f2*/ 	.short	0x0028
        /*00f4*/ 	.byte	0x00, 0xf0, 0x11, 0x00


	//----- nvinfo : EIATTR_KPARAM_INFO
	.align		4
.L_3239:
        /*00f8*/ 	.byte	0x04, 0x17
        /*00fa*/ 	.short	(.L_3241 - .L_3240)
.L_3240:
        /*00fc*/ 	.word	0x00000000
        /*0100*/ 	.short	0x0004
        /*0102*/ 	.short	0x0020
        /*0104*/ 	.byte	0x00, 0xf0, 0x21, 0x00


	//----- nvinfo : EIATTR_KPARAM_INFO
	.align		4
.L_3241:
        /*0108*/ 	.byte	0x04, 0x17
        /*010a*/ 	.short	(.L_3243 - .L_3242)
.L_3242:
        /*010c*/ 	.word	0x00000000
        /*0110*/ 	.short	0x0003
        /*0112*/ 	.short	0x0018
        /*0114*/ 	.byte	0x00, 0xf0, 0x21, 0x00


	//----- nvinfo : EIATTR_KPARAM_INFO
	.align		4
.L_3243:
        /*0118*/ 	.byte	0x04, 0x17
        /*011a*/ 	.short	(.L_3245 - .L_3244)
.L_3244:
        /*011c*/ 	.word	0x00000000
        /*0120*/ 	.short	0x0002
        /*0122*/ 	.short	0x0010
        /*0124*/ 	.byte	0x00, 0xf0, 0x21, 0x00


	//----- nvinfo : EIATTR_KPARAM_INFO
	.align		4
.L_3245:
        /*0128*/ 	.byte	0x04, 0x17
        /*012a*/ 	.short	(.L_3247 - .L_3246)
.L_3246:
        /*012c*/ 	.word	0x00000000
        /*0130*/ 	.short	0x0001
        /*0132*/ 	.short	0x0008
        /*0134*/ 	.byte	0x00, 0xf0, 0x21, 0x00


	//----- nvinfo : EIATTR_KPARAM_INFO
	.align		4
.L_3247:
        /*0138*/ 	.byte	0x04, 0x17
        /*013a*/ 	.short	(.L_3249 - .L_3248)
.L_3248:
        /*013c*/ 	.word	0x00000000
        /*0140*/ 	.short	0x0000
        /*0142*/ 	.short	0x0000
        /*0144*/ 	.byte	0x00, 0xf0, 0x21, 0x00


	//----- nvinfo : EIATTR_SPARSE_MMA_MASK
	.align		4
.L_3249:
        /*0148*/ 	.byte	0x03, 0x50
        /*014a*/ 	.short	0x0000


	//----- nvinfo : EIATTR_MAXREG_COUNT
	.align		4
        /*014c*/ 	.byte	0x03, 0x1b
        /*014e*/ 	.short	0x00ff


	//----- nvinfo : EIATTR_NUM_BARRIERS
	.align		4
        /*0150*/ 	.byte	0x02, 0x4c
        /*0152*/ 	.byte	0x01
	.zero		1


	//----- nvinfo : EIATTR_MERCURY_ISA_VERSION
	.align		4
        /*0154*/ 	.byte	0x03, 0x5f
        /*0156*/ 	.short	0x0101


	//----- nvinfo : EIATTR_EXIT_INSTR_OFFSETS
	.align		4
        /*0158*/ 	.byte	0x04, 0x1c
        /*015a*/ 	.short	(.L_3251 - .L_3250)


	//   ....[0]....
.L_3250:
        /*015c*/ 	.word	0x000007f0


	//   ....[1]....
        /*0160*/ 	.word	0x00004510


	//   ....[2]....
        /*0164*/ 	.word	0x000047e0


	//   ....[3]....
        /*0168*/ 	.word	0x00004930


	//   ....[4]....
        /*016c*/ 	.word	0x000049d0


	//   ....[5]....
        /*0170*/ 	.word	0x00004a10


	//----- nvinfo : EIATTR_CRS_STACK_SIZE
	.align		4
.L_3251:
        /*0174*/ 	.byte	0x04, 0x1e
        /*0176*/ 	.short	(.L_3253 - .L_3252)
.L_3252:
        /*0178*/ 	.word	0x00000000


	//----- nvinfo : EIATTR_CBANK_PARAM_SIZE
	.align		4
.L_3253:
        /*017c*/ 	.byte	0x03, 0x19
        /*017e*/ 	.short	0x0074


	//----- nvinfo : EIATTR_PARAM_CBANK
	.align		4
        /*0180*/ 	.byte	0x04, 0x0a
        /*0182*/ 	.short	(.L_3255 - .L_3254)
	.align		4
.L_3254:
        /*0184*/ 	.word	index@(.nv.constant0._Z23gemm_half_q_half_kernelILi2ELi8ELb0ELb0ELi32EEvPK6__halfPKjS4_S2_PS0_iiiiPKtS7_iiiiiibS2_i)
        /*0188*/ 	.short	0x0210
        /*018a*/ 	.short	0x0074


	//----- nvinfo : EIATTR_SW_WAR
	.align		4
.L_3255:
        /*018c*/ 	.byte	0x04, 0x36
        /*018e*/ 	.short	(.L_3257 - .L_3256)
.L_3256:
        /*0190*/ 	.word	0x00000008
.L_3257:


//--------------------- .nv.info._Z23gemm_half_q_half_kernelILi2ELi12ELb0ELb0ELi32EEvPK6__halfPKjS4_S2_PS0_iiiiPKtS7_iiiiiibS2_i --------------------------
	.section	.nv.info._Z23gemm_half_q_half_kernelILi2ELi12ELb0ELb0ELi32EEvPK6__halfPKjS4_S2_PS0_iiiiPKtS7_iiiiiibS2_i,"",@"SHT_CUDA_INFO"
	.sectionflags	@""
	.align	4


	//----- nvinfo : EIATTR_CUDA_API_VERSION
	.align		4
        /*0000*/ 	.byte	0x04, 0x37
        /*0002*/ 	.short	(.L_3259 - .L_3258)
.L_3258:
        /*0004*/ 	.word	0x00000082


	//----- nvinfo : EIATTR_KPARAM_INFO
	.align		4
.L_3259:
        /*0008*/ 	.byte	0x04, 0x17
        /*000a*/ 	.short	(.L_3261 - .L_3260)
.L_3260:
        /*000c*/ 	.word	0x00000000
        /*0010*/ 	.short	0x0013
        /*0012*/ 	.short	0x0070
        /*0014*/ 	.byte	0x00, 0xf0, 0x11, 0x00


	//----- nvinfo : EIATTR_KPARAM_INFO
	.align		4
.L_3261:
        /*0018*/ 	.byte	0x04, 0x17
        /*001a*/ 	.short	(.L_3263 - .L_3262)
.L_3262:
        /*001c*/ 	.word	0x00000000
        /*0020*/ 	.short	0x0012
        /*0022*/ 	.short	0x0068
        /*0024*/ 	.byte	0x00, 0xf0, 0x21, 0x00


	//----- nvinfo : EIATTR_KPARAM_INFO
	.align		4
.L_3263:
        /*0028*/ 	.byte	0x04, 0x17
        /*002a*/ 	.short	(.L_3265 - .L_3264)
.L_3264:
        /*002c*/ 	.word	0x00000000
        /*0030*/ 	.short	0x0011
        /*0032*/ 	.short	0x0060
        /*0034*/ 	.byte	0x00, 0xf0, 0x05, 0x00


	//----- nvinfo : EIATTR_KPARAM_INFO
	.align		4
.L_3265:
        /*0038*/ 	.byte	0x04, 0x17
        /*003a*/ 	.short	(.L_3267 - .L_3266)
.L_3266:
        /*003c*/ 	.word	0x00000000
        /*0040*/ 	.short	0x0010
        /*0042*/ 	.short	0x005c
        /*0044*/ 	.byte	0x00, 0xf0, 0x11, 0x00


	//----- nvinfo : EIATTR_KPARAM_INFO
	.align		4
.L_3267:
        /*0048*/ 	.byte	0x04, 0x17
        /*004a*/ 	.short	(.L_3269 - .L_3268)
.L_3268:
        /*004c*/ 	.word	0x00000000
        /*0050*/ 	.short	0x000f
        /*0052*/ 	.short	0x0058
        /*0054*/ 	.byte	0x00, 0xf0, 0x11, 0x00


	//----- nvinfo : EIATTR_KPARAM_INFO
	.align		4
.L_3269:
        /*0058*/ 	.byte	0x04, 0x17
        /*005a*/ 	.short	(.L_3271 - .L_3270)
.L_3270:
        /*005c*/ 	.word	0x00000000
        /*0060*/ 	.short	0x000e
        /*0062*/ 	.short	0x0054
        /*0064*/ 	.byte	0x00, 0xf0, 0x11, 0x00


	//----- nvinfo : EIATTR_KPARAM_INFO
	.align		4
.L_3271:
        /*0068*/ 	.byte	0x04, 0x17
        /*006a*/ 	.short	(.L_3273 - .L_3272)
.L_3272:
        /*006c*/ 	.word	0x00000000
        /*0070*/ 	.short	0x000d
        /*0072*/ 	.short	0x0050
        /*0074*/ 	.byte	0x00, 0xf0, 0x11, 0x00


	//----- nvinfo : EIATTR_KPARAM_INFO
	.align		4
.L_3273:
        /*0078*/ 	.byte	0x04, 0x17
        /*007a*/ 	.short	(.L_3275 - .L_3274)
.L_3274:
        /*007c*/ 	.word	0x00000000
        /*0080*/ 	.short	0x000c
        /*0082*/ 	.short	0x004c
        /*0084*/ 	.byte	0x00, 0xf0, 0x11, 0x00


	//----- nvinfo : EIATTR_KPARAM_INFO
	.align		4
.L_3275:
        /*0088*/ 	.byte	0x04, 0x17
        /*008a*/ 	.short	(.L_3277 - .L_3276)
.L_3276:
        /*008c*/ 	.word	0x00000000
        /*0090*/ 	.short	0x000b
        /*0092*/ 	.short	0x0048
        /*0094*/ 	.byte	0x00, 0xf0, 0x11, 0x00


	//----- nvinfo : EIATTR_KPARAM_INFO
	.align		4
.L_3277:
        /*0098*/ 	.byte	0x04, 0x17
        /*009a*/ 	.short	(.L_3279 - .L_3278)
.L_3278:
        /*009c*/ 	.word	0x00000000
        /*00a0*/ 	.short	0x000a
        /*00a2*/ 	.short	0x0040
        /*00a4*/ 	.byte	0x00, 0xf0, 0x21, 0x00


	//----- nvinfo : EIATTR_KPARAM_INFO
	.align		4
.L_3279:
        /*00a8*/ 	.byte	0x04, 0x17
        /*00aa*/ 	.short	(.L_3281 - .L_3280)
.L_3280:
        /*00ac*/ 	.word	0x00000000
        /*00b0*/ 	.short	0x0009
        /*00b2*/ 	.short	0x0038
        /*00b4*/ 	.byte	0x00, 0xf0, 0x21, 0x00


	//----- nvinfo : EIATTR_KPARAM_INFO
	.align		4
.L_3281:
        /*00b8*/ 	.byte	0x04, 0x17
        /*00ba*/ 	.short	(.L_3283 - .L_3282)
.L_3282:
        /*00bc*/ 	.word	0x00000000
        /*00c0*/ 	.short	0x0008
        /*00c2*/ 	.short	0x0034
        /*00c4*/ 	.byte	0x00, 0xf0, 0x11, 0x00


	//----- nvinfo : EIATTR_KPARAM_INFO
	.align		4
.L_3283:
        /*00c8*/ 	.byte	0x04, 0x17
        /*00ca*/ 	.short	(.L_3285 - .L_3284)
.L_3284:
        /*00cc*/ 	.word	0x00000000
        /*00d0*/ 	.short	0x0007
        /*00d2*/ 	.short	0x0030
        /*00d4*/ 	.byte	0x00, 0xf0, 0x11, 0x00


	//----- nvinfo : EIATTR_KPARAM_INFO
	.align		4
.L_3285:
        /*00d8*/ 	.byte	0x04, 0x17
        /*00da*/ 	.short	(.L_3287 - .L_3286)
.L_3286:
        /*00dc*/ 	.word	0x00000000
        /*00e0*/ 	.short	0x0006
        /*00e2*/ 	.short	0x002c
        /*00e4*/ 	.byte	0x00, 0xf0, 0x11, 0x00


	//----- nvinfo : EIATTR_KPARAM_INFO
	.align		4
.L_3287:
        /*00e8*/ 	.byte	0x04, 0x17
        /*00ea*/ 	.short	(.L_3289 - .L_3288)
.L_3288:
        /*00ec*/ 	.word	0x00000000
        /*00f0*/ 	.short	0x0005
        /*00f2*/ 	.short	0x0028
        /*00f4*/ 	.byte	0x00, 0xf0, 0x11, 0x00


	//----- nvinfo : EIATTR_KPARAM_INFO
	.align		4
.L_3289:
        /*00f8*/ 	.byte	0x04, 0x17
        /*00fa*/ 	.short	(.L_3291 - .L_3290)
.L_3290:
        /*00fc*/ 	.word	0x00000000
        /*0100*/ 	.short	0x0004
        /*0102*/ 	.short	0x0020
        /*0104*/ 	.byte	0x00, 0xf0, 0x21, 0x00


	//----- nvinfo : EIATTR_KPARAM_INFO
	.align		4
.L_3291:
        /*0108*/ 	.byte	0x04, 0x17
        /*010a*/ 	.short	(.L_3293 - .L_3292)
.L_3292:
        /*010c*/ 	.word	0x00000000
        /*0110*/ 	.short	0x0003
        /*0112*/ 	.short	0x0018
        /*0114*/ 	.byte	0x00, 0xf0, 0x21, 0x00


	//----- nvinfo : EIATTR_KPARAM_INFO
	.align		4
.L_3293:
        /*0118*/ 	.byte	0x04, 0x17
        /*011a*/ 	.short	(.L_3295 - .L_3294)
.L_3294:
        /*011c*/ 	.word	0x00000000
        /*0120*/ 	.short	0x0002
        /*0122*/ 	.short	0x0010
        /*0124*/ 	.byte	0x00, 0xf0, 0x21, 0x00


	//----- nvinfo : EIATTR_KPARAM_INFO
	.align		4
.L_3295:
        /*0128*/ 	.byte	0x04, 0x17
        /*012a*/ 	.short	(.L_3297 - .L_3296)
.L_3296:
        /*012c*/ 	.word	0x00000000
        /*0130*/ 	.short	0x0001
        /*0132*/ 	.short	0x0008
        /*0134*/ 	.byte	0x00, 0xf0, 0x21, 0x00


	//----- nvinfo : EIATTR_KPARAM_INFO
	.align		4
.L_3297:
        /*0138*/ 	.byte	0x04, 0x17
        /*013a*/ 	.short	(.L_3299 - .L_3298)
.L_3298:
        /*013c*/ 	.word	0x00000000
        /*0140*/ 	.short	0x0000
        /*0142*/ 	.short	0x0000
        /*0144*/ 	.byte	0x00, 0xf0, 0x21, 0x00


	//----- nvinfo : EIATTR_SPARSE_MMA_MASK
	.align		4
.L_3299:
        /*0148*/ 	.byte	0x03, 0x50
        /*014a*/ 	.short	0x0000


	//----- nvinfo : EIATTR_MAXREG_COUNT
	.align		4
        /*014c*/ 	.byte	0x03, 0x1b
        /*014e*/ 	.short	0x00ff


	//----- nvinfo : EIATTR_NUM_BARRIERS
	.align		4
        /*0150*/ 	.byte	0x02, 0x4c
        /*0152*/ 	.byte	0x01
	.zero		1


	//----- nvinfo : EIATTR_MERCURY_ISA_VERSION
	.align		4
        /*0154*/ 	.byte	0x03, 0x5f
        /*0156*/ 	.short	0x0101


	//----- nvinfo : EIATTR_EXIT_INSTR_OFFSETS
	.align		4
        /*0158*/ 	.byte	0x04, 0x1c
        /*015a*/ 	.short	(.L_3301 - .L_3300)


	//   ....[0]....
.L_3300:
        /*015c*/ 	.word	0x000007f0


	//   ....[1]....
        /*0160*/ 	.word	0x00005d90


	//   ....[2]....
        /*0164*/ 	.word	0x00006060


	//   ....[3]....
        /*0168*/ 	.word	0x000061b0


	//   ....[4]....
        /*016c*/ 	.word	0x00006250


	//   ....[5]....
        /*0170*/ 	.word	0x00006290


	//----- nvinfo : EIATTR_CRS_STACK_SIZE
	.align		4
.L_3301:
        /*0174*/ 	.byte	0x04, 0x1e
        /*0176*/ 	.short	(.L_3303 - .L_3302)
.L_3302:
        /*0178*/ 	.word	0x00000000


	//----- nvinfo : EIATTR_CBANK_PARAM_SIZE
	.align		4
.L_3303:
        /*017c*/ 	.byte	0x03, 0x19
        /*017e*/ 	.short	0x0074


	//----- nvinfo : EIATTR_PARAM_CBANK
	.align		4
        /*0180*/ 	.byte	0x04, 0x0a
        /*0182*/ 	.short	(.L_3305 - .L_3304)
	.align		4
.L_3304:
        /*0184*/ 	.word	index@(.nv.constant0._Z23gemm_half_q_half_kernelILi2ELi12ELb0ELb0ELi32EEvPK6__halfPKjS4_S2_PS0_iiiiPKtS7_iiiiiibS2_i)
        /*0188*/ 	.short	0x0210
        /*018a*/ 	.short	0x0074


	//----- nvinfo : EIATTR_SW_WAR
	.align		4
.L_3305:
        /*018c*/ 	.byte	0x04, 0x36
        /*018e*/ 	.short	(.L_3307 - .L_3306)
.L_3306:
        /*0190*/ 	.word	0x00000008
.L_3307:


//--------------------- .nv.info._Z23gemm_half_q_half_kernelILi2ELi14ELb0ELb0ELi32EEvPK6__halfPKjS4_S2_PS0_iiiiPKtS7_iiiiiibS2_i --------------------------
	.section	.nv.info._Z23gemm_half_q_half_kernelILi2ELi14ELb0ELb0ELi32EEvPK6__halfPKjS4_S2_PS0_iiiiPKtS7_iiiiiibS2_i,"",@"SHT_CUDA_INFO"
	.sectionflags	@""
	.align	4


	//----- nvinfo : EIATTR_CUDA_API_VERSION
	.align		4
        /*0000*/ 	.byte	0x04, 0x37
        /*0002*/ 	.short	(.L_3309 - .L_3308)
.L_3308:
        /*0004*/ 	.word	0x00000082


	//----- nvinfo : EIATTR_KPARAM_INFO
	.align		4
.L_3309:
        /*0008*/ 	.byte	0x04, 0x17
        /*000a*/ 	.short	(.L_3311 - .L_3310)
.L_3310:
        /*000c*/ 	.word	0x00000000
        /*0010*/ 	.short	0x0013
        /*0012*/ 	.short	0x0070
        /*0014*/ 	.byte	0x00, 0xf0, 0x11, 0x00


	//----- nvinfo : EIATTR_KPARAM_INFO
	.align		4
.L_3311:
        /*0018*/ 	.byte	0x04, 0x17
        /*001a*/ 	.short	(.L_3313 - .L_3312)
.L_3312:
        /*001c*/ 	.word	0x00000000
        /*0020*/ 	.short	0x0012
        /*0022*/ 	.short	0x0068
        /*0024*/ 	.byte	0x00, 0xf0, 0x21, 0x00


	//----- nvinfo : EIATTR_KPARAM_INFO
	.align		4
.L_3313:
        /*0028*/ 	.byte	0x04, 0x17
        /*002a*/ 	.short	(.L_3315 - .L_3314)
.L_3314:
        /*002c*/ 	.word	0x00000000
        /*0030*/ 	.short	0x0011
        /*0032*/ 	.short	0x0060
        /*0034*/ 	.byte	0x00, 0xf0, 0x05, 0x00


	//----- nvinfo : EIATTR_KPARAM_INFO
	.align		4
.L_3315:
        /*0038*/ 	.byte	0x04, 0x17
        /*003a*/ 	.short	(.L_3317 - .L_3316)
.L_3316:
        /*003c*/ 	.word	0x00000000
        /*0040*/ 	.short	0x0010
        /*0042*/ 	.short	0x005c
        /*0044*/ 	.byte	0x00, 0xf0, 0x11, 0x00


	//----- nvinfo : EIATTR_KPARAM_INFO
	.align		4
.L_3317:
        /*0048*/ 	.byte	0x04, 0x17
        /*004a*/ 	.short	(.L_3319 - .L_3318)
.L_3318:
        /*004c*/ 	.word	0x00000000
        /*0050*/ 	.short	0x000f
        /*0052*/ 	.short	0x0058
        /*0054*/ 	.byte	0x00, 0xf0, 0x11, 0x00


	//----- nvinfo : EIATTR_KPARAM_INFO
	.align		4
.L_3319:
        /*0058*/ 	.byte	0x04, 0x17
        /*005a*/ 	.short	(.L_3321 - .L_3320)
.L_3320:
        /*005c*/ 	.word	0x00000000
        /*0060*/ 	.short	0x000e
        /*0062*/ 	.short	0x0054
        /*0064*/ 	.byte	0x00, 0xf0, 0x11, 0x00


	//----- nvinfo : EIATTR_KPARAM_INFO
	.align		4
.L_3321:
        /*0068*/ 	.byte	0x04, 0x17
        /*006a*/ 	.short	(.L_3323 - .L_3322)
.L_3322:
        /*006c*/ 	.word	0x00000000
        /*0070*/ 	.short	0x000d
        /*0072*/ 	.short	0x0050
        /*0074*/ 	.byte	0x00, 0xf0, 0x11, 0x00


	//----- nvinfo : EIATTR_KPARAM_INFO
	.align		4
.L_3323:
        /*0078*/ 	.byte	0x04, 0x17
        /*007a*/ 	.short	(.L_3325 - .L_3324)
.L_3324:
        /*007c*/ 	.word	0x00000000
        /*0080*/ 	.short	0x000c
        /*0082*/ 	.short	0x004c
        /*0084*/ 	.byte	0x00, 0xf0, 0x11, 0x00


	//----- nvinfo : EIATTR_KPARAM_INFO
	.align		4
.L_3325:
        /*0088*/ 	.byte	0x04, 0x17
        /*008a*/ 	.short	(.L_3327 - .L_3326)
.L_3326:
        /*008c*/ 	.word	0x00000000
        /*0090*/ 	.short	0x000b
        /*0092*/ 	.short	0x0048
        /*0094*/ 	.byte	0x00, 0xf0, 0x11, 0x00


	//----- nvinfo : EIATTR_KPARAM_INFO
	.align		4
.L_3327:
        /*0098*/ 	.byte	0x04, 0x17
        /*009a*/ 	.short	(.L_3329 - .L_3328)
.L_3328:
        /*009c*/ 	.word	0x00000000
        /*00a0*/ 	.short	0x000a
        /*00a2*/ 	.short	0x0040
        /*00a4*/ 	.byte	0x00, 0xf0, 0x21, 0x00


	//----- nvinfo : EIATTR_KPARAM_INFO
	.align		4
.L_3329:
        /*00a8*/ 	.byte	0x04, 0x17
        /*00aa*/ 	.short	(.L_3331 - .L_3330)
.L_3330:
        /*00ac*/ 	.word	0x00000000
        /*00b0*/ 	.short	0x0009
        /*00b2*/ 	.short	0x0038
        /*00b4*/ 	.byte	0x00, 0xf0, 0x21, 0x00


	//----- nvinfo : EIATTR_KPARAM_INFO
	.align		4
.L_3331:
        /*00b8*/ 	.byte	0x04, 0x17
        /*00ba*/ 	.short	(.L_3333 - .L_3332)
.L_3332:
        /*00bc*/ 	.word	0x00000000
        /*00c0*/ 	.short	0x0008
        /*00c2*/ 	.short	0x0034
        /*00c4*/ 	.byte	0x00, 0xf0, 0x11, 0x00


	//----- nvinfo : EIATTR_KPARAM_INFO
	.align		4
.L_3333:
        /*00c8*/ 	.byte	0x04, 0x17
        /*00ca*/ 	.short	(.L_3335 - .L_3334)
.L_3334:
        /*00cc*/ 	.word	0x00000000
        /*00d0*/ 	.short	0x0007
        /*00d2*/ 	.short	0x0030
        /*00d4*/ 	.byte	0x00, 0xf0, 0x11, 0x00


	//----- nvinfo : EIATTR_KPARAM_INFO
	.align		4
.L_3335:
        /*00d8*/ 	.byte	0x04, 0x17
        /*00da*/ 	.short	(.L_3337 - .L_3336)
.L_3336:
        /*00dc*/ 	.word	0x00000000
        /*00e0*/ 	.short	0x0006
        /*00e2*/ 	.short	0x002c
        /*00e4*/ 	.byte	0x00, 0xf0, 0x11, 0x00


	//----- nvinfo : EIATTR_KPARAM_INFO
	.align		4
.L_3337:
        /*00e8*/ 	.byte	0x04, 0x17
        /*00ea*/ 	.short	(.L_3339 - .L_3338)
.L_3338:
        /*00ec*/ 	.word	0x00000000
        /*00f0*/ 	.short	0x0005
        /*00f2*/ 	.short	0x0028
        /*00f4*/ 	.byte	0x00, 0xf0, 0x11, 0x00


	//----- nvinfo : EIATTR_KPARAM_INFO
	.align		4
.L_3339:
        /*00f8*/ 	.byte	0x04, 0x17
        /*00fa*/ 	.short	(.L_3341 - .L_3340)
.L_3340:
        /*00fc*/ 	.word	0x00000000
        /*0100*/ 	.short	0x0004
        /*0102*/ 	.short	0x0020
        /*0104*/ 	.byte	0x00, 0xf0, 0x21, 0x00


	//----- nvinfo : EIATTR_KPARAM_INFO
	.align		4
.L_3341:
        /*0108*/ 	.byte	0x04, 0x17
        /*010a*/ 	.short	(.L_3343 - .L_3342)
.L_3342:
        /*010c*/ 	.word	0x00000000
        /*0110*/ 	.short	0x0003
        /*0112*/ 	.short	0x0018
        /*0114*/ 	.byte	0x00, 0xf0, 0x21, 0x00


	//----- nvinfo : EIATTR_KPARAM_INFO
	.align		4
.L_3343:
        /*0118*/ 	.byte	0x04, 0x17
        /*011a*/ 	.short	(.L_3345 - .L_3344)
.L_3344:
        /*011c*/ 	.word	0x00000000
        /*0120*/ 	.short	0x0002
        /*0122*/ 	.short	0x0010
        /*0124*/ 	.byte	0x00, 0xf0, 0x21, 0x00


	//----- nvinfo : EIATTR_KPARAM_INFO
	.align		4
.L_3345:
        /*0128*/ 	.byte	0x04, 0x17
        /*012a*/ 	.short	(.L_3347 - .L_3346)
.L_3346:
        /*012c*/ 	.word	0x00000000
        /*0130*/ 	.short	0x0001
        /*0132*/ 	.short	0x0008
        /*0134*/ 	.byte	0x00, 0xf0, 0x21, 0x00


	//----- nvinfo : EIATTR_KPARAM_INFO
	.align		4
.L_3347:
        /*0138*/ 	.byte	0x04, 0x17
        /*013a*/ 	.short	(.L_3349 - .L_3348)
.L_3348:
        /*013c*/ 	.word	0x00000000
        /*0140*/ 	.short	0x0000
        /*0142*/ 	.short	0x0000
        /*0144*/ 	.byte	0x00, 0xf0, 0x21, 0x00


	//----- nvinfo : EIATTR_SPARSE_MMA_MASK
	.align		4
.L_3349:
        /*0148*/ 	.byte	0x03, 0x50
        /*014a*/ 	.short	0x0000


	//----- nvinfo : EIATTR_MAXREG_COUNT
	.align		4
        /*014c*/ 	.byte	0x03, 0x1b
        /*014e*/ 	.short	0x00ff


	//----- nvinfo : EIATTR_NUM_BARRIERS
	.align		4
        /*0150*/ 	.byte	0x02, 0x4c
        /*0152*/ 	.byte	0x01
	.zero		1


	//----- nvinfo : EIATTR_MERCURY_ISA_VERSION
	.align		4
        /*0154*/ 	.byte	0x03, 0x5f
        /*0156*/ 	.short	0x0101


	//----- nvinfo : EIATTR_EXIT_INSTR_OFFSETS
	.align		4
        /*0158*/ 	.byte	0x04, 0x1c
        /*015a*/ 	.short	(.L_3351 - .L_3350)


	//   ....[0]....
.L_3350:
        /*015c*/ 	.word	0x000007f0


	//   ....[1]....
        /*0160*/ 	.word	0x00006ad0


	//   ....[2]....
        /*0164*/ 	.word	0x00006da0


	//   ....[3]....
        /*0168*/ 	.word	0x00006ef0


	//   ....[4]....
        /*016c*/ 	.word	0x00006f80


	//   ....[5]....
        /*0170*/ 	.word	0x00006fc0


	//----- nvinfo : EIATTR_CRS_STACK_SIZE
	.align		4
.L_3351:
        /*0174*/ 	.byte	0x04, 0x1e
        /*0176*/ 	.short	(.L_3353 - .L_3352)
.L_3352:
        /*0178*/ 	.word	0x00000000


	//----- nvinfo : EIATTR_CBANK_PARAM_SIZE
	.align		4
.L_3353:
        /*017c*/ 	.byte	0x03, 0x19
        /*017e*/ 	.short	0x0074


	//----- nvinfo : EIATTR_PARAM_CBANK
	.align		4
        /*0180*/ 	.byte	0x04, 0x0a
        /*0182*/ 	.short	(.L_3355 - .L_3354)
	.align		4
.L_3354:
        /*0184*/ 	.word	index@(.nv.constant0._Z23gemm_half_q_half_kernelILi2ELi14ELb0ELb0ELi32EEvPK6__halfPKjS4_S2_PS0_iiiiPKtS7_iiiiiibS2_i)
        /*0188*/ 	.short	0x0210
        /*018a*/ 	.short	0x0074


	//----- nvinfo : EIATTR_SW_WAR
	.align		4
.L_3355:
        /*018c*/ 	.byte	0x04, 0x36
        /*018e*/ 	.short	(.L_3357 - .L_3356)
.L_3356:
        /*0190*/ 	.word	0x00000008
.L_3357:


//--------------------- .nv.info._Z23gemm_half_q_half_kernelILi2ELi4ELb0ELb0ELi32EEvPK6__halfPKjS4_S2_PS0_iiiiPKtS7_iiiiiibS2_i --------------------------
	.section	.nv.info._Z23gemm_half_q_half_kernelILi2ELi4ELb0ELb0ELi32EEvPK6__halfPKjS4_S2_PS0_iiiiPKtS7_iiiiiibS2_i,"",@"SHT_CUDA_INFO"
	.sectionflags	@""
	.align	4


	//----- nvinfo : EIATTR_CUDA_API_VERSION
	.align		4
        /*0000*/ 	.byte	0x04, 0x37
        /*0002*/ 	.short	(.L_3359 - .L_3358)
.L_3358:
        /*0004*/ 	.word	0x00000082


	//----- nvinfo : EIATTR_KPARAM_INFO
	.align		4
.L_3359:
        /*0008*/ 	.byte	0x04, 0x17
        /*000a*/ 	.short	(.L_3361 - .L_3360)
.L_3360:
        /*000c*/ 	.word	0x00000000
        /*0010*/ 	.short	0x0013
        /*0012*/ 	.short	0x0070
        /*0014*/ 	.byte	0x00, 0xf0, 0x11, 0x00


	//----- nvinfo : EIATTR_KPARAM_INFO
	.align		4
.L_3361:
        /*0018*/ 	.byte	0x04, 0x17
        /*001a*/ 	.short	(.L_3363 - .L_3362)
.L_3362:
        /*001c*/ 	.word	0x00000000
        /*0020*/ 	.short	0x0012
        /*0022*/ 	.short	0x0068
        /*0024*/ 	.byte	0x00, 0xf0, 0x21, 0x00


	//----- nvinfo : EIATTR_KPARAM_INFO
	.align		4
.L_3363:
        /*0028*/ 	.byte	0x04, 0x17
        /*002a*/ 	.short	(.L_3365 - .L_3364)
.L_3364:
        /*002c*/ 	.word	0x00000000
        /*0030*/ 	.short	0x0011
        /*0032*/ 	.short	0x0060
        /*0034*/ 	.byte	0x00, 0xf0, 0x05, 0x00


	//----- nvinfo : EIATTR_KPARAM_INFO
	.align		4
.L_3365:
        /*0038*/ 	.byte	0x04, 0x17
        /*003a*/ 	.short	(.L_3367 - .L_3366)
.L_3366:
        /*003c*/ 	.word	0x00000000
        /*0040*/ 	.short	0x0010
        /*0042*/ 	.short	0x005c
        /*0044*/ 	.byte	0x00, 0xf0, 0x11, 0x00


	//----- nvinfo : EIATTR_KPARAM_INFO
	.align		4
.L_3367:
        /*0048*/ 	.byte	0x04, 0x17
        /*004a*/ 	.short	(.L_3369 - .L_3368)
.L_3368:
        /*004c*/ 	.word	0x00000000
        /*0050*/ 	.short	0x000f
        /*0052*/ 	.short	0x0058
        /*0054*/ 	.byte	0x00, 0xf0, 0x11, 0x00


	//----- nvinfo : EIATTR_KPARAM_INFO
	.align		4
.L_3369:
        /*0058*/ 	.byte	0x04, 0x17
        /*005a*/ 	.short	(.L_3371 - .L_3370)
.L_3370:
        /*005c*/ 	.word	0x00000000
        /*0060*/ 	.short	0x000e
        /*0062*/ 	.short	0x0054
        /*0064*/ 	.byte	0x00, 0xf0, 0x11, 0x00


	//----- nvinfo : EIATTR_KPARAM_INFO
	.align		4
.L_3371:
        /*0068*/ 	.byte	0x04, 0x17
        /*006a*/ 	.short	(.L_3373 - .L_3372)
.L_3372:
        /*006c*/ 	.word	0x00000000
        /*0070*/ 	.short	0x000d
        /*0072*/ 	.short	0x0050
        /*0074*/ 	.byte	0x00, 0xf0, 0x11, 0x00


	//----- nvinfo : EIATTR_KPARAM_INFO
	.align		4
.L_3373:
        /*0078*/ 	.byte	0x04, 0x17
        /*007a*/ 	.short	(.L_3375 - .L_3374)
.L_3374:
        /*007c*/ 	.word	0x00000000
        /*0080*/ 	.short	0x000c
        /*0082*/ 	.short	0x004c
        /*0084*/ 	.byte	0x00, 0xf0, 0x11, 0x00


	//----- nvinfo : EIATTR_KPARAM_INFO
	.align		4
.L_3375:
        /*0088*/ 	.byte	0x04, 0x17
        /*008a*/ 	.short	(.L_3377 - .L_3376)
.L_3376:
        /*008c*/ 	.word	0x00000000
        /*0090*/ 	.short	0x000b
        /*0092*/ 	.short	0x0048
        /*0094*/ 	.byte	0x00, 0xf0, 0x11, 0x00


	//----- nvinfo : EIATTR_KPARAM_INFO
	.align		4
.L_3377:
        /*0098*/ 	.byte	0x04, 0x17
        /*009a*/ 	.short	(.L_3379 - .L_3378)
.L_3378:
        /*009c*/ 	.word	0x00000000
        /*00a0*/ 	.short	0x000a
        /*00a2*/ 	.short	0x0040
        /*00a4*/ 	.byte	0x00, 0xf0, 0x21, 0x00


	//----- nvinfo : EIATTR_KPARAM_INFO
	.align		4
.L_3379:
        /*00a8*/ 	.byte	0x04, 0x17
        /*00aa*/ 	.short	(.L_3381 - .L_3380)
.L_3380:
        /*00ac*/ 	.word	0x00000000
        /*00b0*/ 	.short	0x0009
        /*00b2*/ 	.short	0x0038
        /*00b4*/ 	.byte	0x00, 0xf0, 0x21, 0x00


	//----- nvinfo : EIATTR_KPARAM_INFO
	.align		4
.L_3381:
        /*00b8*/ 	.byte	0x04, 0x17
        /*00ba*/ 	.short	(.L_3383 - .L_3382)
.L_3382:
        /*00bc*/ 	.word	0x00000000
        /*00c0*/ 	.short	0x0008
        /*00c2*/ 	.short	0x0034
        /*00c4*/ 	.byte	0x00, 0xf0, 0x11, 0x00


	//----- nvinfo : EIATTR_KPARAM_INFO
	.align		4
.L_3383:
        /*00c8*/ 	.byte	0x04, 0x17
        /*00ca*/ 	.short	(.L_3385 - .L_3384)
.L_3384:
        /*00cc*/ 	.word	0x00000000
        /*00d0*/ 	.short	0x0007
        /*00d2*/ 	.short	0x0030
        /*00d4*/ 	.byte	0x00, 0xf0, 0x11, 0x00


	//----- nvinfo : EIATTR_KPARAM_INFO
	.align		4
.L_3385:
        /*00d8*/ 	.byte	0x04, 0x17
        /*00da*/ 	.short	(.L_3387 - .L_3386)
.L_3386:
        /*00dc*/ 	.word	0x00000000
        /*00e0*/ 	.short	0x0006
        /*00e2*/ 	.short	0x002c
        /*00e4*/ 	.byte	0x00, 0xf0, 0x11, 0x00


	//----- nvinfo : EIATTR_KPARAM_INFO
	.align		4
.L_3387:
        /*00e8*/ 	.byte	0x04, 0x17
        /*00ea*/ 	.short	(.L_3389 - .L_3388)
.L_3388:
        /*00ec*/ 	.word	0x00000000
        /*00f0*/ 	.short	0x0005
        /*00f2*/ 	.short	0x0028
        /*00f4*/ 	.byte	0x00, 0xf0, 0x11, 0x00


	//----- nvinfo : EIATTR_KPARAM_INFO
	.align		4
.L_3389:
        /*00f8*/ 	.byte	0x04, 0x17
        /*00fa*/ 	.short	(.L_3391 - .L_3390)
.L_3390:
        /*00fc*/ 	.word	0x00000000
        /*0100*/ 	.short	0x0004
        /*0102*/ 	.short	0x0020
        /*0104*/ 	.byte	0x00, 0xf0, 0x21, 0x00


	//----- nvinfo : EIATTR_KPARAM_INFO
	.align		4
.L_3391:
        /*0108*/ 	.byte	0x04, 0x17
        /*010a*/ 	.short	(.L_3393 - .L_3392)
.L_3392:
        /*010c*/ 	.word	0x00000000
        /*0110*/ 	.short	0x0003
        /*0112*/ 	.short	0x0018
        /*0114*/ 	.byte	0x00, 0xf0, 0x21, 0x00


	//----- nvinfo : EIATTR_KPARAM_INFO
	.align		4
.L_3393:
        /*0118*/ 	.byte	0x04, 0x17
        /*011a*/ 	.short	(.L_3395 - .L_3394)
.L_3394:
        /*011c*/ 	.word	0x00000000
        /*0120*/ 	.short	0x0002
        /*0122*/ 	.short	0x0010
        /*0124*/ 	.byte	0x00, 0xf0, 0x21, 0x00


	//----- nvinfo : EIATTR_KPARAM_INFO
	.align		4
.L_3395:
        /*0128*/ 	.byte	0x04, 0x17
        /*012a*/ 	.short	(.L_3397 - .L_3396)
.L_3396:
        /*012c*/ 	.word	0x00000000
        /*0130*/ 	.short	0x0001
        /*0132*/ 	.short	0x0008
        /*0134*/ 	.byte	0x00, 0xf0, 0x21, 0x00


	//----- nvinfo : EIATTR_KPARAM_INFO
	.align		4
.L_3397:
        /*0138*/ 	.byte	0x04, 0x17
        /*013a*/ 	.short	(.L_3399 - .L_3398)
.L_3398:
        /*013c*/ 	.word	0x00000000
        /*0140*/ 	.short	0x0000
        /*0142*/ 	.short	0x0000
        /*0144*/ 	.byte	0x00, 0xf0, 0x21, 0x00


	//----- nvinfo : EIATTR_SPARSE_MMA_MASK
	.align		4
.L_3399:
        /*0148*/ 	.byte	0x03, 0x50
        /*014a*/ 	.short	0x0000


	//----- nvinfo : EIATTR_MAXREG_COUNT
	.align		4
        /*014c*/ 	.byte	0x03, 0x1b
        /*014e*/ 	.short	0x00ff


	//----- nvinfo : EIATTR_NUM_BARRIERS
	.align		4
        /*0150*/ 	.byte	0x02, 0x4c
        /*0152*/ 	.byte	0x01
	.zero		1


	//----- nvinfo : EIATTR_MERCURY_ISA_VERSION
	.align		4
        /*0154*/ 	.byte	0x03, 0x5f
        /*0156*/ 	.short	0x0101


	//----- nvinfo : EIATTR_EXIT_INSTR_OFFSETS
	.align		4
        /*0158*/ 	.byte	0x04, 0x1c
        /*015a*/ 	.short	(.L_3401 - .L_3400)


	//   ....[0]....
.L_3400:
        /*015c*/ 	.word	0x000007f0


	//   ....[1]....
        /*0160*/ 	.word	0x00002ba0


	//   ....[2]....
        /*0164*/ 	.word	0x00002e70


	//   ....[3]....
        /*0168*/ 	.word	0x00002fc0


	//   ....[4]....
        /*016c*/ 	.word	0x00003060


	//   ....[5]....
        /*0170*/ 	.word	0x000030a0


	//----- nvinfo : EIATTR_CRS_STACK_SIZE
	.align		4
.L_3401:
        /*0174*/ 	.byte	0x04, 0x1e
        /*0176*/ 	.short	(.L_3403 - .L_3402)
.L_3402:
        /*0178*/ 	.word	0x00000000


	//----- nvinfo : EIATTR_CBANK_PARAM_SIZE
	.align		4
.L_3403:
        /*017c*/ 	.byte	0x03, 0x19
        /*017e*/ 	.short	0x0074


	//----- nvinfo : EIATTR_PARAM_CBANK
	.align		4
        /*0180*/ 	.byte	0x04, 0x0a
        /*0182*/ 	.short	(.L_3405 - .L_3404)
	.align		4
.L_3404:
        /*0184*/ 	.word	index@(.nv.constant0._Z23gemm_half_q_half_kernelILi2ELi4ELb0ELb0ELi32EEvPK6__halfPKjS4_S2_PS0_iiiiPKtS7_iiiiiibS2_i)
        /*0188*/ 	.short	0x0210
        /*018a*/ 	.short	0x0074


	//----- nvinfo : EIATTR_SW_WAR
	.align		4
.L_3405:
        /*018c*/ 	.byte	0x04, 0x36
        /*018e*/ 	.short	(.L_3407 - .L_3406)
.L_3406:
        /*0190*/ 	.word	0x00000008
.L_3407:


//--------------------- .nv.info._Z23gemm_half_q_half_kernelILi2ELi6ELb0ELb0ELi32EEvPK6__halfPKjS4_S2_PS0_iiiiPKtS7_iiiiiibS2_i --------------------------
	.section	.nv.info._Z23gemm_half_q_half_kernelILi2ELi6ELb0ELb0ELi32EEvPK6__halfPKjS4_S2_PS0_iiiiPKtS7_iiiiiibS2_i,"",@"SHT_CUDA_INFO"
	.sectionflags	@""
	.align	4


	//----- nvinfo : EIATTR_CUDA_API_VERSION
	.align		4
        /*0000*/ 	.byte	0x04, 0x37
        /*0002*/ 	.short	(.L_3409 - .L_3408)
.L_3408:
        /*0004*/ 	.word	0x00000082


	//----- nvinfo : EIATTR_KPARAM_INFO
	.align		4
.L_3409:
        /*0008*/ 	.byte	0x04, 0x17
        /*000a*/ 	.short	(.L_3411 - .L_3410)
.L_3410:
        /*000c*/ 	.word	0x00000000
        /*0010*/ 	.short	0x0013
        /*0012*/ 	.short	0x0070
        /*0014*/ 	.byte	0x00, 0xf0, 0x11, 0x00


	//----- nvinfo : EIATTR_KPARAM_INFO
	.align		4
.L_3411:
        /*0018*/ 	.byte	0x04, 0x17
        /*001a*/ 	.short	(.L_3413 - .L_3412)
.L_3412:
        /*001c*/ 	.word	0x00000000
        /*0020*/ 	.short	0x0012
        /*0022*/ 	.short	0x0068
        /*0024*/ 	.byte	0x00, 0xf0, 0x21, 0x00


	//----- nvinfo : EIATTR_KPARAM_INFO
	.align		4
.L_3413:
        /*0028*/ 	.byte	0x04, 0x17
        /*002a*/ 	.short	(.L_3415 - .L_3414)
.L_3414:
        /*002c*/ 	.word	0x00000000
        /*0030*/ 	.short	0x0011
        /*0032*/ 	.short	0x0060
        /*0034*/ 	.byte	0x00, 0xf0, 0x05, 0x00


	//----- nvinfo : EIATTR_KPARAM_INFO
	.align		4
.L_3415:
        /*0038*/ 	.byte	0x04, 0x17
        /*003a*/ 	.short	(.L_3417 - .L_3416)
.L_3416:
        /*003c*/ 	.word	0x00000000
        /*0040*/ 	.short	0x0010
        /*0042*/ 	.short	0x005c
        /*0044*/ 	.byte	0x00, 0xf0, 0x11, 0x00


	//----- nvinfo : EIATTR_KPARAM_INFO
	.align		4
.L_3417:
        /*0048*/ 	.byte	0x04, 0x17
        /*004a*/ 	.short	(.L_3419 - .L_3418)
.L_3418:
        /*004c*/ 	.word	0x00000000
        /*0050*/ 	.short	0x000f
        /*0052*/ 	.short	0x0058
        /*0054*/ 	.byte	0x00, 0xf0, 0x11, 0x00


	//----- nvinfo : EIATTR_KPARAM_INFO
	.align		4
.L_3419:
        /*0058*/ 	.byte	0x04, 0x17
        /*005a*/ 	.short	(.L_3421 - .L_3420)
.L_3420:
        /*005c*/ 	.word	0x00000000
        /*0060*/ 	.short	0x000e
        /*0062*/ 	.short	0x0054
        /*0064*/ 	.byte	0x00, 0xf0, 0x11, 0x00


	//----- nvinfo : EIATTR_KPARAM_INFO
	.align		4
.L_3421:
        /*0068*/ 	.byte	0x04, 0x17
        /*006a*/ 	.short	(.L_3423 - .L_3422)
.L_3422:
        /*006c*/ 	.word	0x00000000
        /*0070*/ 	.short	0x000d
        /*0072*/ 	.short	0x0050
        /*0074*/ 	.byte	0x00, 0xf0, 0x11, 0x00


	//----- nvinfo : EIATTR_KPARAM_INFO
	.align		4
.L_3423:
        /*0078*/ 	.byte	0x04, 0x17
        /*007a*/ 	.short	(.L_3425 - .L_3424)
.L_3424:
        /*007c*/ 	.word	0x00000000
        /*0080*/ 	.short	0x000c
        /*0082*/ 	.short	0x004c
        /*0084*/ 	.byte	0x00, 0xf0, 0x11, 0x00


	//----- nvinfo : EIATTR_KPARAM_INFO
	.align		4
.L_3425:
        /*0088*/ 	.byte	0x04, 0x17
        /*008a*/ 	.short	(.L_3427 - .L_3426)
.L_3426:
        /*008c*/ 	.word	0x00000000
        /*0090*/ 	.short	0x000b
        /*0092*/ 	.short	0x0048
        /*0094*/ 	.byte	0x00, 0xf0, 0x11, 0x00


	//----- nvinfo : EIATTR_KPARAM_INFO
	.align		4
.L_3427:
        /*0098*/ 	.byte	0x04, 0x17
        /*009a*/ 	.short	(.L_3429 - .L_3428)
.L_3428:
        /*009c*/ 	.word	0x00000000
        /*00a0*/ 	.short	0x000a
        /*00a2*/ 	.short	0x0040
        /*00a4*/ 	.byte	0x00, 0xf0, 0x21, 0x00


	//----- nvinfo : EIATTR_KPARAM_INFO
	.align		4
.L_3429:
        /*00a8*/ 	.byte	0x04, 0x17
        /*00aa*/ 	.short	(.L_3431 - .L_3430)
.L_3430:
        /*00ac*/ 	.word	0x00000000
        /*00b0*/ 	.short	0x0009
        /*00b2*/ 	.short	0x0038
        /*00b4*/ 	.byte	0x00, 0xf0, 0x21, 0x00


	//----- nvinfo : EIATTR_KPARAM_INFO
	.align		4
.L_3431:
        /*00b8*/ 	.byte	0x04, 0x17
        /*00ba*/ 	.short	(.L_3433 - .L_3432)
.L_3432:
        /*00bc*/ 	.word	0x00000000
        /*00c0*/ 	.short	0x0008
        /*00c2*/ 	.short	0x0034
        /*00c4*/ 	.byte	0x00, 0xf0, 0x11, 0x00


	//----- nvinfo : EIATTR_KPARAM_INFO
	.align		4
.L_3433:
        /*00c8*/ 	.byte	0x04, 0x17
        /*00ca*/ 	.short	(.L_3435 - .L_3434)
.L_3434:
        /*00cc*/ 	.word	0x00000000
        /*00d0*/ 	.short	0x0007
        /*00d2*/ 	.short	0x0030
        /*00d4*/ 	.byte	0x00, 0xf0, 0x11, 0x00


	//----- nvinfo : EIATTR_KPARAM_INFO
	.align		4
.L_3435:
        /*00d8*/ 	.byte	0x04, 0x17
        /*00da*/ 	.short	(.L_3437 - .L_3436)
.L_3436:
        /*00dc*/ 	.word	0x00000000
        /*00e0*/ 	.short	0x0006
        /*00e2*/ 	.short	0x002c
        /*00e4*/ 	.byte	0x00, 0xf0, 0x11, 0x00


	//----- nvinfo : EIATTR_KPARAM_INFO
	.align		4
.L_3437:
        /*00e8*/ 	.byte	0x04, 0x17
        /*00ea*/ 	.short	(.L_3439 - .L_3438)
.L_3438:
        /*00ec*/ 	.word	0x00000000
        /*00f0*/ 	.short	0x0005
        /*00f2*/ 	.short	0x0028
        /*00f4*/ 	.byte	0x00, 0xf0, 0x11, 0x00


	//----- nvinfo : EIATTR_KPARAM_INFO
	.align		4
.L_3439:
        /*00f8*/ 	.byte	0x04, 0x17
        /*00fa*/ 	.short	(.L_3441 - .L_3440)
.L_3440:
        /*00fc*/ 	.word	0x00000000
        /*0100*/ 	.short	0x0004
        /*0102*/ 	.short	0x0020
        /*0104*/ 	.byte	0x00, 0xf0, 0x21, 0x00


	//----- nvinfo : EIATTR_KPARAM_INFO
	.align		4
.L_3441:
        /*0108*/ 	.byte	0x04, 0x17
        /*010a*/ 	.short	(.L_3443 - .L_3442)
.L_3442:
        /*010c*/ 	.word	0x00000000
        /*0110*/ 	.short	0x0003
        /*0112*/ 	.short	0x0018
        /*0114*/ 	.byte	0x00, 0xf0, 0x21, 0x00


	//----- nvinfo : EIATTR_KPARAM_INFO
	.align		4
.L_3443:
        /*0118*/ 	.byte	0x04, 0x17
        /*011a*/ 	.short	(.L_3445 - .L_3444)
.L_3444:
        /*011c*/ 	.word	0x00000000
        /*0120*/ 	.short	0x0002
        /*0122*/ 	.short	0x0010
        /*0124*/ 	.byte	0x00, 0xf0, 0x21, 0x00


	//----- nvinfo : EIATTR_KPARAM_INFO
	.align		4
.L_3445:
        /*0128*/ 	.byte	0x04, 0x17
        /*012a*/ 	.short	(.L_3447 - .L_3446)
.L_3446:
        /*012c*/ 	.word	0x00000000
        /*0130*/ 	.short	0x0001
        /*0132*/ 	.short	0x0008
        /*0134*/ 	.byte	0x00, 0xf0, 0x21, 0x00


	//----- nvinfo : EIATTR_KPARAM_INFO
	.align		4
.L_3447:
        /*0138*/ 	.byte	0x04, 0x17
        /*013a*/ 	.short	(.L_3449 - .L_3448)
.L_3448:
        /*013c*/ 	.word	0x00000000
        /*0140*/ 	.short	0x0000
        /*0142*/ 	.short	0x0000
        /*0144*/ 	.byte	0x00, 0xf0, 0x21, 0x00


	//----- nvinfo : EIATTR_SPARSE_MMA_MASK
	.align		4
.L_3449:
        /*0148*/ 	.byte	0x03, 0x50
        /*014a*/ 	.short	0x0000


	//----- nvinfo : EIATTR_MAXREG_COUNT
	.align		4
        /*014c*/ 	.byte	0x03, 0x1b
        /*014e*/ 	.short	0x00ff


	//----- nvinfo : EIATTR_NUM_BARRIERS
	.align		4
        /*0150*/ 	.byte	0x02, 0x4c
        /*0152*/ 	.byte	0x01
	.zero		1


	//----- nvinfo : EIATTR_MERCURY_ISA_VERSION
	.align		4
        /*0154*/ 	.byte	0x03, 0x5f
        /*0156*/ 	.short	0x0101


	//----- nvinfo : EIATTR_EXIT_INSTR_OFFSETS
	.align		4
        /*0158*/ 	.byte	0x04, 0x1c
        /*015a*/ 	.short	(.L_3451 - .L_3450)


	//   ....[0]....
.L_3450:
        /*015c*/ 	.word	0x000007f0


	//   ....[1]....
        /*0160*/ 	.word	0x00003890


	//   ....[2]....
        /*0164*/ 	.word	0x00003b60


	//   ....[3]....
        /*0168*/ 	.word	0x00003cb0


	//   ....[4]....
        /*016c*/ 	.word	0x00003d40


	//   ....[5]....
        /*0170*/ 	.word	0x00003d80


	//----- nvinfo : EIATTR_CRS_STACK_SIZE
	.align		4
.L_3451:
        /*0174*/ 	.byte	0x04, 0x1e
        /*0176*/ 	.short	(.L_3453 - .L_3452)
.L_3452:
        /*0178*/ 	.word	0x00000000


	//----- nvinfo : EIATTR_CBANK_PARAM_SIZE
	.align		4
.L_3453:
        /*017c*/ 	.byte	0x03, 0x19
        /*017e*/ 	.short	0x0074


	//----- nvinfo : EIATTR_PARAM_CBANK
	.align		4
        /*0180*/ 	.byte	0x04, 0x0a
        /*0182*/ 	.short	(.L_3455 - .L_3454)
	.align		4
.L_3454:
        /*0184*/ 	.word	index@(.nv.constant0._Z23gemm_half_q_half_kernelILi2ELi6ELb0ELb0ELi32EEvPK6__halfPKjS4_S2_PS0_iiiiPKtS7_iiiiiibS2_i)
        /*0188*/ 	.short	0x0210
        /*018a*/ 	.short	0x0074


	//----- nvinfo : EIATTR_SW_WAR
	.align		4
.L_3455:
        /*018c*/ 	.byte	0x04, 0x36
        /*018e*/ 	.short	(.L_3457 - .L_3456)
.L_3456:
        /*0190*/ 	.word	0x00000008
.L_3457:


//--------------------- .nv.info._Z23gemm_half_q_half_kernelILi2ELi2ELb0ELb0ELi32EEvPK6__halfPKjS4_S2_PS0_iiiiPKtS7_iiiiiibS2_i --------------------------
	.section	.nv.info._Z23gemm_half_q_half_kernelILi2ELi2ELb0ELb0ELi32EEvPK6__halfPKjS4_S2_PS0_iiiiPKtS7_iiiiiibS2_i,"",@"SHT_CUDA_INFO"
	.sectionflags	@""
	.align	4


	//----- nvinfo : EIATTR_CUDA_API_VERSION
	.align		4
        /*0000*/ 	.byte	0x04, 0x37
        /*0002*/ 	.short	(.L_3459 - .L_3458)
.L_3458:
        /*0004*/ 	.word	0x00000082


	//----- nvinfo : EIATTR_KPARAM_INFO
	.align		4
.L_3459:
        /*0008*/ 	.byte	0x04, 0x17
        /*000a*/ 	.short	(.L_3461 - .L_3460)
.L_3460:
        /*000c*/ 	.word	0x00000000
        /*0010*/ 	.short	0x0013
        /*0012*/ 	.short	0x0070
        /*0014*/ 	.byte	0x00, 0xf0, 0x11, 0x00


	//----- nvinfo : EIATTR_KPARAM_INFO
	.align		4
.L_3461:
        /*0018*/ 	.byte	0x04, 0x17
        /*001a*/ 	.short	(.L_3463 - .L_3462)
.L_3462:
        /*001c*/ 	.word	0x00000000
        /*0020*/ 	.short	0x0012
        /*0022*/ 	.short	0x0068
        /*0024*/ 	.byte	0x00, 0xf0, 0x21, 0x00


	//----- nvinfo : EIATTR_KPARAM_INFO
	.align		4
.L_3463:
        /*0028*/ 	.byte	0x04, 0x17
        /*002a*/ 	.short	(.L_3465 - .L_3464)
.L_3464:
        /*002c*/ 	.word	0x00000000
        /*0030*/ 	.short	0x0011
        /*0032*/ 	.short	0x0060
        /*0034*/ 	.byte	0x00, 0xf0, 0x05, 0x00


	//----- nvinfo : EIATTR_KPARAM_INFO
	.align		4
.L_3465:
        /*0038*/ 	.byte	0x04, 0x17
        /*003a*/ 	.short	(.L_3467 - .L_3466)
.L_3466:
        /*003c*/ 	.word	0x00000000
        /*0040*/ 	.short	0x0010
        /*0042*/ 	.short	0x005c
        /*0044*/ 	.byte	0x00, 0xf0, 0x11, 0x00


	//----- nvinfo : EIATTR_KPARAM_INFO
	.align		4
.L_3467:
        /*0048*/ 	.byte	0x04, 0x17
        /*004a*/ 	.short	(.L_3469 - .L_3468)
.L_3468:
        /*004c*/ 	.word	0x00000000
        /*0050*/ 	.short	0x000f
        /*0052*/ 	.short	0x0058
        /*0054*/ 	.byte	0x00, 0xf0, 0x11, 0x00


	//----- nvinfo : EIATTR_KPARAM_INFO
	.align		4
.L_3469:
        /*0058*/ 	.byte	0x04, 0x17
        /*005a*/ 	.short	(.L_3471 - .L_3470)
.L_3470:
        /*005c*/ 	.word	0x00000000
        /*0060*/ 	.short	0x000e
        /*0062*/ 	.short	0x0054
        /*0064*/ 	.byte	0x00, 0xf0, 0x11, 0x00


	//----- nvinfo : EIATTR_KPARAM_INFO
	.align		4
.L_3471:
        /*0068*/ 	.byte	0x04, 0x17
        /*006a*/ 	.short	(.L_3473 - .L_3472)
.L_3472:
        /*006c*/ 	.word	0x00000000
        /*0070*/ 	.short	0x000d
        /*0072*/ 	.short	0x0050
        /*0074*/ 	.byte	0x00, 0xf0, 0x11, 0x00


	//----- nvinfo : EIATTR_KPARAM_INFO
	.align		4
.L_3473:
        /*0078*/ 	.byte	0x04, 0x17
        /*007a*/ 	.short	(.L_3475 - .L_3474)
.L_3474:
        /*007c*/ 	.word	0x00000000
        /*0080*/ 	.short	0x000c
        /*0082*/ 	.short	0x004c
        /*0084*/ 	.byte	0x00, 0xf0, 0x11, 0x00


	//----- nvinfo : EIATTR_KPARAM_INFO
	.align		4
.L_3475:
        /*0088*/ 	.byte	0x04, 0x17
        /*008a*/ 	.short	(.L_3477 - .L_3476)
.L_3476:
        /*008c*/ 	.word	0x00000000
        /*0090*/ 	.short	0x000b
        /*0092*/ 	.short	0x0048
        /*0094*/ 	.byte	0x00, 0xf0, 0x11, 0x00


	//----- nvinfo : EIATTR_KPARAM_INFO
	.align		4
.L_3477:
        /*0098*/ 	.byte	0x04, 0x17
        /*009a*/ 	.short	(.L_3479 - .L_3478)
.L_3478:
        /*009c*/ 	.word	0x00000000
        /*00a0*/ 	.short	0x000a
        /*00a2*/ 	.short	0x0040
        /*00a4*/ 	.byte	0x00, 0xf0, 0x21, 0x00


	//----- nvinfo : EIATTR_KPARAM_INFO
	.align		4
.L_3479:
        /*00a8*/ 	.byte	0x04, 0x17
        /*00aa*/ 	.short	(.L_3481 - .L_3480)
.L_3480:
        /*00ac*/ 	.word	0x00000000
        /*00b0*/ 	.short	0x0009
        /*00b2*/ 	.short	0x0038
        /*00b4*/ 	.byte	0x00, 0xf0, 0x21, 0x00


	//----- nvinfo : EIATTR_KPARAM_INFO
	.align		4
.L_3481:
        /*00b8*/ 	.byte	0x04, 0x17
        /*00ba*/ 	.short	(.L_3483 - .L_3482)
.L_3482:
        /*00bc*/ 	.word	0x00000000
        /*00c0*/ 	.short	0x0008
        /*00c2*/ 	.short	0x0034
        /*00c4*/ 	.byte	0x00, 0xf0, 0x11, 0x00


	//----- nvinfo : EIATTR_KPARAM_INFO
	.align		4
.L_3483:
        /*00c8*/ 	.byte	0x04, 0x17
        /*00ca*/ 	.short	(.L_3485 - .L_3484)
.L_3484:
        /*00cc*/ 	.word	0x00000000
        /*00d0*/ 	.short	0x0007
        /*00d2*/ 	.short	0x0030
        /*00d4*/ 	.byte	0x00, 0xf0, 0x11, 0x00


	//----- nvinfo : EIATTR_KPARAM_INFO
	.align		4
.L_3485:
        /*00d8*/ 	.byte	0x04, 0x17
        /*00da*/ 	.short	(.L_3487 - .L_3486)
.L_3486:
        /*00dc*/ 	.word	0x00000000
        /*00e0*/ 	.short	0x0006
        /*00e2*/ 	.short	0x002c
        /*00e4*/ 	.byte	0x00, 0xf0, 0x11, 0x00


	//----- nvinfo : EIATTR_KPARAM_INFO
	.align		4
.L_3487:
        /*00e8*/ 	.byte	0x04, 0x17
        /*00ea*/ 	.short	(.L_3489 - .L_3488)
.L_3488:
        /*00ec*/ 	.word	0x00000000
        /*00f0*/ 	.short	0x0005
        /*00f2*/ 	.short	0x0028
        /*00f4*/ 	.byte	0x00, 0xf0, 0x11, 0x00


	//----- nvinfo : EIATTR_KPARAM_INFO
	.align		4
.L_3489:
        /*00f8*/ 	.byte	0x04, 0x17
        /*00fa*/ 	.short	(.L_3491 - .L_3490)
.L_3490:
        /*00fc*/ 	.word	0x00000000
        /*0100*/ 	.short	0x0004
        /*0102*/ 	.short	0x0020
        /*0104*/ 	.byte	0x00, 0xf0, 0x21, 0x00


	//----- nvinfo : EIATTR_KPARAM_INFO
	.align		4
.L_3491:
        /*0108*/ 	.byte	0x04, 0x17
        /*010a*/ 	.short	(.L_3493 - .L_3492)
.L_3492:
        /*010c*/ 	.word	0x00000000
        /*0110*/ 	.short	0x0003
        /*0112*/ 	.short	0x0018
        /*0114*/ 	.byte	0x00, 0xf0, 0x21, 0x00


	//----- nvinfo : EIATTR_KPARAM_INFO
	.align		4
.L_3493:
        /*0118*/ 	.byte	0x04, 0x17
        /*011a*/ 	.short	(.L_3495 - .L_3494)
.L_3494:
        /*011c*/ 	.word	0x00000000
        /*0120*/ 	.short	0x0002
        /*0122*/ 	.short	0x0010
        /*0124*/ 	.byte	0x00, 0xf0, 0x21, 0x00


	//----- nvinfo : EIATTR_KPARAM_INFO
	.align		4
.L_3495:
        /*0128*/ 	.byte	0x04, 0x17
        /*012a*/ 	.short	(.L_3497 - .L_3496)
.L_3496:
        /*012c*/ 	.word	0x00000000
        /*0130*/ 	.short	0x0001
        /*0132*/ 	.short	0x0008
        /*0134*/ 	.byte	0x00, 0xf0, 0x21, 0x00


	//----- nvinfo : EIATTR_KPARAM_INFO
	.align		4
.L_3497:
        /*0138*/ 	.byte	0x04, 0x17
        /*013a*/ 	.short	(.L_3499 - .L_3498)
.L_3498:
        /*013c*/ 	.word	0x00000000
        /*0140*/ 	.short	0x0000
        /*0142*/ 	.short	0x0000
        /*0144*/ 	.byte	0x00, 0xf0, 0x21, 0x00


	//----- nvinfo : EIATTR_SPARSE_MMA_MASK
	.align		4
.L_3499:
        /*0148*/ 	.byte	0x03, 0x50
        /*014a*/ 	.short	0x0000


	//----- nvinfo : EIATTR_MAXREG_COUNT
	.align		4
        /*014c*/ 	.byte	0x03, 0x1b
        /*014e*/ 	.short	0x00ff


	//----- nvinfo : EIATTR_NUM_BARRIERS
	.align		4
        /*0150*/ 	.byte	0x02, 0x4c
        /*0152*/ 	.byte	0x01
	.zero		1


	//----- nvinfo : EIATTR_MERCURY_ISA_VERSION
	.align		4
        /*0154*/ 	.byte	0x03, 0x5f
        /*0156*/ 	.short	0x0101


	//----- nvinfo : EIATTR_EXIT_INSTR_OFFSETS
	.align		4
        /*0158*/ 	.byte	0x04, 0x1c
        /*015a*/ 	.short	(.L_3501 - .L_3500)


	//   ....[0]....
.L_3500:
        /*015c*/ 	.word	0x000007e0


	//   ....[1]....
        /*0160*/ 	.word	0x00001fa0


	//   ....[2]....
        /*0164*/ 	.word	0x00002270


	//   ....[3]....
        /*0168*/ 	.word	0x000023c0


	//   ....[4]....
        /*016c*/ 	.word	0x00002450


	//   ....[5]....
        /*0170*/ 	.word	0x00002490


	//----- nvinfo : EIATTR_CRS_STACK_SIZE
	.align		4
.L_3501:
        /*0174*/ 	.byte	0x04, 0x1e
        /*0176*/ 	.short	(.L_3503 - .L_3502)
.L_3502:
        /*0178*/ 	.word	0x00000000


	//----- nvinfo : EIATTR_CBANK_PARAM_SIZE
	.align		4
.L_3503:
        /*017c*/ 	.byte	0x03, 0x19
        /*017e*/ 	.short	0x0074


	//----- nvinfo : EIATTR_PARAM_CBANK
	.align		4
        /*0180*/ 	.byte	0x04, 0x0a
        /*0182*/ 	.short	(.L_3505 - .L_3504)
	.align		4
.L_3504:
        /*0184*/ 	.word	index@(.nv.constant0._Z23gemm_half_q_half_kernelILi2ELi2ELb0ELb0ELi32EEvPK6__halfPKjS4_S2_PS0_iiiiPKtS7_iiiiiibS2_i)
        /*0188*/ 	.short	0x0210
        /*018a*/ 	.short	0x0074


	//----- nvinfo : EIATTR_SW_WAR
	.align		4
.L_3505:
        /*018c*/ 	.byte	0x04, 0x36
        /*018e*/ 	.short	(.L_3507 - .L_3506)
.L_3506:
        /*0190*/ 	.word	0x00000008
.L_3507:


//--------------------- .nv.info._Z23gemm_half_q_half_kernelILi1ELi32ELb0ELb0ELi64EEvPK6__halfPKjS4_S2_PS0_iiiiPKtS7_iiiiiibS2_i --------------------------
	.section	.nv.info._Z23gemm_half_q_half_kernelILi1ELi32ELb0ELb0ELi64EEvPK6__halfPKjS4_S2_PS0_iiiiPKtS7_iiiiiibS2_i,"",@"SHT_CUDA_INFO"
	.sectionflags	@""
	.align	4


	//----- nvinfo : EIATTR_CUDA_API_VERSION
	.align		4
        /*0000*/ 	.byte	0x04, 0x37
        /*0002*/ 	.short	(.L_3509 - .L_3508)
.L_3508:
        /*0004*/ 	.word	0x00000082


	//----- nvinfo : EIATTR_KPARAM_INFO
	.align		4
.L_3509:
        /*0008*/ 	.byte	0x04, 0x17
        /*000a*/ 	.short	(.L_3511 - .L_3510)
.L_3510:
        /*000c*/ 	.word	0x00000000
        /*0010*/ 	.short	0x0013
        /*0012*/ 	.short	0x0070
        /*0014*/ 	.byte	0x00, 0xf0, 0x11, 0x00


	//----- nvinfo : EIATTR_KPARAM_INFO
	.align		4
.L_3511:
        /*0018*/ 	.byte	0x04, 0x17
        /*001a*/ 	.short	(.L_3513 - .L_3512)
.L_3512:
        /*001c*/ 	.word	0x00000000
        /*0020*/ 	.short	0x0012
        /*0022*/ 	.short	0x0068
        /*0024*/ 	.byte	0x00, 0xf0, 0x21, 0x00


	//----- nvinfo : EIATTR_KPARAM_INFO
	.align		4
.L_3513:
        /*0028*/ 	.byte	0x04, 0x17
        /*002a*/ 	.short	(.L_3515 - .L_3514)
.L_3514:
        /*002c*/ 	.word	0x00000000
        /*0030*/ 	.short	0x0011
        /*0032*/ 	.short	0x0060
        /*0034*/ 	.byte	0x00, 0xf0, 0x05, 0x00


	//----- nvinfo : EIATTR_KPARAM_INFO
	.align		4
.L_3515:
        /*0038*/ 	.byte	0x04, 0x17
        /*003a*/ 	.short	(.L_3517 - .L_3516)
.L_3516:
        /*003c*/ 	.word	0x00000000
        /*0040*/ 	.short	0x0010
        /*0042*/ 	.short	0x005c
        /*0044*/ 	.byte	0x00, 0xf0, 0x11, 0x00


	//----- nvinfo : EIATTR_KPARAM_INFO
	.align		4
.L_3517:
        /*0048*/ 	.byte	0x04, 0x17
        /*004a*/ 	.short	(.L_3519 - .L_3518)
.L_3518:
        /*004c*/ 	.word	0x00000000
        /*0050*/ 	.short	0x000f
        /*0052*/ 	.short	0x0058
        /*0054*/ 	.byte	0x00, 0xf0, 0x11, 0x00


	//----- nvinfo : EIATTR_KPARAM_INFO
	.align		4
.L_3519:
        /*0058*/ 	.byte	0x04, 0x17
        /*005a*/ 	.short	(.L_3521 - .L_3520)
.L_3520:
        /*005c*/ 	.word	0x00000000
        /*0060*/ 	.short	0x000e
        /*0062*/ 	.short	0x0054
        /*0064*/ 	.byte	0x00, 0xf0, 0x11, 0x00


	//----- nvinfo : EIATTR_KPARAM_INFO
	.align		4
.L_3521:
        /*0068*/ 	.byte	0x04, 0x17
        /*006a*/ 	.short	(.L_3523 - .L_3522)
.L_3522:
        /*006c*/ 	.word	0x00000000
        /*0070*/ 	.short	0x000d
        /*0072*/ 	.short	0x0050
        /*0074*/ 	.byte	0x00, 0xf0, 0x11, 0x00


	//----- nvinfo : EIATTR_KPARAM_INFO
	.align		4
.L_3523:
        /*0078*/ 	.byte	0x04, 0x17
        /*007a*/ 	.short	(.L_3525 - .L_3524)
.L_3524:
        /*007c*/ 	.word	0x00000000
        /*0080*/ 	.short	0x000c
        /*0082*/ 	.short	0x004c
        /*0084*/ 	.byte	0x00, 0xf0, 0x11, 0x00


	//----- nvinfo : EIATTR_KPARAM_INFO
	.align		4
.L_3525:
        /*0088*/ 	.byte	0x04, 0x17
        /*008a*/ 	.short	(.L_3527 - .L_3526)
.L_3526:
        /*008c*/ 	.word	0x00000000
        /*0090*/ 	.short	0x000b
        /*0092*/ 	.short	0x0048
        /*0094*/ 	.byte	0x00, 0xf0, 0x11, 0x00


	//----- nvinfo : EIATTR_KPARAM_INFO
	.align		4
.L_3527:
        /*0098*/ 	.byte	0x04, 0x17
        /*009a*/ 	.short	(.L_3529 - .L_3528)
.L_3528:
        /*009c*/ 	.word	0x00000000
        /*00a0*/ 	.short	0x000a
        /*00a2*/ 	.short	0x0040
        /*00a4*/ 	.byte	0x00, 0xf0, 0x21, 0x00


	//----- nvinfo : EIATTR_KPARAM_INFO
	.align		4
.L_3529:
        /*00a8*/ 	.byte	0x04, 0x17
        /*00aa*/ 	.short	(.L_3531 - .L_3530)
.L_3530:
        /*00ac*/ 	.word	0x00000000
        /*00b0*/ 	.short	0x0009
        /*00b2*/ 	.short	0x0038
        /*00b4*/ 	.byte	0x00, 0xf0, 0x21, 0x00


	//----- nvinfo : EIATTR_KPARAM_INFO
	.align		4
.L_3531:
        /*00b8*/ 	.byte	0x04, 0x17
        /*00ba*/ 	.short	(.L_3533 - .L_3532)
.L_3532:
        /*00bc*/ 	.word	0x00000000
        /*00c0*/ 	.short	0x0008
        /*00c2*/ 	.short	0x0034
        /*00c4*/ 	.byte	0x00, 0xf0, 0x11, 0x00


	//----- nvinfo : EIATTR_KPARAM_INFO
	.align		4
.L_3533:
        /*00c8*/ 	.byte	0x04, 0x17
        /*00ca*/ 	.short	(.L_3535 - .L_3534)
.L_3534:
        /*00cc*/ 	.word	0x00000000
        /*00d0*/ 	.short	0x0007
        /*00d2*/ 	.short	0x0030
        /*00d4*/ 	.byte	0x00, 0xf0, 0x11, 0x00


	//----- nvinfo : EIATTR_KPARAM_INFO
	.align		4
.L_3535:
        /*00d8*/ 	.byte	0x04, 0x17
        /*00da*/ 	.short	(.L_3537 - .L_3536)
.L_3536:
        /*00dc*/ 	.word	0x00000000
        /*00e0*/ 	.short	0x0006
        /*00e2*/ 	.short	0x002c
        /*00e4*/ 	.byte	0x00, 0xf0, 0x11, 0x00


	//----- nvinfo : EIATTR_KPARAM_INFO
	.align		4
.L_3537:
        /*00e8*/ 	.byte	0x04, 0x17
        /*00ea*/ 	.short	(.L_3539 - .L_3538)
.L_3538:
        /*00ec*/ 	.word	0x00000000
        /*00f0*/ 	.short	0x0005
        /*00f2*/ 	.short	0x0028
        /*00f4*/ 	.byte	0x00, 0xf0, 0x11, 0x00


	//----- nvinfo : EIATTR_KPARAM_INFO
	.align		4
.L_3539:
        /*00f8*/ 	.byte	0x04, 0x17
        /*00fa*/ 	.short	(.L_3541 - .L_3540)
.L_3540:
        /*00fc*/ 	.word	0x00000000
        /*0100*/ 	.short	0x0004
        /*0102*/ 	.short	0x0020
        /*0104*/ 	.byte	0x00, 0xf0, 0x21, 0x00


	//----- nvinfo : EIATTR_KPARAM_INFO
	.align		4
.L_3541:
        /*0108*/ 	.byte	0x04, 0x17
        /*010a*/ 	.short	(.L_3543 - .L_3542)
.L_3542:
        /*010c*/ 	.word	0x00000000
        /*0110*/ 	.short	0x0003
        /*0112*/ 	.short	0x0018
        /*0114*/ 	.byte	0x00, 0xf0, 0x21, 0x00


	//----- nvinfo : EIATTR_KPARAM_INFO
	.align		4
.L_3543:
        /*0118*/ 	.byte	0x04, 0x17
        /*011a*/ 	.short	(.L_3545 - .L_3544)
.L_3544:
        /*011c*/ 	.word	0x00000000
        /*0120*/ 	.short	0x0002
        /*0122*/ 	.short	0x0010
        /*0124*/ 	.byte	0x00, 0xf0, 0x21, 0x00


	//----- nvinfo : EIATTR_KPARAM_INFO
	.align		4
.L_3545:
        /*0128*/ 	.byte	0x04, 0x17
        /*012a*/ 	.short	(.L_3547 - .L_3546)
.L_3546:
        /*012c*/ 	.word	0x00000000
        /*0130*/ 	.short	0x0001
        /*0132*/ 	.short	0x0008
        /*0134*/ 	.byte	0x00, 0xf0, 0x21, 0x00


	//----- nvinfo : EIATTR_KPARAM_INFO
	.align		4
.L_3547:
        /*0138*/ 	.byte	0x04, 0x17
        /*013a*/ 	.short	(.L_3549 - .L_3548)
.L_3548:
        /*013c*/ 	.word	0x00000000
        /*0140*/ 	.short	0x0000
        /*0142*/ 	.short	0x0000
        /*0144*/ 	.byte	0x00, 0xf0, 0x21, 0x00


	//----- nvinfo : EIATTR_SPARSE_MMA_MASK
	.align		4
.L_3549:
        /*0148*/ 	.byte	0x03, 0x50
        /*014a*/ 	.short	0x0000


	//----- nvinfo : EIATTR_MAXREG_COUNT
	.align		4
        /*014c*/ 	.byte	0x03, 0x1b
        /*014e*/ 	.short	0x00ff


	//----- nvinfo : EIATTR_NUM_BARRIERS
	.align		4
        /*0150*/ 	.byte	0x02, 0x4c
        /*0152*/ 	.byte	0x01
	.zero		1


	//----- nvinfo : EIATTR_MERCURY_ISA_VERSION
	.align		4
        /*0154*/ 	.byte	0x03, 0x5f
        /*0156*/ 	.short	0x0101


	//----- nvinfo : EIATTR_EXIT_INSTR_OFFSETS
	.align		4
        /*0158*/ 	.byte	0x04, 0x1c
        /*015a*/ 	.short	(.L_3551 - .L_3550)


	//   ....[0]....
.L_3550:
        /*015c*/ 	.word	0x00000300


	//   ....[1]....
        /*0160*/ 	.word	0x00002480


	//   ....[2]....
        /*0164*/ 	.word	0x00002640


	//   ....[3]....
        /*0168*/ 	.word	0x000026f0


	//   ....[4]....
        /*016c*/ 	.word	0x00002730


	//----- nvinfo : EIATTR_CRS_STACK_SIZE
	.align		4
.L_3551:
        /*0170*/ 	.byte	0x04, 0x1e
        /*0172*/ 	.short	(.L_3553 - .L_3552)
.L_3552:
        /*0174*/ 	.word	0x00000000


	//----- nvinfo : EIATTR_CBANK_PARAM_SIZE
	.align		4
.L_3553:
        /*0178*/ 	.byte	0x03, 0x19
        /*017a*/ 	.short	0x0074


	//----- nvinfo : EIATTR_PARAM_CBANK
	.align		4
        /*017c*/ 	.byte	0x04, 0x0a
        /*017e*/ 	.short	(.L_3555 - .L_3554)
	.align		4
.L_3554:
        /*0180*/ 	.word	index@(.nv.constant0._Z23gemm_half_q_half_kernelILi1ELi32ELb0ELb0ELi64EEvPK6__halfPKjS4_S2_PS0_iiiiPKtS7_iiiiiibS2_i)
        /*0184*/ 	.short	0x0210
        /*0186*/ 	.short	0x0074


	//----- nvinfo : EIATTR_SW_WAR
	.align		4
.L_3555:
        /*0188*/ 	.byte	0x04, 0x36
        /*018a*/ 	.short	(.L_3557 - .L_3556)
.L_3556:
        /*018c*/ 	.word	0x00000008
.L_3557:


//--------------------- .nv.info._Z23gemm_half_q_half_kernelILi1ELi48ELb0ELb0ELi64EEvPK6__halfPKjS4_S2_PS0_iiiiPKtS7_iiiiiibS2_i --------------------------
	.section	.nv.info._Z23gemm_half_q_half_kernelILi1ELi48ELb0ELb0ELi64EEvPK6__halfPKjS4_S2_PS0_iiiiPKtS7_iiiiiibS2_i,"",@"SHT_CUDA_INFO"
	.sectionflags	@""
	.align	4


	//----- nvinfo : EIATTR_CUDA_API_VERSION
	.align		4
        /*0000*/ 	.byte	0x04, 0x37
        /*0002*/ 	.short	(.L_3559 - .L_3558)
.L_3558:
        /*0004*/ 	.word	0x00000082


	//----- nvinfo : EIATTR_KPARAM_INFO
	.align		4
.L_3559:
        /*0008*/ 	.byte	0x04, 0x17
        /*000a*/ 	.short	(.L_3561 - .L_3560)
.L_3560:
        /*000c*/ 	.word	0x00000000
        /*0010*/ 	.short	0x0013
        /*0012*/ 	.short	0x0070
        /*0014*/ 	.byte	0x00, 0xf0, 0x11, 0x00


	//----- nvinfo : EIATTR_KPARAM_INFO
	.align		4
.L_3561:
        /*0018*/ 	.byte	0x04, 0x17
        /*001a*/ 	.short	(.L_3563 - .L_3562)
.L_3562:
        /*001c*/ 	.word	0x00000000
        /*0020*/ 	.short	0x0012
        /*0022*/ 	.short	0x0068
        /*0024*/ 	.byte	0x00, 0xf0, 0x21, 0x00


	//----- nvinfo : EIATTR_KPARAM_INFO
	.align		4
.L_3563:
        /*0028*/ 	.byte	0x04, 0x17
        /*002a*/ 	.short	(.L_3565 - .L_3564)
.L_3564:
        /*002c*/ 	.word	0x00000000
        /*0030*/ 	.short	0x0011
        /*0032*/ 	.short	0x0060
        /*0034*/ 	.byte	0x00, 0xf0, 0x05, 0x00


	//----- nvinfo : EIATTR_KPARAM_INFO
	.align		4
.L_3565:
        /*0038*/ 	.byte	0x04, 0x17
        /*003a*/ 	.short	(.L_3567 - .L_3566)
.L_3566:
        /*003c*/ 	.word	0x00000000
        /*0040*/ 	.short	0x0010
        /*0042*/ 	.short	0x005c
        /*0044*/ 	.byte	0x00, 0xf0, 0x11, 0x00


	//----- nvinfo : EIATTR_KPARAM_INFO
	.align		4
.L_3567:
        /*0048*/ 	.byte	0x04, 0x17
        /*004a*/ 	.short	(.L_3569 - .L_3568)
.L_3568:
        /*004c*/ 	.word	0x00000000
        /*0050*/ 	.short	0x000f
        /*0052*/ 	.short	0x0058
        /*0054*/ 	.byte	0x00, 0xf0, 0x11, 0x00


	//----- nvinfo : EIATTR_KPARAM_INFO
	.align		4
.L_3569:
        /*0058*/ 	.byte	0x04, 0x17
        /*005a*/ 	.short	(.L_3571 - .L_3570)
.L_3570:
        /*005c*/ 	.word	0x00000000
        /*0060*/ 	.short	0x000e
        /*0062*/ 	.short	0x0054
        /*0064*/ 	.byte	0x00, 0xf0, 0x11, 0x00


	//----- nvinfo : EIATTR_KPARAM_INFO
	.align		4
.L_3571:
        /*0068*/ 	.byte	0x04, 0x17
        /*006a*/ 	.short	(.L_3573 - .L_3572)
.L_3572:
        /*006c*/ 	.word	0x00000000
        /*0070*/ 	.short	0x000d
        /*0072*/ 	.short	0x0050
        /*0074*/ 	.byte	0x00, 0xf0, 0x11, 0x00


	//----- nvinfo : EIATTR_KPARAM_INFO
	.align		4
.L_3573:
        /*0078*/ 	.byte	0x04, 0x17
        /*007a*/ 	.short	(.L_3575 - .L_3574)
.L_3574:
        /*007c*/ 	.word	0x00000000
        /*0080*/ 	.short	0x000c
        /*0082*/ 	.short	0x004c
        /*0084*/ 	.byte	0x00, 0xf0, 0x11, 0x00


	//----- nvinfo : EIATTR_KPARAM_INFO
	.align		4
.L_3575:
        /*0088*/ 	.byte	0x04, 0x17
        /*008a*/ 	.short	(.L_3577 - .L_3576)
.L_3576:
        /*008c*/ 	.word	0x00000000
        /*0090*/ 	.short	0x000b
        /*0092*/ 	.short	0x0048
        /*0094*/ 	.byte	0x00, 0xf0, 0x11, 0x00


	//----- nvinfo : EIATTR_KPARAM_INFO
	.align		4
.L_3577:
        /*0098*/ 	.byte	0x04, 0x17
        /*009a*/ 	.short	(.L_3579 - .L_3578)
.L_3578:
        /*009c*/ 	.word	0x00000000
        /*00a0*/ 	.short	0x000a
        /*00a2*/ 	.short	0x0040
        /*00a4*/ 	.byte	0x00, 0xf0, 0x21, 0x00


	//----- nvinfo : EIATTR_KPARAM_INFO
	.align		4
.L_3579:
        /*00a8*/ 	.byte	0x04, 0x17
        /*00aa*/ 	.short	(.L_3581 - .L_3580)
.L_3580:
        /*00ac*/ 	.word	0x00000000
        /*00b0*/ 	.short	0x0009
        /*00b2*/ 	.short	0x0038
        /*00b4*/ 	.byte	0x00, 0xf0, 0x21, 0x00


	//----- nvinfo : EIATTR_KPARAM_INFO
	.align		4
.L_3581:
        /*00b8*/ 	.byte	0x04, 0x17
        /*00ba*/ 	.short	(.L_3583 - .L_3582)
.L_3582:
        /*00bc*/ 	.word	0x00000000
        /*00c0*/ 	.short	0x0008
        /*00c2*/ 	.short	0x0034
        /*00c4*/ 	.byte	0x00, 0xf0, 0x11, 0x00


	//----- nvinfo : EIATTR_KPARAM_INFO
	.align		4
.L_3583:
        /*00c8*/ 	.byte	0x04, 0x17
        /*00ca*/ 	.short	(.L_3585 - .L_3584)
.L_3584:
        /*00cc*/ 	.word	0x00000000
        /*00d0*/ 	.short	0x0007
        /*00d2*/ 	.short	0x0030
        /*00d4*/ 	.byte	0x00, 0xf0, 0x11, 0x00


	//----- nvinfo : EIATTR_KPARAM_INFO
	.align		4
.L_3585:
        /*00d8*/ 	.byte	0x04, 0x17
        /*00da*/ 	.short	(.L_3587 - .L_3586)
.L_3586:
        /*00dc*/ 	.word	0x00000000
        /*00e0*/ 	.short	0x0006
        /*00e2*/ 	.short	0x002c
        /*00e4*/ 	.byte	0x00, 0xf0, 0x11, 0x00


	//----- nvinfo : EIATTR_KPARAM_INFO
	.align		4
.L_3587:
        /*00e8*/ 	.byte	0x04, 0x17
        /*00ea*/ 	.short	(.L_3589 - .L_3588)
.L_3588:
        /*00ec*/ 	.word	0x00000000
        /*00f0*/ 	.short	0x0005
        /*00f2*/ 	.short	0x0028
        /*00f4*/ 	.byte	0x00, 0xf0, 0x11, 0x00


	//----- nvinfo : EIATTR_KPARAM_INFO
	.align		4
.L_3589:
        /*00f8*/ 	.byte	0x04, 0x17
        /*00fa*/ 	.short	(.L_3591 - .L_3590)
.L_3590:
        /*00fc*/ 	.word	0x00000000
        /*0100*/ 	.short	0x0004
        /*0102*/ 	.short	0x0020
        /*0104*/ 	.byte	0x00, 0xf0, 0x21, 0x00


	//----- nvinfo : EIATTR_KPARAM_INFO
	.align		4
.L_3591:
        /*0108*/ 	.byte	0x04, 0x17
        /*010a*/ 	.short	(.L_3593 - .L_3592)
.L_3592:
        /*010c*/ 	.word	0x00000000
        /*0110*/ 	.short	0x0003
        /*0112*/ 	.short	0x0018
        /*0114*/ 	.byte	0x00, 0xf0, 0x21, 0x00


	//----- nvinfo : EIATTR_KPARAM_INFO
	.align		4
.L_3593:
        /*0118*/ 	.byte	0x04, 0x17
        /*011a*/ 	.short	(.L_3595 - .L_3594)
.L_3594:
        /*011c*/ 	.word	0x00000000
        /*0120*/ 	.short	0x0002
        /*0122*/ 	.short	0x0010
        /*0124*/ 	.byte	0x00, 0xf0, 0x21, 0x00


	//----- nvinfo : EIATTR_KPARAM_INFO
	.align		4
.L_3595:
        /*0128*/ 	.byte	0x04, 0x17
        /*012a*/ 	.short	(.L_3597 - .L_3596)
.L_3596:
        /*012c*/ 	.word	0x00000000
        /*0130*/ 	.short	0x0001
        /*0132*/ 	.short	0x0008
        /*0134*/ 	.byte	0x00, 0xf0, 0x21, 0x00


	//----- nvinfo : EIATTR_KPARAM_INFO
	.align		4
.L_3597:
        /*0138*/ 	.byte	0x04, 0x17
        /*013a*/ 	.short	(.L_3599 - .L_3598)
.L_3598:
        /*013c*/ 	.word	0x00000000
        /*0140*/ 	.short	0x0000
        /*0142*/ 	.short	0x0000
        /*0144*/ 	.byte	0x00, 0xf0, 0x21, 0x00


	//----- nvinfo : EIATTR_SPARSE_MMA_MASK
	.align		4
.L_3599:
        /*0148*/ 	.byte	0x03, 0x50
        /*014a*/ 	.short	0x0000


	//----- nvinfo : EIATTR_MAXREG_COUNT
	.align		4
        /*014c*/ 	.byte	0x03, 0x1b
        /*014e*/ 	.short	0x00ff


	//----- nvinfo : EIATTR_NUM_BARRIERS
	.align		4
        /*0150*/ 	.byte	0x02, 0x4c
        /*0152*/ 	.byte	0x01
	.zero		1


	//----- nvinfo : EIATTR_MERCURY_ISA_VERSION
	.align		4
        /*0154*/ 	.byte	0x03, 0x5f
        /*0156*/ 	.short	0x0101


	//----- nvinfo : EIATTR_EXIT_INSTR_OFFSETS
	.align		4
        /*0158*/ 	.byte	0x04, 0x1c
        /*015a*/ 	.short	(.L_3601 - .L_3600)


	//   ....[0]....
.L_3600:
        /*015c*/ 	.word	0x00000300


	//   ....[1]....
        /*0160*/ 	.word	0x00003bb0


	//   ....[2]....
        /*0164*/ 	.word	0x00003d60


	//   ....[3]....
        /*0168*/ 	.word	0x00003e00


	//   ....[4]....
        /*016c*/ 	.word	0x00003e40


	//----- nvinfo : EIATTR_CRS_STACK_SIZE
	.align		4
.L_3601:
        /*0170*/ 	.byte	0x04, 0x1e
        /*0172*/ 	.short	(.L_3603 - .L_3602)
.L_3602:
        /*0174*/ 	.word	0x00000000


	//----- nvinfo : EIATTR_CBANK_PARAM_SIZE
	.align		4
.L_3603:
        /*0178*/ 	.byte	0x03, 0x19
        /*017a*/ 	.short	0x0074


	//----- nvinfo : EIATTR_PARAM_CBANK
	.align		4
        /*017c*/ 	.byte	0x04, 0x0a
        /*017e*/ 	.short	(.L_3605 - .L_3604)
	.align		4
.L_3604:
        /*0180*/ 	.word	index@(.nv.constant0._Z23gemm_half_q_half_kernelILi1ELi48ELb0ELb0ELi64EEvPK6__halfPKjS4_S2_PS0_iiiiPKtS7_iiiiiibS2_i)
        /*0184*/ 	.short	0x0210
        /*0186*/ 	.short	0x0074


	//----- nvinfo : EIATTR_SW_WAR
	.align		4
.L_3605:
        /*0188*/ 	.byte	0x04, 0x36
        /*018a*/ 	.short	(.L_3607 - .L_3606)
.L_3606:
        /*018c*/ 	.word	0x00000008
.L_3607:


//--------------------- .nv.info._Z23gemm_half_q_half_kernelILi1ELi16ELb0ELb0ELi64EEvPK6__halfPKjS4_S2_PS0_iiiiPKtS7_iiiiiibS2_i --------------------------
	.section	.nv.info._Z23gemm_half_q_half_kernelILi1ELi16ELb0ELb0ELi64EEvPK6__halfPKjS4_S2_PS0_iiiiPKtS7_iiiiiibS2_i,"",@"SHT_CUDA_INFO"
	.sectionflags	@""
	.align	4


	//----- nvinfo : EIATTR_CUDA_API_VERSION
	.align		4
        /*0000*/ 	.byte	0x04, 0x37
        /*0002*/ 	.short	(.L_3609 - .L_3608)
.L_3608:
        /*0004*/ 	.word	0x00000082


	//----- nvinfo : EIATTR_KPARAM_INFO
	.align		4
.L_3609:
        /*0008*/ 	.byte	0x04, 0x17
        /*000a*/ 	.short	(.L_3611 - .L_3610)
.L_3610:
        /*000c*/ 	.word	0x00000000
        /*0010*/ 	.short	0x0013
        /*0012*/ 	.short	0x0070
        /*0014*/ 	.byte	0x00, 0xf0, 0x11, 0x00


	//----- nvinfo : EIATTR_KPARAM_INFO
	.align		4
.L_3611:
        /*0018*/ 	.byte	0x04, 0x17
        /*001a*/ 	.short	(.L_3613 - .L_3612)
.L_3612:
        /*001c*/ 	.word	0x00000000
        /*0020*/ 	.short	0x0012
        /*0022*/ 	.short	0x0068
        /*0024*/ 	.byte	0x00, 0xf0, 0x21, 0x00


	//----- nvinfo : EIATTR_KPARAM_INFO
	.align		4
.L_3613:
        /*0028*/ 	.byte	0x04, 0x17
        /*002a*/ 	.short	(.L_3615 - .L_3614)
.L_3614:
        /*002c*/ 	.word	0x00000000
        /*0030*/ 	.short	0x0011
        /*0032*/ 	.short	0x0060
        /*0034*/ 	.byte	0x00, 0xf0, 0x05, 0x00


	//----- nvinfo : EIATTR_KPARAM_INFO
	.align		4
.L_3615:
        /*0038*/ 	.byte	0x04, 0x17
        /*003a*/ 	.short	(.L_3617 - .L_3616)
.L_3616:
        /*003c*/ 	.word	0x00000000
        /*0040*/ 	.short	0x0010
        /*0042*/ 	.short	0x005c
        /*0044*/ 	.byte	0x00, 0xf0, 0x11, 0x00


	//----- nvinfo : EIATTR_KPARAM_INFO
	.align		4
.L_3617:
        /*0048*/ 	.byte	0x04, 0x17
        /*004a*/ 	.short	(.L_3619 - .L_3618)
.L_3618:
        /*004c*/ 	.word	0x00000000
        /*0050*/ 	.short	0x000f
        /*0052*/ 	.short	0x0058
        /*0054*/ 	.byte	0x00, 0xf0, 0x11, 0x00


	//----- nvinfo : EIATTR_KPARAM_INFO
	.align		4
.L_3619:
        /*0058*/ 	.byte	0x04, 0x17
        /*005a*/ 	.short	(.L_3621 - .L_3620)
.L_3620:
        /*005c*/ 	.word	0x00000000
        /*0060*/ 	.short	0x000e
        /*0062*/ 	.short	0x0054
        /*0064*/ 	.byte	0x00, 0xf0, 0x11, 0x00


	//----- nvinfo : EIATTR_KPARAM_INFO
	.align		4
.L_3621:
        /*0068*/ 	.byte	0x04, 0x17
        /*006a*/ 	.short	(.L_3623 - .L_3622)
.L_3622:
        /*006c*/ 	.word	0x00000000
        /*0070*/ 	.short	0x000d
        /*0072*/ 	.short	0x0050
        /*0074*/ 	.byte	0x00, 0xf0, 0x11, 0x00


	//----- nvinfo : EIATTR_KPARAM_INFO
	.align		4
.L_3623:
        /*0078*/ 	.byte	0x04, 0x17
        /*007a*/ 	.short	(.L_3625 - .L_3624)
.L_3624:
        /*007c*/ 	.word	0x00000000
        /*0080*/ 	.short	0x000c
        /*0082*/ 	.short	0x004c
        /*0084*/ 	.byte	0x00, 0xf0, 0x11, 0x00


	//----- nvinfo : EIATTR_KPARAM_INFO
	.align		4
.L_3625:
        /*0088*/ 	.byte	0x04, 0x17
        /*008a*/ 	.short	(.L_3627 - .L_3626)
.L_3626:
        /*008c*/ 	.word	0x00000000
        /*0090*/ 	.short	0x000b
        /*0092*/ 	.short	0x0048
        /*0094*/ 	.byte	0x00, 0xf0, 0x11, 0x00


	//----- nvinfo : EIATTR_KPARAM_INFO
	.align		4
.L_3627:
        /*0098*/ 	.byte	0x04, 0x17
        /*009a*/ 	.short	(.L_3629 - .L_3628)
.L_3628:
        /*009c*/ 	.word	0x00000000
        /*00a0*/ 	.short	0x000a
        /*00a2*/ 	.short	0x0040
        /*00a4*/ 	.byte	0x00, 0xf0, 0x21, 0x00


	//----- nvinfo : EIATTR_KPARAM_INFO
	.align		4
.L_3629:
        /*00a8*/ 	.byte	0x04, 0x17
        /*00aa*/ 	.short	(.L_3631 - .L_3630)
.L_3630:
        /*00ac*/ 	.word	0x00000000
        /*00b0*/ 	.short	0x0009
        /*00b2*/ 	.short	0x0038
        /*00b4*/ 	.byte	0x00, 0xf0, 0x21, 0x00


	//----- nvinfo : EIATTR_KPARAM_INFO
	.align		4
.L_3631:
        /*00b8*/ 	.byte	0x04, 0x17
        /*00ba*/ 	.short	(.L_3633 - .L_3632)
.L_3632:
        /*00bc*/ 	.word	0x00000000
        /*00c0*/ 	.short	0x0008
        /*00c2*/ 	.short	0x0034
        /*00c4*/ 	.byte	0x00, 0xf0, 0x11, 0x00


	//----- nvinfo : EIATTR_KPARAM_INFO
	.align		4
.L_3633:
        /*00c8*/ 	.byte	0x04, 0x17
        /*00ca*/ 	.short	(.L_3635 - .L_3634)
.L_3634:
        /*00cc*/ 	.word	0x00000000
        /*00d0*/ 	.short	0x0007
        /*00d2*/ 	.short	0x0030
        /*00d4*/ 	.byte	0x00, 0xf0, 0x11, 0x00


	//----- nvinfo : EIATTR_KPARAM_INFO
	.align		4
.L_3635:
        /*00d8*/ 	.byte	0x04, 0x17
        /*00da*/ 	.short	(.L_3637 - .L_3636)
.L_3636:
        /*00dc*/ 	.word	0x00000000
        /*00e0*/ 	.short	0x0006
        /*00e2*/ 	.short	0x002c
        /*00e4*/ 	.byte	0x00, 0xf0, 0x11, 0x00


	//----- nvinfo : EIATTR_KPARAM_INFO
	.align		4
.L_3637:
        /*00e8*/ 	.byte	0x04, 0x17
        /*00ea*/ 	.short	(.L_3639 - .L_3638)
.L_3638:
        /*00ec*/ 	.word	0x00000000
        /*00f0*/ 	.short	0x0005
        /*00f2*/ 	.short	0x0028
        /*00f4*/ 	.byte	0x00, 0xf0, 0x11, 0x00


	//----- nvinfo : EIATTR_KPARAM_INFO
	.align		4
.L_3639:
        /*00f8*/ 	.byte	0x04, 0x17
        /*00fa*/ 	.short	(.L_3641 - .L_3640)
.L_3640:
        /*00fc*/ 	.word	0x00000000
        /*0100*/ 	.short	0x0004
        /*0102*/ 	.short	0x0020
        /*0104*/ 	.byte	0x00, 0xf0, 0x21, 0x00


	//----- nvinfo : EIATTR_KPARAM_INFO
	.align		4
.L_3641:
        /*0108*/ 	.byte	0x04, 0x17
        /*010a*/ 	.short	(.L_3643 - .L_3642)
.L_3642:
        /*010c*/ 	.word	0x00000000
        /*0110*/ 	.short	0x0003
        /*0112*/ 	.short	0x0018
        /*0114*/ 	.byte	0x00, 0xf0, 0x21, 0x00


	//----- nvinfo : EIATTR_KPARAM_INFO
	.align		4
.L_3643:
        /*0118*/ 	.byte	0x04, 0x17
        /*011a*/ 	.short	(.L_3645 - .L_3644)
.L_3644:
        /*011c*/ 	.word	0x00000000
        /*0120*/ 	.short	0x0002
        /*0122*/ 	.short	0x0010
        /*0124*/ 	.byte	0x00, 0xf0, 0x21, 0x00


	//----- nvinfo : EIATTR_KPARAM_INFO
	.align		4
.L_3645:
        /*0128*/ 	.byte	0x04, 0x17
        /*012a*/ 	.short	(.L_3647 - .L_3646)
.L_3646:
        /*012c*/ 	.word	0x00000000
        /*0130*/ 	.short	0x0001
        /*0132*/ 	.short	0x0008
        /*0134*/ 	.byte	0x00, 0xf0, 0x21, 0x00


	//----- nvinfo : EIATTR_KPARAM_INFO
	.align		4
.L_3647:
        /*0138*/ 	.byte	0x04, 0x17
        /*013a*/ 	.short	(.L_3649 - .L_3648)
.L_3648:
        /*013c*/ 	.word	0x00000000
        /*0140*/ 	.short	0x0000
        /*0142*/ 	.short	0x0000
        /*0144*/ 	.byte	0x00, 0xf0, 0x21, 0x00


	//----- nvinfo : EIATTR_SPARSE_MMA_MASK
	.align		4
.L_3649:
        /*0148*/ 	.byte	0x03, 0x50
        /*014a*/ 	.short	0x0000


	//----- nvinfo : EIATTR_MAXREG_COUNT
	.align		4
        /*014c*/ 	.byte	0x03, 0x1b
        /*014e*/ 	.short	0x00ff


	//----- nvinfo : EIATTR_NUM_BARRIERS
	.align		4
        /*0150*/ 	.byte	0x02, 0x4c
        /*0152*/ 	.byte	0x01
	.zero		1


	//----- nvinfo : EIATTR_MERCURY_ISA_VERSION
	.align		4
        /*0154*/ 	.byte	0x03, 0x5f
        /*0156*/ 	.short	0x0101


	//----- nvinfo : EIATTR_EXIT_INSTR_OFFSETS
	.align		4
        /*0158*/ 	.byte	0x04, 0x1c
        /*015a*/ 	.short	(.L_3651 - .L_3650)


	//   ....[0]....
.L_3650:
        /*015c*/ 	.word	0x00000300


	//   ....[1]....
        /*0160*/ 	.word	0x000022f0


	//   ....[2]....
        /*0164*/ 	.word	0x000024a0


	//   ....[3]....
        /*0168*/ 	.word	0x00002540


	//   ....[4]....
        /*016c*/ 	.word	0x00002580


	//----- nvinfo : EIATTR_CRS_STACK_SIZE
	.align		4
.L_3651:
        /*0170*/ 	.byte	0x04, 0x1e
        /*0172*/ 	.short	(.L_3653 - .L_3652)
.L_3652:
        /*0174*/ 	.word	0x00000000


	//----- nvinfo : EIATTR_CBANK_PARAM_SIZE
	.align		4
.L_3653:
        /*0178*/ 	.byte	0x03, 0x19
        /*017a*/ 	.short	0x0074


	//----- nvinfo : EIATTR_PARAM_CBANK
	.align		4
        /*017c*/ 	.byte	0x04, 0x0a
        /*017e*/ 	.short	(.L_3655 - .L_3654)
	.align		4
.L_3654:
        /*0180*/ 	.word	index@(.nv.constant0._Z23gemm_half_q_half_kernelILi1ELi16ELb0ELb0ELi64EEvPK6__halfPKjS4_S2_PS0_iiiiPKtS7_iiiiiibS2_i)
        /*0184*/ 	.short	0x0210
        /*0186*/ 	.short	0x0074


	//----- nvinfo : EIATTR_SW_WAR
	.align		4
.L_3655:
        /*0188*/ 	.byte	0x04, 0x36
        /*018a*/ 	.short	(.L_3657 - .L_3656)
.L_3656:
        /*018c*/ 	.word	0x00000008
.L_3657:


//--------------------- .nv.info._Z23gemm_half_q_half_kernelILi1ELi24ELb0ELb0ELi64EEvPK6__halfPKjS4_S2_PS0_iiiiPKtS7_iiiiiibS2_i --------------------------
	.section	.nv.info._Z23gemm_half_q_half_kernelILi1ELi24ELb0ELb0ELi64EEvPK6__halfPKjS4_S2_PS0_iiiiPKtS7_iiiiiibS2_i,"",@"SHT_CUDA_INFO"
	.sectionflags	@""
	.align	4


	//----- nvinfo : EIATTR_CUDA_API_VERSION
	.align		4
        /*0000*/ 	.byte	0x04, 0x37
        /*0002*/ 	.short	(.L_3659 - .L_3658)
.L_3658:
        /*0004*/ 	.word	0x00000082


	//----- nvinfo : EIATTR_KPARAM_INFO
	.align		4
.L_3659:
        /*0008*/ 	.byte	0x04, 0x17
        /*000a*/ 	.short	(.L_3661 - .L_3660)
.L_3660:
        /*000c*/ 	.word	0x00000000
        /*0010*/ 	.short	0x0013
        /*0012*/ 	.short	0x0070
        /*0014*/ 	.byte	0x00, 0xf0, 0x11, 0x00


	//----- nvinfo : EIATTR_KPARAM_INFO
	.align		4
.L_3661:
        /*0018*/ 	.byte	0x04, 0x17
        /*001a*/ 	.short	(.L_3663 - .L_3662)
.L_3662:
        /*001c*/ 	.word	0x00000000
        /*0020*/ 	.short	0x0012
        /*0022*/ 	.short	0x0068
        /*0024*/ 	.byte	0x00, 0xf0, 0x21, 0x00


	//----- nvinfo : EIATTR_KPARAM_INFO
	.align		4
.L_3663:
        /*0028*/ 	.byte	0x04, 0x17
        /*002a*/ 	.short	(.L_3665 - .L_3664)
.L_3664:
        /*002c*/ 	.word	0x00000000
        /*0030*/ 	.short	0x0011
        /*0032*/ 	.short	0x0060
        /*0034*/ 	.byte	0x00, 0xf0, 0x05, 0x00


	//----- nvinfo : EIATTR_KPARAM_INFO
	.align		4
.L_3665:
        /*0038*/ 	.byte	0x04, 0x17
        /*003a*/ 	.short	(.L_3667 - .L_3666)
.L_3666:
        /*003c*/ 	.word	0x00000000
        /*0040*/ 	.short	0x0010
        /*0042*/ 	.short	0x005c
        /*0044*/ 	.byte	0x00, 0xf0, 0x11, 0x00


	//----- nvinfo : EIATTR_KPARAM_INFO
	.align		4
.L_3667:
        /*0048*/ 	.byte	0x04, 0x17
        /*004a*/ 	.short	(.L_3669 - .L_3668)
.L_3668:
        /*004c*/ 	.word	0x00000000
        /*0050*/ 	.short	0x000f
        /*0052*/ 	.short	0x0058
        /*0054*/ 	.byte	0x00, 0xf0, 0x11, 0x00


	//----- nvinfo : EIATTR_KPARAM_INFO
	.align		4
.L_3669:
        /*0058*/ 	.byte	0x04, 0x17
        /*005a*/ 	.short	(.L_3671 - .L_3670)
.L_3670:
        /*005c*/ 	.word	0x00000000
        /*0060*/ 	.short	0x000e
        /*0062*/ 	.short	0x0054
        /*0064*/ 	.byte	0x00, 0xf0, 0x11, 0x00


	//----- nvinfo : EIATTR_KPARAM_INFO
	.align		4
.L_3671:
        /*0068*/ 	.byte	0x04, 0x17
        /*006a*/ 	.short	(.L_3673 - .L_3672)
.L_3672:
        /*006c*/ 	.word	0x00000000
        /*0070*/ 	.short	0x000d
        /*0072*/ 	.short	0x0050
        /*0074*/ 	.byte	0x00, 0xf0, 0x11, 0x00


	//----- nvinfo : EIATTR_KPARAM_INFO
	.align		4
.L_3673:
        /*0078*/ 	.byte	0x04, 0x17
        /*007a*/ 	.short	(.L_3675 - .L_3674)
.L_3674:
        /*007c*/ 	.word	0x00000000
        /*0080*/ 	.short	0x000c
        /*0082*/ 	.short	0x004c
        /*0084*/ 	.byte	0x00, 0xf0, 0x11, 0x00


	//----- nvinfo : EIATTR_KPARAM_INFO
	.align		4
.L_3675:
        /*0088*/ 	.byte	0x04, 0x17
        /*008a*/ 	.short	(.L_3677 - .L_3676)
.L_3676:
        /*008c*/ 	.word	0x00000000
        /*0090*/ 	.short	0x000b
        /*0092*/ 	.short	0x0048
        /*0094*/ 	.byte	0x00, 0xf0, 0x11, 0x00


	//----- nvinfo : EIATTR_KPARAM_INFO
	.align		4
.L_3677:
        /*0098*/ 	.byte	0x04, 0x17
        /*009a*/ 	.short	(.L_3679 - .L_3678)
.L_3678:
        /*009c*/ 	.word	0x00000000
        /*00a0*/ 	.short	0x000a
        /*00a2*/ 	.short	0x0040
        /*00a4*/ 	.byte	0x00, 0xf0, 0x21, 0x00


	//----- nvinfo : EIATTR_KPARAM_INFO
	.align		4
.L_3679:
        /*00a8*/ 	.byte	0x04, 0x17
        /*00aa*/ 	.short	(.L_3681 - .L_3680)
.L_3680:
        /*00ac*/ 	.word	0x00000000
        /*00b0*/ 	.short	0x0009
        /*00b2*/ 	.short	0x0038
        /*00b4*/ 	.byte	0x00, 0xf0, 0x21, 0x00


	//----- nvinfo : EIATTR_KPARAM_INFO
	.align		4
.L_3681:
        /*00b8*/ 	.byte	0x04, 0x17
        /*00ba*/ 	.short	(.L_3683 - .L_3682)
.L_3682:
        /*00bc*/ 	.word	0x00000000
        /*00c0*/ 	.short	0x0008
        /*00c2*/ 	.short	0x0034
        /*00c4*/ 	.byte	0x00, 0xf0, 0x11, 0x00


	//----- nvinfo : EIATTR_KPARAM_INFO
	.align		4
.L_3683:
        /*00c8*/ 	.byte	0x04, 0x17
        /*00ca*/ 	.short	(.L_3685 - .L_3684)
.L_3684:
        /*00cc*/ 	.word	0x00000000
        /*00d0*/ 	.short	0x0007
        /*00d2*/ 	.short	0x0030
        /*00d4*/ 	.byte	0x00, 0xf0, 0x11, 0x00


	//----- nvinfo : EIATTR_KPARAM_INFO
	.align		4
.L_3685:
        /*00d8*/ 	.byte	0x04, 0x17
        /*00da*/ 	.short	(.L_3687 - .L_3686)
.L_3686:
        /*00dc*/ 	.word	0x00000000
        /*00e0*/ 	.short	0x0006
        /*00e2*/ 	.short	0x002c
        /*00e4*/ 	.byte	0x00, 0xf0, 0x11, 0x00


	//----- nvinfo : EIATTR_KPARAM_INFO
	.align		4
.L_3687:
        /*00e8*/ 	.byte	0x04, 0x17
        /*00ea*/ 	.short	(.L_3689 - .L_3688)
.L_3688:
        /*00ec*/ 	.word	0x00000000
        /*00f0*/ 	.short	0x0005
        /*00f2*/ 	.short	0x0028
        /*00f4*/ 	.byte	0x00, 0xf0, 0x11, 0x00


	//----- nvinfo : EIATTR_KPARAM_INFO
	.align		4
.L_3689:
        /*00f8*/ 	.byte	0x04, 0x17
        /*00fa*/ 	.short	(.L_3691 - .L_3690)
.L_3690:
        /*00fc*/ 	.word	0x00000000
        /*0100*/ 	.short	0x0004
        /*0102*/ 	.short	0x0020
        /*0104*/ 	.byte	0x00, 0xf0, 0x21, 0x00


	//----- nvinfo : EIATTR_KPARAM_INFO
	.align		4
.L_3691:
        /*0108*/ 	.byte	0x04, 0x17
        /*010a*/ 	.short	(.L_3693 - .L_3692)
.L_3692:
        /*010c*/ 	.word	0x00000000
        /*0110*/ 	.short	0x0003
        /*0112*/ 	.short	0x0018
        /*0114*/ 	.byte	0x00, 0xf0, 0x21, 0x00


	//----- nvinfo : EIATTR_KPARAM_INFO
	.align		4
.L_3693:
        /*0118*/ 	.byte	0x04, 0x17
        /*011a*/ 	.short	(.L_3695 - .L_3694)
.L_3694:
        /*011c*/ 	.word	0x00000000
        /*0120*/ 	.short	0x0002
        /*0122*/ 	.short	0x0010
        /*0124*/ 	.byte	0x00, 0xf0, 0x21, 0x00


	//----- nvinfo : EIATTR_KPARAM_INFO
	.align		4
.L_3695:
        /*0128*/ 	.byte	0x04, 0x17
        /*012a*/ 	.short	(.L_3697 - .L_3696)
.L_3696:
        /*012c*/ 	.word	0x00000000
        /*0130*/ 	.short	0x0001
        /*0132*/ 	.short	0x0008
        /*0134*/ 	.byte	0x00, 0xf0, 0x21, 0x00


	//----- nvinfo : EIATTR_KPARAM_INFO
	.align		4
.L_3697:
        /*0138*/ 	.byte	0x04, 0x17
        /*013a*/ 	.short	(.L_3699 - .L_3698)
.L_3698:
        /*013c*/ 	.word	0x00000000
        /*0140*/ 	.short	0x0000
        /*0142*/ 	.short	0x0000
        /*0144*/ 	.byte	0x00, 0xf0, 0x21, 0x00


	//----- nvinfo : EIATTR_SPARSE_MMA_MASK
	.align		4
.L_3699:
        /*0148*/ 	.byte	0x03, 0x50
        /*014a*/ 	.short	0x0000


	//----- nvinfo : EIATTR_MAXREG_COUNT
	.align		4
        /*014c*/ 	.byte	0x03, 0x1b
        /*014e*/ 	.short	0x00ff


	//----- nvinfo : EIATTR_NUM_BARRIERS
	.align		4
        /*0150*/ 	.byte	0x02, 0x4c
        /*0152*/ 	.byte	0x01
	.zero		1


	//----- nvinfo : EIATTR_MERCURY_ISA_VERSION
	.align		4
        /*0154*/ 	.byte	0x03, 0x5f
        /*0156*/ 	.short	0x0101


	//----- nvinfo : EIATTR_EXIT_INSTR_OFFSETS
	.align		4
        /*0158*/ 	.byte	0x04, 0x1c
        /*015a*/ 	.short	(.L_3701 - .L_3700)


	//   ....[0]....
.L_3700:
        /*015c*/ 	.word	0x00000300


	//   ....[1]....
        /*0160*/ 	.word	0x00004860


	//   ....[2]....
        /*0164*/ 	.word	0x00004a10


	//   ....[3]....
        /*0168*/ 	.word	0x00004ab0


	//   ....[4]....
        /*016c*/ 	.word	0x00004af0


	//----- nvinfo : EIATTR_CRS_STACK_SIZE
	.align		4
.L_3701:
        /*0170*/ 	.byte	0x04, 0x1e
        /*0172*/ 	.short	(.L_3703 - .L_3702)
.L_3702:
        /*0174*/ 	.word	0x00000000


	//----- nvinfo : EIATTR_CBANK_PARAM_SIZE
	.align		4
.L_3703:
        /*0178*/ 	.byte	0x03, 0x19
        /*017a*/ 	.short	0x0074


	//----- nvinfo : EIATTR_PARAM_CBANK
	.align		4
        /*017c*/ 	.byte	0x04, 0x0a
        /*017e*/ 	.short	(.L_3705 - .L_3704)
	.align		4
.L_3704:
        /*0180*/ 	.word	index@(.nv.constant0._Z23gemm_half_q_half_kernelILi1ELi24ELb0ELb0ELi64EEvPK6__halfPKjS4_S2_PS0_iiiiPKtS7_iiiiiibS2_i)
        /*0184*/ 	.short	0x0210
        /*0186*/ 	.short	0x0074


	//----- nvinfo : EIATTR_SW_WAR
	.align		4
.L_3705:
        /*0188*/ 	.byte	0x04, 0x36
        /*018a*/ 	.short	(.L_3707 - .L_3706)
.L_3706:
        /*018c*/ 	.word	0x00000008
.L_3707:


//--------------------- .nv.info._Z23gemm_half_q_half_kernelILi1ELi8ELb0ELb0ELi64EEvPK6__halfPKjS4_S2_PS0_iiiiPKtS7_iiiiiibS2_i --------------------------
	.section	.nv.info._Z23gemm_half_q_half_kernelILi1ELi8ELb0ELb0ELi64EEvPK6__halfPKjS4_S2_PS0_iiiiPKtS7_iiiiiibS2_i,"",@"SHT_CUDA_INFO"
	.sectionflags	@""
	.align	4


	//----- nvinfo : EIATTR_CUDA_API_VERSION
	.align		4
        /*0000*/ 	.byte	0x04, 0x37
        /*0002*/ 	.short	(.L_3709 - .L_3708)
.L_3708:
        /*0004*/ 	.word	0x00000082


	//----- nvinfo : EIATTR_KPARAM_INFO
	.align		4
.L_3709:
        /*0008*/ 	.byte	0x04, 0x17
        /*000a*/ 	.short	(.L_3711 - .L_3710)
.L_3710:
        /*000c*/ 	.word	0x00000000
        /*0010*/ 	.short	0x0013
        /*0012*/ 	.short	0x0070
        /*0014*/ 	.byte	0x00, 0xf0, 0x11, 0x00


	//----- nvinfo : EIATTR_KPARAM_INFO
	.align		4
.L_3711:
        /*0018*/ 	.byte	0x04, 0x17
        /*001a*/ 	.short	(.L_3713 - .L_3712)
.L_3712:
        /*001c*/ 	.word	0x00000000
        /*0020*/ 	.short	0x0012
        /*0022*/ 	.short	0x0068
        /*0024*/ 	.byte	0x00, 0xf0, 0x21, 0x00


	//----- nvinfo : EIATTR_KPARAM_INFO
	.align		4
.L_3713:
        /*0028*/ 	.byte	0x04, 0x17
        /*002a*/ 	.short	(.L_3715 - .L_3714)
.L_3714:
        /*002c*/ 	.word	0x00000000
        /*0030*/ 	.short	0x0011
        /*0032*/ 	.short	0x0060
        /*0034*/ 	.byte	0x00, 0xf0, 0x05, 0x00


	//----- nvinfo : EIATTR_KPARAM_INFO
	.align		4
.L_3715:
        /*0038*/ 	.byte	0x04, 0x17
        /*003a*/ 	.short	(.L_3717 - .L_3716)
.L_3716:
        /*003c*/ 	.word	0x00000000
        /*0040*/ 	.short	0x0010
        /*0042*/ 	.short	0x005c
        /*0044*/ 	.byte	0x00, 0xf0, 0x11, 0x00


	//----- nvinfo : EIATTR_KPARAM_INFO
	.align		4
.L_3717:
        /*0048*/ 	.byte	0x04, 0x17
        /*004a*/ 	.short	(.L_3719 - .L_3718)
.L_3718:
        /*004c*/ 	.word	0x00000000
        /*0050*/ 	.short	0x000f
        /*0052*/ 	.short	0x0058
        /*0054*/ 	.byte	0x00, 0xf0, 0x11, 0x00


	//----- nvinfo : EIATTR_KPARAM_INFO
	.align		4
.L_3719:
        /*0058*/ 	.byte	0x04, 0x17
        /*005a*/ 	.short	(.L_3721 - .L_3720)
.L_3720:
        /*005c*/ 	.word	0x00000000
        /*0060*/ 	.short	0x000e
        /*0062*/ 	.short	0x0054
        /*0064*/ 	.byte	0x00, 0xf0, 0x11, 0x00


	//----- nvinfo : EIATTR_KPARAM_INFO
	.align		4
.L_3721:
        /*0068*/ 	.byte	0x04, 0x17
        /*006a*/ 	.short	(.L_3723 - .L_3722)
.L_3722:
        /*006c*/ 	.word	0x00000000
        /*0070*/ 	.short	0x000d
        /*0072*/ 	.short	0x0050
        /*0074*/ 	.byte	0x00, 0xf0, 0x11, 0x00


	//----- nvinfo : EIATTR_KPARAM_INFO
	.align		4
.L_3723:
        /*0078*/ 	.byte	0x04, 0x17
        /*007a*/ 	.short	(.L_3725 - .L_3724)
.L_3724:
        /*007c*/ 	.word	0x00000000
        /*0080*/ 	.short	0x000c
        /*0082*/ 	.short	0x004c
        /*0084*/ 	.byte	0x00, 0xf0, 0x11, 0x00


	//----- nvinfo : EIATTR_KPARAM_INFO
	.align		4
.L_3725:
        /*0088*/ 	.byte	0x04, 0x17
        /*008a*/ 	.short	(.L_3727 - .L_3726)
.L_3726:
        /*008c*/ 	.word	0x00000000
        /*0090*/ 	.short	0x000b
        /*0092*/ 	.short	0x0048
        /*0094*/ 	.byte	0x00, 0xf0, 0x11, 0x00


	//----- nvinfo : EIATTR_KPARAM_INFO
	.align		4
.L_3727:
        /*0098*/ 	.byte	0x04, 0x17
        /*009a*/ 	.short	(.L_3729 - .L_3728)
.L_3728:
        /*009c*/ 	.word	0x00000000
        /*00a0*/ 	.short	0x000a
        /*00a2*/ 	.short	0x0040
        /*00a4*/ 	.byte	0x00, 0xf0, 0x21, 0x00


	//----- nvinfo : EIATTR_KPARAM_INFO
	.align		4
.L_3729:
        /*00a8*/ 	.byte	0x04, 0x17
        /*00aa*/ 	.short	(.L_3731 - .L_3730)
.L_3730:
        /*00ac*/ 	.word	0x00000000
        /*00b0*/ 	.short	0x0009
        /*00b2*/ 	.short	0x0038
        /*00b4*/ 	.byte	0x00, 0xf0, 0x21, 0x00


	//----- nvinfo : EIATTR_KPARAM_INFO
	.align		4
.L_3731:
        /*00b8*/ 	.byte	0x04, 0x17
        /*00ba*/ 	.short	(.L_3733 - .L_3732)
.L_3732:
        /*00bc*/ 	.word	0x00000000
        /*00c0*/ 	.short	0x0008
        /*00c2*/ 	.short	0x0034
        /*00c4*/ 	.byte	0x00, 0xf0, 0x11, 0x00


	//----- nvinfo : EIATTR_KPARAM_INFO
	.align		4
.L_3733:
        /*00c8*/ 	.byte	0x04, 0x17
        /*00ca*/ 	.short	(.L_3735 - .L_3734)
.L_3734:
        /*00cc*/ 	.word	0x00000000
        /*00d0*/ 	.short	0x0007
        /*00d2*/ 	.short	0x0030
        /*00d4*/ 	.byte	0x00, 0xf0, 0x11, 0x00


	//----- nvinfo : EIATTR_KPARAM_INFO
	.align		4
.L_3735:
        /*00d8*/ 	.byte	0x04, 0x17
        /*00da*/ 	.short	(.L_3737 - .L_3736)
.L_3736:
        /*00dc*/ 	.word	0x00000000
        /*00e0*/ 	.short	0x0006
        /*00e2*/ 	.short	0x002c
        /*00e4*/ 	.byte	0x00, 0xf0, 0x11, 0x00


	//----- nvinfo : EIATTR_KPARAM_INFO
	.align		4
.L_3737:
        /*00e8*/ 	.byte	0x04, 0x17
        /*00ea*/ 	.short	(.L_3739 - .L_3738)
.L_3738:
        /*00ec*/ 	.word	0x00000000
        /*00f0*/ 	.short	0x0005
        /*00f2*/ 	.short	0x0028
        /*00f4*/ 	.byte	0x00, 0xf0, 0x11, 0x00


	//----- nvinfo : EIATTR_KPARAM_INFO
	.align		4
.L_3739:
        /*00f8*/ 	.byte	0x04, 0x17
        /*00fa*/ 	.short	(.L_3741 - .L_3740)
.L_3740:
        /*00fc*/ 	.word	0x00000000
        /*0100*/ 	.short	0x0004
        /*0102*/ 	.short	0x0020
        /*0104*/ 	.byte	0x00, 0xf0, 0x21, 0x00


	//----- nvinfo : EIATTR_KPARAM_INFO
	.align		4
.L_3741:
        /*0108*/ 	.byte	0x04, 0x17
        /*010a*/ 	.short	(.L_3743 - .L_3742)
.L_3742:
        /*010c*/ 	.word	0x00000000
        /*0110*/ 	.short	0x0003
        /*0112*/ 	.short	0x0018
        /*0114*/ 	.byte	0x00, 0xf0, 0x21, 0x00


	//----- nvinfo : EIATTR_KPARAM_INFO
	.align		4
.L_3743:
        /*0118*/ 	.byte	0x04, 0x17
        /*011a*/ 	.short	(.L_3745 - .L_3744)
.L_3744:
        /*011c*/ 	.word	0x00000000
        /*0120*/ 	.short	0x0002
        /*0122*/ 	.short	0x0010
        /*0124*/ 	.byte	0x00, 0xf0, 0x21, 0x00


	//----- nvinfo : EIATTR_KPARAM_INFO
	.align		4
.L_3745:
        /*0128*/ 	.byte	0x04, 0x17
        /*012a*/ 	.short	(.L_3747 - .L_3746)
.L_3746:
        /*012c*/ 	.word	0x00000000
        /*0130*/ 	.short	0x0001
        /*0132*/ 	.short	0x0008
        /*0134*/ 	.byte	0x00, 0xf0, 0x21, 0x00


	//----- nvinfo : EIATTR_KPARAM_INFO
	.align		4
.L_3747:
        /*0138*/ 	.byte	0x04, 0x17
        /*013a*/ 	.short	(.L_3749 - .L_3748)
.L_3748:
        /*013c*/ 	.word	0x00000000
        /*0140*/ 	.short	0x0000
        /*0142*/ 	.short	0x0000
        /*0144*/ 	.byte	0x00, 0xf0, 0x21, 0x00


	//----- nvinfo : EIATTR_SPARSE_MMA_MASK
	.align		4
.L_3749:
        /*0148*/ 	.byte	0x03, 0x50
        /*014a*/ 	.short	0x0000


	//----- nvinfo : EIATTR_MAXREG_COUNT
	.align		4
        /*014c*/ 	.byte	0x03, 0x1b
        /*014e*/ 	.short	0x00ff


	//----- nvinfo : EIATTR_NUM_BARRIERS
	.align		4
        /*0150*/ 	.byte	0x02, 0x4c
        /*0152*/ 	.byte	0x01
	.zero		1


	//----- nvinfo : EIATTR_MERCURY_ISA_VERSION
	.align		4
        /*0154*/ 	.byte	0x03, 0x5f
        /*0156*/ 	.short	0x0101


	//----- nvinfo : EIATTR_EXIT_INSTR_OFFSETS
	.align		4
        /*0158*/ 	.byte	0x04, 0x1c
        /*015a*/ 	.short	(.L_3751 - .L_3750)


	//   ....[0]....
.L_3750:
        /*015c*/ 	.word	0x00000300


	//   ....[1]....
        /*0160*/ 	.word	0x00003170


	//   ....[2]....
        /*0164*/ 	.word	0x000032d0


	//   ....[3]....
        /*0168*/ 	.word	0x00003370


	//   ....[4]....
        /*016c*/ 	.word	0x000033b0


	//----- nvinfo : EIATTR_CRS_STACK_SIZE
	.align		4
.L_3751:
        /*0170*/ 	.byte	0x04, 0x1e
        /*0172*/ 	.short	(.L_3753 - .L_3752)
.L_3752:
        /*0174*/ 	.word	0x00000000


	//----- nvinfo : EIATTR_CBANK_PARAM_SIZE
	.align		4
.L_3753:
        /*0178*/ 	.byte	0x03, 0x19
        /*017a*/ 	.short	0x0074


	//----- nvinfo : EIATTR_PARAM_CBANK
	.align		4
        /*017c*/ 	.byte	0x04, 0x0a
        /*017e*/ 	.short	(.L_3755 - .L_3754)
	.align		4
.L_3754:
        /*0180*/ 	.word	index@(.nv.constant0._Z23gemm_half_q_half_kernelILi1ELi8ELb0ELb0ELi64EEvPK6__halfPKjS4_S2_PS0_iiiiPKtS7_iiiiiibS2_i)
        /*0184*/ 	.short	0x0210
        /*0186*/ 	.short	0x0074


	//----- nvinfo : EIATTR_SW_WAR
	.align		4
.L_3755:
        /*0188*/ 	.byte	0x04, 0x36
        /*018a*/ 	.short	(.L_3757 - .L_3756)
.L_3756:
        /*018c*/ 	.word	0x00000008
.L_3757:


//--------------------- .nv.info._Z23gemm_half_q_half_kernelILi1ELi12ELb0ELb0ELi64EEvPK6__halfPKjS4_S2_PS0_iiiiPKtS7_iiiiiibS2_i --------------------------
	.section	.nv.info._Z23gemm_half_q_half_kernelILi1ELi12ELb0ELb0ELi64EEvPK6__halfPKjS4_S2_PS0_iiiiPKtS7_iiiiiibS2_i,"",@"SHT_CUDA_INFO"
	.sectionflags	@""
	.align	4


	//----- nvinfo : EIATTR_CUDA_API_VERSION
	.align		4
        /*0000*/ 	.byte	0x04, 0x37
        /*0002*/ 	.short	(.L_3759 - .L_3758)
.L_3758:
        /*0004*/ 	.word	0x00000082


	//----- nvinfo : EIATTR_KPARAM_INFO
	.align		4
.L_3759:
        /*0008*/ 	.byte	0x04, 0x17
        /*000a*/ 	.short	(.L_3761 - .L_3760)
.L_3760:
        /*000c*/ 	.word	0x00000000
        /*0010*/ 	.short	0x0013
        /*0012*/ 	.short	0x0070
        /*0014*/ 	.byte	0x00, 0xf0, 0x11, 0x00


	//----- nvinfo : EIATTR_KPARAM_INFO
	.align		4
.L_3761:
        /*0018*/ 	.byte	0x04, 0x17
        /*001a*/ 	.short	(.L_3763 - .L_3762)
.L_3762:
        /*001c*/ 	.word	0x00000000
        /*0020*/ 	.short	0x0012
        /*0022*/ 	.short	0x0068
        /*0024*/ 	.byte	0x00, 0xf0, 0x21, 0x00


	//----- nvinfo : EIATTR_KPARAM_INFO
	.align		4
.L_3763:
        /*0028*/ 	.byte	0x04, 0x17
        /*002a*/ 	.short	(.L_3765 - .L_3764)
.L_3764:
        /*002c*/ 	.word	0x00000000
        /*0030*/ 	.short	0x0011
        /*0032*/ 	.short	0x0060
        /*0034*/ 	.byte	0x00, 0xf0, 0x05, 0x00


	//----- nvinfo : EIATTR_KPARAM_INFO
	.align		4
.L_3765:
        /*0038*/ 	.byte	0x04, 0x17
        /*003a*/ 	.short	(.L_3767 - .L_3766)
.L_3766:
        /*003c*/ 	.word	0x00000000
        /*0040*/ 	.short	0x0010
        /*0042*/ 	.short	0x005c
        /*0044*/ 	.byte	0x00, 0xf0, 0x11, 0x00


	//----- nvinfo : EIATTR_KPARAM_INFO
	.align		4
.L_3767:
        /*0048*/ 	.byte	0x04, 0x17
        /*004a*/ 	.short	(.L_3769 - .L_3768)
.L_3768:
        /*004c*/ 	.word	0x00000000
        /*0050*/ 	.short	0x000f
        /*0052*/ 	.short	0x0058
        /*0054*/ 	.byte	0x00, 0xf0, 0x11, 0x00


	//----- nvinfo : EIATTR_KPARAM_INFO
	.align		4
.L_3769:
        /*0058*/ 	.byte	0x04, 0x17
        /*005a*/ 	.short	(.L_3771 - .L_3770)
.L_3770:
        /*005c*/ 	.word	0x00000000
        /*0060*/ 	.short	0x000e
        /*0062*/ 	.short	0x0054
        /*0064*/ 	.byte	0x00, 0xf0, 0x11, 0x00


	//----- nvinfo : EIATTR_KPARAM_INFO
	.align		4
.L_3771:
        /*0068*/ 	.byte	0x04, 0x17
        /*006a*/ 	.short	(.L_3773 - .L_3772)
.L_3772:
        /*006c*/ 	.word	0x00000000
        /*0070*/ 	.short	0x000d
        /*0072*/ 	.short	0x0050
        /*0074*/ 	.byte	0x00, 0xf0, 0x11, 0x00


	//----- nvinfo : EIATTR_KPARAM_INFO
	.align		4
.L_3773:
        /*0078*/ 	.byte	0x04, 0x17
        /*007a*/ 	.short	(.L_3775 - .L_3774)
.L_3774:
        /*007c*/ 	.word	0x00000000
        /*0080*/ 	.short	0x000c
        /*0082*/ 	.short	0x004c
        /*0084*/ 	.byte	0x00, 0xf0, 0x11, 0x00


	//----- nvinfo : EIATTR_KPARAM_INFO
	.align		4
.L_3775:
        /*0088*/ 	.byte	0x04, 0x17
        /*008a*/ 	.short	(.L_3777 - .L_3776)
.L_3776:
        /*008c*/ 	.word	0x00000000
        /*0090*/ 	.short	0x000b
        /*0092*/ 	.short	0x0048
        /*0094*/ 	.byte	0x00, 0xf0, 0x11, 0x00


	//----- nvinfo : EIATTR_KPARAM_INFO
	.align		4
.L_3777:
        /*0098*/ 	.byte	0x04, 0x17
        /*009a*/ 	.short	(.L_3779 - .L_3778)
.L_3778:
        /*009c*/ 	.word	0x00000000
        /*00a0*/ 	.short	0x000a
        /*00a2*/ 	.short	0x0040
        /*00a4*/ 	.byte	0x00, 0xf0, 0x21, 0x00


	//----- nvinfo : EIATTR_KPARAM_INFO
	.align		4
.L_3779:
        /*00a8*/ 	.byte	0x04, 0x17
        /*00aa*/ 	.short	(.L_3781 - .L_3780)
.L_3780:
        /*00ac*/ 	.word	0x00000000
        /*00b0*/ 	.short	0x0009
        /*00b2*/ 	.short	0x0038
        /*00b4*/ 	.byte	0x00, 0xf0, 0x21, 0x00


	//----- nvinfo : EIATTR_KPARAM_INFO
	.align		4
.L_3781:
        /*00b8*/ 	.byte	0x04, 0x17
        /*00ba*/ 	.short	(.L_3783 - .L_3782)
.L_3782:
        /*00bc*/ 	.word	0x00000000
        /*00c0*/ 	.short	0x0008
        /*00c2*/ 	.short	0x0034
        /*00c4*/ 	.byte	0x00, 0xf0, 0x11, 0x00


	//----- nvinfo : EIATTR_KPARAM_INFO
	.align		4
.L_3783:
        /*00c8*/ 	.byte	0x04, 0x17
        /*00ca*/ 	.short	(.L_3785 - .L_3784)
.L_3784:
        /*00cc*/ 	.word	0x00000000
        /*00d0*/ 	.short	0x0007
        /*00d2*/ 	.short	0x0030
        /*00d4*/ 	.byte	0x00, 0xf0, 0x11, 0x00


	//----- nvinfo : EIATTR_KPARAM_INFO
	.align		4
.L_3785:
        /*00d8*/ 	.byte	0x04, 0x17
        /*00da*/ 	.short	(.L_3787 - .L_3786)
.L_3786:
        /*00dc*/ 	.word	0x00000000
        /*00e0*/ 	.short	0x0006
        /*00e2*/ 	.short	0x002c
        /*00e4*/ 	.byte	0x00, 0xf0, 0x11, 0x00


	//----- nvinfo : EIATTR_KPARAM_INFO
	.align		4
.L_3787:
        /*00e8*/ 	.byte	0x04, 0x17
        /*00ea*/ 	.short	(.L_3789 - .L_3788)
.L_3788:
        /*00ec*/ 	.word	0x00000000
        /*00f0*/ 	.short	0x0005
        /*00f2*/ 	.short	0x0028
        /*00f4*/ 	.byte	0x00, 0xf0, 0x11, 0x00


	//----- nvinfo : EIATTR_KPARAM_INFO
	.align		4
.L_3789:
        /*00f8*/ 	.byte	0x04, 0x17
        /*00fa*/ 	.short	(.L_3791 - .L_3790)
.L_3790:
        /*00fc*/ 	.word	0x00000000
        /*0100*/ 	.short	0x0004
        /*0102*/ 	.short	0x0020
        /*0104*/ 	.byte	0x00, 0xf0, 0x21, 0x00


	//----- nvinfo : EIATTR_KPARAM_INFO
	.align		4
.L_3791:
        /*0108*/ 	.byte	0x04, 0x17
        /*010a*/ 	.short	(.L_3793 - .L_3792)
.L_3792:
        /*010c*/ 	.word	0x00000000
        /*0110*/ 	.short	0x0003
        /*0112*/ 	.short	0x0018
        /*0114*/ 	.byte	0x00, 0xf0, 0x21, 0x00


	//----- nvinfo : EIATTR_KPARAM_INFO
	.align		4
.L_3793:
        /*0118*/ 	.byte	0x04, 0x17
        /*011a*/ 	.short	(.L_3795 - .L_3794)
.L_3794:
        /*011c*/ 	.word	0x00000000
        /*0120*/ 	.short	0x0002
        /*0122*/ 	.short	0x0010
        /*0124*/ 	.byte	0x00, 0xf0, 0x21, 0x00


	//----- nvinfo : EIATTR_KPARAM_INFO
	.align		4
.L_3795:
        /*0128*/ 	.byte	0x04, 0x17
        /*012a*/ 	.short	(.L_3797 - .L_3796)
.L_3796:
        /*012c*/ 	.word	0x00000000
        /*0130*/ 	.short	0x0001
        /*0132*/ 	.short	0x0008
        /*0134*/ 	.byte	0x00, 0xf0, 0x21, 0x00


	//----- nvinfo : EIATTR_KPARAM_INFO
	.align		4
.L_3797:
        /*0138*/ 	.byte	0x04, 0x17
        /*013a*/ 	.short	(.L_3799 - .L_3798)
.L_3798:
        /*013c*/ 	.word	0x00000000
        /*0140*/ 	.short	0x0000
        /*0142*/ 	.short	0x0000
        /*0144*/ 	.byte	0x00, 0xf0, 0x21, 0x00


	//----- nvinfo : EIATTR_SPARSE_MMA_MASK
	.align		4
.L_3799:
        /*0148*/ 	.byte	0x03, 0x50
        /*014a*/ 	.short	0x0000


	//----- nvinfo : EIATTR_MAXREG_COUNT
	.align		4
        /*014c*/ 	.byte	0x03, 0x1b
        /*014e*/ 	.short	0x00ff


	//----- nvinfo : EIATTR_NUM_BARRIERS
	.align		4
        /*0150*/ 	.byte	0x02, 0x4c
        /*0152*/ 	.byte	0x01
	.zero		1


	//----- nvinfo : EIATTR_MERCURY_ISA_VERSION
	.align		4
        /*0154*/ 	.byte	0x03, 0x5f
        /*0156*/ 	.short	0x0101


	//----- nvinfo : EIATTR_EXIT_INSTR_OFFSETS
	.align		4
        /*0158*/ 	.byte	0x04, 0x1c
        /*015a*/ 	.short	(.L_3801 - .L_3800)


	//   ....[0]....
.L_3800:
        /*015c*/ 	.word	0x00000300


	//   ....[1]....
        /*0160*/ 	.word	0x00004660


	//   ....[2]....
        /*0164*/ 	.word	0x00004810


	//   ....[3]....
        /*0168*/ 	.word	0x000048b0


	//   ....[4]....
        /*016c*/ 	.word	0x000048f0


	//----- nvinfo : EIATTR_CRS_STACK_SIZE
	.align		4
.L_3801:
        /*0170*/ 	.byte	0x04, 0x1e
        /*0172*/ 	.short	(.L_3803 - .L_3802)
.L_3802:
        /*0174*/ 	.word	0x00000000


	//----- nvinfo : EIATTR_CBANK_PARAM_SIZE
	.align		4
.L_3803:
        /*0178*/ 	.byte	0x03, 0x19
        /*017a*/ 	.short	0x0074


	//----- nvinfo : EIATTR_PARAM_CBANK
	.align		4
        /*017c*/ 	.byte	0x04, 0x0a
        /*017e*/ 	.short	(.L_3805 - .L_3804)
	.align		4
.L_3804:
        /*0180*/ 	.word	index@(.nv.constant0._Z23gemm_half_q_half_kernelILi1ELi12ELb0ELb0ELi64EEvPK6__halfPKjS4_S2_PS0_iiiiPKtS7_iiiiiibS2_i)
        /*0184*/ 	.short	0x0210
        /*0186*/ 	.short	0x0074


	//----- nvinfo : EIATTR_SW_WAR
	.align		4
.L_3805:
        /*0188*/ 	.byte	0x04, 0x36
        /*018a*/ 	.short	(.L_3807 - .L_3806)
.L_3806:
        /*018c*/ 	.word	0x00000008
.L_3807:


//--------------------- .nv.info._Z23gemm_half_q_half_kernelILi1ELi14ELb0ELb0ELi64EEvPK6__halfPKjS4_S2_PS0_iiiiPKtS7_iiiiiibS2_i --------------------------
	.section	.nv.info._Z23gemm_half_q_half_kernelILi1ELi14ELb0ELb0ELi64EEvPK6__halfPKjS4_S2_PS0_iiiiPKtS7_iiiiiibS2_i,"",@"SHT_CUDA_INFO"
	.sectionflags	@""
	.align	4


	//----- nvinfo : EIATTR_CUDA_API_VERSION
	.align		4
        /*0000*/ 	.byte	0x04, 0x37
        /*0002*/ 	.short	(.L_3809 - .L_3808)
.L_3808:
        /*0004*/ 	.word	0x00000082


	//----- nvinfo : EIATTR_KPARAM_INFO
	.align		4
.L_3809:
        /*0008*/ 	.byte	0x04, 0x17
        /*000a*/ 	.short	(.L_3811 - .L_3810)
.L_3810:
        /*000c*/ 	.word	0x00000000
        /*0010*/ 	.short	0x0013
        /*0012*/ 	.short	0x0070
        /*0014*/ 	.byte	0x00, 0xf0, 0x11, 0x00


	//----- nvinfo : EIATTR_KPARAM_INFO
	.align		4
.L_3811:
        /*0018*/ 	.byte	0x04, 0x17
        /*001a*/ 	.short	(.L_3813 - .L_3812)
.L_3812:
        /*001c*/ 	.word	0x00000000
        /*0020*/ 	.short	0x0012
        /*0022*/ 	.short	0x0068
        /*0024*/ 	.byte	0x00, 0xf0, 0x21, 0x00


	//----- nvinfo : EIATTR_KPARAM_INFO
	.align		4
.L_3813:
        /*0028*/ 	.byte	0x04, 0x17
        /*002a*/ 	.short	(.L_3815 - .L_3814)
.L_3814:
        /*002c*/ 	.word	0x00000000
        /*0030*/ 	.short	0x0011
        /*0032*/ 	.short	0x0060
        /*0034*/ 	.byte	0x00, 0xf0, 0x05, 0x00


	//----- nvinfo : EIATTR_KPARAM_INFO
	.align		4
.L_3815:
        /*0038*/ 	.byte	0x04, 0x17
        /*003a*/ 	.short	(.L_3817 - .L_3816)
.L_3816:
        /*003c*/ 	.word	0x00000000
        /*0040*/ 	.short	0x0010
        /*0042*/ 	.short	0x005c
        /*0044*/ 	.byte	0x00, 0xf0, 0x11, 0x00


	//----- nvinfo : EIATTR_KPARAM_INFO
	.align		4
.L_3817:
        /*0048*/ 	.byte	0x04, 0x17
        /*004a*/ 	.short	(.L_3819 - .L_3818)
.L_3818:
        /*004c*/ 	.word	0x00000000
        /*0050*/ 	.short	0x000f
        /*0052*/ 	.short	0x0058
        /*0054*/ 	.byte	0x00, 0xf0, 0x11, 0x00


	//----- nvinfo : EIATTR_KPARAM_INFO
	.align		4
.L_3819:
        /*0058*/ 	.byte	0x04, 0x17
        /*005a*/ 	.short	(.L_3821 - .L_3820)
.L_3820:
        /*005c*/ 	.word	0x00000000
        /*0060*/ 	.short	0x000e
        /*0062*/ 	.short	0x0054
        /*0064*/ 	.byte	0x00, 0xf0, 0x11, 0x00


	//----- nvinfo : EIATTR_KPARAM_INFO
	.align		4
.L_3821:
        /*0068*/ 	.byte	0x04, 0x17
        /*006a*/ 	.short	(.L_3823 - .L_3822)
.L_3822:
        /*006c*/ 	.word	0x00000000
        /*0070*/ 	.short	0x000d
        /*0072*/ 	.short	0x0050
        /*0074*/ 	.byte	0x00, 0xf0, 0x11, 0x00


	//----- nvinfo : EIATTR_KPARAM_INFO
	.align		4
.L_3823:
        /*0078*/ 	.byte	0x04, 0x17
        /*007a*/ 	.short	(.L_3825 - .L_3824)
.L_3824:
        /*007c*/ 	.word	0x00000000
        /*0080*/ 	.short	0x000c
        /*0082*/ 	.short	0x004c
        /*0084*/ 	.byte	0x00, 0xf0, 0x11, 0x00


	//----- nvinfo : EIATTR_KPARAM_INFO
	.align		4
.L_3825:
        /*0088*/ 	.byte	0x04, 0x17
        /*008a*/ 	.short	(.L_3827 - .L_3826)
.L_3826:
        /*008c*/ 	.word	0x00000000
        /*0090*/ 	.short	0x000b
        /*0092*/ 	.short	0x0048
        /*0094*/ 	.byte	0x00, 0xf0, 0x11, 0x00


	//----- nvinfo : EIATTR_KPARAM_INFO
	.align		4
.L_3827:
        /*0098*/ 	.byte	0x04, 0x17
        /*009a*/ 	.short	(.L_3829 - .L_3828)
.L_3828:
        /*009c*/ 	.word	0x00000000
        /*00a0*/ 	.short	0x000a
        /*00a2*/ 	.short	0x0040
        /*00a4*/ 	.byte	0x00, 0xf0, 0x21, 0x00


	//----- nvinfo : EIATTR_KPARAM_INFO
	.align		4
.L_3829:
        /*00a8*/ 	.byte	0x04, 0x17
        /*00aa*/ 	.short	(.L_3831 - .L_3830)
.L_3830:
        /*00ac*/ 	.word	0x00000000
        /*00b0*/ 	.short	0x0009
        /*00b2*/ 	.short	0x0038
        /*00b4*/ 	.byte	0x00, 0xf0, 0x21, 0x00


	//----- nvinfo : EIATTR_KPARAM_INFO
	.align		4
.L_3831:
        /*00b8*/ 	.byte	0x04, 0x17
        /*00ba*/ 	.short	(.L_3833 - .L_3832)
.L_3832:
        /*00bc*/ 	.word	0x00000000
        /*00c0*/ 	.short	0x0008
        /*00c2*/ 	.short	0x0034
        /*00c4*/ 	.byte	0x00, 0xf0, 0x11, 0x00


	//----- nvinfo : EIATTR_KPARAM_INFO
	.align		4
.L_3833:
        /*00c8*/ 	.byte	0x04, 0x17
        /*00ca*/ 	.short	(.L_3835 - .L_3834)
.L_3834:
        /*00cc*/ 	.word	0x00000000
        /*00d0*/ 	.short	0x0007
        /*00d2*/ 	.short	0x0030
        /*00d4*/ 	.byte	0x00, 0xf0, 0x11, 0x00


	//----- nvinfo : EIATTR_KPARAM_INFO
	.align		4
.L_3835:
        /*00d8*/ 	.byte	0x04, 0x17
        /*00da*/ 	.short	(.L_3837 - .L_3836)
.L_3836:
        /*00dc*/ 	.word	0x00000000
        /*00e0*/ 	.short	0x0006
        /*00e2*/ 	.short	0x002c
        /*00e4*/ 	.byte	0x00, 0xf0, 0x11, 0x00


	//----- nvinfo : EIATTR_KPARAM_INFO
	.align		4
.L_3837:
        /*00e8*/ 	.byte	0x04, 0x17
        /*00ea*/ 	.short	(.L_3839 - .L_3838)
.L_3838:
        /*00ec*/ 	.word	0x00000000
        /*00f0*/ 	.short	0x0005
        /*00f2*/ 	.short	0x0028
        /*00f4*/ 	.byte	0x00, 0xf0, 0x11, 0x00


	//----- nvinfo : EIATTR_KPARAM_INFO
	.align		4
.L_3839:
        /*00f8*/ 	.byte	0x04, 0x17
        /*00fa*/ 	.short	(.L_3841 - .L_3840)
.L_3840:
        /*00fc*/ 	.word	0x00000000
        /*0100*/ 	.short	0x0004
        /*0102*/ 	.short	0x0020
        /*0104*/ 	.byte	0x00, 0xf0, 0x21, 0x00


	//----- nvinfo : EIATTR_KPARAM_INFO
	.align		4
.L_3841:
        /*0108*/ 	.byte	0x04, 0x17
        /*010a*/ 	.short	(.L_3843 - .L_3842)
.L_3842:
        /*010c*/ 	.word	0x00000000
        /*0110*/ 	.short	0x0003
        /*0112*/ 	.short	0x0018
        /*0114*/ 	.byte	0x00, 0xf0, 0x21, 0x00


	//----- nvinfo : EIATTR_KPARAM_INFO
	.align		4
.L_3843:
        /*0118*/ 	.byte	0x04, 0x17
        /*011a*/ 	.short	(.L_3845 - .L_3844)
.L_3844:
        /*011c*/ 	.word	0x00000000
        /*0120*/ 	.short	0x0002
        /*0122*/ 	.short	0x0010
        /*0124*/ 	.byte	0x00, 0xf0, 0x21, 0x00


	//----- nvinfo : EIATTR_KPARAM_INFO
	.align		4
.L_3845:
        /*0128*/ 	.byte	0x04, 0x17
        /*012a*/ 	.short	(.L_3847 - .L_3846)
.L_3846:
        /*012c*/ 	.word	0x00000000
        /*0130*/ 	.short	0x0001
        /*0132*/ 	.short	0x0008
        /*0134*/ 	.byte	0x00, 0xf0, 0x21, 0x00


	//----- nvinfo : EIATTR_KPARAM_INFO
	.align		4
.L_3847:
        /*0138*/ 	.byte	0x04, 0x17
        /*013a*/ 	.short	(.L_3849 - .L_3848)
.L_3848:
        /*013c*/ 	.word	0x00000000
        /*0140*/ 	.short	0x0000
        /*0142*/ 	.short	0x0000
        /*0144*/ 	.byte	0x00, 0xf0, 0x21, 0x00


	//----- nvinfo : EIATTR_SPARSE_MMA_MASK
	.align		4
.L_3849:
        /*0148*/ 	.byte	0x03, 0x50
        /*014a*/ 	.short	0x0000


	//----- nvinfo : EIATTR_MAXREG_COUNT
	.align		4
        /*014c*/ 	.byte	0x03, 0x1b
        /*014e*/ 	.short	0x00ff


	//----- nvinfo : EIATTR_NUM_BARRIERS
	.align		4
        /*0150*/ 	.byte	0x02, 0x4c
        /*0152*/ 	.byte	0x01
	.zero		1


	//----- nvinfo : EIATTR_MERCURY_ISA_VERSION
	.align		4
        /*0154*/ 	.byte	0x03, 0x5f
        /*0156*/ 	.short	0x0101


	//----- nvinfo : EIATTR_EXIT_INSTR_OFFSETS
	.align		4
        /*0158*/ 	.byte	0x04, 0x1c
        /*015a*/ 	.short	(.L_3851 - .L_3850)


	//   ....[0]....
.L_3850:
        /*015c*/ 	.word	0x00000300


	//   ....[1]....
        /*0160*/ 	.word	0x000051c0


	//   ....[2]....
        /*0164*/ 	.word	0x00005380


	//   ....[3]....
        /*0168*/ 	.word	0x00005420


	//   ....[4]....
        /*016c*/ 	.word	0x00005460


	//----- nvinfo : EIATTR_CRS_STACK_SIZE
	.align		4
.L_3851:
        /*0170*/ 	.byte	0x04, 0x1e
        /*0172*/ 	.short	(.L_3853 - .L_3852)
.L_3852:
        /*0174*/ 	.word	0x00000000


	//----- nvinfo : EIATTR_CBANK_PARAM_SIZE
	.align		4
.L_3853:
        /*0178*/ 	.byte	0x03, 0x19
        /*017a*/ 	.short	0x0074


	//----- nvinfo : EIATTR_PARAM_CBANK
	.align		4
        /*017c*/ 	.byte	0x04, 0x0a
        /*017e*/ 	.short	(.L_3855 - .L_3854)
	.align		4
.L_3854:
        /*0180*/ 	.word	index@(.nv.constant0._Z23gemm_half_q_half_kernelILi1ELi14ELb0ELb0ELi64EEvPK6__halfPKjS4_S2_PS0_iiiiPKtS7_iiiiiibS2_i)
        /*0184*/ 	.short	0x0210
        /*0186*/ 	.short	0x0074


	//----- nvinfo : EIATTR_SW_WAR
	.align		4
.L_3855:
        /*0188*/ 	.byte	0x04, 0x36
        /*018a*/ 	.short	(.L_3857 - .L_3856)
.L_3856:
        /*018c*/ 	.word	0x00000008
.L_3857:


//--------------------- .nv.info._Z23gemm_half_q_half_kernelILi1ELi4ELb0ELb0ELi64EEvPK6__halfPKjS4_S2_PS0_iiiiPKtS7_iiiiiibS2_i --------------------------
	.section	.nv.info._Z23gemm_half_q_half_kernelILi1ELi4ELb0ELb0ELi64EEvPK6__halfPKjS4_S2_PS0_iiiiPKtS7_iiiiiibS2_i,"",@"SHT_CUDA_INFO"
	.sectionflags	@""
	.align	4


	//----- nvinfo : EIATTR_CUDA_API_VERSION
	.align		4
        /*0000*/ 	.byte	0x04, 0x37
        /*0002*/ 	.short	(.L_3859 - .L_3858)
.L_3858:
        /*0004*/ 	.word	0x00000082


	//----- nvinfo : EIATTR_KPARAM_INFO
	.align		4
.L_3859:
        /*0008*/ 	.byte	0x04, 0x17
        /*000a*/ 	.short	(.L_3861 - .L_3860)
.L_3860:
        /*000c*/ 	.word	0x00000000
        /*0010*/ 	.short	0x0013
        /*0012*/ 	.short	0x0070
        /*0014*/ 	.byte	0x00, 0xf0, 0x11, 0x00


	//----- nvinfo : EIATTR_KPARAM_INFO
	.align		4
.L_3861:
        /*0018*/ 	.byte	0x04, 0x17
        /*001a*/ 	.short	(.L_3863 - .L_3862)
.L_3862:
        /*001c*/ 	.word	0x00000000
        /*0020*/ 	.short	0x0012
        /*0022*/ 	.short	0x0068
        /*0024*/ 	.byte	0x00, 0xf0, 0x21, 0x00


	//----- nvinfo : EIATTR_KPARAM_INFO
	.align		4
.L_3863:
        /*0028*/ 	.byte	0x04, 0x17
        /*002a*/ 	.short	(.L_3865 - .L_3864)
.L_3864:
        /*002c*/ 	.word	0x00000000
        /*0030*/ 	.short	0x0011
        /*0032*/ 	.short	0x0060
        /*0034*/ 	.byte	0x00, 0xf0, 0x05, 0x00


	//----- nvinfo : EIATTR_KPARAM_INFO
	.align		4
.L_3865:
        /*0038*/ 	.byte	0x04, 0x17
        /*003a*/ 	.short	(.L_3867 - .L_3866)
.L_3866:
        /*003c*/ 	.word	0x00000000
        /*0040*/ 	.short	0x0010
        /*0042*/ 	.short	0x005c
        /*0044*/ 	.byte	0x00, 0xf0, 0x11, 0x00


	//----- nvinfo : EIATTR_KPARAM_INFO
	.align		4
.L_3867:
        /*0048*/ 	.byte	0x04, 0x17
        /*004a*/ 	.short	(.L_3869 - .L_3868)
.L_3868:
        /*004c*/ 	.word	0x00000000
        /*0050*/ 	.short	0x000f
        /*0052*/ 	.short	0x0058
        /*0054*/ 	.byte	0x00, 0xf0, 0x11, 0x00


	//----- nvinfo : EIATTR_KPARAM_INFO
	.align		4
.L_3869:
        /*0058*/ 	.byte	0x04, 0x17
        /*005a*/ 	.short	(.L_3871 - .L_3870)
.L_3870:
        /*005c*/ 	.word	0x00000000
        /*0060*/ 	.short	0x000e
        /*0062*/ 	.short	0x0054
        /*0064*/ 	.byte	0x00, 0xf0, 0x11, 0x00


	//----- nvinfo : EIATTR_KPARAM_INFO
	.align		4
.L_3871:
        /*0068*/ 	.byte	0x04, 0x17
        /*006a*/ 	.short	(.L_3873 - .L_3872)
.L_3872:
        /*006c*/ 	.word	0x00000000
        /*0070*/ 	.short	0x000d
        /*0072*/ 	.short	0x0050
        /*0074*/ 	.byte	0x00, 0xf0, 0x11, 0x00


	//----- nvinfo : EIATTR_KPARAM_INFO
	.align		4
.L_3873:
        /*0078*/ 	.byte	0x04, 0x17
        /*007a*/ 	.short	(.L_3875 - .L_3874)
.L_3874:
        /*007c*/ 	.word	0x00000000
        /*0080*/ 	.short	0x000c
        /*0082*/ 	.short	0x004c
        /*0084*/ 	.byte	0x00, 0xf0, 0x11, 0x00


	//----- nvinfo : EIATTR_KPARAM_INFO
	.align		4
.L_3875:
        /*0088*/ 	.byte	0x04, 0x17
        /*008a*/ 	.short	(.L_3877 - .L_3876)
.L_3876:
        /*008c*/ 	.word	0x00000000
        /*0090*/ 	.short	0x000b
        /*0092*/ 	.short	0x0048
        /*0094*/ 	.byte	0x00, 0xf0, 0x11, 0x00


	//----- nvinfo : EIATTR_KPARAM_INFO
	.align		4
.L_3877:
        /*0098*/ 	.byte	0x04, 0x17
        /*009a*/ 	.short	(.L_3879 - .L_3878)
.L_3878:
        /*009c*/ 	.word	0x00000000
        /*00a0*/ 	.short	0x000a
        /*00a2*/ 	.short	0x0040
        /*00a4*/ 	.byte	0x00, 0xf0, 0x21, 0x00


	//----- nvinfo : EIATTR_KPARAM_INFO
	.align		4
.L_3879:
        /*00a8*/ 	.byte	0x04, 0x17
        /*00aa*/ 	.short	(.L_3881 - .L_3880)
.L_3880:
        /*00ac*/ 	.word	0x00000000
        /*00b0*/ 	.short	0x0009
        /*00b2*/ 	.short	0x0038
        /*00b4*/ 	.byte	0x00, 0xf0, 0x21, 0x00


	//----- nvinfo : EIATTR_KPARAM_INFO
	.align		4
.L_3881:
        /*00b8*/ 	.byte	0x04, 0x17
        /*00ba*/ 	.short	(.L_3883 - .L_3882)
.L_3882:
        /*00bc*/ 	.word	0x00000000
        /*00c0*/ 	.short	0x0008
        /*00c2*/ 	.short	0x0034
        /*00c4*/ 	.byte	0x00, 0xf0, 0x11, 0x00


	//----- nvinfo : EIATTR_KPARAM_INFO
	.align		4
.L_3883:
        /*00c8*/ 	.byte	0x04, 0x17
        /*00ca*/ 	.short	(.L_3885 - .L_3884)
.L_3884:
        /*00cc*/ 	.word	0x00000000
        /*00d0*/ 	.short	0x0007
        /*00d2*/ 	.short	0x0030
        /*00d4*/ 	.byte	0x00, 0xf0, 0x11, 0x00


	//----- nvinfo : EIATTR_KPARAM_INFO
	.align		4
.L_3885:
        /*00d8*/ 	.byte	0x04, 0x17
        /*00da*/ 	.short	(.L_3887 - .L_3886)
.L_3886:
        /*00dc*/ 	.word	0x00000000
        /*00e0*/ 	.short	0x0006
        /*00e2*/ 	.short	0x002c
        /*00e4*/ 	.byte	0x00, 0xf0, 0x11, 0x00


	//----- nvinfo : EIATTR_KPARAM_INFO
	.align		4
.L_3887:
        /*00e8*/ 	.byte	0x04, 0x17
        /*00ea*/ 	.short	(.L_3889 - .L_3888)
.L_3888:
        /*00ec*/ 	.word	0x00000000
        /*00f0*/ 	.short	0x0005
        /*00f2*/ 	.short	0x0028
        /*00f4*/ 	.byte	0x00, 0xf0, 0x11, 0x00


	//----- nvinfo : EIATTR_KPARAM_INFO
	.align		4
.L_3889:
        /*00f8*/ 	.byte	0x04, 0x17
        /*00fa*/ 	.short	(.L_3891 - .L_3890)
.L_3890:
        /*00fc*/ 	.word	0x00000000
        /*0100*/ 	.short	0x0004
        /*0102*/ 	.short	0x0020
        /*0104*/ 	.byte	0x00, 0xf0, 0x21, 0x00


	//----- nvinfo : EIATTR_KPARAM_INFO
	.align		4
.L_3891:
        /*0108*/ 	.byte	0x04, 0x17
        /*010a*/ 	.short	(.L_3893 - .L_3892)
.L_3892:
        /*010c*/ 	.word	0x00000000
        /*0110*/ 	.short	0x0003
        /*0112*/ 	.short	0x0018
        /*0114*/ 	.byte	0x00, 0xf0, 0x21, 0x00


	//----- nvinfo : EIATTR_KPARAM_INFO
	.align		4
.L_3893:
        /*0118*/ 	.byte	0x04, 0x17
        /*011a*/ 	.short	(.L_3895 - .L_3894)
.L_3894:
        /*011c*/ 	.word	0x00000000
        /*0120*/ 	.short	0x0002
        /*0122*/ 	.short	0x0010
        /*0124*/ 	.byte	0x00, 0xf0, 0x21, 0x00


	//----- nvinfo : EIATTR_KPARAM_INFO
	.align		4
.L_3895:
        /*0128*/ 	.byte	0x04, 0x17
        /*012a*/ 	.short	(.L_3897 - .L_3896)
.L_3896:
        /*012c*/ 	.word	0x00000000
        /*0130*/ 	.short	0x0001
        /*0132*/ 	.short	0x0008
        /*0134*/ 	.byte	0x00, 0xf0, 0x21, 0x00


	//----- nvinfo : EIATTR_KPARAM_INFO
	.align		4
.L_3897:
        /*0138*/ 	.byte	0x04, 0x17
        /*013a*/ 	.short	(.L_3899 - .L_3898)
.L_3898:
        /*013c*/ 	.word	0x00000000
        /*0140*/ 	.short	0x0000
        /*0142*/ 	.short	0x0000
        /*0144*/ 	.byte	0x00, 0xf0, 0x21, 0x00


	//----- nvinfo : EIATTR_SPARSE_MMA_MASK
	.align		4
.L_3899:
        /*0148*/ 	.byte	0x03, 0x50
        /*014a*/ 	.short	0x0000


	//----- nvinfo : EIATTR_MAXREG_COUNT
	.align		4
        /*014c*/ 	.byte	0x03, 0x1b
        /*014e*/ 	.short	0x00ff


	//----- nvinfo : EIATTR_NUM_BARRIERS
	.align		4
        /*0150*/ 	.byte	0x02, 0x4c
        /*0152*/ 	.byte	0x01
	.zero		1


	//----- nvinfo : EIATTR_MERCURY_ISA_VERSION
	.align		4
        /*0154*/ 	.byte	0x03, 0x5f
        /*0156*/ 	.short	0x0101


	//----- nvinfo : EIATTR_EXIT_INSTR_OFFSETS
	.align		4
        /*0158*/ 	.byte	0x04, 0x1c
        /*015a*/ 	.short	(.L_3901 - .L_3900)


	//   ....[0]....
.L_3900:
        /*015c*/ 	.word	0x00000300


	//   ....[1]....
        /*0160*/ 	.word	0x00002140


	//   ....[2]....
        /*0164*/ 	.word	0x000022f0


	//   ....[3]....
        /*0168*/ 	.word	0x00002390


	//   ....[4]....
        /*016c*/ 	.word	0x000023d0


	//----- nvinfo : EIATTR_CRS_STACK_SIZE
	.align		4
.L_3901:
        /*0170*/ 	.byte	0x04, 0x1e
        /*0172*/ 	.short	(.L_3903 - .L_3902)
.L_3902:
        /*0174*/ 	.word	0x00000000


	//----- nvinfo : EIATTR_CBANK_PARAM_SIZE
	.align		4
.L_3903:
        /*0178*/ 	.byte	0x03, 0x19
        /*017a*/ 	.short	0x0074


	//----- nvinfo : EIATTR_PARAM_CBANK
	.align		4
        /*017c*/ 	.byte	0x04, 0x0a
        /*017e*/ 	.short	(.L_3905 - .L_3904)
	.align		4
.L_3904:
        /*0180*/ 	.word	index@(.nv.constant0._Z23gemm_half_q_half_kernelILi1ELi4ELb0ELb0ELi64EEvPK6__halfPKjS4_S2_PS0_iiiiPKtS7_iiiiiibS2_i)
        /*0184*/ 	.short	0x0210
        /*0186*/ 	.short	0x0074


	//----- nvinfo : EIATTR_SW_WAR
	.align		4
.L_3905:
        /*0188*/ 	.byte	0x04, 0x36
        /*018a*/ 	.short	(.L_3907 - .L_3906)
.L_3906:
        /*018c*/ 	.word	0x00000008
.L_3907:


//--------------------- .nv.info._Z23gemm_half_q_half_kernelILi1ELi6ELb0ELb0ELi64EEvPK6__halfPKjS4_S2_PS0_iiiiPKtS7_iiiiiibS2_i --------------------------
	.section	.nv.info._Z23gemm_half_q_half_kernelILi1ELi6ELb0ELb0ELi64EEvPK6__halfPKjS4_S2_PS0_iiiiPKtS7_iiiiiibS2_i,"",@"SHT_CUDA_INFO"
	.sectionflags	@""
	.align	4


	//----- nvinfo : EIATTR_CUDA_API_VERSION
	.align		4
        /*0000*/ 	.byte	0x04, 0x37
        /*0002*/ 	.short	(.L_3909 - .L_3908)
.L_3908:
        /*0004*/ 	.word	0x00000082


	//----- nvinfo : EIATTR_KPARAM_INFO
	.align		4
.L_3909:
        /*0008*/ 	.byte	0x04, 0x17
        /*000a*/ 	.short	(.L_3911 - .L_3910)
.L_3910:
        /*000c*/ 	.word	0x00000000
        /*0010*/ 	.short	0x0013
        /*0012*/ 	.short	0x0070
        /*0014*/ 	.byte	0x00, 0xf0, 0x11, 0x00


	//----- nvinfo : EIATTR_KPARAM_INFO
	.align		4
.L_3911:
        /*0018*/ 	.byte	0x04, 0x17
        /*001a*/ 	.short	(.L_3913 - .L_3912)
.L_3912:
        /*001c*/ 	.word	0x00000000
        /*0020*/ 	.short	0x0012
        /*0022*/ 	.short	0x0068
        /*0024*/ 	.byte	0x00, 0xf0, 0x21, 0x00


	//----- nvinfo : EIATTR_KPARAM_INFO
	.align		4
.L_3913:
        /*0028*/ 	.byte	0x04, 0x17
        /*002a*/ 	.short	(.L_3915 - .L_3914)
.L_3914:
        /*002c*/ 	.word	0x00000000
        /*0030*/ 	.short	0x0011
        /*0032*/ 	.short	0x0060
        /*0034*/ 	.byte	0x00, 0xf0, 0x05, 0x00


	//----- nvinfo : EIATTR_KPARAM_INFO
	.align		4
.L_3915:
        /*0038*/ 	.byte	0x04, 0x17
        /*003a*/ 	.short	(.L_3917 - .L_3916)
.L_3916:
        /*003c*/ 	.word	0x00000000
        /*0040*/ 	.short	0x0010
        /*0042*/ 	.short	0x005c
        /*0044*/ 	.byte	0x00, 0xf0, 0x11, 0x00


	//----- nvinfo : EIATTR_KPARAM_INFO
	.align		4
.L_3917:
        /*0048*/ 	.byte	0x04, 0x17
        /*004a*/ 	.short	(.L_3919 - .L_3918)
.L_3918:
        /*004c*/ 	.word	0x00000000
        /*0050*/ 	.short	0x000f
        /*0052*/ 	.short	0x0058
        /*0054*/ 	.byte	0x00, 0xf0, 0x11, 0x00


	//----- nvinfo : EIATTR_KPARAM_INFO
	.align		4
.L_3919:
        /*0058*/ 	.byte	0x04, 0x17
        /*005a*/ 	.short	(.L_3921 - .L_3920)
.L_3920:
        /*005c*/ 	.word	0x00000000
        /*0060*/ 	.short	0x000e
        /*0062*/ 	.short	0x0054
        /*0064*/ 	.byte	0x00, 0xf0, 0x11, 0x00


	//----- nvinfo : EIATTR_KPARAM_INFO
	.align		4
.L_3921:
        /*0068*/ 	.byte	0x04, 0x17
        /*006a*/ 	.short	(.L_3923 - .L_3922)
.L_3922:
        /*006c*/ 	.word	0x00000000
        /*0070*/ 	.short	0x000d
        /*0072*/ 	.short	0x0050
        /*0074*/ 	.byte	0x00, 0xf0, 0x11, 0x00


	//----- nvinfo : EIATTR_KPARAM_INFO
	.align		4
.L_3923:
        /*0078*/ 	.byte	0x04, 0x17
        /*007a*/ 	.short	(.L_3925 - .L_3924)
.L_3924:
        /*007c*/ 	.word	0x00000000
        /*0080*/ 	.short	0x000c
        /*0082*/ 	.short	0x004c
        /*0084*/ 	.byte	0x00, 0xf0, 0x11, 0x00


	//----- nvinfo : EIATTR_KPARAM_INFO
	.align		4
.L_3925:
        /*0088*/ 	.byte	0x04, 0x17
        /*008a*/ 	.short	(.L_3927 - .L_3926)
.L_3926:
        /*008c*/ 	.word	0x00000000
        /*0090*/ 	.short	0x000b
        /*0092*/ 	.short	0x0048
        /*0094*/ 	.byte	0x00, 0xf0, 0x11, 0x00


	//----- nvinfo : EIATTR_KPARAM_INFO
	.align		4
.L_3927:
        /*0098*/ 	.byte	0x04, 0x17
        /*009a*/ 	.short	(.L_3929 - .L_3928)
.L_3928:
        /*009c*/ 	.word	0x00000000
        /*00a0*/ 	.short	0x000a
        /*00a2*/ 	.short	0x0040
        /*00a4*/ 	.byte	0x00, 0xf0, 0x21, 0x00


	//----- nvinfo : EIATTR_KPARAM_INFO
	.align		4
.L_3929:
        /*00a8*/ 	.byte	0x04, 0x17
        /*00aa*/ 	.short	(.L_3931 - .L_3930)
.L_3930:
        /*00ac*/ 	.word	0x00000000
        /*00b0*/ 	.short	0x0009
        /*00b2*/ 	.short	0x0038
        /*00b4*/ 	.byte	0x00, 0xf0, 0x21, 0x00


	//----- nvinfo : EIATTR_KPARAM_INFO
	.align		4
.L_3931:
        /*00b8*/ 	.byte	0x04, 0x17
        /*00ba*/ 	.short	(.L_3933 - .L_3932)
.L_3932:
        /*00bc*/ 	.word	0x00000000
        /*00c0*/ 	.short	0x0008
        /*00c2*/ 	.short	0x0034
        /*00c4*/ 	.byte	0x00, 0xf0, 0x11, 0x00


	//----- nvinfo : EIATTR_KPARAM_INFO
	.align		4
.L_3933:
        /*00c8*/ 	.byte	0x04, 0x17
        /*00ca*/ 	.short	(.L_3935 - .L_3934)
.L_3934:
        /*00cc*/ 	.word	0x00000000
        /*00d0*/ 	.short	0x0007
        /*00d2*/ 	.short	0x0030
        /*00d4*/ 	.byte	0x00, 0xf0, 0x11, 0x00


	//----- nvinfo : EIATTR_KPARAM_INFO
	.align		4
.L_3935:
        /*00d8*/ 	.byte	0x04, 0x17
        /*00da*/ 	.short	(.L_3937 - .L_3936)
.L_3936:
        /*00dc*/ 	.word	0x00000000
        /*00e0*/ 	.short	0x0006
        /*00e2*/ 	.short	0x002c
        /*00e4*/ 	.byte	0x00, 0xf0, 0x11, 0x00


	//----- nvinfo : EIATTR_KPARAM_INFO
	.align		4
.L_3937:
        /*00e8*/ 	.byte	0x04, 0x17
        /*00ea*/ 	.short	(.L_3939 - .L_3938)
.L_3938:
        /*00ec*/ 	.word	0x00000000
        /*00f0*/ 	.short	0x0005
        /*00f2*/ 	.short	0x0028
        /*00f4*/ 	.byte	0x00, 0xf0, 0x11, 0x00


	//----- nvinfo : EIATTR_KPARAM_INFO
	.align		4
.L_3939:
        /*00f8*/ 	.byte	0x04, 0x17
        /*00fa*/ 	.short	(.L_3941 - .L_3940)
.L_3940:
        /*00fc*/ 	.word	0x00000000
        /*0100*/ 	.short	0x0004
        /*0102*/ 	.short	0x0020
        /*0104*/ 	.byte	0x00, 0xf0, 0x21, 0x00


	//----- nvinfo : EIATTR_KPARAM_INFO
	.align		4
.L_3941:
        /*0108*/ 	.byte	0x04, 0x17
        /*010a*/ 	.short	(.L_3943 - .L_3942)
.L_3942:
        /*010c*/ 	.word	0x00000000
        /*0110*/ 	.short	0x0003
        /*0112*/ 	.short	0x0018
        /*0114*/ 	.byte	0x00, 0xf0, 0x21, 0x00


	//----- nvinfo : EIATTR_KPARAM_INFO
	.align		4
.L_3943:
        /*0118*/ 	.byte	0x04, 0x17
        /*011a*/ 	.short	(.L_3945 - .L_3944)
.L_3944:
        /*011c*/ 	.word	0x00000000
        /*0120*/ 	.short	0x0002
        /*0122*/ 	.short	0x0010
        /*0124*/ 	.byte	0x00, 0xf0, 0x21, 0x00


	//----- nvinfo : EIATTR_KPARAM_INFO
	.align		4
.L_3945:
        /*0128*/ 	.byte	0x04, 0x17
        /*012a*/ 	.short	(.L_3947 - .L_3946)
.L_3946:
        /*012c*/ 	.word	0x00000000
        /*0130*/ 	.short	0x0001
        /*0132*/ 	.short	0x0008
        /*0134*/ 	.byte	0x00, 0xf0, 0x21, 0x00


	//----- nvinfo : EIATTR_KPARAM_INFO
	.align		4
.L_3947:
        /*0138*/ 	.byte	0x04, 0x17
        /*013a*/ 	.short	(.L_3949 - .L_3948)
.L_3948:
        /*013c*/ 	.word	0x00000000
        /*0140*/ 	.short	0x0000
        /*0142*/ 	.short	0x0000
        /*0144*/ 	.byte	0x00, 0xf0, 0x21, 0x00


	//----- nvinfo : EIATTR_SPARSE_MMA_MASK
	.align		4
.L_3949:
        /*0148*/ 	.byte	0x03, 0x50
        /*014a*/ 	.short	0x0000


	//----- nvinfo : EIATTR_MAXREG_COUNT
	.align		4
        /*014c*/ 	.byte	0x03, 0x1b
        /*014e*/ 	.short	0x00ff


	//----- nvinfo : EIATTR_NUM_BARRIERS
	.align		4
        /*0150*/ 	.byte	0x02, 0x4c
        /*0152*/ 	.byte	0x01
	.zero		1


	//----- nvinfo : EIATTR_MERCURY_ISA_VERSION
	.align		4
        /*0154*/ 	.byte	0x03, 0x5f
        /*0156*/ 	.short	0x0101


	//----- nvinfo : EIATTR_EXIT_INSTR_OFFSETS
	.align		4
        /*0158*/ 	.byte	0x04, 0x1c
        /*015a*/ 	.short	(.L_3951 - .L_3950)


	//   ....[0]....
.L_3950:
        /*015c*/ 	.word	0x00000300


	//   ....[1]....
        /*0160*/ 	.word	0x00002c80


	//   ....[2]....
        /*0164*/ 	.word	0x00002e40


	//   ....[3]....
        /*0168*/ 	.word	0x00002ee0


	//   ....[4]....
        /*016c*/ 	.word	0x00002f20


	//----- nvinfo : EIATTR_CRS_STACK_SIZE
	.align		4
.L_3951:
        /*0170*/ 	.byte	0x04, 0x1e
        /*0172*/ 	.short	(.L_3953 - .L_3952)
.L_3952:
        /*0174*/ 	.word	0x00000000


	//----- nvinfo : EIATTR_CBANK_PARAM_SIZE
	.align		4
.L_3953:
        /*0178*/ 	.byte	0x03, 0x19
        /*017a*/ 	.short	0x0074


	//----- nvinfo : EIATTR_PARAM_CBANK
	.align		4
        /*017c*/ 	.byte	0x04, 0x0a
        /*017e*/ 	.short	(.L_3955 - .L_3954)
	.align		4
.L_3954:
        /*0180*/ 	.word	index@(.nv.constant0._Z23gemm_half_q_half_kernelILi1ELi6ELb0ELb0ELi64EEvPK6__halfPKjS4_S2_PS0_iiiiPKtS7_iiiiiibS2_i)
        /*0184*/ 	.short	0x0210
        /*0186*/ 	.short	0x0074


	//----- nvinfo : EIATTR_SW_WAR
	.align		4
.L_3955:
        /*0188*/ 	.byte	0x04, 0x36
        /*018a*/ 	.short	(.L_3957 - .L_3956)
.L_3956:
        /*018c*/ 	.word	0x00000008
.L_3957:


//--------------------- .nv.info._Z23gemm_half_q_half_kernelILi1ELi2ELb0ELb0ELi64EEvPK6__halfPKjS4_S2_PS0_iiiiPKtS7_iiiiiibS2_i --------------------------
	.section	.nv.info._Z23gemm_half_q_half_kernelILi1ELi2ELb0ELb0ELi64EEvPK6__halfPKjS4_S2_PS0_iiiiPKtS7_iiiiiibS2_i,"",@"SHT_CUDA_INFO"
	.sectionflags	@""
	.align	4


	//----- nvinfo : EIATTR_CUDA_API_VERSION
	.align		4
        /*0000*/ 	.byte	0x04, 0x37
        /*0002*/ 	.short	(.L_3959 - .L_3958)
.L_3958:
        /*0004*/ 	.word	0x00000082


	//----- nvinfo : EIATTR_KPARAM_INFO
	.align		4
.L_3959:
        /*0008*/ 	.byte	0x04, 0x17
        /*000a*/ 	.short	(.L_3961 - .L_3960)
.L_3960:
        /*000c*/ 	.word	0x00000000
        /*0010*/ 	.short	0x0013
        /*0012*/ 	.short	0x0070
        /*0014*/ 	.byte	0x00, 0xf0, 0x11, 0x00


	//----- nvinfo : EIATTR_KPARAM_INFO
	.align		4
.L_3961:
        /*0018*/ 	.byte	0x04, 0x17
        /*001a*/ 	.short	(.L_3963 - .L_3962)
.L_3962:
        /*001c*/ 	.word	0x00000000
        /*0020*/ 	.short	0x0012
        /*0022*/ 	.short	0x0068
        /*0024*/ 	.byte	0x00, 0xf0, 0x21, 0x00


	//----- nvinfo : EIATTR_KPARAM_INFO
	.align		4
.L_3963:
        /*0028*/ 	.byte	0x04, 0x17
        /*002a*/ 	.short	(.L_3965 - .L_3964)
.L_3964:
        /*002c*/ 	.word	0x00000000
        /*0030*/ 	.short	0x0011
        /*0032*/ 	.short	0x0060
        /*0034*/ 	.byte	0x00, 0xf0, 0x05, 0x00


	//----- nvinfo : EIATTR_KPARAM_INFO
	.align		4
.L_3965:
        /*0038*/ 	.byte	0x04, 0x17
        /*003a*/ 	.short	(.L_3967 - .L_3966)
.L_3966:
        /*003c*/ 	.word	0x00000000
        /*0040*/ 	.short	0x0010
        /*0042*/ 	.short	0x005c
        /*0044*/ 	.byte	0x00, 0xf0, 0x11, 0x00


	//----- nvinfo : EIATTR_KPARAM_INFO
	.align		4
.L_3967:
        /*0048*/ 	.byte	0x04, 0x17
        /*004a*/ 	.short	(.L_3969 - .L_3968)
.L_3968:
        /*004c*/ 	.word	0x00000000
        /*0050*/ 	.short	0x000f
        /*0052*/ 	.short	0x0058
        /*0054*/ 	.byte	0x00, 0xf0, 0x11, 0x00


	//----- nvinfo : EIATTR_KPARAM_INFO
	.align		4
.L_3969:
        /*0058*/ 	.byte	0x04, 0x17
        /*005a*/ 	.short	(.L_3971 - .L_3970)
.L_3970:
        /*005c*/ 	.word	0x00000000
        /*0060*/ 	.short	0x000e
        /*0062*/ 	.short	0x0054
        /*0064*/ 	.byte	0x00, 0xf0, 0x11, 0x00


	//----- nvinfo : EIATTR_KPARAM_INFO
	.align		4
.L_3971:
        /*0068*/ 	.byte	0x04, 0x17
        /*006a*/ 	.short	(.L_3973 - .L_3972)
.L_3972:
        /*006c*/ 	.word	0x00000000
        /*0070*/ 	.short	0x000d
        /*0072*/ 	.short	0x0050
        /*0074*/ 	.byte	0x00, 0xf0, 0x11, 0x00


	//----- nvinfo : EIATTR_KPARAM_INFO
	.align		4
.L_3973:
        /*0078*/ 	.byte	0x04, 0x17
        /*007a*/ 	.short	(.L_3975 - .L_3974)
.L_3974:
        /*007c*/ 	.word	0x00000000
        /*0080*/ 	.short	0x000c
        /*0082*/ 	.short	0x004c
        /*0084*/ 	.byte	0x00, 0xf0, 0x11, 0x00


	//----- nvinfo : EIATTR_KPARAM_INFO
	.align		4
.L_3975:
        /*0088*/ 	.byte	0x04, 0x17
        /*008a*/ 	.short	(.L_3977 - .L_3976)
.L_3976:
        /*008c*/ 	.word	0x00000000
        /*0090*/ 	.short	0x000b
        /*0092*/ 	.short	0x0048
        /*0094*/ 	.byte	0x00, 0xf0, 0x11, 0x00


	//----- nvinfo : EIATTR_KPARAM_INFO
	.align		4
.L_3977:
        /*0098*/ 	.byte	0x04, 0x17
        /*009a*/ 	.short	(.L_3979 - .L_3978)
.L_3978:
        /*009c*/ 	.word	0x00000000
        /*00a0*/ 	.short	0x000a
        /*00a2*/ 	.short	0x0040
        /*00a4*/ 	.byte	0x00, 0xf0, 0x21, 0x00


	//----- nvinfo : EIATTR_KPARAM_INFO
	.align		4
.L_3979:
        /*00a8*/ 	.byte	0x04, 0x17
        /*00aa*/ 	.short	(.L_3981 - .L_3980)
.L_3980:
        /*00ac*/ 	.word	0x00000000
        /*00b0*/ 	.short	0x0009
        /*00b2*/ 	.short	0x0038
        /*00b4*/ 	.byte	0x00, 0xf0, 0x21, 0x00


	//----- nvinfo : EIATTR_KPARAM_INFO
	.align		4
.L_3981:
        /*00b8*/ 	.byte	0x04, 0x17
        /*00ba*/ 	.short	(.L_3983 - .L_3982)
.L_3982:
        /*00bc*/ 	.word	0x00000000
        /*00c0*/ 	.short	0x0008
        /*00c2*/ 	.short	0x0034
        /*00c4*/ 	.byte	0x00, 0xf0, 0x11, 0x00


	//----- nvinfo : EIATTR_KPARAM_INFO
	.align		4
.L_3983:
        /*00c8*/ 	.byte	0x04, 0x17
        /*00ca*/ 	.short	(.L_3985 - .L_3984)
.L_3984:
        /*00cc*/ 	.word	0x00000000
        /*00d0*/ 	.short	0x0007
        /*00d2*/ 	.short	0x0030
        /*00d4*/ 	.byte	0x00, 0xf0, 0x11, 0x00


	//----- nvinfo : EIATTR_KPARAM_INFO
	.align		4
.L_3985:
        /*00d8*/ 	.byte	0x04, 0x17
        /*00da*/ 	.short	(.L_3987 - .L_3986)
.L_3986:
        /*00dc*/ 	.word	0x00000000
        /*00e0*/ 	.short	0x0006
        /*00e2*/ 	.short	0x002c
        /*00e4*/ 	.byte	0x00, 0xf0, 0x11, 0x00


	//----- nvinfo : EIATTR_KPARAM_INFO
	.align		4
.L_3987:
        /*00e8*/ 	.byte	0x04, 0x17
        /*00ea*/ 	.short	(.L_3989 - .L_3988)
.L_3988:
        /*00ec*/ 	.word	0x00000000
        /*00f0*/ 	.short	0x0005
        /*00f2*/ 	.short	0x0028
        /*00f4*/ 	.byte	0x00, 0xf0, 0x11, 0x00


	//----- nvinfo : EIATTR_KPARAM_INFO
	.align		4
.L_3989:
        /*00f8*/ 	.byte	0x04, 0x17
        /*00fa*/ 	.short	(.L_3991 - .L_3990)
.L_3990:
        /*00fc*/ 	.word	0x00000000
        /*0100*/ 	.short	0x0004
        /*0102*/ 	.short	0x0020
        /*0104*/ 	.byte	0x00, 0xf0, 0x21, 0x00


	//----- nvinfo : EIATTR_KPARAM_INFO
	.align		4
.L_3991:
        /*0108*/ 	.byte	0x04, 0x17
        /*010a*/ 	.short	(.L_3993 - .L_3992)
.L_3992:
        /*010c*/ 	.word	0x00000000
        /*0110*/ 	.short	0x0003
        /*0112*/ 	.short	0x0018
        /*0114*/ 	.byte	0x00, 0xf0, 0x21, 0x00


	//----- nvinfo : EIATTR_KPARAM_INFO
	.align		4
.L_3993:
        /*0118*/ 	.byte	0x04, 0x17
        /*011a*/ 	.short	(.L_3995 - .L_3994)
.L_3994:
        /*011c*/ 	.word	0x00000000
        /*0120*/ 	.short	0x0002
        /*0122*/ 	.short	0x0010
        /*0124*/ 	.byte	0x00, 0xf0, 0x21, 0x00


	//----- nvinfo : EIATTR_KPARAM_INFO
	.align		4
.L_3995:
        /*0128*/ 	.byte	0x04, 0x17
        /*012a*/ 	.short	(.L_3997 - .L_3996)
.L_3996:
        /*012c*/ 	.word	0x00000000
        /*0130*/ 	.short	0x0001
        /*0132*/ 	.short	0x0008
        /*0134*/ 	.byte	0x00, 0xf0, 0x21, 0x00


	//----- nvinfo : EIATTR_KPARAM_INFO
	.align		4
.L_3997:
        /*0138*/ 	.byte	0x04, 0x17
        /*013a*/ 	.short	(.L_3999 - .L_3998)
.L_3998:
        /*013c*/ 	.word	0x00000000
        /*0140*/ 	.short	0x0000
        /*0142*/ 	.short	0x0000
        /*0144*/ 	.byte	0x00, 0xf0, 0x21, 0x00


	//----- nvinfo : EIATTR_SPARSE_MMA_MASK
	.align		4
.L_3999:
        /*0148*/ 	.byte	0x03, 0x50
        /*014a*/ 	.short	0x0000


	//----- nvinfo : EIATTR_MAXREG_COUNT
	.align		4
        /*014c*/ 	.byte	0x03, 0x1b
        /*014e*/ 	.short	0x00ff


	//----- nvinfo : EIATTR_NUM_BARRIERS
	.align		4
        /*0150*/ 	.byte	0x02, 0x4c
        /*0152*/ 	.byte	0x01
	.zero		1


	//----- nvinfo : EIATTR_MERCURY_ISA_VERSION
	.align		4
        /*0154*/ 	.byte	0x03, 0x5f
        /*0156*/ 	.short	0x0101


	//----- nvinfo : EIATTR_EXIT_INSTR_OFFSETS
	.align		4
        /*0158*/ 	.byte	0x04, 0x1c
        /*015a*/ 	.short	(.L_4001 - .L_4000)


	//   ....[0]....
.L_4000:
        /*015c*/ 	.word	0x000002f0


	//   ....[1]....
        /*0160*/ 	.word	0x00001750


	//   ....[2]....
        /*0164*/ 	.word	0x00001910


	//   ....[3]....
        /*0168*/ 	.word	0x000019b0


	//   ....[4]....
        /*016c*/ 	.word	0x000019f0


	//----- nvinfo : EIATTR_CRS_STACK_SIZE
	.align		4
.L_4001:
        /*0170*/ 	.byte	0x04, 0x1e
        /*0172*/ 	.short	(.L_4003 - .L_4002)
.L_4002:
        /*0174*/ 	.word	0x00000000


	//----- nvinfo : EIATTR_CBANK_PARAM_SIZE
	.align		4
.L_4003:
        /*0178*/ 	.byte	0x03, 0x19
        /*017a*/ 	.short	0x0074


	//----- nvinfo : EIATTR_PARAM_CBANK
	.align		4
        /*017c*/ 	.byte	0x04, 0x0a
        /*017e*/ 	.short	(.L_4005 - .L_4004)
	.align		4
.L_4004:
        /*0180*/ 	.word	index@(.nv.constant0._Z23gemm_half_q_half_kernelILi1ELi2ELb0ELb0ELi64EEvPK6__halfPKjS4_S2_PS0_iiiiPKtS7_iiiiiibS2_i)
        /*0184*/ 	.short	0x0210
        /*0186*/ 	.short	0x0074


	//----- nvinfo : EIATTR_SW_WAR
	.align		4
.L_4005:
        /*0188*/ 	.byte	0x04, 0x36
        /*018a*/ 	.short	(.L_4007 - .L_4006)
.L_4006:
        /*018c*/ 	.word	0x00000008
.L_4007:


//--------------------- .nv.info._Z23gemm_half_q_half_kernelILi1ELi32ELb0ELb0ELi32EEvPK6__halfPKjS4_S2_PS0_iiiiPKtS7_iiiiiibS2_i --------------------------
	.section	.nv.info._Z23gemm_half_q_half_kernelILi1ELi32ELb0ELb0ELi32EEvPK6__halfPKjS4_S2_PS0_iiiiPKtS7_iiiiiibS2_i,"",@"SHT_CUDA_INFO"
	.sectionflags	@""
	.align	4


	//----- nvinfo : EIATTR_CUDA_API_VERSION
	.align		4
        /*0000*/ 	.byte	0x04, 0x37
        /*0002*/ 	.short	(.L_4009 - .L_4008)
.L_4008:
        /*0004*/ 	.word	0x00000082


	//----- nvinfo : EIATTR_KPARAM_INFO
	.align		4
.L_4009:
        /*0008*/ 	.byte	0x04, 0x17
        /*000a*/ 	.short	(.L_4011 - .L_4010)
.L_4010:
        /*000c*/ 	.word	0x00000000
        /*0010*/ 	.short	0x0013
        /*0012*/ 	.short	0x0070
        /*0014*/ 	.byte	0x00, 0xf0, 0x11, 0x00


	//----- nvinfo : EIATTR_KPARAM_INFO
	.align		4
.L_4011:
        /*0018*/ 	.byte	0x04, 0x17
        /*001a*/ 	.short	(.L_4013 - .L_4012)
.L_4012:
        /*001c*/ 	.word	0x00000000
        /*0020*/ 	.short	0x0012
        /*0022*/ 	.short	0x0068
        /*0024*/ 	.byte	0x00, 0xf0, 0x21, 0x00


	//----- nvinfo : EIATTR_KPARAM_INFO
	.align		4
.L_4013:
        /*0028*/ 	.byte	0x04, 0x17
        /*002a*/ 	.short	(.L_4015 - .L_4014)
.L_4014:
        /*002c*/ 	.word	0x00000000
        /*0030*/ 	.short	0x0011
        /*0032*/ 	.short	0x0060
        /*0034*/ 	.byte	0x00, 0xf0, 0x05, 0x00


	//----- nvinfo : EIATTR_KPARAM_INFO
	.align		4
.L_4015:
        /*0038*/ 	.byte	0x04, 0x17
        /*003a*/ 	.short	(.L_4017 - .L_4016)
.L_4016:
        /*003c*/ 	.word	0x00000000
        /*0040*/ 	.short	0x0010
        /*0042*/ 	.short	0x005c
        /*0044*/ 	.byte	0x00, 0xf0, 0x11, 0x00


	//----- nvinfo : EIATTR_KPARAM_INFO
	.align		4
.L_4017:
        /*0048*/ 	.byte	0x04, 0x17
        /*004a*/ 	.short	(.L_4019 - .L_4018)
.L_4018:
        /*004c*/ 	.word	0x00000000
        /*0050*/ 	.short	0x000f
        /*0052*/ 	.short	0x0058
        /*0054*/ 	.byte	0x00, 0xf0, 0x11, 0x00


	//----- nvinfo : EIATTR_KPARAM_INFO
	.align		4
.L_4019:
        /*0058*/ 	.byte	0x04, 0x17
        /*005a*/ 	.short	(.L_4021 - .L_4020)
.L_4020:
        /*005c*/ 	.word	0x00000000
        /*0060*/ 	.short	0x000e
        /*0062*/ 	.short	0x0054
        /*0064*/ 	.byte	0x00, 0xf0, 0x11, 0x00


	//----- nvinfo : EIATTR_KPARAM_INFO
	.align		4
.L_4021:
        /*0068*/ 	.byte	0x04, 0x17
        /*006a*/ 	.short	(.L_4023 - .L_4022)
.L_4022:
        /*006c*/ 	.word	0x00000000
        /*0070*/ 	.short	0x000d
        /*0072*/ 	.short	0x0050
        /*0074*/ 	.byte	0x00, 0xf0, 0x11, 0x00


	//----- nvinfo : EIATTR_KPARAM_INFO
	.align		4
.L_4023:
        /*0078*/ 	.byte	0x04, 0x17
        /*007a*/ 	.short	(.L_4025 - .L_4024)
.L_4024:
        /*007c*/ 	.word	0x00000000
        /*0080*/ 	.short	0x000c
        /*0082*/ 	.short	0x004c
        /*0084*/ 	.byte	0x00, 0xf0, 0x11, 0x00


	//----- nvinfo : EIATTR_KPARAM_INFO
	.align		4
.L_4025:
        /*0088*/ 	.byte	0x04, 0x17
        /*008a*/ 	.short	(.L_4027 - .L_4026)
.L_4026:
        /*008c*/ 	.word	0x00000000
        /*0090*/ 	.short	0x000b
        /*0092*/ 	.short	0x0048
        /*0094*/ 	.byte	0x00, 0xf0, 0x11, 0x00


	//----- nvinfo : EIATTR_KPARAM_INFO
	.align		4
.L_4027:
        /*0098*/ 	.byte	0x04, 0x17
        /*009a*/ 	.short	(.L_4029 - .L_4028)
.L_4028:
        /*009c*/ 	.word	0x00000000
        /*00a0*/ 	.short	0x000a
        /*00a2*/ 	.short	0x0040
        /*00a4*/ 	.byte	0x00, 0xf0, 0x21, 0x00


	//----- nvinfo : EIATTR_KPARAM_INFO
	.align		4
.L_4029:
        /*00a8*/ 	.byte	0x04, 0x17
        /*00aa*/ 	.short	(.L_4031 - .L_4030)
.L_4030:
        /*00ac*/ 	.word	0x00000000
        /*00b0*/ 	.short	0x0009
        /*00b2*/ 	.short	0x0038
        /*00b4*/ 	.byte	0x00, 0xf0, 0x21, 0x00


	//----- nvinfo : EIATTR_KPARAM_INFO
	.align		4
.L_4031:
        /*00b8*/ 	.byte	0x04, 0x17
        /*00ba*/ 	.short	(.L_4033 - .L_4032)
.L_4032:
        /*00bc*/ 	.word	0x00000000
        /*00c0*/ 	.short	0x0008
        /*00c2*/ 	.short	0x0034
        /*00c4*/ 	.byte	0x00, 0xf0, 0x11, 0x00


	//----- nvinfo : EIATTR_KPARAM_INFO
	.align		4
.L_4033:
        /*00c8*/ 	.byte	0x04, 0x17
        /*00ca*/ 	.short	(.L_4035 - .L_4034)
.L_4034:
        /*00cc*/ 	.word	0x00000000
        /*00d0*/ 	.short	0x0007
        /*00d2*/ 	.short	0x0030
        /*00d4*/ 	.byte	0x00, 0xf0, 0x11, 0x00


	//----- nvinfo : EIATTR_KPARAM_INFO
	.align		4
.L_4035:
        /*00d8*/ 	.byte	0x04, 0x17
        /*00da*/ 	.short	(.L_4037 - .L_4036)
.L_4036:
        /*00dc*/ 	.word	0x00000000
        /*00e0*/ 	.short	0x0006
        /*00e2*/ 	.short	0x002c
        /*00e4*/ 	.byte	0x00, 0xf0, 0x11, 0x00


	//----- nvinfo : EIATTR_KPARAM_INFO
	.align		4
.L_4037:
        /*00e8*/ 	.byte	0x04, 0x17
        /*00ea*/ 	.short	(.L_4039 - .L_4038)
.L_4038:
        /*00ec*/ 	.word	0x00000000
        /*00f0*/ 	.short	0x0005
        /*00f2*/ 	.short	0x0028
        /*00f4*/ 	.byte	0x00, 0xf0, 0x11, 0x00


	//----- nvinfo : EIATTR_KPARAM_INFO
	.align		4
.L_4039:
        /*00f8*/ 	.byte	0x04, 0x17
        /*00fa*/ 	.short	(.L_4041 - .L_4040)
.L_4040:
        /*00fc*/ 	.word	0x00000000
        /*0100*/ 	.short	0x0004
        /*0102*/ 	.short	0x0020
        /*0104*/ 	.byte	0x00, 0xf0, 0x21, 0x00


	//----- nvinfo : EIATTR_KPARAM_INFO
	.align		4
.L_4041:
        /*0108*/ 	.byte	0x04, 0x17
        /*010a*/ 	.short	(.L_4043 - .L_4042)
.L_4042:
        /*010c*/ 	.word	0x00000000
        /*0110*/ 	.short	0x0003
        /*0112*/ 	.short	0x0018
        /*0114*/ 	.byte	0x00, 0xf0, 0x21, 0x00


	//----- nvinfo : EIATTR_KPARAM_INFO
	.align		4
.L_4043:
        /*0118*/ 	.byte	0x04, 0x17
        /*011a*/ 	.short	(.L_4045 - .L_4044)
.L_4044:
        /*011c*/ 	.word	0x00000000
        /*0120*/ 	.short	0x0002
        /*0122*/ 	.short	0x0010
        /*0124*/ 	.byte	0x00, 0xf0, 0x21, 0x00


	//----- nvinfo : EIATTR_KPARAM_INFO
	.align		4
.L_4045:
        /*0128*/ 	.byte	0x04, 0x17
        /*012a*/ 	.short	(.L_4047 - .L_4046)
.L_4046:
        /*012c*/ 	.word	0x00000000
        /*0130*/ 	.short	0x0001
        /*0132*/ 	.short	0x0008
        /*0134*/ 	.byte	0x00, 0xf0, 0x21, 0x00


	//----- nvinfo : EIATTR_KPARAM_INFO
	.align		4
.L_4047:
        /*0138*/ 	.byte	0x04, 0x17
        /*013a*/ 	.short	(.L_4049 - .L_4048)
.L_4048:
        /*013c*/ 	.word	0x00000000
        /*0140*/ 	.short	0x0000
        /*0142*/ 	.short	0x0000
        /*0144*/ 	.byte	0x00, 0xf0, 0x21, 0x00


	//----- nvinfo : EIATTR_SPARSE_MMA_MASK
	.align		4
.L_4049:
        /*0148*/ 	.byte	0x03, 0x50
        /*014a*/ 	.short	0x0000


	//----- nvinfo : EIATTR_MAXREG_COUNT
	.align		4
        /*014c*/ 	.byte	0x03, 0x1b
        /*014e*/ 	.short	0x00ff


	//----- nvinfo : EIATTR_NUM_BARRIERS
	.align		4
        /*0150*/ 	.byte	0x02, 0x4c
        /*0152*/ 	.byte	0x01
	.zero		1


	//----- nvinfo : EIATTR_MERCURY_ISA_VERSION
	.align		4
        /*0154*/ 	.byte	0x03, 0x5f
        /*0156*/ 	.short	0x0101


	//----- nvinfo : EIATTR_EXIT_INSTR_OFFSETS
	.align		4
        /*0158*/ 	.byte	0x04, 0x1c
        /*015a*/ 	.short	(.L_4051 - .L_4050)


	//   ....[0]....
.L_4050:
        /*015c*/ 	.word	0x000002f0


	//   ....[1]....
        /*0160*/ 	.word	0x00002380


	//   ....[2]....
        /*0164*/ 	.word	0x00002530


	//   ....[3]....
        /*0168*/ 	.word	0x000025d0


	//   ....[4]....
        /*016c*/ 	.word	0x00002610


	//----- nvinfo : EIATTR_CRS_STACK_SIZE
	.align		4
.L_4051:
        /*0170*/ 	.byte	0x04, 0x1e
        /*0172*/ 	.short	(.L_4053 - .L_4052)
.L_4052:
        /*0174*/ 	.word	0x00000000


	//----- nvinfo : EIATTR_CBANK_PARAM_SIZE
	.align		4
.L_4053:
        /*0178*/ 	.byte	0x03, 0x19
        /*017a*/ 	.short	0x0074


	//----- nvinfo : EIATTR_PARAM_CBANK
	.align		4
        /*017c*/ 	.byte	0x04, 0x0a
        /*017e*/ 	.short	(.L_4055 - .L_4054)
	.align		4
.L_4054:
        /*0180*/ 	.word	index@(.nv.constant0._Z23gemm_half_q_half_kernelILi1ELi32ELb0ELb0ELi32EEvPK6__halfPKjS4_S2_PS0_iiiiPKtS7_iiiiiibS2_i)
        /*0184*/ 	.short	0x0210
        /*0186*/ 	.short	0x0074


	//----- nvinfo : EIATTR_SW_WAR
	.align		4
.L_4055:
        /*0188*/ 	.byte	0x04, 0x36
        /*018a*/ 	.short	(.L_4057 - .L_4056)
.L_4056:
        /*018c*/ 	.word	0x00000008
.L_4057:


//--------------------- .nv.info._Z23gemm_half_q_half_kernelILi1ELi48ELb0ELb0ELi32EEvPK6__halfPKjS4_S2_PS0_iiiiPKtS7_iiiiiibS2_i --------------------------
	.section	.nv.info._Z23gemm_half_q_half_kernelILi1ELi48ELb0ELb0ELi32EEvPK6__halfPKjS4_S2_PS0_iiiiPKtS7_iiiiiibS2_i,"",@"SHT_CUDA_INFO"
	.sectionflags	@""
	.align	4


	//----- nvinfo : EIATTR_CUDA_API_VERSION
	.align		4
        /*0000*/ 	.byte	0x04, 0x37
        /*0002*/ 	.short	(.L_4059 - .L_4058)
.L_4058:
        /*0004*/ 	.word	0x00000082


	//----- nvinfo : EIATTR_KPARAM_INFO
	.align		4
.L_4059:
        /*0008*/ 	.byte	0x04, 0x17
        /*000a*/ 	.short	(.L_4061 - .L_4060)
.L_4060:
        /*000c*/ 	.word	0x00000000
        /*0010*/ 	.short	0x0013
        /*0012*/ 	.short	0x0070
        /*0014*/ 	.byte	0x00, 0xf0, 0x11, 0x00


	//----- nvinfo : EIATTR_KPARAM_INFO
	.align		4
.L_4061:
        /*0018*/ 	.byte	0x04, 0x17
        /*001a*/ 	.short	(.L_4063 - .L_4062)
.L_4062:
        /*001c*/ 	.word	0x00000000
        /*0020*/ 	.short	0x0012
        /*0022*/ 	.short	0x0068
        /*0024*/ 	.byte	0x00, 0xf0, 0x21, 0x00


	//----- nvinfo : EIATTR_KPARAM_INFO
	.align		4
.L_4063:
        /*0028*/ 	.byte	0x04, 0x17
        /*002a*/ 	.short	(.L_4065 - .L_4064)
.L_4064:
        /*002c*/ 	.word	0x00000000
        /*0030*/ 	.short	0x0011
        /*0032*/ 	.short	0x0060
        /*0034*/ 	.byte	0x00, 0xf0, 0x05, 0x00


	//----- nvinfo : EIATTR_KPARAM_INFO
	.align		4
.L_4065:
        /*0038*/ 	.byte	0x04, 0x17
        /*003a*/ 	.short	(.L_4067 - .L_4066)
.L_4066:
        /*003c*/ 	.word	0x00000000
        /*0040*/ 	.short	0x0010
        /*0042*/ 	.short	0x005c
        /*0044*/ 	.byte	0x00, 0xf0, 0x11, 0x00


	//----- nvinfo : EIATTR_KPARAM_INFO
	.align		4
.L_4067:
        /*0048*/ 	.byte	0x04, 0x17
        /*004a*/ 	.short	(.L_4069 - .L_4068)
.L_4068:
        /*004c*/ 	.word	0x00000000
        /*0050*/ 	.short	0x000f
        /*0052*/ 	.short	0x0058
        /*0054*/ 	.byte	0x00, 0xf0, 0x11, 0x00


	//----- nvinfo : EIATTR_KPARAM_INFO
	.align		4
.L_4069:
        /*0058*/ 	.byte	0x04, 0x17
        /*005a*/ 	.short	(.L_4071 - .L_4070)
.L_4070:
        /*005c*/ 	.word	0x00000000
        /*0060*/ 	.short	0x000e
        /*0062*/ 	.short	0x0054
        /*0064*/ 	.byte	0x00, 0xf0, 0x11, 0x00


	//----- nvinfo : EIATTR_KPARAM_INFO
	.align		4
.L_4071:
        /*0068*/ 	.byte	0x04, 0x17
        /*006a*/ 	.short	(.L_4073 - .L_4072)
.L_4072:
        /*006c*/ 	.word	0x00000000
        /*0070*/ 	.short	0x000d
        /*0072*/ 	.short	0x0050
        /*0074*/ 	.byte	0x00, 0xf0, 0x11, 0x00


	//----- nvinfo : EIATTR_KPARAM_INFO
	.align		4
.L_4073:
        /*0078*/ 	.byte	0x04, 0x17
        /*007a*/ 	.short	(.L_4075 - .L_4074)
.L_4074:
        /*007c*/ 	.word	0x00000000
        /*0080*/ 	.short	0x000c
        /*0082*/ 	.short	0x004c
        /*0084*/ 	.byte	0x00, 0xf0, 0x11, 0x00


	//----- nvinfo : EIATTR_KPARAM_INFO
	.align		4
.L_4075:
        /*0088*/ 	.byte	0x04, 0x17
        /*008a*/ 	.short	(.L_4077 - .L_4076)
.L_4076:
        /*008c*/ 	.word	0x00000000
        /*0090*/ 	.short	0x000b
        /*0092*/ 	.short	0x0048
        /*0094*/ 	.byte	0x00, 0xf0, 0x11, 0x00


	//----- nvinfo : EIATTR_KPARAM_INFO
	.align		4
.L_4077:
        /*0098*/ 	.byte	0x04, 0x17
        /*009a*/ 	.short	(.L_4079 - .L_4078)
.L_4078:
        /*009c*/ 	.word	0x00000000
        /*00a0*/ 	.short	0x000a
        /*00a2*/ 	.short	0x0040
        /*00a4*/ 	.byte	0x00, 0xf0, 0x21, 0x00


	//----- nvinfo : EIATTR_KPARAM_INFO
	.align		4
.L_4079:
        /*00a8*/ 	.byte	0x04, 0x17
        /*00aa*/ 	.short	(.L_4081 - .L_4080)
.L_4080:
        /*00ac*/ 	.word	0x00000000
        /*00b0*/ 	.short	0x0009
        /*00b2*/ 	.short	0x0038
        /*00b4*/ 	.byte	0x00, 0xf0, 0x21, 0x00


	//----- nvinfo : EIATTR_KPARAM_INFO
	.align		4
.L_4081:
        /*00b8*/ 	.byte	0x04, 0x17
        /*00ba*/ 	.short	(.L_4083 - .L_4082)
.L_4082:
        /*00bc*/ 	.word	0x00000000
        /*00c0*/ 	.short	0x0008
        /*00c2*/ 	.short	0x0034
        /*00c4*/ 	.byte	0x00, 0xf0, 0x11, 0x00


	//----- nvinfo : EIATTR_KPARAM_INFO
	.align		4
.L_4083:
        /*00c8*/ 	.byte	0x04, 0x17
        /*00ca*/ 	.short	(.L_4085 - .L_4084)
.L_4084:
        /*00cc*/ 	.word	0x00000000
        /*00d0*/ 	.short	0x0007
        /*00d2*/ 	.short	0x0030
        /*00d4*/ 	.byte	0x00, 0xf0, 0x11, 0x00


	//----- nvinfo : EIATTR_KPARAM_INFO
	.align		4
.L_4085:
        /*00d8*/ 	.byte	0x04, 0x17
        /*00da*/ 	.short	(.L_4087 - .L_4086)
.L_4086:
        /*00dc*/ 	.word	0x00000000
        /*00e0*/ 	.short	0x0006
        /*00e2*/ 	.short	0x002c
        /*00e4*/ 	.byte	0x00, 0xf0, 0x11, 0x00


	//----- nvinfo : EIATTR_KPARAM_INFO
	.align		4
.L_4087:
        /*00e8*/ 	.byte	0x04, 0x17
        /*00ea*/ 	.short	(.L_4089 - .L_4088)
.L_4088:
        /*00ec*/ 	.word	0x00000000
        /*00f0*/ 	.short	0x0005
        /*00f2*/ 	.short	0x0028
        /*00f4*/ 	.byte	0x00, 0xf0, 0x11, 0x00


	//----- nvinfo : EIATTR_KPARAM_INFO
	.align		4
.L_4089:
        /*00f8*/ 	.byte	0x04, 0x17
        /*00fa*/ 	.short	(.L_4091 - .L_4090)
.L_4090:
        /*00fc*/ 	.word	0x00000000
        /*0100*/ 	.short	0x0004
        /*0102*/ 	.short	0x0020
        /*0104*/ 	.byte	0x00, 0xf0, 0x21, 0x00


	//----- nvinfo : EIATTR_KPARAM_INFO
	.align		4
.L_4091:
        /*0108*/ 	.byte	0x04, 0x17
        /*010a*/ 	.short	(.L_4093 - .L_4092)
.L_4092:
        /*010c*/ 	.word	0x00000000
        /*0110*/ 	.short	0x0003
        /*0112*/ 	.short	0x0018
        /*0114*/ 	.byte	0x00, 0xf0, 0x21, 0x00


	//----- nvinfo : EIATTR_KPARAM_INFO
	.align		4
.L_4093:
        /*0118*/ 	.byte	0x04, 0x17
        /*011a*/ 	.short	(.L_4095 - .L_4094)
.L_4094:
        /*011c*/ 	.word	0x00000000
        /*0120*/ 	.short	0x0002
        /*0122*/ 	.short	0x0010
        /*0124*/ 	.byte	0x00, 0xf0, 0x21, 0x00


	//----- nvinfo : EIATTR_KPARAM_INFO
	.align		4
.L_4095:
        /*0128*/ 	.byte	0x04, 0x17
        /*012a*/ 	.short	(.L_4097 - .L_4096)
.L_4096:
        /*012c*/ 	.word	0x00000000
        /*0130*/ 	.short	0x0001
        /*0132*/ 	.short	0x0008
        /*0134*/ 	.byte	0x00, 0xf0, 0x21, 0x00


	//----- nvinfo : EIATTR_KPARAM_INFO
	.align		4
.L_4097:
        /*0138*/ 	.byte	0x04, 0x17
        /*013a*/ 	.short	(.L_4099 - .L_4098)
.L_4098:
        /*013c*/ 	.word	0x00000000
        /*0140*/ 	.short	0x0000
        /*0142*/ 	.short	0x0000
        /*0144*/ 	.byte	0x00, 0xf0, 0x21, 0x00


	//----- nvinfo : EIATTR_SPARSE_MMA_MASK
	.align		4
.L_4099:
        /*0148*/ 	.byte	0x03, 0x50
        /*014a*/ 	.short	0x0000


	//----- nvinfo : EIATTR_MAXREG_COUNT
	.align		4
        /*014c*/ 	.byte	0x03, 0x1b
        /*014e*/ 	.short	0x00ff


	//----- nvinfo : EIATTR_NUM_BARRIERS
	.align		4
        /*0150*/ 	.byte	0x02, 0x4c
        /*0152*/ 	.byte	0x01
	.zero		1


	//----- nvinfo : EIATTR_MERCURY_ISA_VERSION
	.align		4
        /*0154*/ 	.byte	0x03, 0x5f
        /*0156*/ 	.short	0x0101


	//----- nvinfo : EIATTR_EXIT_INSTR_OFFSETS
	.align		4
        /*0158*/ 	.byte	0x04, 0x1c
        /*015a*/ 	.short	(.L_4101 - .L_4100)


	//   ....[0]....
.L_4100:
        /*015c*/ 	.word	0x000002f0


	//   ....[1]....
        /*0160*/ 	.word	0x000039b0


	//   ....[2]....
        /*0164*/ 	.word	0x00003b60


	//   ....[3]....
        /*0168*/ 	.word	0x00003c00


	//   ....[4]....
        /*016c*/ 	.word	0x00003c40


	//----- nvinfo : EIATTR_CRS_STACK_SIZE
	.align		4
.L_4101:
        /*0170*/ 	.byte	0x04, 0x1e
        /*0172*/ 	.short	(.L_4103 - .L_4102)
.L_4102:
        /*0174*/ 	.word	0x00000000


	//----- nvinfo : EIATTR_CBANK_PARAM_SIZE
	.align		4
.L_4103:
        /*0178*/ 	.byte	0x03, 0x19
        /*017a*/ 	.short	0x0074


	//----- nvinfo : EIATTR_PARAM_CBANK
	.align		4
        /*017c*/ 	.byte	0x04, 0x0a
        /*017e*/ 	.short	(.L_4105 - .L_4104)
	.align		4
.L_4104:
        /*0180*/ 	.word	index@(.nv.constant0._Z23gemm_half_q_half_kernelILi1ELi48ELb0ELb0ELi32EEvPK6__halfPKjS4_S2_PS0_iiiiPKtS7_iiiiiibS2_i)
        /*0184*/ 	.short	0x0210
        /*0186*/ 	.short	0x0074


	//----- nvinfo : EIATTR_SW_WAR
	.align		4
.L_4105:
        /*0188*/ 	.byte	0x04, 0x36
        /*018a*/ 	.short	(.L_4107 - .L_4106)
.L_4106:
        /*018c*/ 	.word	0x00000008
.L_4107:


//--------------------- .nv.info._Z23gemm_half_q_half_kernelILi1ELi16ELb0ELb0ELi32EEvPK6__halfPKjS4_S2_PS0_iiiiPKtS7_iiiiiibS2_i --------------------------
	.section	.nv.info._Z23gemm_half_q_half_kernelILi1ELi16ELb0ELb0ELi32EEvPK6__halfPKjS4_S2_PS0_iiiiPKtS7_iiiiiibS2_i,"",@"SHT_CUDA_INFO"
	.sectionflags	@""
	.align	4


	//----- nvinfo : EIATTR_CUDA_API_VERSION
	.align		4
        /*0000*/ 	.byte	0x04, 0x37
        /*0002*/ 	.short	(.L_4109 - .L_4108)
.L_4108:
        /*0004*/ 	.word	0x00000082


	//----- nvinfo : EIATTR_KPARAM_INFO
	.align		4
.L_4109:
        /*0008*/ 	.byte	0x04, 0x17
        /*000a*/ 	.short	(.L_4111 - .L_4110)
.L_4110:
        /*000c*/ 	.word	0x00000000
        /*0010*/ 	.short	0x0013
        /*0012*/ 	.short	0x0070
        /*0014*/ 	.byte	0x00, 0xf0, 0x11, 0x00


	//----- nvinfo : EIATTR_KPARAM_INFO
	.align		4
.L_4111:
        /*0018*/ 	.byte	0x04, 0x17
        /*001a*/ 	.short	(.L_4113 - .L_4112)
.L_4112:
        /*001c*/ 	.word	0x00000000
        /*0020*/ 	.short	0x0012
        /*0022*/ 	.short	0x0068
        /*0024*/ 	.byte	0x00, 0xf0, 0x21, 0x00


	//----- nvinfo : EIATTR_KPARAM_INFO
	.align		4
.L_4113:
        /*0028*/ 	.byte	0x04, 0x17
        /*002a*/ 	.short	(.L_4115 - .L_4114)
.L_4114:
        /*002c*/ 	.word	0x00000000
        /*0030*/ 	.short	0x0011
        /*0032*/ 	.short	0x0060
        /*0034*/ 	.byte	0x00, 0xf0, 0x05, 0x00


	//----- nvinfo : EIATTR_KPARAM_INFO
	.align		4
.L_4115:
        /*0038*/ 	.byte	0x04, 0x17
        /*003a*/ 	.short	(.L_4117 - .L_4116)
.L_4116:
        /*003c*/ 	.word	0x00000000
        /*0040*/ 	.short	0x0010
        /*0042*/ 	.short	0x005c
        /*0044*/ 	.byte	0x00, 0xf0, 0x11, 0x00


	//----- nvinfo : EIATTR_KPARAM_INFO
	.align		4
.L_4117:
        /*0048*/ 	.byte	0x04, 0x17
        /*004a*/ 	.short	(.L_4119 - .L_4118)
.L_4118:
        /*004c*/ 	.word	0x00000000
        /*0050*/ 	.short	0x000f
        /*0052*/ 	.short	0x0058
        /*0054*/ 	.byte	0x00, 0xf0, 0x11, 0x00


	//----- nvinfo : EIATTR_KPARAM_INFO
	.align		4
.L_4119:
        /*0058*/ 	.byte	0x04, 0x17
        /*005a*/ 	.short	(.L_4121 - .L_4120)
.L_4120:
        /*005c*/ 	.word	0x00000000
        /*0060*/ 	.short	0x000e
        /*0062*/ 	.short	0x0054
        /*0064*/ 	.byte	0x00, 0xf0, 0x11, 0x00


	//----- nvinfo : EIATTR_KPARAM_INFO
	.align		4
.L_4121:
        /*0068*/ 	.byte	0x04, 0x17
        /*006a*/ 	.short	(.L_4123 - .L_4122)
.L_4122:
        /*006c*/ 	.word	0x00000000
        /*0070*/ 	.short	0x000d
        /*0072*/ 	.short	0x0050
        /*0074*/ 	.byte	0x00, 0xf0, 0x11, 0x00


	//----- nvinfo : EIATTR_KPARAM_INFO
	.align		4
.L_4123:
        /*0078*/ 	.byte	0x04, 0x17
        /*007a*/ 	.short	(.L_4125 - .L_4124)
.L_4124:
        /*007c*/ 	.word	0x00000000
        /*0080*/ 	.short	0x000c
        /*0082*/ 	.short	0x004c
        /*0084*/ 	.byte	0x00, 0xf0, 0x11, 0x00


	//----- nvinfo : EIATTR_KPARAM_INFO
	.align		4
.L_4125:
        /*0088*/ 	.byte	0x04, 0x17
        /*008a*/ 	.short	(.L_4127 - .L_4126)
.L_4126:
        /*008c*/ 	.word	0x00000000
        /*0090*/ 	.short	0x000b
        /*0092*/ 	.short	0x0048
        /*0094*/ 	.byte	0x00, 0xf0, 0x11, 0x00


	//----- nvinfo : EIATTR_KPARAM_INFO
	.align		4
.L_4127:
        /*0098*/ 	.byte	0x04, 0x17
        /*009a*/ 	.short	(.L_4129 - .L_4128)
.L_4128:
        /*009c*/ 	.word	0x00000000
        /*00a0*/ 	.short	0x000a
        /*00a2*/ 	.short	0x0040
        /*00a4*/ 	.byte	0x00, 0xf0, 0x21, 0x00


	//----- nvinfo : EIATTR_KPARAM_INFO
	.align		4
.L_4129:
        /*00a8*/ 	.byte	0x04, 0x17
        /*00aa*/ 	.short	(.L_4131 - .L_4130)
.L_4130:
        /*00ac*/ 	.word	0x00000000
        /*00b0*/ 	.short	0x0009
        /*00b2*/ 	.short	0x0038
        /*00b4*/ 	.byte	0x00, 0xf0, 0x21, 0x00


	//----- nvinfo : EIATTR_KPARAM_INFO
	.align		4
.L_4131:
        /*00b8*/ 	.byte	0x04, 0x17
        /*00ba*/ 	.short	(.L_4133 - .L_4132)
.L_4132:
        /*00bc*/ 	.word	0x00000000
        /*00c0*/ 	.short	0x0008
        /*00c2*/ 	.short	0x0034
        /*00c4*/ 	.byte	0x00, 0xf0, 0x11, 0x00


	//----- nvinfo : EIATTR_KPARAM_INFO
	.align		4
.L_4133:
        /*00c8*/ 	.byte	0x04, 0x17
        /*00ca*/ 	.short	(.L_4135 - .L_4134)
.L_4134:
        /*00cc*/ 	.word	0x00000000
        /*00d0*/ 	.short	0x0007
        /*00d2*/ 	.short	0x0030
        /*00d4*/ 	.byte	0x00, 0xf0, 0x11, 0x00


	//----- nvinfo : EIATTR_KPARAM_INFO
	.align		4
.L_4135:
        /*00d8*/ 	.byte	0x04, 0x17
        /*00da*/ 	.short	(.L_4137 - .L_4136)
.L_4136:
        /*00dc*/ 	.word	0x00000000
        /*00e0*/ 	.short	0x0006
        /*00e2*/ 	.short	0x002c
        /*00e4*/ 	.byte	0x00, 0xf0, 0x11, 0x00


	//----- nvinfo : EIATTR_KPARAM_INFO
	.align		4
.L_4137:
        /*00e8*/ 	.byte	0x04, 0x17
        /*00ea*/ 	.short	(.L_4139 - .L_4138)
.L_4138:
        /*00ec*/ 	.word	0x00000000
        /*00f0*/ 	.short	0x0005
        /*00f2*/ 	.short	0x0028
        /*00f4*/ 	.byte	0x00, 0xf0, 0x11, 0x00


	//----- nvinfo : EIATTR_KPARAM_INFO
	.align		4
.L_4139:
        /*00f8*/ 	.byte	0x04, 0x17
        /*00fa*/ 	.short	(.L_4141 - .L_4140)
.L_4140:
        /*00fc*/ 	.word	0x00000000
        /*0100*/ 	.short	0x0004
        /*0102*/ 	.short	0x0020
        /*0104*/ 	.byte	0x00, 0xf0, 0x21, 0x00


	//----- nvinfo : EIATTR_KPARAM_INFO
	.align		4
.L_4141:
        /*0108*/ 	.byte	0x04, 0x17
        /*010a*/ 	.short	(.L_4143 - .L_4142)
.L_4142:
        /*010c*/ 	.word	0x00000000
        /*0110*/ 	.short	0x0003
        /*0112*/ 	.short	0x0018
        /*0114*/ 	.byte	0x00, 0xf0, 0x21, 0x00


	//----- nvinfo : EIATTR_KPARAM_INFO
	.align		4
.L_4143:
        /*0118*/ 	.byte	0x04, 0x17
        /*011a*/ 	.short	(.L_4145 - .L_4144)
.L_4144:
        /*011c*/ 	.word	0x00000000
        /*0120*/ 	.short	0x0002
        /*0122*/ 	.short	0x0010
        /*0124*/ 	.byte	0x00, 0xf0, 0x21, 0x00


	//----- nvinfo : EIATTR_KPARAM_INFO
	.align		4
.L_4145:
        /*0128*/ 	.byte	0x04, 0x17
        /*012a*/ 	.short	(.L_4147 - .L_4146)
.L_4146:
        /*012c*/ 	.word	0x00000000
        /*0130*/ 	.short	0x0001
        /*0132*/ 	.short	0x0008
        /*0134*/ 	.byte	0x00, 0xf0, 0x21, 0x00


	//----- nvinfo : EIATTR_KPARAM_INFO
	.align		4
.L_4147:
        /*0138*/ 	.byte	0x04, 0x17
        /*013a*/ 	.short	(.L_4149 - .L_4148)
.L_4148:
        /*013c*/ 	.word	0x00000000
        /*0140*/ 	.short	0x0000
        /*0142*/ 	.short	0x0000
        /*0144*/ 	.byte	0x00, 0xf0, 0x21, 0x00


	//----- nvinfo : EIATTR_SPARSE_MMA_MASK
	.align		4
.L_4149:
        /*0148*/ 	.byte	0x03, 0x50
        /*014a*/ 	.short	0x0000


	//----- nvinfo : EIATTR_MAXREG_COUNT
	.align		4
        /*014c*/ 	.byte	0x03, 0x1b
        /*014e*/ 	.short	0x00ff


	//----- nvinfo : EIATTR_NUM_BARRIERS
	.align		4
        /*0150*/ 	.byte	0x02, 0x4c
        /*0152*/ 	.byte	0x01
	.zero		1


	//----- nvinfo : EIATTR_MERCURY_ISA_VERSION
	.align		4
        /*0154*/ 	.byte	0x03, 0x5f
        /*0156*/ 	.short	0x0101


	//----- nvinfo : EIATTR_EXIT_INSTR_OFFSETS
	.align		4
        /*0158*/ 	.byte	0x04, 0x1c
        /*015a*/ 	.short	(.L_4151 - .L_4150)


	//   ....[0]....
.L_4150:
        /*015c*/ 	.word	0x000002f0


	//   ....[1]....
        /*0160*/ 	.word	0x00002190


	//   ....[2]....
        /*0164*/ 	.word	0x00002340


	//   ....[3]....
        /*0168*/ 	.word	0x000023e0


	//   ....[4]....
        /*016c*/ 	.word	0x00002420


	//----- nvinfo : EIATTR_CRS_STACK_SIZE
	.align		4
.L_4151:
        /*0170*/ 	.byte	0x04, 0x1e
        /*0172*/ 	.short	(.L_4153 - .L_4152)
.L_4152:
        /*0174*/ 	.word	0x00000000


	//----- nvinfo : EIATTR_CBANK_PARAM_SIZE
	.align		4
.L_4153:
        /*0178*/ 	.byte	0x03, 0x19
        /*017a*/ 	.short	0x0074


	//----- nvinfo : EIATTR_PARAM_CBANK
	.align		4
        /*017c*/ 	.byte	0x04, 0x0a
        /*017e*/ 	.short	(.L_4155 - .L_4154)
	.align		4
.L_4154:
        /*0180*/ 	.word	index@(.nv.constant0._Z23gemm_half_q_half_kernelILi1ELi16ELb0ELb0ELi32EEvPK6__halfPKjS4_S2_PS0_iiiiPKtS7_iiiiiibS2_i)
        /*0184*/ 	.short	0x0210
        /*0186*/ 	.short	0x0074


	//----- nvinfo : EIATTR_SW_WAR
	.align		4
.L_4155:
        /*0188*/ 	.byte	0x04, 0x36
        /*018a*/ 	.short	(.L_4157 - .L_4156)
.L_4156:
        /*018c*/ 	.word	0x00000008
.L_4157:


//--------------------- .nv.info._Z23gemm_half_q_half_kernelILi1ELi24ELb0ELb0ELi32EEvPK6__halfPKjS4_S2_PS0_iiiiPKtS7_iiiiiibS2_i --------------------------
	.section	.nv.info._Z23gemm_half_q_half_kernelILi1ELi24ELb0ELb0ELi32EEvPK6__halfPKjS4_S2_PS0_iiiiPKtS7_iiiiiibS2_i,"",@"SHT_CUDA_INFO"
	.sectionflags	@""
	.align	4


	//----- nvinfo : EIATTR_CUDA_API_VERSION
	.align		4
        /*0000*/ 	.byte	0x04, 0x37
        /*0002*/ 	.short	(.L_4159 - .L_4158)
.L_4158:
        /*0004*/ 	.word	0x00000082


	//----- nvinfo : EIATTR_KPARAM_INFO
	.align		4
.L_4159:
        /*0008*/ 	.byte	0x04, 0x17
        /*000a*/ 	.short	(.L_4161 - .L_4160)
.L_4160:
        /*000c*/ 	.word	0x00000000
        /*0010*/ 	.short	0x0013
        /*0012*/ 	.short	0x0070
        /*0014*/ 	.byte	0x00, 0xf0, 0x11, 0x00


	//----- nvinfo : EIATTR_KPARAM_INFO
	.align		4
.L_4161:
        /*0018*/ 	.byte	0x04, 0x17
        /*001a*/ 	.short	(.L_4163 - .L_4162)
.L_4162:
        /*001c*/ 	.word	0x00000000
        /*0020*/ 	.short	0x0012
        /*0022*/ 	.short	0x0068
        /*0024*/ 	.byte	0x00, 0xf0, 0x21, 0x00


	//----- nvinfo : EIATTR_KPARAM_INFO
	.align		4
.L_4163:
        /*0028*/ 	.byte	0x04, 0x17
        /*002a*/ 	.short	(.L_4165 - .L_4164)
.L_4164:
        /*002c*/ 	.word	0x00000000
        /*0030*/ 	.short	0x0011
        /*0032*/ 	.short	0x0060
        /*0034*/ 	.byte	0x00, 0xf0, 0x05, 0x00


	//----- nvinfo : EIATTR_KPARAM_INFO
	.align		4
.L_4165:
        /*0038*/ 	.byte	0x04, 0x17
        /*003a*/ 	.short	(.L_4167 - .L_4166)
.L_4166:
        /*003c*/ 	.word	0x00000000
        /*0040*/ 	.short	0x0010
        /*0042*/ 	.short	0x005c
        /*0044*/ 	.byte	0x00, 0xf0, 0x11, 0x00


	//----- nvinfo : EIATTR_KPARAM_INFO
	.align		4
.L_4167:
        /*0048*/ 	.byte	0x04, 0x17
        /*004a*/ 	.short	(.L_4169 - .L_4168)
.L_4168:
        /*004c*/ 	.word	0x00000000
        /*0050*/ 	.short	0x000f
        /*0052*/ 	.short	0x0058
        /*0054*/ 	.byte	0x00, 0xf0, 0x11, 0x00


	//----- nvinfo : EIATTR_KPARAM_INFO
	.align		4
.L_4169:
        /*0058*/ 	.byte	0x04, 0x17
        /*005a*/ 	.short	(.L_4171 - .L_4170)
.L_4170:
        /*005c*/ 	.word	0x00000000
        /*0060*/ 	.short	0x000e
        /*0062*/ 	.short	0x0054
        /*0064*/ 	.byte	0x00, 0xf0, 0x11, 0x00


	//----- nvinfo : EIATTR_KPARAM_INFO
	.align		4
.L_4171:
        /*0068*/ 	.byte	0x04, 0x17
        /*006a*/ 	.short	(.L_4173 - .L_4172)
.L_4172:
        /*006c*/ 	.word	0x00000000
        /*0070*/ 	.short	0x000d
        /*0072*/ 	.short	0x0050
        /*0074*/ 	.byte	0x00, 0xf0, 0x11, 0x00


	//----- nvinfo : EIATTR_KPARAM_INFO
	.align		4
.L_4173:
        /*0078*/ 	.byte	0x04, 0x17
        /*007a*/ 	.short	(.L_4175 - .L_4174)
.L_4174:
        /*007c*/ 	.word	0x00000000
        /*0080*/ 	.short	0x000c
        /*0082*/ 	.short	0x004c
        /*0084*/ 	.byte	0x00, 0xf0, 0x11, 0x00


	//----- nvinfo : EIATTR_KPARAM_INFO
	.align		4
.L_4175:
        /*0088*/ 	.byte	0x04, 0x17
        /*008a*/ 	.short	(.L_4177 - .L_4176)
.L_4176:
        /*008c*/ 	.word	0x00000000
        /*0090*/ 	.short	0x000b
        /*0092*/ 	.short	0x0048
        /*0094*/ 	.byte	0x00, 0xf0, 0x11, 0x00


	//----- nvinfo : EIATTR_KPARAM_INFO
	.align		4
.L_4177:
        /*0098*/ 	.byte	0x04, 0x17
        /*009a*/ 	.short	(.L_4179 - .L_4178)
.L_4178:
        /*009c*/ 	.word	0x00000000
        /*00a0*/ 	.short	0x000a
        /*00a2*/ 	.short	0x0040
        /*00a4*/ 	.byte	0x00, 0xf0, 0x21, 0x00


	//----- nvinfo : EIATTR_KPARAM_INFO
	.align		4
.L_4179:
        /*00a8*/ 	.byte	0x04, 0x17
        /*00aa*/ 	.short	(.L_4181 - .L_4180)
.L_4180:
        /*00ac*/ 	.word	0x00000000
        /*00b0*/ 	.short	0x0009
        /*00b2*/ 	.short	0x0038
        /*00b4*/ 	.byte	0x00, 0xf0, 0x21, 0x00


	//----- nvinfo : EIATTR_KPARAM_INFO
	.align		4
.L_4181:
        /*00b8*/ 	.byte	0x04, 0x17
        /*00ba*/ 	.short	(.L_4183 - .L_4182)
.L_4182:
        /*00bc*/ 	.word	0x00000000
        /*00c0*/ 	.short	0x0008
        /*00c2*/ 	.short	0x0034
        /*00c4*/ 	.byte	0x00, 0xf0, 0x11, 0x00


	//----- nvinfo : EIATTR_KPARAM_INFO
	.align		4
.L_4183:
        /*00c8*/ 	.byte	0x04, 0x17
        /*00ca*/ 	.short	(.L_4185 - .L_4184)
.L_4184:
        /*00cc*/ 	.word	0x00000000
        /*00d0*/ 	.short	0x0007
        /*00d2*/ 	.short	0x0030
        /*00d4*/ 	.byte	0x00, 0xf0, 0x11, 0x00


	//----- nvinfo : EIATTR_KPARAM_INFO
	.align		4
.L_4185:
        /*00d8*/ 	.byte	0x04, 0x17
        /*00da*/ 	.short	(.L_4187 - .L_4186)
.L_4186:
        /*00dc*/ 	.word	0x00000000
        /*00e0*/ 	.short	0x0006
        /*00e2*/ 	.short	0x002c
        /*00e4*/ 	.byte	0x00, 0xf0, 0x11, 0x00


	//----- nvinfo : EIATTR_KPARAM_INFO
	.align		4
.L_4187:
        /*00e8*/ 	.byte	0x04, 0x17
        /*00ea*/ 	.short	(.L_4189 - .L_4188)
.L_4188:
        /*00ec*/ 	.word	0x00000000
        /*00f0*/ 	.short	0x0005
        /*00f2*/ 	.short	0x0028
        /*00f4*/ 	.byte	0x00, 0xf0, 0x11, 0x00


	//----- nvinfo : EIATTR_KPARAM_INFO
	.align		4
.L_4189:
        /*00f8*/ 	.byte	0x04, 0x17
        /*00fa*/ 	.short	(.L_4191 - .L_4190)
.L_4190:
        /*00fc*/ 	.word	0x00000000
        /*0100*/ 	.short	0x0004
        /*0102*/ 	.short	0x0020
        /*0104*/ 	.byte	0x00, 0xf0, 0x21, 0x00


	//----- nvinfo : EIATTR_KPARAM_INFO
	.align		4
.L_4191:
        /*0108*/ 	.byte	0x04, 0x17
        /*010a*/ 	.short	(.L_4193 - .L_4192)
.L_4192:
        /*010c*/ 	.word	0x00000000
        /*0110*/ 	.short	0x0003
        /*0112*/ 	.short	0x0018
        /*0114*/ 	.byte	0x00, 0xf0, 0x21, 0x00


	//----- nvinfo : EIATTR_KPARAM_INFO
	.align		4
.L_4193:
        /*0118*/ 	.byte	0x04, 0x17
        /*011a*/ 	.short	(.L_4195 - .L_4194)
.L_4194:
        /*011c*/ 	.word	0x00000000
        /*0120*/ 	.short	0x0002
        /*0122*/ 	.short	0x0010
        /*0124*/ 	.byte	0x00, 0xf0, 0x21, 0x00


	//----- nvinfo : EIATTR_KPARAM_INFO
	.align		4
.L_4195:
        /*0128*/ 	.byte	0x04, 0x17
        /*012a*/ 	.short	(.L_4197 - .L_4196)
.L_4196:
        /*012c*/ 	.word	0x00000000
        /*0130*/ 	.short	0x0001
        /*0132*/ 	.short	0x0008
        /*0134*/ 	.byte	0x00, 0xf0, 0x21, 0x00


	//----- nvinfo : EIATTR_KPARAM_INFO
	.align		4
.L_4197:
        /*0138*/ 	.byte	0x04, 0x17
        /*013a*/ 	.short	(.L_4199 - .L_4198)
.L_4198:
        /*013c*/ 	.word	0x00000000
        /*0140*/ 	.short	0x0000
        /*0142*/ 	.short	0x0000
        /*0144*/ 	.byte	0x00, 0xf0, 0x21, 0x00


	//----- nvinfo : EIATTR_SPARSE_MMA_MASK
	.align		4
.L_4199:
        /*0148*/ 	.byte	0x03, 0x50
        /*014a*/ 	.short	0x0000


	//----- nvinfo : EIATTR_MAXREG_COUNT
	.align		4
        /*014c*/ 	.byte	0x03, 0x1b
        /*014e*/ 	.short	0x00ff


	//----- nvinfo : EIATTR_NUM_BARRIERS
	.align		4
        /*0150*/ 	.byte	0x02, 0x4c
        /*0152*/ 	.byte	0x01
	.zero		1


	//----- nvinfo : EIATTR_MERCURY_ISA_VERSION
	.align		4
        /*0154*/ 	.byte	0x03, 0x5f
        /*0156*/ 	.short	0x0101


	//----- nvinfo : EIATTR_EXIT_INSTR_OFFSETS
	.align		4
        /*0158*/ 	.byte	0x04, 0x1c
        /*015a*/ 	.short	(.L_4201 - .L_4200)


	//   ....[0]....
.L_4200:
        /*015c*/ 	.word	0x000002f0


	//   ....[1]....
        /*0160*/ 	.word	0x00004600


	//   ....[2]....
        /*0164*/ 	.word	0x000047b0


	//   ....[3]....
        /*0168*/ 	.word	0x00004860


	//   ....[4]....
        /*016c*/ 	.word	0x000048a0


	//----- nvinfo : EIATTR_CRS_STACK_SIZE
	.align		4
.L_4201:
        /*0170*/ 	.byte	0x04, 0x1e
        /*0172*/ 	.short	(.L_4203 - .L_4202)
.L_4202:
        /*0174*/ 	.word	0x00000000


	//----- nvinfo : EIATTR_CBANK_PARAM_SIZE
	.align		4
.L_4203:
        /*0178*/ 	.byte	0x03, 0x19
        /*017a*/ 	.short	0x0074


	//----- nvinfo : EIATTR_PARAM_CBANK
	.align		4
        /*017c*/ 	.byte	0x04, 0x0a
        /*017e*/ 	.short	(.L_4205 - .L_4204)
	.align		4
.L_4204:
        /*0180*/ 	.word	index@(.nv.constant0._Z23gemm_half_q_half_kernelILi1ELi24ELb0ELb0ELi32EEvPK6__halfPKjS4_S2_PS0_iiiiPKtS7_iiiiiibS2_i)
        /*0184*/ 	.short	0x0210
        /*0186*/ 	.short	0x0074


	//----- nvinfo : EIATTR_SW_WAR
	.align		4
.L_4205:
        /*0188*/ 	.byte	0x04, 0x36
        /*018a*/ 	.short	(.L_4207 - .L_4206)
.L_4206:
        /*018c*/ 	.word	0x00000008
.L_4207:


//--------------------- .nv.info._Z23gemm_half_q_half_kernelILi1ELi8ELb0ELb0ELi32EEvPK6__halfPKjS4_S2_PS0_iiiiPKtS7_iiiiiibS2_i --------------------------
	.section	.nv.info._Z23gemm_half_q_half_kernelILi1ELi8ELb0ELb0ELi32EEvPK6__halfPKjS4_S2_PS0_iiiiPKtS7_iiiiiibS2_i,"",@"SHT_CUDA_INFO"
	.sectionflags	@""
	.align	4


	//----- nvinfo : EIATTR_CUDA_API_VERSION
	.align		4
        /*0000*/ 	.byte	0x04, 0x37
        /*0002*/ 	.short	(.L_4209 - .L_4208)
.L_4208:
        /*0004*/ 	.word	0x00000082


	//----- nvinfo : EIATTR_KPARAM_INFO
	.align		4
.L_4209:
        /*0008*/ 	.byte	0x04, 0x17
        /*000a*/ 	.short	(.L_4211 - .L_4210)
.L_4210:
        /*000c*/ 	.word	0x00000000
        /*0010*/ 	.short	0x0013
        /*0012*/ 	.short	0x0070
        /*0014*/ 	.byte	0x00, 0xf0, 0x11, 0x00


	//----- nvinfo : EIATTR_KPARAM_INFO
	.align		4
.L_4211:
        /*0018*/ 	.byte	0x04, 0x17
        /*001a*/ 	.short	(.L_4213 - .L_4212)
.L_4212:
        /*001c*/ 	.word	0x00000000
        /*0020*/ 	.short	0x0012
        /*0022*/ 	.short	0x0068
        /*0024*/ 	.byte	0x00, 0xf0, 0x21, 0x00


	//----- nvinfo : EIATTR_KPARAM_INFO
	.align		4
.L_4213:
        /*0028*/ 	.byte	0x04, 0x17
        /*002a*/ 	.short	(.L_4215 - .L_4214)
.L_4214:
        /*002c*/ 	.word	0x00000000
        /*0030*/ 	.short	0x0011
        /*0032*/ 	.short	0x0060
        /*0034*/ 	.byte	0x00, 0xf0, 0x05, 0x00


	//----- nvinfo : EIATTR_KPARAM_INFO
	.align		4
.L_4215:
        /*0038*/ 	.byte	0x04, 0x17
        /*003a*/ 	.short	(.L_4217 - .L_4216)
.L_4216:
        /*003c*/ 	.word	0x00000000
        /*0040*/ 	.short	0x0010
        /*0042*/ 	.short	0x005c
        /*0044*/ 	.byte	0x00, 0xf0, 0x11, 0x00


	//----- nvinfo : EIATTR_KPARAM_INFO
	.align		4
.L_4217:
        /*0048*/ 	.byte	0x04, 0x17
        /*004a*/ 	.short	(.L_4219 - .L_4218)
.L_4218:
        /*004c*/ 	.word	0x00000000
        /*0050*/ 	.short	0x000f
        /*0052*/ 	.short	0x0058
        /*0054*/ 	.byte	0x00, 0xf0, 0x11, 0x00


	//----- nvinfo : EIATTR_KPARAM_INFO
	.align		4
.L_4219:
        /*0058*/ 	.byte	0x04, 0x17
        /*005a*/ 	.short	(.L_4221 - .L_4220)
.L_4220:
        /*005c*/ 	.word	0x00000000
        /*0060*/ 	.short	0x000e
        /*0062*/ 	.short	0x0054
        /*0064*/ 	.byte	0x00, 0xf0, 0x11, 0x00


	//----- nvinfo : EIATTR_KPARAM_INFO
	.align		4
.L_4221:
        /*0068*/ 	.byte	0x04, 0x17
        /*006a*/ 	.short	(.L_4223 - .L_4222)
.L_4222:
        /*006c*/ 	.word	0x00000000
        /*0070*/ 	.short	0x000d
        /*0072*/ 	.short	0x0050
        /*0074*/ 	.byte	0x00, 0xf0, 0x11, 0x00


	//----- nvinfo : EIATTR_KPARAM_INFO
	.align		4
.L_4223:
        /*0078*/ 	.byte	0x04, 0x17
        /*007a*/ 	.short	(.L_4225 - .L_4224)
.L_4224:
        /*007c*/ 	.word	0x00000000
        /*0080*/ 	.short	0x000c
        /*0082*/ 	.short	0x004c
        /*0084*/ 	.byte	0x00, 0xf0, 0x11, 0x00


	//----- nvinfo : EIATTR_KPARAM_INFO
	.align		4
.L_4225:
        /*0088*/ 	.byte	0x04, 0x17
        /*008a*/ 	.short	(.L_4227 - .L_4226)
.L_4226:
        /*008c*/ 	.word	0x00000000
        /*0090*/ 	.short	0x000b
        /*0092*/ 	.short	0x0048
        /*0094*/ 	.byte	0x00, 0xf0, 0x11, 0x00


	//----- nvinfo : EIATTR_KPARAM_INFO
	.align		4
.L_4227:
        /*0098*/ 	.byte	0x04, 0x17
        /*009a*/ 	.short	(.L_4229 - .L_4228)
.L_4228:
        /*009c*/ 	.word	0x00000000
        /*00a0*/ 	.short	0x000a
        /*00a2*/ 	.short	0x0040
        /*00a4*/ 	.byte	0x00, 0xf0, 0x21, 0x00


	//----- nvinfo : EIATTR_KPARAM_INFO
	.align		4
.L_4229:
        /*00a8*/ 	.byte	0x04, 0x17
        /*00aa*/ 	.short	(.L_4231 - .L_4230)
.L_4230:
        /*00ac*/ 	.word	0x00000000
        /*00b0*/ 	.short	0x0009
        /*00b2*/ 	.short	0x0038
        /*00b4*/ 	.byte	0x00, 0xf0, 0x21, 0x00


	//----- nvinfo : EIATTR_KPARAM_INFO
	.align		4
.L_4231:
        /*00b8*/ 	.byte	0x04, 0x17
        /*00ba*/ 	.short	(.L_4233 - .L_4232)
.L_4232:
        /*00bc*/ 	.word	0x00000000
        /*00c0*/ 	.short	0x0008
        /*00c2*/ 	.short	0x0034
        /*00c4*/ 	.byte	0x00, 0xf0, 0x11, 0x00


	//----- nvinfo : EIATTR_KPARAM_INFO
	.align		4
.L_4233:
        /*00c8*/ 	.byte	0x04, 0x17
        /*00ca*/ 	.short	(.L_4235 - .L_4234)
.L_4234:
        /*00cc*/ 	.word	0x00000000
        /*00d0*/ 	.short	0x0007
        /*00d2*/ 	.short	0x0030
        /*00d4*/ 	.byte	0x00, 0xf0, 0x11, 0x00


	//----- nvinfo : EIATTR_KPARAM_INFO
	.align		4
.L_4235:
        /*00d8*/ 	.byte	0x04, 0x17
        /*00da*/ 	.short	(.L_4237 - .L_4236)
.L_4236:
        /*00dc*/ 	.word	0x00000000
        /*00e0*/ 	.short	0x0006
        /*00e2*/ 	.short	0x002c
        /*00e4*/ 	.byte	0x00, 0xf0, 0x11, 0x00


	//----- nvinfo : EIATTR_KPARAM_INFO
	.align		4
.L_4237:
        /*00e8*/ 	.byte	0x04, 0x17
        /*00ea*/ 	.short	(.L_4239 - .L_4238)
.L_4238:
        /*00ec*/ 	.word	0x00000000
        /*00f0*/ 	.short	0x0005
        /*00f2*/ 	.short	0x0028
        /*00f4*/ 	.byte	0x00, 0xf0, 0x11, 0x00


	//----- nvinfo : EIATTR_KPARAM_INFO
	.align		4
.L_4239:
        /*00f8*/ 	.byte	0x04, 0x17
        /*00fa*/ 	.short	(.L_4241 - .L_4240)
.L_4240:
        /*00fc*/ 	.word	0x00000000
        /*0100*/ 	.short	0x0004
        /*0102*/ 	.short	0x0020
        /*0104*/ 	.byte	0x00, 0xf0, 0x21, 0x00


	//----- nvinfo : EIATTR_KPARAM_INFO
	.align		4
.L_4241:
        /*0108*/ 	.byte	0x04, 0x17
        /*010a*/ 	.short	(.L_4243 - .L_4242)
.L_4242:
        /*010c*/ 	.word	0x00000000
        /*0110*/ 	.short	0x0003
        /*0112*/ 	.short	0x0018
        /*0114*/ 	.byte	0x00, 0xf0, 0x21, 0x00


	//----- nvinfo : EIATTR_KPARAM_INFO
	.align		4
.L_4243:
        /*0118*/ 	.byte	0x04, 0x17
        /*011a*/ 	.short	(.L_4245 - .L_4244)
.L_4244:
        /*011c*/ 	.word	0x00000000
        /*0120*/ 	.short	0x0002
        /*0122*/ 	.short	0x0010
        /*0124*/ 	.byte	0x00, 0xf0, 0x21, 0x00


	//----- nvinfo : EIATTR_KPARAM_INFO
	.align		4
.L_4245:
        /*0128*/ 	.byte	0x04, 0x17
        /*012a*/ 	.short	(.L_4247 - .L_4246)
.L_4246:
        /*012c*/ 	.word	0x00000000
        /*0130*/ 	.short	0x0001
        /*0132*/ 	.short	0x0008
        /*0134*/ 	.byte	0x00, 0xf0, 0x21, 0x00


	//----- nvinfo : EIATTR_KPARAM_INFO
	.align		4
.L_4247:
        /*0138*/ 	.byte	0x04, 0x17
        /*013a*/ 	.short	(.L_4249 - .L_4248)
.L_4248:
        /*013c*/ 	.word	0x00000000
        /*0140*/ 	.short	0x0000
        /*0142*/ 	.short	0x0000
        /*0144*/ 	.byte	0x00, 0xf0, 0x21, 0x00


	//----- nvinfo : EIATTR_SPARSE_MMA_MASK
	.align		4
.L_4249:
        /*0148*/ 	.byte	0x03, 0x50
        /*014a*/ 	.short	0x0000


	//----- nvinfo : EIATTR_MAXREG_COUNT
	.align		4
        /*014c*/ 	.byte	0x03, 0x1b
        /*014e*/ 	.short	0x00ff


	//----- nvinfo : EIATTR_NUM_BARRIERS
	.align		4
        /*0150*/ 	.byte	0x02, 0x4c
        /*0152*/ 	.byte	0x01
	.zero		1


	//----- nvinfo : EIATTR_MERCURY_ISA_VERSION
	.align		4
        /*0154*/ 	.byte	0x03, 0x5f
        /*0156*/ 	.short	0x0101


	//----- nvinfo : EIATTR_EXIT_INSTR_OFFSETS
	.align		4
        /*0158*/ 	.byte	0x04, 0x1c
        /*015a*/ 	.short	(.L_4251 - .L_4250)


	//   ....[0]....
.L_4250:
        /*015c*/ 	.word	0x000002f0


	//   ....[1]....
        /*0160*/ 	.word	0x00003000


	//   ....[2]....
        /*0164*/ 	.word	0x00003160


	//   ....[3]....
        /*0168*/ 	.word	0x00003200


	//   ....[4]....
        /*016c*/ 	.word	0x00003240


	//----- nvinfo : EIATTR_CRS_STACK_SIZE
	.align		4
.L_4251:
        /*0170*/ 	.byte	0x04, 0x1e
        /*0172*/ 	.short	(.L_4253 - .L_4252)
.L_4252:
        /*0174*/ 	.word	0x00000000


	//----- nvinfo : EIATTR_CBANK_PARAM_SIZE
	.align		4
.L_4253:
        /*0178*/ 	.byte	0x03, 0x19
        /*017a*/ 	.short	0x0074


	//----- nvinfo : EIATTR_PARAM_CBANK
	.align		4
        /*017c*/ 	.byte	0x04, 0x0a
        /*017e*/ 	.short	(.L_4255 - .L_4254)
	.align		4
.L_4254:
        /*0180*/ 	.word	index@(.nv.constant0._Z23gemm_half_q_half_kernelILi1ELi8ELb0ELb0ELi32EEvPK6__halfPKjS4_S2_PS0_iiiiPKtS7_iiiiiibS2_i)
        /*0184*/ 	.short	0x0210
        /*0186*/ 	.short	0x0074


	//----- nvinfo : EIATTR_SW_WAR
	.align		4
.L_4255:
        /*0188*/ 	.byte	0x04, 0x36
        /*018a*/ 	.short	(.L_4257 - .L_4256)
.L_4256:
        /*018c*/ 	.word	0x00000008
.L_4257:


//--------------------- .nv.info._Z23gemm_half_q_half_kernelILi1ELi12ELb0ELb0ELi32EEvPK6__halfPKjS4_S2_PS0_iiiiPKtS7_iiiiiibS2_i --------------------------
	.section	.nv.info._Z23gemm_half_q_half_kernelILi1ELi12ELb0ELb0ELi32EEvPK6__halfPKjS4_S2_PS0_iiiiPKtS7_iiiiiibS2_i,"",@"SHT_CUDA_INFO"
	.sectionflags	@""
	.align	4


	//----- nvinfo : EIATTR_CUDA_API_VERSION
	.align		4
        /*0000*/ 	.byte	0x04, 0x37
        /*0002*/ 	.short	(.L_4259 - .L_4258)
.L_4258:
        /*0004*/ 	.word	0x00000082


	//----- nvinfo : EIATTR_KPARAM_INFO
	.align		4
.L_4259:
        /*0008*/ 	.byte	0x04, 0x17
        /*000a*/ 	.short	(.L_4261 - .L_4260)
.L_4260:
        /*000c*/ 	.word	0x00000000
        /*0010*/ 	.short	0x0013
        /*0012*/ 	.short	0x0070
        /*0014*/ 	.byte	0x00, 0xf0, 0x11, 0x00


	//----- nvinfo : EIATTR_KPARAM_INFO
	.align		4
.L_4261:
        /*0018*/ 	.byte	0x04, 0x17
        /*001a*/ 	.short	(.L_4263 - .L_4262)
.L_4262:
        /*001c*/ 	.word	0x00000000
        /*0020*/ 	.short	0x0012
        /*0022*/ 	.short	0x0068
        /*0024*/ 	.byte	0x00, 0xf0, 0x21, 0x00


	//----- nvinfo : EIATTR_KPARAM_INFO
	.align		4
.L_4263:
        /*0028*/ 	.byte	0x04, 0x17
        /*002a*/ 	.short	(.L_4265 - .L_4264)
.L_4264:
        /*002c*/ 	.word	0x00000000
        /*0030*/ 	.short	0x0011
        /*0032*/ 	.short	0x0060
        /*0034*/ 	.byte	0x00, 0xf0, 0x05, 0x00


	//----- nvinfo : EIATTR_KPARAM_INFO
	.align		4
.L_4265:
        /*0038*/ 	.byte	0x04, 0x17
        /*003a*/ 	.short	(.L_4267 - .L_4266)
.L_4266:
        /*003c*/ 	.word	0x00000000
        /*0040*/ 	.short	0x0010
        /*0042*/ 	.short	0x005c
        /*0044*/ 	.byte	0x00, 0xf0, 0x11, 0x00


	//----- nvinfo : EIATTR_KPARAM_INFO
	.align		4
.L_4267:
        /*0048*/ 	.byte	0x04, 0x17
        /*004a*/ 	.short	(.L_4269 - .L_4268)
.L_4268:
        /*004c*/ 	.word	0x00000000
        /*0050*/ 	.short	0x000f
        /*0052*/ 	.short	0x0058
        /*0054*/ 	.byte	0x00, 0xf0, 0x11, 0x00


	//----- nvinfo : EIATTR_KPARAM_INFO
	.align		4
.L_4269:
        /*0058*/ 	.byte	0x04, 0x17
        /*005a*/ 	.short	(.L_4271 - .L_4270)
.L_4270:
        /*005c*/ 	.word	0x00000000
        /*0060*/ 	.short	0x000e
        /*0062*/ 	.short	0x0054
        /*0064*/ 	.byte	0x00, 0xf0, 0x11, 0x00


	//----- nvinfo : EIATTR_KPARAM_INFO
	.align		4
.L_4271:
        /*0068*/ 	.byte	0x04, 0x17
        /*006a*/ 	.short	(.L_4273 - .L_4272)
.L_4272:
        /*006c*/ 	.word	0x00000000
        /*0070*/ 	.short	0x000d
        /*0072*/ 	.short	0x0050
        /*0074*/ 	.byte	0x00, 0xf0, 0x11, 0x00


	//----- nvinfo : EIATTR_KPARAM_INFO
	.align		4
.L_4273:
        /*0078*/ 	.byte	0x04, 0x17
        /*007a*/ 	.short	(.L_4275 - .L_4274)
.L_4274:
        /*007c*/ 	.word	0x00000000
        /*0080*/ 	.short	0x000c
        /*0082*/ 	.short	0x004c
        /*0084*/ 	.byte	0x00, 0xf0, 0x11, 0x00


	//----- nvinfo : EIATTR_KPARAM_INFO
	.align		4
.L_4275:
        /*0088*/ 	.byte	0x04, 0x17
        /*008a*/ 	.short	(.L_4277 - .L_4276)
.L_4276:
        /*008c*/ 	.word	0x00000000
        /*0090*/ 	.short	0x000b
        /*0092*/ 	.short	0x0048
        /*0094*/ 	.byte	0x00, 0xf0, 0x11, 0x00


	//----- nvinfo : EIATTR_KPARAM_INFO
	.align		4
.L_4277:
        /*0098*/ 	.byte	0x04, 0x17
        /*009a*/ 	.short	(.L_4279 - .L_4278)
.L_4278:
        /*009c*/ 	.word	0x00000000
        /*00a0*/ 	.short	0x000a
        /*00a2*/ 	.short	0x0040
        /*00a4*/ 	.byte	0x00, 0xf0, 0x21, 0x00


	//----- nvinfo : EIATTR_KPARAM_INFO
	.align		4
.L_4279:
        /*00a8*/ 	.byte	0x04, 0x17
        /*00aa*/ 	.short	(.L_4281 - .L_4280)
.L_4280:
        /*00ac*/ 	.word	0x00000000
        /*00b0*/ 	.short	0x0009
        /*00b2*/ 	.short	0x0038
        /*00b4*/ 	.byte	0x00, 0xf0, 0x21, 0x00


	//----- nvinfo : EIATTR_KPARAM_INFO
	.align		4
.L_4281:
        /*00b8*/ 	.byte	0x04, 0x17
        /*00ba*/ 	.short	(.L_4283 - .L_4282)
.L_4282:
        /*00bc*/ 	.word	0x00000000
        /*00c0*/ 	.short	0x0008
        /*00c2*/ 	.short	0x0034
        /*00c4*/ 	.byte	0x00, 0xf0, 0x11, 0x00


	//----- nvinfo : EIATTR_KPARAM_INFO
	.align		4
.L_4283:
        /*00c8*/ 	.byte	0x04, 0x17
        /*00ca*/ 	.short	(.L_4285 - .L_4284)
.L_4284:
        /*00cc*/ 	.word	0x00000000
        /*00d0*/ 	.short	0x0007
        /*00d2*/ 	.short	0x0030
        /*00d4*/ 	.byte	0x00, 0xf0, 0x11, 0x00


	//----- nvinfo : EIATTR_KPARAM_INFO
	.align		4
.L_4285:
        /*00d8*/ 	.byte	0x04, 0x17
        /*00da*/ 	.short	(.L_4287 - .L_4286)
.L_4286:
        /*00dc*/ 	.word	0x00000000
        /*00e0*/ 	.short	0x0006
        /*00e2*/ 	.short	0x002c
        /*00e4*/ 	.byte	0x00, 0xf0, 0x11, 0x00


	//----- nvinfo : EIATTR_KPARAM_INFO
	.align		4
.L_4287:
        /*00e8*/ 	.byte	0x04, 0x17
        /*00ea*/ 	.short	(.L_4289 - .L_4288)
.L_4288:
        /*00ec*/ 	.word	0x00000000
        /*00f0*/ 	.short	0x0005
        /*00f2*/ 	.short	0x0028
        /*00f4*/ 	.byte	0x00, 0xf0, 0x11, 0x00


	//----- nvinfo : EIATTR_KPARAM_INFO
	.align		4
.L_4289:
        /*00f8*/ 	.byte	0x04, 0x17
        /*00fa*/ 	.short	(.L_4291 - .L_4290)
.L_4290:
        /*00fc*/ 	.word	0x00000000
        /*0100*/ 	.short	0x0004
        /*0102*/ 	.short	0x0020
        /*0104*/ 	.byte	0x00, 0xf0, 0x21, 0x00


	//----- nvinfo : EIATTR_KPARAM_INFO
	.align		4
.L_4291:
        /*0108*/ 	.byte	0x04, 0x17
        /*010a*/ 	.short	(.L_4293 - .L_4292)
.L_4292:
        /*010c*/ 	.word	0x00000000
        /*0110*/ 	.short	0x0003
        /*0112*/ 	.short	0x0018
        /*0114*/ 	.byte	0x00, 0xf0, 0x21, 0x00


	//----- nvinfo : EIATTR_KPARAM_INFO
	.align		4
.L_4293:
        /*0118*/ 	.byte	0x04, 0x17
        /*011a*/ 	.short	(.L_4295 - .L_4294)
.L_4294:
        /*011c*/ 	.word	0x00000000
        /*0120*/ 	.short	0x0002
        /*0122*/ 	.short	0x0010
        /*0124*/ 	.byte	0x00, 0xf0, 0x21, 0x00


	//----- nvinfo : EIATTR_KPARAM_INFO
	.align		4
.L_4295:
        /*0128*/ 	.byte	0x04, 0x17
        /*012a*/ 	.short	(.L_4297 - .L_4296)
.L_4296:
        /*012c*/ 	.word	0x00000000
        /*0130*/ 	.short	0x0001
        /*0132*/ 	.short	0x0008
        /*0134*/ 	.byte	0x00, 0xf0, 0x21, 0x00


	//----- nvinfo : EIATTR_KPARAM_INFO
	.align		4
.L_4297:
        /*0138*/ 	.byte	0x04, 0x17
        /*013a*/ 	.short	(.L_4299 - .L_4298)
.L_4298:
        /*013c*/ 	.word	0x00000000
        /*0140*/ 	.short	0x0000
        /*0142*/ 	.short	0x0000
        /*0144*/ 	.byte	0x00, 0xf0, 0x21, 0x00


	//----- nvinfo : EIATTR_SPARSE_MMA_MASK
	.align		4
.L_4299:
        /*0148*/ 	.byte	0x03, 0x50
        /*014a*/ 	.short	0x0000


	//----- nvinfo : EIATTR_MAXREG_COUNT
	.align		4
        /*014c*/ 	.byte	0x03, 0x1b
        /*014e*/ 	.short	0x00ff


	//----- nvinfo : EIATTR_NUM_BARRIERS
	.align		4
        /*0150*/ 	.byte	0x02, 0x4c
        /*0152*/ 	.byte	0x01
	.zero		1


	//----- nvinfo : EIATTR_MERCURY_ISA_VERSION
	.align		4
        /*0154*/ 	.byte	0x03, 0x5f
        /*0156*/ 	.short	0x0101


	//----- nvinfo : EIATTR_EXIT_INSTR_OFFSETS
	.align		4
        /*0158*/ 	.byte	0x04, 0x1c
        /*015a*/ 	.short	(.L_4301 - .L_4300)


	//   ....[0]....
.L_4300:
        /*015c*/ 	.word	0x000002f0


	//   ....[1]....
        /*0160*/ 	.word	0x00004460


	//   ....[2]....
        /*0164*/ 	.word	0x00004610


	//   ....[3]....
        /*0168*/ 	.word	0x000046b0


	//   ....[4]....
        /*016c*/ 	.word	0x000046f0


	//----- nvinfo : EIATTR_CRS_STACK_SIZE
	.align		4
.L_4301:
        /*0170*/ 	.byte	0x04, 0x1e
        /*0172*/ 	.short	(.L_4303 - .L_4302)
.L_4302:
        /*0174*/ 	.word	0x00000000


	//----- nvinfo : EIATTR_CBANK_PARAM_SIZE
	.align		4
.L_4303:
        /*0178*/ 	.byte	0x03, 0x19
        /*017a*/ 	.short	0x0074


	//----- nvinfo : EIATTR_PARAM_CBANK
	.align		4
        /*017c*/ 	.byte	0x04, 0x0a
        /*017e*/ 	.short	(.L_4305 - .L_4304)
	.align		4
.L_4304:
        /*0180*/ 	.word	index@(.nv.constant0._Z23gemm_half_q_half_kernelILi1ELi12ELb0ELb0ELi32EEvPK6__halfPKjS4_S2_PS0_iiiiPKtS7_iiiiiibS2_i)
        /*0184*/ 	.short	0x0210
        /*0186*/ 	.short	0x0074


	//----- nvinfo : EIATTR_SW_WAR
	.align		4
.L_4305:
        /*0188*/ 	.byte	0x04, 0x36
        /*018a*/ 	.short	(.L_4307 - .L_4306)
.L_4306:
        /*018c*/ 	.word	0x00000008
.L_4307:


//--------------------- .nv.info._Z23gemm_half_q_half_kernelILi1ELi14ELb0ELb0ELi32EEvPK6__halfPKjS4_S2_PS0_iiiiPKtS7_iiiiiibS2_i --------------------------
	.section	.nv.info._Z23gemm_half_q_half_kernelILi1ELi14ELb0ELb0ELi32EEvPK6__halfPKjS4_S2_PS0_iiiiPKtS7_iiiiiibS2_i,"",@"SHT_CUDA_INFO"
	.sectionflags	@""
	.align	4


	//----- nvinfo : EIATTR_CUDA_API_VERSION
	.align		4
        /*0000*/ 	.byte	0x04, 0x37
        /*0002*/ 	.short	(.L_4309 - .L_4308)
.L_4308:
        /*0004*/ 	.word	0x00000082


	//----- nvinfo : EIATTR_KPARAM_INFO
	.align		4
.L_4309:
        /*0008*/ 	.byte	0x04, 0x17
        /*000a*/ 	.short	(.L_4311 - .L_4310)
.L_4310:
        /*000c*/ 	.word	0x00000000
        /*0010*/ 	.short	0x0013
        /*0012*/ 	.short	0x0070
        /*0014*/ 	.byte	0x00, 0xf0, 0x11, 0x00


	//----- nvinfo : EIATTR_KPARAM_INFO
	.align		4
.L_4311:
        /*0018*/ 	.byte	0x04, 0x17
        /*001a*/ 	.short	(.L_4313 - .L_4312)
.L_4312:
        /*001c*/ 	.word	0x00000000
        /*0020*/ 	.short	0x0012
        /*0022*/ 	.short	0x0068
        /*0024*/ 	.byte	0x00, 0xf0, 0x21, 0x00


	//----- nvinfo : EIATTR_KPARAM_INFO
	.align		4
.L_4313:
        /*0028*/ 	.byte	0x04, 0x17
        /*002a*/ 	.short	(.L_4315 - .L_4314)
.L_4314:
        /*002c*/ 	.word	0x00000000
        /*0030*/ 	.short	0x0011
        /*0032*/ 	.short	0x0060
        /*0034*/ 	.byte	0x00, 0xf0, 0x05, 0x00


	//----- nvinfo : EIATTR_KPARAM_INFO
	.align		4
.L_4315:
        /*0038*/ 	.byte	0x04, 0x17
        /*003a*/ 	.short	(.L_4317 - .L_4316)
.L_4316:
        /*003c*/ 	.word	0x00000000
        /*0040*/ 	.short	0x0010
        /*0042*/ 	.short	0x005c
        /*0044*/ 	.byte	0x00, 0xf0, 0x11, 0x00


	//----- nvinfo : EIATTR_KPARAM_INFO
	.align		4
.L_4317:
        /*0048*/ 	.byte	0x04, 0x17
        /*004a*/ 	.short	(.L_4319 - .L_4318)
.L_4318:
        /*004c*/ 	.word	0x00000000
        /*0050*/ 	.short	0x000f
        /*0052*/ 	.short	0x0058
        /*0054*/ 	.byte	0x00, 0xf0, 0x11, 0x00


	//----- nvinfo : EIATTR_KPARAM_INFO
	.align		4
.L_4319:
        /*0058*/ 	.byte	0x04, 0x17
        /*005a*/ 	.short	(.L_4321 - .L_4320)
.L_4320:
        /*005c*/ 	.word	0x00000000
        /*0060*/ 	.short	0x000e
        /*0062*/ 	.short	0x0054
        /*0064*/ 	.byte	0x00, 0xf0, 0x11, 0x00


	//----- nvinfo : EIATTR_KPARAM_INFO
	.align		4
.L_4321:
        /*0068*/ 	.byte	0x04, 0x17
        /*006a*/ 	.short	(.L_4323 - .L_4322)
.L_4322:
        /*006c*/ 	.word	0x00000000
        /*0070*/ 	.short	0x000d
        /*0072*/ 	.short	0x0050
        /*0074*/ 	.byte	0x00, 0xf0, 0x11, 0x00


	//----- nvinfo : EIATTR_KPARAM_INFO
	.align		4
.L_4323:
        /*0078*/ 	.byte	0x04, 0x17
        /*007a*/ 	.short	(.L_4325 - .L_4324)
.L_4324:
        /*007c*/ 	.word	0x00000000
        /*0080*/ 	.short	0x000c
        /*0082*/ 	.short	0x004c
        /*0084*/ 	.byte	0x00, 0xf0, 0x11, 0x00


	//----- nvinfo : EIATTR_KPARAM_INFO
	.align		4
.L_4325:
        /*0088*/ 	.byte	0x04, 0x17
        /*008a*/ 	.short	(.L_4327 - .L_4326)
.L_4326:
        /*008c*/ 	.word	0x00000000
        /*0090*/ 	.short	0x000b
        /*0092*/ 	.short	0x0048
        /*0094*/ 	.byte	0x00, 0xf0, 0x11, 0x00


	//----- nvinfo : EIATTR_KPARAM_INFO
	.align		4
.L_4327:
        /*0098*/ 	.byte	0x04, 0x17
        /*009a*/ 	.short	(.L_4329 - .L_4328)
.L_4328:
        /*009c*/ 	.word	0x00000000
        /*00a0*/ 	.short	0x000a
        /*00a2*/ 	.short	0x0040
        /*00a4*/ 	.byte	0x00, 0xf0, 0x21, 0x00


	//----- nvinfo : EIATTR_KPARAM_INFO
	.align		4
.L_4329:
        /*00a8*/ 	.byte	0x04, 0x17
        /*00aa*/ 	.short	(.L_4331 - .L_4330)
.L_4330:
        /*00ac*/ 	.word	0x00000000
        /*00b0*/ 	.short	0x0009
        /*00b2*/ 	.short	0x0038
        /*00b4*/ 	.byte	0x00, 0xf0, 0x21, 0x00


	//----- nvinfo : EIATTR_KPARAM_INFO
	.align		4
.L_4331:
        /*00b8*/ 	.byte	0x04, 0x17
        /*00ba*/ 	.short	(.L_4333 - .L_4332)
.L_4332:
        /*00bc*/ 	.word	0x00000000
        /*00c0*/ 	.short	0x0008
        /*00c2*/ 	.short	0x0034
        /*00c4*/ 	.byte	0x00, 0xf0, 0x11, 0x00


	//----- nvinfo : EIATTR_KPARAM_INFO
	.align		4
.L_4333:
        /*00c8*/ 	.byte	0x04, 0x17
        /*00ca*/ 	.short	(.L_4335 - .L_4334)
.L_4334:
        /*00cc*/ 	.word	0x00000000
        /*00d0*/ 	.short	0x0007
        /*00d2*/ 	.short	0x0030
        /*00d4*/ 	.byte	0x00, 0xf0, 0x11, 0x00


	//----- nvinfo : EIATTR_KPARAM_INFO
	.align		4
.L_4335:
        /*00d8*/ 	.byte	0x04, 0x17
        /*00da*/ 	.short	(.L_4337 - .L_4336)
.L_4336:
        /*00dc*/ 	.word	0x00000000
        /*00e0*/ 	.short	0x0006
        /*00e2*/ 	.short	0x002c
        /*00e4*/ 	.byte	0x00, 0xf0, 0x11, 0x00


	//----- nvinfo : EIATTR_KPARAM_INFO
	.align		4
.L_4337:
        /*00e8*/ 	.byte	0x04, 0x17
        /*00ea*/ 	.short	(.L_4339 - .L_4338)
.L_4338:
        /*00ec*/ 	.word	0x00000000
        /*00f0*/ 	.short	0x0005
        /*00f2*/ 	.short	0x0028
        /*00f4*/ 	.byte	0x00, 0xf0, 0x11, 0x00


	//----- nvinfo : EIATTR_KPARAM_INFO
	.align		4
.L_4339:
        /*00f8*/ 	.byte	0x04, 0x17
        /*00fa*/ 	.short	(.L_4341 - .L_4340)
.L_4340:
        /*00fc*/ 	.word	0x00000000
        /*0100*/ 	.short	0x0004
        /*0102*/ 	.short	0x0020
        /*0104*/ 	.byte	0x00, 0xf0, 0x21, 0x00


	//----- nvinfo : EIATTR_KPARAM_INFO
	.align		4
.L_4341:
        /*0108*/ 	.byte	0x04, 0x17
        /*010a*/ 	.short	(.L_4343 - .L_4342)
.L_4342:
        /*010c*/ 	.word	0x00000000
        /*0110*/ 	.short	0x0003
        /*0112*/ 	.short	0x0018
        /*0114*/ 	.byte	0x00, 0xf0, 0x21, 0x00


	//----- nvinfo : EIATTR_KPARAM_INFO
	.align		4
.L_4343:
        /*0118*/ 	.byte	0x04, 0x17
        /*011a*/ 	.short	(.L_4345 - .L_4344)
.L_4344:
        /*011c*/ 	.word	0x00000000
        /*0120*/ 	.short	0x0002
        /*0122*/ 	.short	0x0010
        /*0124*/ 	.byte	0x00, 0xf0, 0x21, 0x00


	//----- nvinfo : EIATTR_KPARAM_INFO
	.align		4
.L_4345:
        /*0128*/ 	.byte	0x04, 0x17
        /*012a*/ 	.short	(.L_4347 - .L_4346)
.L_4346:
        /*012c*/ 	.word	0x00000000
        /*0130*/ 	.short	0x0001
        /*0132*/ 	.short	0x0008
        /*0134*/ 	.byte	0x00, 0xf0, 0x21, 0x00


	//----- nvinfo : EIATTR_KPARAM_INFO
	.align		4
.L_4347:
        /*0138*/ 	.byte	0x04, 0x17
        /*013a*/ 	.short	(.L_4349 - .L_4348)
.L_4348:
        /*013c*/ 	.word	0x00000000
        /*0140*/ 	.short	0x0000
        /*0142*/ 	.short	0x0000
        /*0144*/ 	.byte	0x00, 0xf0, 0x21, 0x00


	//----- nvinfo : EIATTR_SPARSE_MMA_MASK
	.align		4
.L_4349:
        /*0148*/ 	.byte	0x03, 0x50
        /*014a*/ 	.short	0x0000


	//----- nvinfo : EIATTR_MAXREG_COUNT
	.align		4
        /*014c*/ 	.byte	0x03, 0x1b
        /*014e*/ 	.short	0x00ff


	//----- nvinfo : EIATTR_NUM_BARRIERS
	.align		4
        /*0150*/ 	.byte	0x02, 0x4c
        /*0152*/ 	.byte	0x01
	.zero		1


	//----- nvinfo : EIATTR_MERCURY_ISA_VERSION
	.align		4
        /*0154*/ 	.byte	0x03, 0x5f
        /*0156*/ 	.short	0x0101


	//----- nvinfo : EIATTR_EXIT_INSTR_OFFSETS
	.align		4
        /*0158*/ 	.byte	0x04, 0x1c
        /*015a*/ 	.short	(.L_4351 - .L_4350)


	//   ....[0]....
.L_4350:
        /*015c*/ 	.word	0x000002f0


	//   ....[1]....
        /*0160*/ 	.word	0x00004ec0


	//   ....[2]....
        /*0164*/ 	.word	0x00005080


	//   ....[3]....
        /*0168*/ 	.word	0x00005120


	//   ....[4]....
        /*016c*/ 	.word	0x00005160


	//----- nvinfo : EIATTR_CRS_STACK_SIZE
	.align		4
.L_4351:
        /*0170*/ 	.byte	0x04, 0x1e
        /*0172*/ 	.short	(.L_4353 - .L_4352)
.L_4352:
        /*0174*/ 	.word	0x00000000


	//----- nvinfo : EIATTR_CBANK_PARAM_SIZE
	.align		4
.L_4353:
        /*0178*/ 	.byte	0x03, 0x19
        /*017a*/ 	.short	0x0074


	//----- nvinfo : EIATTR_PARAM_CBANK
	.align		4
        /*017c*/ 	.byte	0x04, 0x0a
        /*017e*/ 	.short	(.L_4355 - .L_4354)
	.align		4
.L_4354:
        /*0180*/ 	.word	index@(.nv.constant0._Z23gemm_half_q_half_kernelILi1ELi14ELb0ELb0ELi32EEvPK6__halfPKjS4_S2_PS0_iiiiPKtS7_iiiiiibS2_i)
        /*0184*/ 	.short	0x0210
        /*0186*/ 	.short	0x0074


	//----- nvinfo : EIATTR_SW_WAR
	.align		4
.L_4355:
        /*0188*/ 	.byte	0x04, 0x36
        /*018a*/ 	.short	(.L_4357 - .L_4356)
.L_4356:
        /*018c*/ 	.word	0x00000008
.L_4357:


//--------------------- .nv.info._Z23gemm_half_q_half_kernelILi1ELi4ELb0ELb0ELi32EEvPK6__halfPKjS4_S2_PS0_iiiiPKtS7_iiiiiibS2_i --------------------------
	.section	.nv.info._Z23gemm_half_q_half_kernelILi1ELi4ELb0ELb0ELi32EEvPK6__halfPKjS4_S2_PS0_iiiiPKtS7_iiiiiibS2_i,"",@"SHT_CUDA_INFO"
	.sectionflags	@""
	.align	4


	//----- nvinfo : EIATTR_CUDA_API_VERSION
	.align		4
        /*0000*/ 	.byte	0x04, 0x37
        /*0002*/ 	.short	(.L_4359 - .L_4358)
.L_4358:
        /*0004*/ 	.word	0x00000082


	//----- nvinfo : EIATTR_KPARAM_INFO
	.align		4
.L_4359:
        /*0008*/ 	.byte	0x04, 0x17
        /*000a*/ 	.short	(.L_4361 - .L_4360)
.L_4360:
        /*000c*/ 	.word	0x00000000
        /*0010*/ 	.short	0x0013
        /*0012*/ 	.short	0x0070
        /*0014*/ 	.byte	0x00, 0xf0, 0x11, 0x00


	//----- nvinfo : EIATTR_KPARAM_INFO
	.align		4
.L_4361:
        /*0018*/ 	.byte	0x04, 0x17
        /*001a*/ 	.short	(.L_4363 - .L_4362)
.L_4362:
        /*001c*/ 	.word	0x00000000
        /*0020*/ 	.short	0x0012
        /*0022*/ 	.short	0x0068
        /*0024*/ 	.byte	0x00, 0xf0, 0x21, 0x00


	//----- nvinfo : EIATTR_KPARAM_INFO
	.align		4
.L_4363:
        /*0028*/ 	.byte	0x04, 0x17
        /*002a*/ 	.short	(.L_4365 - .L_4364)
.L_4364:
        /*002c*/ 	.word	0x00000000
        /*0030*/ 	.short	0x0011
        /*0032*/ 	.short	0x0060
        /*0034*/ 	.byte	0x00, 0xf0, 0x05, 0x00


	//----- nvinfo : EIATTR_KPARAM_INFO
	.align		4
.L_4365:
        /*0038*/ 	.byte	0x04, 0x17
        /*003a*/ 	.short	(.L_4367 - .L_4366)
.L_4366:
        /*003c*/ 	.word	0x00000000
        /*0040*/ 	.short	0x0010
        /*0042*/ 	.short	0x005c
        /*0044*/ 	.byte	0x00, 0xf0, 0x11, 0x00


	//----- nvinfo : EIATTR_KPARAM_INFO
	.align		4
.L_4367:
        /*0048*/ 	.byte	0x04, 0x17
        /*004a*/ 	.short	(.L_4369 - .L_4368)
.L_4368:
        /*004c*/ 	.word	0x00000000
        /*0050*/ 	.short	0x000f
        /*0052*/ 	.short	0x0058
        /*0054*/ 	.byte	0x00, 0xf0, 0x11, 0x00


	//----- nvinfo : EIATTR_KPARAM_INFO
	.align		4
.L_4369:
        /*0058*/ 	.byte	0x04, 0x17
        /*005a*/ 	.short	(.L_4371 - .L_4370)
.L_4370:
        /*005c*/ 	.word	0x00000000
        /*0060*/ 	.short	0x000e
        /*0062*/ 	.short	0x0054
        /*0064*/ 	.byte	0x00, 0xf0, 0x11, 0x00


	//----- nvinfo : EIATTR_KPARAM_INFO
	.align		4
.L_4371:
        /*0068*/ 	.byte	0x04, 0x17
        /*006a*/ 	.short	(.L_4373 - .L_4372)
.L_4372:
        /*006c*/ 	.word	0x00000000
        /*0070*/ 	.short	0x000d
        /*0072*/ 	.short	0x0050
        /*0074*/ 	.byte	0x00, 0xf0, 0x11, 0x00


	//----- nvinfo : EIATTR_KPARAM_INFO
	.align		4
.L_4373:
        /*0078*/ 	.byte	0x04, 0x17
        /*007a*/ 	.short	(.L_4375 - .L_4374)
.L_4374:
        /*007c*/ 	.word	0x00000000
        /*0080*/ 	.short	0x000c
        /*0082*/ 	.short	0x004c
        /*0084*/ 	.byte	0x00, 0xf0, 0x11, 0x00


	//----- nvinfo : EIATTR_KPARAM_INFO
	.align		4
.L_4375:
        /*0088*/ 	.byte	0x04, 0x17
        /*008a*/ 	.short	(.L_4377 - .L_4376)
.L_4376:
        /*008c*/ 	.word	0x00000000
        /*0090*/ 	.short	0x000b
        /*0092*/ 	.short	0x0048
        /*0094*/ 	.byte	0x00, 0xf0, 0x11, 0x00


	//----- nvinfo : EIATTR_KPARAM_INFO
	.align		4
.L_4377:
        /*0098*/ 	.byte	0x04, 0x17
        /*009a*/ 	.short	(.L_4379 - .L_4378)
.L_4378:
        /*009c*/ 	.word	0x00000000
        /*00a0*/ 	.short	0x000a
        /*00a2*/ 	.short	0x0040
        /*00a4*/ 	.byte	0x00, 0xf0, 0x21, 0x00


	//----- nvinfo : EIATTR_KPARAM_INFO
	.align		4
.L_4379:
        /*00a8*/ 	.byte	0x04, 0x17
        /*00aa*/ 	.short	(.L_4381 - .L_4380)
.L_4380:
        /*00ac*/ 	.word	0x00000000
        /*00b0*/ 	.short	0x0009
        /*00b2*/ 	.short	0x0038
        /*00b4*/ 	.byte	0x00, 0xf0, 0x21, 0x00


	//----- nvinfo : EIATTR_KPARAM_INFO
	.align		4
.L_4381:
        /*00b8*/ 	.byte	0x04, 0x17
        /*00ba*/ 	.short	(.L_4383 - .L_4382)
.L_4382:
        /*00bc*/ 	.word	0x00000000
        /*00c0*/ 	.short	0x0008
        /*00c2*/ 	.short	0x0034
        /*00c4*/ 	.byte	0x00, 0xf0, 0x11, 0x00


	//----- nvinfo : EIATTR_KPARAM_INFO
	.align		4
.L_4383:
        /*00c8*/ 	.byte	0x04, 0x17
        /*00ca*/ 	.short	(.L_4385 - .L_4384)
.L_4384:
        /*00cc*/ 	.word	0x00000000
        /*00d0*/ 	.short	0x0007
        /*00d2*/ 	.short	0x0030
        /*00d4*/ 	.byte	0x00, 0xf0, 0x11, 0x00


	//----- nvinfo : EIATTR_KPARAM_INFO
	.align		4
.L_4385:
        /*00d8*/ 	.byte	0x04, 0x17
        /*00da*/ 	.short	(.L_4387 - .L_4386)
.L_4386:
        /*00dc*/ 	.word	0x00000000
        /*00e0*/ 	.short	0x0006
        /*00e2*/ 	.short	0x002c
        /*00e4*/ 	.byte	0x00, 0xf0, 0x11, 0x00


	//----- nvinfo : EIATTR_KPARAM_INFO
	.align		4
.L_4387:
        /*00e8*/ 	.byte	0x04, 0x17
        /*00ea*/ 	.short	(.L_4389 - .L_4388)
.L_4388:
        /*00ec*/ 	.word	0x00000000
        /*00f0*/ 	.short	0x0005
        /*00f2*/ 	.short	0x0028
        /*00f4*/ 	.byte	0x00, 0xf0, 0x11, 0x00


	//----- nvinfo : EIATTR_KPARAM_INFO
	.align		4
.L_4389:
        /*00f8*/ 	.byte	0x04, 0x17
        /*00fa*/ 	.short	(.L_4391 - .L_4390)
.L_4390:
        /*00fc*/ 	.word	0x00000000
        /*0100*/ 	.short	0x0004
        /*0102*/ 	.short	0x0020
        /*0104*/ 	.byte	0x00, 0xf0, 0x21, 0x00


	//----- nvinfo : EIATTR_KPARAM_INFO
	.align		4
.L_4391:
        /*0108*/ 	.byte	0x04, 0x17
        /*010a*/ 	.short	(.L_4393 - .L_4392)
.L_4392:
        /*010c*/ 	.word	0x00000000
        /*0110*/ 	.short	0x0003
        /*0112*/ 	.short	0x0018
        /*0114*/ 	.byte	0x00, 0xf0, 0x21, 0x00


	//----- nvinfo : EIATTR_KPARAM_INFO
	.align		4
.L_4393:
        /*0118*/ 	.byte	0x04, 0x17
        /*011a*/ 	.short	(.L_4395 - .L_4394)
.L_4394:
        /*011c*/ 	.word	0x00000000
        /*0120*/ 	.short	0x0002
        /*0122*/ 	.short	0x0010
        /*0124*/ 	.byte	0x00, 0xf0, 0x21, 0x00


	//----- nvinfo : EIATTR_KPARAM_INFO
	.align		4
.L_4395:
        /*0128*/ 	.byte	0x04, 0x17
        /*012a*/ 	.short	(.L_4397 - .L_4396)
.L_4396:
        /*012c*/ 	.word	0x00000000
        /*0130*/ 	.short	0x0001
        /*0132*/ 	.short	0x0008
        /*0134*/ 	.byte	0x00, 0xf0, 0x21, 0x00


	//----- nvinfo : EIATTR_KPARAM_INFO
	.align		4
.L_4397:
        /*0138*/ 	.byte	0x04, 0x17
        /*013a*/ 	.short	(.L_4399 - .L_4398)
.L_4398:
        /*013c*/ 	.word	0x00000000
        /*0140*/ 	.short	0x0000
        /*0142*/ 	.short	0x0000
        /*0144*/ 	.byte	0x00, 0xf0, 0x21, 0x00


	//----- nvinfo : EIATTR_SPARSE_MMA_MASK
	.align		4
.L_4399:
        /*0148*/ 	.byte	0x03, 0x50
        /*014a*/ 	.short	0x0000


	//----- nvinfo : EIATTR_MAXREG_COUNT
	.align		4
        /*014c*/ 	.byte	0x03, 0x1b
        /*014e*/ 	.short	0x00ff


	//----- nvinfo : EIATTR_NUM_BARRIERS
	.align		4
        /*0150*/ 	.byte	0x02, 0x4c
        /*0152*/ 	.byte	0x01
	.zero		1


	//----- nvinfo : EIATTR_MERCURY_ISA_VERSION
	.align		4
        /*0154*/ 	.byte	0x03, 0x5f
        /*0156*/ 	.short	0x0101


	//----- nvinfo : EIATTR_EXIT_INSTR_OFFSETS
	.align		4
        /*0158*/ 	.byte	0x04, 0x1c
        /*015a*/ 	.short	(.L_4401 - .L_4400)


	//   ....[0]....
.L_4400:
        /*015c*/ 	.word	0x000002f0


	//   ....[1]....
        /*0160*/ 	.word	0x00001fe0


	//   ....[2]....
        /*0164*/ 	.word	0x00002190


	//   ....[3]....
        /*0168*/ 	.word	0x00002230


	//   ....[4]....
        /*016c*/ 	.word	0x00002270


	//----- nvinfo : EIATTR_CRS_STACK_SIZE
	.align		4
.L_4401:
        /*0170*/ 	.byte	0x04, 0x1e
        /*0172*/ 	.short	(.L_4403 - .L_4402)
.L_4402:
        /*0174*/ 	.word	0x00000000


	//----- nvinfo : EIATTR_CBANK_PARAM_SIZE
	.align		4
.L_4403:
        /*0178*/ 	.byte	0x03, 0x19
        /*017a*/ 	.short	0x0074


	//----- nvinfo : EIATTR_PARAM_CBANK
	.align		4
        /*017c*/ 	.byte	0x04, 0x0a
        /*017e*/ 	.short	(.L_4405 - .L_4404)
	.align		4
.L_4404:
        /*0180*/ 	.word	index@(.nv.constant0._Z23gemm_half_q_half_kernelILi1ELi4ELb0ELb0ELi32EEvPK6__halfPKjS4_S2_PS0_iiiiPKtS7_iiiiiibS2_i)
        /*0184*/ 	.short	0x0210
        /*0186*/ 	.short	0x0074


	//----- nvinfo : EIATTR_SW_WAR
	.align		4
.L_4405:
        /*0188*/ 	.byte	0x04, 0x36
        /*018a*/ 	.short	(.L_4407 - .L_4406)
.L_4406:
        /*018c*/ 	.word	0x00000008
.L_4407:


//--------------------- .nv.info._Z23gemm_half_q_half_kernelILi1ELi6ELb0ELb0ELi32EEvPK6__halfPKjS4_S2_PS0_iiiiPKtS7_iiiiiibS2_i --------------------------
	.section	.nv.info._Z23gemm_half_q_half_kernelILi1ELi6ELb0ELb0ELi32EEvPK6__halfPKjS4_S2_PS0_iiiiPKtS7_iiiiiibS2_i,"",@"SHT_CUDA_INFO"
	.sectionflags	@""
	.align	4


	//----- nvinfo : EIATTR_CUDA_API_VERSION
	.align		4
        /*0000*/ 	.byte	0x04, 0x37
        /*0002*/ 	.short	(.L_4409 - .L_4408)
.L_4408:
        /*0004*/ 	.word	0x00000082


	//----- nvinfo : EIATTR_KPARAM_INFO
	.align		4
.L_4409:
        /*0008*/ 	.byte	0x04, 0x17
        /*000a*/ 	.short	(.L_4411 - .L_4410)
.L_4410:
        /*000c*/ 	.word	0x00000000
        /*0010*/ 	.short	0x0013
        /*0012*/ 	.short	0x0070
        /*0014*/ 	.byte	0x00, 0xf0, 0x11, 0x00


	//----- nvinfo : EIATTR_KPARAM_INFO
	.align		4
.L_4411:
        /*0018*/ 	.byte	0x04, 0x17
        /*001a*/ 	.short	(.L_4413 - .L_4412)
.L_4412:
        /*001c*/ 	.word	0x00000000
        /*0020*/ 	.short	0x0012
        /*0022*/ 	.short	0x0068
        /*0024*/ 	.byte	0x00, 0xf0, 0x21, 0x00


	//----- nvinfo : EIATTR_KPARAM_INFO
	.align		4
.L_4413:
        /*0028*/ 	.byte	0x04, 0x17
        /*002a*/ 	.short	(.L_4415 - .L_4414)
.L_4414:
        /*002c*/ 	.word	0x00000000
        /*0030*/ 	.short	0x0011
        /*0032*/ 	.short	0x0060
        /*0034*/ 	.byte	0x00, 0xf0, 0x05, 0x00


	//----- nvinfo : EIATTR_KPARAM_INFO
	.align		4
.L_4415:
        /*0038*/ 	.byte	0x04, 0x17
        /*003a*/ 	.short	(.L_4417 - .L_4416)
.L_4416:
        /*003c*/ 	.word	0x00000000
        /*0040*/ 	.short	0x0010
        /*0042*/ 	.short	0x005c
        /*0044*/ 	.byte	0x00, 0xf0, 0x11, 0x00


	//----- nvinfo : EIATTR_KPARAM_INFO
	.align		4
.L_4417:
        /*0048*/ 	.byte	0x04, 0x17
        /*004a*/ 	.short	(.L_4419 - .L_4418)
.L_4418:
        /*004c*/ 	.word	0x00000000
        /*0050*/ 	.short	0x000f
        /*0052*/ 	.short	0x0058
        /*0054*/ 	.byte	0x00, 0xf0, 0x11, 0x00


	//----- nvinfo : EIATTR_KPARAM_INFO
	.align		4
.L_4419:
        /*0058*/ 	.byte	0x04, 0x17
        /*005a*/ 	.short	(.L_4421 - .L_4420)
.L_4420:
        /*005c*/ 	.word	0x00000000
        /*0060*/ 	.short	0x000e
        /*0062*/ 	.short	0x0054
        /*0064*/ 	.byte	0x00, 0xf0, 0x11, 0x00


	//----- nvinfo : EIATTR_KPARAM_INFO
	.align		4
.L_4421:
        /*0068*/ 	.byte	0x04, 0x17
        /*006a*/ 	.short	(.L_4423 - .L_4422)
.L_4422:
        /*006c*/ 	.word	0x00000000
        /*0070*/ 	.short	0x000d
        /*0072*/ 	.short	0x0050
        /*0074*/ 	.byte	0x00, 0xf0, 0x11, 0x00


	//----- nvinfo : EIATTR_KPARAM_INFO
	.align		4
.L_4423:
        /*0078*/ 	.byte	0x04, 0x17
        /*007a*/ 	.short	(.L_4425 - .L_4424)
.L_4424:
        /*007c*/ 	.word	0x00000000
        /*0080*/ 	.short	0x000c
        /*0082*/ 	.short	0x004c
        /*0084*/ 	.byte	0x00, 0xf0, 0x11, 0x00


	//----- nvinfo : EIATTR_KPARAM_INFO
	.align		4
.L_4425:
        /*0088*/ 	.byte	0x04, 0x17
        /*008a*/ 	.short	(.L_4427 - .L_4426)
.L_4426:
        /*008c*/ 	.word	0x00000000
        /*0090*/ 	.short	0x000b
        /*0092*/ 	.short	0x0048
        /*0094*/ 	.byte	0x00, 0xf0, 0x11, 0x00


	//----- nvinfo : EIATTR_KPARAM_INFO
	.align		4
.L_4427:
        /*0098*/ 	.byte	0x04, 0x17
        /*009a*/ 	.short	(.L_4429 - .L_4428)
.L_4428:
        /*009c*/ 	.word	0x00000000
        /*00a0*/ 	.short	0x000a
        /*00a2*/ 	.short	0x0040
        /*00a4*/ 	.byte	0x00, 0xf0, 0x21, 0x00


	//----- nvinfo : EIATTR_KPARAM_INFO
	.align		4
.L_4429:
        /*00a8*/ 	.byte	0x04, 0x17
        /*00aa*/ 	.short	(.L_4431 - .L_4430)
.L_4430:
        /*00ac*/ 	.word	0x00000000
        /*00b0*/ 	.short	0x0009
        /*00b2*/ 	.short	0x0038
        /*00b4*/ 	.byte	0x00, 0xf0, 0x21, 0x00


	//----- nvinfo : EIATTR_KPARAM_INFO
	.align		4
.L_4431:
        /*00b8*/ 	.byte	0x04, 0x17
        /*00ba*/ 	.short	(.L_4433 - .L_4432)
.L_4432:
        /*00bc*/ 	.word	0x00000000
        /*00c0*/ 	.short	0x0008
        /*00c2*/ 	.short	0x0034
        /*00c4*/ 	.byte	0x00, 0xf0, 0x11, 0x00


	//----- nvinfo : EIATTR_KPARAM_INFO
	.align		4
.L_4433:
        /*00c8*/ 	.byte	0x04, 0x17
        /*00ca*/ 	.short	(.L_4435 - .L_4434)
.L_4434:
        /*00cc*/ 	.word	0x00000000
        /*00d0*/ 	.short	0x0007
        /*00d2*/ 	.short	0x0030
        /*00d4*/ 	.byte	0x00, 0xf0, 0x11, 0x00


	//----- nvinfo : EIATTR_KPARAM_INFO
	.align		4
.L_4435:
        /*00d8*/ 	.byte	0x04, 0x17
        /*00da*/ 	.short	(.L_4437 - .L_4436)
.L_4436:
        /*00dc*/ 	.word	0x00000000
        /*00e0*/ 	.short	0x0006
        /*00e2*/ 	.short	0x002c
        /*00e4*/ 	.byte	0x00, 0xf0, 0x11, 0x00


	//----- nvinfo : EIATTR_KPARAM_INFO
	.align		4
.L_4437:
        /*00e8*/ 	.byte	0x04, 0x17
        /*00ea*/ 	.short	(.L_4439 - .L_4438)
.L_4438:
        /*00ec*/ 	.word	0x00000000
        /*00f0*/ 	.short	0x0005
        /*00f2*/ 	.short	0x0028
        /*00f4*/ 	.byte	0x00, 0xf0, 0x11, 0x00


	//----- nvinfo : EIATTR_KPARAM_INFO
	.align		4
.L_4439:
        /*00f8*/ 	.byte	0x04, 0x17
        /*00fa*/ 	.short	(.L_4441 - .L_4440)
.L_4440:
        /*00fc*/ 	.word	0x00000000
        /*0100*/ 	.short	0x0004
        /*0102*/ 	.short	0x0020
        /*0104*/ 	.byte	0x00, 0xf0, 0x21, 0x00


	//----- nvinfo : EIATTR_KPARAM_INFO
	.align		4
.L_4441:
        /*0108*/ 	.byte	0x04, 0x17
        /*010a*/ 	.short	(.L_4443 - .L_4442)
.L_4442:
        /*010c*/ 	.word	0x00000000
        /*0110*/ 	.short	0x0003
        /*0112*/ 	.short	0x0018
        /*0114*/ 	.byte	0x00, 0xf0, 0x21, 0x00


	//----- nvinfo : EIATTR_KPARAM_INFO
	.align		4
.L_4443:
        /*0118*/ 	.byte	0x04, 0x17
        /*011a*/ 	.short	(.L_4445 - .L_4444)
.L_4444:
        /*011c*/ 	.word	0x00000000
        /*0120*/ 	.short	0x0002
        /*0122*/ 	.short	0x0010
        /*0124*/ 	.byte	0x00, 0xf0, 0x21, 0x00


	//----- nvinfo : EIATTR_KPARAM_INFO
	.align		4
.L_4445:
        /*0128*/ 	.byte	0x04, 0x17
        /*012a*/ 	.short	(.L_4447 - .L_4446)
.L_4446:
        /*012c*/ 	.word	0x00000000
        /*0130*/ 	.short	0x0001
        /*0132*/ 	.short	0x0008
        /*0134*/ 	.byte	0x00, 0xf0, 0x21, 0x00


	//----- nvinfo : EIATTR_KPARAM_INFO
	.align		4
.L_4447:
        /*0138*/ 	.byte	0x04, 0x17
        /*013a*/ 	.short	(.L_4449 - .L_4448)
.L_4448:
        /*013c*/ 	.word	0x00000000
        /*0140*/ 	.short	0x0000
        /*0142*/ 	.short	0x0000
        /*0144*/ 	.byte	0x00, 0xf0, 0x21, 0x00


	//----- nvinfo : EIATTR_SPARSE_MMA_MASK
	.align		4
.L_4449:
        /*0148*/ 	.byte	0x03, 0x50
        /*014a*/ 	.short	0x0000


	//----- nvinfo : EIATTR_MAXREG_COUNT
	.align		4
        /*014c*/ 	.byte	0x03, 0x1b
        /*014e*/ 	.short	0x00ff


	//----- nvinfo : EIATTR_NUM_BARRIERS
	.align		4
        /*0150*/ 	.byte	0x02, 0x4c
        /*0152*/ 	.byte	0x01
	.zero		1


	//----- nvinfo : EIATTR_MERCURY_ISA_VERSION
	.align		4
        /*0154*/ 	.byte	0x03, 0x5f
        /*0156*/ 	.short	0x0101


	//----- nvinfo : EIATTR_EXIT_INSTR_OFFSETS
	.align		4
        /*0158*/ 	.byte	0x04, 0x1c
        /*015a*/ 	.short	(.L_4451 - .L_4450)


	//   ....[0]....
.L_4450:
        /*015c*/ 	.word	0x000002f0


	//   ....[1]....
        /*0160*/ 	.word	0x00002a20


	//   ....[2]....
        /*0164*/ 	.word	0x00002be0


	//   ....[3]....
        /*0168*/ 	.word	0x00002c80


	//   ....[4]....
        /*016c*/ 	.word	0x00002cc0


	//----- nvinfo : EIATTR_CRS_STACK_SIZE
	.align		4
.L_4451:
        /*0170*/ 	.byte	0x04, 0x1e
        /*0172*/ 	.short	(.L_4453 - .L_4452)
.L_4452:
        /*0174*/ 	.word	0x00000000


	//----- nvinfo : EIATTR_CBANK_PARAM_SIZE
	.align		4
.L_4453:
        /*0178*/ 	.byte	0x03, 0x19
        /*017a*/ 	.short	0x0074


	//----- nvinfo : EIATTR_PARAM_CBANK
	.align		4
        /*017c*/ 	.byte	0x04, 0x0a
        /*017e*/ 	.short	(.L_4455 - .L_4454)
	.align		4
.L_4454:
        /*0180*/ 	.word	index@(.nv.constant0._Z23gemm_half_q_half_kernelILi1ELi6ELb0ELb0ELi32EEvPK6__halfPKjS4_S2_PS0_iiiiPKtS7_iiiiiibS2_i)
        /*0184*/ 	.short	0x0210
        /*0186*/ 	.short	0x0074


	//----- nvinfo : EIATTR_SW_WAR
	.align		4
.L_4455:
        /*0188*/ 	.byte	0x04, 0x36
        /*018a*/ 	.short	(.L_4457 - .L_4456)
.L_4456:
        /*018c*/ 	.word	0x00000008
.L_4457:


//--------------------- .nv.info._Z23gemm_half_q_half_kernelILi1ELi2ELb0ELb0ELi32EEvPK6__halfPKjS4_S2_PS0_iiiiPKtS7_iiiiiibS2_i --------------------------
	.section	.nv.info._Z23gemm_half_q_half_kernelILi1ELi2ELb0ELb0ELi32EEvPK6__halfPKjS4_S2_PS0_iiiiPKtS7_iiiiiibS2_i,"",@"SHT_CUDA_INFO"
	.sectionflags	@""
	.align	4


	//----- nvinfo : EIATTR_CUDA_API_VERSION
	.align		4
        /*0000*/ 	.byte	0x04, 0x37
        /*0002*/ 	.short	(.L_4459 - .L_4458)
.L_4458:
        /*0004*/ 	.word	0x00000082


	//----- nvinfo : EIATTR_KPARAM_INFO
	.align		4
.L_4459:
        /*0008*/ 	.byte	0x04, 0x17
        /*000a*/ 	.short	(.L_4461 - .L_4460)
.L_4460:
        /*000c*/ 	.word	0x00000000
        /*0010*/ 	.short	0x0013
        /*0012*/ 	.short	0x0070
        /*0014*/ 	.byte	0x00, 0xf0, 0x11, 0x00


	//----- nvinfo : EIATTR_KPARAM_INFO
	.align		4
.L_4461:
        /*0018*/ 	.byte	0x04, 0x17
        /*001a*/ 	.short	(.L_4463 - .L_4462)
.L_4462:
        /*001c*/ 	.word	0x00000000
        /*0020*/ 	.short	0x0012
        /*0022*/ 	.short	0x0068
        /*0024*/ 	.byte	0x00, 0xf0, 0x21, 0x00


	//----- nvinfo : EIATTR_KPARAM_INFO
	.align		4
.L_4463:
        /*0028*/ 	.byte	0x04, 0x17
        /*002a*/ 	.short	(.L_4465 - .L_4464)
.L_4464:
        /*002c*/ 	.word	0x00000000
        /*0030*/ 	.short	0x0011
        /*0032*/ 	.short	0x0060
        /*0034*/ 	.byte	0x00, 0xf0, 0x05, 0x00


	//----- nvinfo : EIATTR_KPARAM_INFO
	.align		4
.L_4465:
        /*0038*/ 	.byte	0x04, 0x17
        /*003a*/ 	.short	(.L_4467 - .L_4466)
.L_4466:
        /*003c*/ 	.word	0x00000000
        /*0040*/ 	.short	0x0010
        /*0042*/ 	.short	0x005c
        /*0044*/ 	.byte	0x00, 0xf0, 0x11, 0x00


	//----- nvinfo : EIATTR_KPARAM_INFO
	.align		4
.L_4467:
        /*0048*/ 	.byte	0x04, 0x17
        /*004a*/ 	.short	(.L_4469 - .L_4468)
.L_4468:
        /*004c*/ 	.word	0x00000000
        /*0050*/ 	.short	0x000f
        /*0052*/ 	.short	0x0058
        /*0054*/ 	.byte	0x00, 0xf0, 0x11, 0x00


	//----- nvinfo : EIATTR_KPARAM_INFO
	.align		4
.L_4469:
        /*0058*/ 	.byte	0x04, 0x17
        /*005a*/ 	.short	(.L_4471 - .L_4470)
.L_4470:
        /*005c*/ 	.word	0x00000000
        /*0060*/ 	.short	0x000e
        /*0062*/ 	.short	0x0054
        /*0064*/ 	.byte	0x00, 0xf0, 0x11, 0x00


	//----- nvinfo : EIATTR_KPARAM_INFO
	.align		4
.L_4471:
        /*0068*/ 	.byte	0x04, 0x17
        /*006a*/ 	.short	(.L_4473 - .L_4472)
.L_4472:
        /*006c*/ 	.word	0x00000000
        /*0070*/ 	.short	0x000d
        /*0072*/ 	.short	0x0050
        /*0074*/ 	.byte	0x00, 0xf0, 0x11, 0x00


	//----- nvinfo : EIATTR_KPARAM_INFO
	.align		4
.L_4473:
        /*0078*/ 	.byte	0x04, 0x17
        /*007a*/ 	.short	(.L_4475 - .L_4474)
.L_4474:
        /*007c*/ 	.word	0x00000000
        /*0080*/ 	.short	0x000c
        /*0082*/ 	.short	0x004c
        /*0084*/ 	.byte	0x00, 0xf0, 0x11, 0x00


	//----- nvinfo : EIATTR_KPARAM_INFO
	.align		4
.L_4475:
        /*0088*/ 	.byte	0x04, 0x17
        /*008a*/ 	.short	(.L_4477 - .L_4476)
.L_4476:
        /*008c*/ 	.word	0x00000000
        /*0090*/ 	.short	0x000b
        /*0092*/ 	.short	0x0048
        /*0094*/ 	.byte	0x00, 0xf0, 0x11, 0x00


	//----- nvinfo : EIATTR_KPARAM_INFO
	.align		4
.L_4477:
        /*0098*/ 	.byte	0x04, 0x17
        /*009a*/ 	.short	(.L_4479 - .L_4478)
.L_4478:
        /*009c*/ 	.word	0x00000000
        /*00a0*/ 	.short	0x000a
        /*00a2*/ 	.short	0x0040
        /*00a4*/ 	.byte	0x00, 0xf0, 0x21, 0x00


	//----- nvinfo : EIATTR_KPARAM_INFO
	.align		4
.L_4479:
        /*00a8*/ 	.byte	0x04, 0x17
        /*00aa*/ 	.short	(.L_4481 - .L_4480)
.L_4480:
        /*00ac*/ 	.word	0x00000000
        /*00b0*/ 	.short	0x0009
        /*00b2*/ 	.short	0x0038
        /*00b4*/ 	.byte	0x00, 0xf0, 0x21, 0x00


	//----- nvinfo : EIATTR_KPARAM_INFO
	.align		4
.L_4481:
        /*00b8*/ 	.byte	0x04, 0x17
        /*00ba*/ 	.short	(.L_4483 - .L_4482)
.L_4482:
        /*00bc*/ 	.word	0x00000000
        /*00c0*/ 	.short	0x0008
        /*00c2*/ 	.short	0x0034
        /*00c4*/ 	.byte	0x00, 0xf0, 0x11, 0x00


	//----- nvinfo : EIATTR_KPARAM_INFO
	.align		4
.L_4483:
        /*00c8*/ 	.byte	0x04, 0x17
        /*00ca*/ 	.short	(.L_4485 - .L_4484)
.L_4484:
        /*00cc*/ 	.word	0x00000000
        /*00d0*/ 	.short	0x0007
        /*00d2*/ 	.short	0x0030
        /*00d4*/ 	.byte	0x00, 0xf0, 0x11, 0x00


	//----- nvinfo : EIATTR_KPARAM_INFO
	.align		4
.L_4485:
        /*00d8*/ 	.byte	0x04, 0x17
        /*00da*/ 	.short	(.L_4487 - .L_4486)
.L_4486:
        /*00dc*/ 	.word	0x00000000
        /*00e0*/ 	.short	0x0006
        /*00e2*/ 	.short	0x002c
        /*00e4*/ 	.byte	0x00, 0xf0, 0x11, 0x00


	//----- nvinfo : EIATTR_KPARAM_INFO
	.align		4
.L_4487:
        /*00e8*/ 	.byte	0x04, 0x17
        /*00ea*/ 	.short	(.L_4489 - .L_4488)
.L_4488:
        /*00ec*/ 	.word	0x00000000
        /*00f0*/ 	.short	0x0005
        /*00f2*/ 	.short	0x0028
        /*00f4*/ 	.byte	0x00, 0xf0, 0x11, 0x00


	//----- nvinfo : EIATTR_KPARAM_INFO
	.align		4
.L_4489:
        /*00f8*/ 	.byte	0x04, 0x17
        /*00fa*/ 	.short	(.L_4491 - .L_4490)
.L_4490:
        /*00fc*/ 	.word	0x00000000
        /*0100*/ 	.short	0x0004
        /*0102*/ 	.short	0x0020
        /*0104*/ 	.byte	0x00, 0xf0, 0x21, 0x00


	//----- nvinfo : EIATTR_KPARAM_INFO
	.align		4
.L_4491:
        /*0108*/ 	.byte	0x04, 0x17
        /*010a*/ 	.short	(.L_4493 - .L_4492)
.L_4492:
        /*010c*/ 	.word	0x00000000
        /*0110*/ 	.short	0x0003
        /*0112*/ 	.short	0x0018
        /*0114*/ 	.byte	0x00, 0xf0, 0x21, 0x00


	//----- nvinfo : EIATTR_KPARAM_INFO
	.align		4
.L_4493:
        /*0118*/ 	.byte	0x04, 0x17
        /*011a*/ 	.short	(.L_4495 - .L_4494)
.L_4494:
        /*011c*/ 	.word	0x00000000
        /*0120*/ 	.short	0x0002
        /*0122*/ 	.short	0x0010
        /*0124*/ 	.byte	0x00, 0xf0, 0x21, 0x00


	//----- nvinfo : EIATTR_KPARAM_INFO
	.align		4
.L_4495:
        /*0128*/ 	.byte	0x04, 0x17
        /*012a*/ 	.short	(.L_4497 - .L_4496)
.L_4496:
        /*012c*/ 	.word	0x00000000
        /*0130*/ 	.short	0x0001
        /*0132*/ 	.short	0x0008
        /*0134*/ 	.byte	0x00, 0xf0, 0x21, 0x00


	//----- nvinfo : EIATTR_KPARAM_INFO
	.align		4
.L_4497:
        /*0138*/ 	.byte	0x04, 0x17
        /*013a*/ 	.short	(.L_4499 - .L_4498)
.L_4498:
        /*013c*/ 	.word	0x00000000
        /*0140*/ 	.short	0x0000
        /*0142*/ 	.short	0x0000
        /*0144*/ 	.byte	0x00, 0xf0, 0x21, 0x00


	//----- nvinfo : EIATTR_SPARSE_MMA_MASK
	.align		4
.L_4499:
        /*0148*/ 	.byte	0x03, 0x50
        /*014a*/ 	.short	0x0000


	//----- nvinfo : EIATTR_MAXREG_COUNT
	.align		4
        /*014c*/ 	.byte	0x03, 0x1b
        /*014e*/ 	.short	0x00ff


	//----- nvinfo : EIATTR_NUM_BARRIERS
	.align		4
        /*0150*/ 	.byte	0x02, 0x4c
        /*0152*/ 	.byte	0x01
	.zero		1


	//----- nvinfo : EIATTR_MERCURY_ISA_VERSION
	.align		4
        /*0154*/ 	.byte	0x03, 0x5f
        /*0156*/ 	.short	0x0101


	//----- nvinfo : EIATTR_EXIT_INSTR_OFFSETS
	.align		4
        /*0158*/ 	.byte	0x04, 0x1c
        /*015a*/ 	.short	(.L_4501 - .L_4500)


	//   ....[0]....
.L_4500:
        /*015c*/ 	.word	0x000002e0


	//   ....[1]....
        /*0160*/ 	.word	0x000015e0


	//   ....[2]....
        /*0164*/ 	.word	0x00001750


	//   ....[3]....
        /*0168*/ 	.word	0x000017f0


	//   ....[4]....
        /*016c*/ 	.word	0x00001830


	//----- nvinfo : EIATTR_CRS_STACK_SIZE
	.align		4
.L_4501:
        /*0170*/ 	.byte	0x04, 0x1e
        /*0172*/ 	.short	(.L_4503 - .L_4502)
.L_4502:
        /*0174*/ 	.word	0x00000000


	//----- nvinfo : EIATTR_CBANK_PARAM_SIZE
	.align		4
.L_4503:
        /*0178*/ 	.byte	0x03, 0x19
        /*017a*/ 	.short	0x0074


	//----- nvinfo : EIATTR_PARAM_CBANK
	.align		4
        /*017c*/ 	.byte	0x04, 0x0a
        /*017e*/ 	.short	(.L_4505 - .L_4504)
	.align		4
.L_4504:
        /*0180*/ 	.word	index@(.nv.constant0._Z23gemm_half_q_half_kernelILi1ELi2ELb0ELb0ELi32EEvPK6__halfPKjS4_S2_PS0_iiiiPKtS7_iiiiiibS2_i)
        /*0184*/ 	.short	0x0210
        /*0186*/ 	.short	0x0074


	//----- nvinfo : EIATTR_SW_WAR
	.align		4
.L_4505:
        /*0188*/ 	.byte	0x04, 0x36
        /*018a*/ 	.short	(.L_4507 - .L_4506)
.L_4506:
        /*018c*/ 	.word	0x00000008
.L_4507:


//--------------------- .nv.callgraph             --------------------------
	.section	.nv.callgraph,"",@"SHT_CUDA_CALLGRAPH"
	.align	4
	.sectionentsize	8
	.align		4
        /*0000*/ 	.word	0x00000000
	.align		4
        /*0004*/ 	.word	0xffffffff
	.align		4
        /*0008*/ 	.word	0x00000000
	.align		4
        /*000c*/ 	.word	0xfffffffe
	.align		4
        /*0010*/ 	.word	0x00000000
	.align		4
        /*0014*/ 	.word	0xfffffffd
	.align		4
        /*0018*/ 	.word	0x00000000
	.align		4
        /*001c*/ 	.word	0xfffffffc


//--------------------- .nv.constant4             --------------------------
	.section	.nv.constant4,"a",@progbits
	.align	8
	.align		8
.nv.constant4:
        /*0000*/ 	.dword	_ZN46_INTERNAL_1821ad81_15_unit_exl2_1a_cu_4c06ba6e4cuda3std3__45__cpo5beginE
	.align		8
        /*0008*/ 	.dword	_ZN46_INTERNAL_1821ad81_15_unit_exl2_1a_cu_4c06ba6e4cuda3std3__45__cpo3endE
	.align		8
        /*0010*/ 	.dword	_ZN46_INTERNAL_1821ad81_15_unit_exl2_1a_cu_4c06ba6e4cuda3std3__45__cpo6cbeginE
	.align		8
        /*0018*/ 	.dword	_ZN46_INTERNAL_1821ad81_15_unit_exl2_1a_cu_4c06ba6e4cuda3std3__45__cpo4cendE
	.align		8
        /*0020*/ 	.dword	_ZN46_INTERNAL_1821ad81_15_unit_exl2_1a_cu_4c06ba6e4cuda3std3__45__cpo6rbeginE
	.align		8
        /*0028*/ 	.dword	_ZN46_INTERNAL_1821ad81_15_unit_exl2_1a_cu_4c06ba6e4cuda3std3__45__cpo4rendE
	.align		8
        /*0030*/ 	.dword	_ZN46_INTERNAL_1821ad81_15_unit_exl2_1a_cu_4c06ba6e4cuda3std3__45__cpo7crbeginE
	.align		8
        /*0038*/ 	.dword	_ZN46_INTERNAL_1821ad81_15_unit_exl2_1a_cu_4c06ba6e4cuda3std3__45__cpo5crendE
	.align		8
        /*0040*/ 	.dword	_ZN46_INTERNAL_1821ad81_15_unit_exl2_1a_cu_4c06ba6e4cuda3std3__448_GLOBAL__N__1821ad81_15_unit_exl2_1a_cu_4c06ba6e6ignoreE
	.align		8
        /*0048*/ 	.dword	_ZN46_INTERNAL_1821ad81_15_unit_exl2_1a_cu_4c06ba6e4cuda3std3__419piecewise_constructE
	.align		8
        /*0050*/ 	.dword	_ZN46_INTERNAL_1821ad81_15_unit_exl2_1a_cu_4c06ba6e4cuda3std3__48in_placeE
	.align		8
        /*0058*/ 	.dword	_ZN46_INTERNAL_1821ad81_15_unit_exl2_1a_cu_4c06ba6e4cuda3std3__420unreachable_sentinelE
	.align		8
        /*0060*/ 	.dword	_ZN46_INTERNAL_1821ad81_15_unit_exl2_1a_cu_4c06ba6e4cuda3std6ranges3__45__cpo4swapE
	.align		8
        /*0068*/ 	.dword	_ZN46_INTERNAL_1821ad81_15_unit_exl2_1a_cu_4c06ba6e4cuda3std6ranges3__45__cpo9iter_moveE
	.align		8
        /*0070*/ 	.dword	_ZN46_INTERNAL_1821ad81_15_unit_exl2_1a_cu_4c06ba6e4cuda3std6ranges3__45__cpo5beginE
	.align		8
        /*0078*/ 	.dword	_ZN46_INTERNAL_1821ad81_15_unit_exl2_1a_cu_4c06ba6e4cuda3std6ranges3__45__cpo3endE
	.align		8
        /*0080*/ 	.dword	_ZN46_INTERNAL_1821ad81_15_unit_exl2_1a_cu_4c06ba6e4cuda3std6ranges3__45__cpo6cbeginE
	.align		8
        /*0088*/ 	.dword	_ZN46_INTERNAL_1821ad81_15_unit_exl2_1a_cu_4c06ba6e4cuda3std6ranges3__45__cpo4cendE
	.align		8
        /*0090*/ 	.dword	_ZN46_INTERNAL_1821ad81_15_unit_exl2_1a_cu_4c06ba6e4cuda3std6ranges3__45__cpo7advanceE
	.align		8
        /*0098*/ 	.dword	_ZN46_INTERNAL_1821ad81_15_unit_exl2_1a_cu_4c06ba6e4cuda3std6ranges3__45__cpo9iter_swapE
	.align		8
        /*00a0*/ 	.dword	_ZN46_INTERNAL_1821ad81_15_unit_exl2_1a_cu_4c06ba6e4cuda3std6ranges3__45__cpo4nextE
	.align		8
        /*00a8*/ 	.dword	_ZN46_INTERNAL_1821ad81_15_unit_exl2_1a_cu_4c06ba6e4cuda3std6ranges3__45__cpo4prevE
	.align		8
        /*00b0*/ 	.dword	_ZN46_INTERNAL_1821ad81_15_unit_exl2_1a_cu_4c06ba6e4cuda3std6ranges3__45__cpo4dataE
	.align		8
        /*00b8*/ 	.dword	_ZN46_INTERNAL_1821ad81_15_unit_exl2_1a_cu_4c06ba6e4cuda3std6ranges3__45__cpo5cdataE
	.align		8
        /*00c0*/ 	.dword	_ZN46_INTERNAL_1821ad81_15_unit_exl2_1a_cu_4c06ba6e4cuda3std6ranges3__45__cpo4sizeE
	.align		8
        /*00c8*/ 	.dword	_ZN46_INTERNAL_1821ad81_15_unit_exl2_1a_cu_4c06ba6e4cuda3std6ranges3__45__cpo5ssizeE
	.align		8
        /*00d0*/ 	.dword	_ZN46_INTERNAL_1821ad81_15_unit_exl2_1a_cu_4c06ba6e4cuda3std6ranges3__45__cpo8distanceE
	.align		8
        /*00d8*/ 	.dword	_ZN46_INTERNAL_1821ad81_15_unit_exl2_1a_cu_4c06ba6e6thrust23THRUST_300001_SM_900_NS6system6detail10sequential3seqE


//--------------------- .text._Z23gemm_half_q_half_kernelILi4ELi32ELb0ELb0ELi64EEvPK6__halfPKjS4_S2_PS0_iiiiPKtS7_iiiiiibS2_i --------------------------
	.section	.text._Z23gemm_half_q_half_kernelILi4ELi32ELb0ELb0ELi64EEvPK6__halfPKjS4_S2_PS0_iiiiPKtS7_iiiiiibS2_i,"ax",@progbits
	.align	128
        .global         _Z23gemm_half_q_half_kernelILi4ELi32ELb0ELb0ELi64EEvPK6__halfPKjS4_S2_PS0_iiiiPKtS7_iiiiiibS2_i
        .type           _Z23gemm_half_q_half_kernelILi4ELi32ELb0ELb0ELi64EEvPK6__halfPKjS4_S2_PS0_iiiiPKtS7_iiiiiibS2_i,@function
        .size           _Z23gemm_half_q_half_kernelILi4ELi32ELb0ELb0ELi64EEvPK6__halfPKjS4_S2_PS0_iiiiPKtS7_iiiiiibS2_i,(.L_x_3209 - _Z23gemm_half_q_half_kernelILi4ELi32ELb0ELb0ELi64EEvPK6__halfPKjS4_S2_PS0_iiiiPKtS7_iiiiiibS2_i)
        .other          _Z23gemm_half_q_half_kernelILi4ELi32ELb0ELb0ELi64EEvPK6__halfPKjS4_S2_PS0_iiiiPKtS7_iiiiiibS2_i,@"STO_CUDA_ENTRY STV_DEFAULT"
_Z23gemm_half_q_half_kernelILi4ELi32ELb0ELb0ELi64EEvPK6__halfPKjS4_S2_PS0_iiiiPKtS7_iiiiiibS2_i:
.text._Z23gemm_half_q_half_kernelILi4ELi32ELb0ELb0ELi64EEvPK6__halfPKjS4_S2_PS0_iiiiPKtS7_iiiiiibS2_i:
[----:B------:R-:W0:Y:S01]  /*0000*/  LDC R1, c[0x0][0x28] ;  /* 0x00000a00ff017b82 */ /* 0x000e220000000800 */
[----:B------:R-:W1:Y:S07]  /*0010*/  S2R R4, SR_CTAID.Y ;  /* 0x0000000000047919 */ /* 0x000e6e0000002600 */
[----:B------:R-:W1:Y:S01]  /*0020*/  LDC R3, c[0x0][0x238] ;  /* 0x00008e00ff037b82 */ /* 0x000e620000000800 */
[----:B------:R-:W-:Y:S01]  /*0030*/  ULDC.64 UR8, c[0x0][0x208] ;  /* 0x0000820000087ab9 */ /* 0x000fe20000000a00 */
[----:B------:R-:W-:Y:S01]  /*0040*/  BSSY B0, `(.L_x_0) ;  /* 0x0000078000007945 */ /* 0x000fe20003800000 */
[----:B------:R-:W2:Y:S01]  /*0050*/  S2R R0, SR_CTAID.Z ;  /* 0x0000000000007919 */ /* 0x000ea20000002700 */
[----:B0-----:R-:W-:Y:S01]  /*0060*/  IADD3 R1, R1, -0x10, RZ ;  /* 0xfffffff001017810 */ /* 0x001fe20007ffe0ff */
[----:B------:R-:W0:Y:S03]  /*0070*/  S2R R5, SR_TID.X ;  /* 0x0000000000057919 */ /* 0x000e260000002100 */
[----:B------:R-:W3:Y:S08]  /*0080*/  LDC R19, c[0x0][0x240] ;  /* 0x00009000ff137b82 */ /* 0x000ef00000000800 */
[----:B------:R-:W4:Y:S01]  /*0090*/  S2UR UR4, SR_CTAID.X ;  /* 0x00000000000479c3 */ /* 0x000f220000002500 */
[----:B-1----:R-:W-:Y:S01]  /*00a0*/  IMAD R10, R4, -0x4, R3 ;  /* 0xfffffffc040a7824 */ /* 0x002fe200078e0203 */
[----:B--2---:R-:W-:-:S04]  /*00b0*/  SHF.L.U32 R2, R0, 0x6, RZ ;  /* 0x0000000600027819 */ /* 0x004fc800000006ff */
[----:B------:R-:W-:Y:S02]  /*00c0*/  ISETP.GE.AND P1, PT, R10, 0x1, PT ;  /* 0x000000010a00780c */ /* 0x000fe40003f26270 */
[C---:B0-----:R-:W-:Y:S01]  /*00d0*/  IADD3 R6, R2.reuse, R5, RZ ;  /* 0x0000000502067210 */ /* 0x041fe20007ffe0ff */
[----:B----4-:R-:W-:Y:S01]  /*00e0*/  USHF.L.U32 UR4, UR4, 0x8, URZ ;  /* 0x0000000804047899 */ /* 0x010fe2000800063f */
[----:B---3--:R-:W-:Y:S02]  /*00f0*/  VIADDMNMX R35, R2, 0x40, R19, PT ;  /* 0x0000004002237846 */ /* 0x008fe40003800113 */
[----:B------:R-:W-:Y:S02]  /*0100*/  VIMNMX R36, R10, 0x4, PT ;  /* 0x000000040a247848 */ /* 0x000fe40003fe0100 */
[----:B------:R-:W-:Y:S02]  /*0110*/  ISETP.GE.OR P0, PT, R6, R35, !P1 ;  /* 0x000000230600720c */ /* 0x000fe40004f06670 */
[----:B------:R-:W-:-:S11]  /*0120*/  LEA R11, R5, UR4, 0x2 ;  /* 0x00000004050b7c11 */ /* 0x000fd6000f8e10ff */
[----:B------:R-:W-:Y:S05]  /*0130*/  @P0 BRA `(.L_x_1) ;  /* 0x0000000400a00947 */ /* 0x000fea0003800000 */
[----:B------:R-:W-:Y:S01]  /*0140*/  ULDC.64 UR6, c[0x0][0x250] ;  /* 0x0000940000067ab9 */ /* 0x000fe20000000a00 */
[----:B------:R-:W-:Y:S02]  /*0150*/  SHF.R.S32.HI R3, RZ, 0x1f, R6 ;  /* 0x0000001fff037819 */ /* 0x000fe40000011406 */
[----:B------:R-:W-:-:S04]  /*0160*/  ISETP.NE.U32.AND P0, PT, RZ, UR6, PT ;  /* 0x00000006ff007c0c */ /* 0x000fc8000bf05070 */
[----:B------:R-:W-:-:S13]  /*0170*/  ISETP.NE.AND.EX P0, PT, RZ, UR7, PT, P0 ;  /* 0x00000007ff007c0c */ /* 0x000fda000bf05300 */
[----:B------:R-:W-:Y:S05]  /*0180*/  @!P0 BRA `(.L_x_2) ;  /* 0x0000000000d08947 */ /* 0x000fea0003800000 */
[C---:B------:R-:W-:Y:S01]  /*0190*/  LEA R8, P0, R6.reuse, UR6, 0x1 ;  /* 0x0000000606087c11 */ /* 0x040fe2000f8008ff */
[----:B------:R-:W-:Y:S01]  /*01a0*/  UMOV UR5, 0x400 ;  /* 0x0000040000057882 */ /* 0x000fe20000000000 */
[----:B------:R-:W-:Y:S02]  /*01b0*/  ULDC.64 UR10, c[0x0][0x210] ;  /* 0x00008400000a7ab9 */ /* 0x000fe40000000a00 */
[----:B------:R-:W-:-:S05]  /*01c0*/  LEA.HI.X R9, R6, UR7, R3, 0x1, P0 ;  /* 0x0000000706097c11 */ /* 0x000fca00080f0c03 */
[----:B------:R-:W2:Y:S01]  /*01d0*/  LDG.E.U16.CONSTANT R8, desc[UR8][R8.64] ;  /* 0x0000000808087981 */ /* 0x000ea2000c1e9500 */
[----:B------:R-:W0:Y:S01]  /*01e0*/  S2UR UR6, SR_CgaCtaId ;  /* 0x00000000000679c3 */ /* 0x000e220000008800 */
[----:B------:R-:W-:Y:S01]  /*01f0*/  IMAD R3, R4, R19, RZ ;  /* 0x0000001304037224 */ /* 0x000fe200078e02ff */
[----:B------:R-:W-:Y:S01]  /*0200*/  ISETP.GT.AND P2, PT, R36, 0x3, PT ;  /* 0x000000032400780c */ /* 0x000fe20003f44270 */
[----:B------:R-:W-:-:S03]  /*0210*/  HFMA2.MMA R17, -RZ, RZ, 0, 0 ;  /* 0x00000000ff117435 */ /* 0x000fc600000001ff */
[----:B------:R-:W-:Y:S01]  /*0220*/  SHF.L.U32 R3, R3, 0x2, RZ ;  /* 0x0000000203037819 */ /* 0x000fe200000006ff */
[----:B0-----:R-:W-:-:S03]  /*0230*/  ULEA UR5, UR6, UR5, 0x18 ;  /* 0x0000000506057291 */ /* 0x001fc6000f8ec03f */
[----:B--2---:R-:W-:-:S04]  /*0240*/  IADD3 R7, P0, R8, R3, RZ ;  /* 0x0000000308077210 */ /* 0x004fc80007f1e0ff */
[----:B------:R-:W-:Y:S02]  /*0250*/  LEA.HI.X.SX32 R12, R3, RZ, 0x1, P0 ;  /* 0x000000ff030c7211 */ /* 0x000fe400000f0eff */
[----:B------:R-:W-:Y:S02]  /*0260*/  LEA R6, P0, R7, UR10, 0x1 ;  /* 0x0000000a07067c11 */ /* 0x000fe4000f8008ff */
[----:B------:R-:W-:Y:S02]  /*0270*/  LEA R3, R5, UR5, 0x1 ;  /* 0x0000000505037c11 */ /* 0x000fe4000f8e08ff */
[----:B------:R-:W-:Y:S02]  /*0280*/  LEA.HI.X R7, R7, UR11, R12, 0x1, P0 ;  /* 0x0000000b07077c11 */ /* 0x000fe400080f0c0c */
[----:B------:R-:W-:Y:S01]  /*0290*/  PLOP3.LUT P0, PT, PT, PT, PT, 0x80, 0x0 ;  /* 0x000000000000781c */ /* 0x000fe20003f0f070 */
[----:B------:R-:W-:-:S12]  /*02a0*/  @!P2 BRA `(.L_x_3) ;  /* 0x000000000048a947 */ /* 0x000fd80003800000 */
[----:B------:R-:W-:Y:S02]  /*02b0*/  PLOP3.LUT P0, PT, PT, PT, PT, 0x8, 0x0 ;  /* 0x000000000000781c */ /* 0x000fe40003f0e170 */
[----:B------:R-:W-:-:S11]  /*02c0*/  IADD3 R20, R36, -0x3, RZ ;  /* 0xfffffffd24147810 */ /* 0x000fd60007ffe0ff */
.L_x_4:
[C---:B------:R-:W-:Y:S01]  /*02d0*/  IMAD.WIDE R8, R19.reuse, 0x2, R6 ;  /* 0x0000000213087825 */ /* 0x040fe200078e0206 */
[----:B------:R0:W2:Y:S03]  /*02e0*/  LDG.E.U16.CONSTANT R16, desc[UR8][R6.64] ;  /* 0x0000000806107981 */ /* 0x0000a6000c1e9500 */
[C---:B------:R-:W-:Y:S02]  /*02f0*/  IMAD.WIDE R12, R19.reuse, 0x2, R8 ;  /* 0x00000002130c7825 */ /* 0x040fe400078e0208 */
[----:B------:R-:W3:Y:S02]  /*0300*/  LDG.E.U16.CONSTANT R8, desc[UR8][R8.64] ;  /* 0x0000000808087981 */ /* 0x000ee4000c1e9500 */
[----:B------:R-:W-:Y:S02]  /*0310*/  IMAD.WIDE R14, R19, 0x2, R12 ;  /* 0x00000002130e7825 */ /* 0x000fe400078e020c */
[----:B------:R-:W4:Y:S04]  /*0320*/  LDG.E.U16.CONSTANT R12, desc[UR8][R12.64] ;  /* 0x000000080c0c7981 */ /* 0x000f28000c1e9500 */
[----:B------:R-:W5:Y:S01]  /*0330*/  LDG.E.U16.CONSTANT R18, desc[UR8][R14.64] ;  /* 0x000000080e127981 */ /* 0x000f62000c1e9500 */
[----:B------:R-:W-:-:S04]  /*0340*/  IADD3 R17, R17, 0x4, RZ ;  /* 0x0000000411117810 */ /* 0x000fc80007ffe0ff */
[----:B------:R-:W-:Y:S01]  /*0350*/  ISETP.GE.AND P2, PT, R17, R20, PT ;  /* 0x000000141100720c */ /* 0x000fe20003f46270 */
[----:B0-----:R-:W-:Y:S01]  /*0360*/  IMAD.WIDE R6, R19, 0x2, R14 ;  /* 0x0000000213067825 */ /* 0x001fe200078e020e */
[----:B--2---:R-:W-:Y:S04]  /*0370*/  STS.U16 [R3], R16 ;  /* 0x0000001003007388 */ /* 0x004fe80000000400 */
[----:B---3--:R-:W-:Y:S04]  /*0380*/  STS.U16 [R3+0x80], R8 ;  /* 0x0000800803007388 */ /* 0x008fe80000000400 */
[----:B----4-:R-:W-:Y:S04]  /*0390*/  STS.U16 [R3+0x100], R12 ;  /* 0x0001000c03007388 */ /* 0x010fe80000000400 */
[----:B-----5:R0:W-:Y:S02]  /*03a0*/  STS.U16 [R3+0x180], R18 ;  /* 0x0001801203007388 */ /* 0x0201e40000000400 */
[----:B0-----:R-:W-:Y:S01]  /*03b0*/  IADD3 R3, R3, 0x200, RZ ;  /* 0x0000020003037810 */ /* 0x001fe20007ffe0ff */
[----:B------:R-:W-:Y:S06]  /*03c0*/  @!P2 BRA `(.L_x_4) ;  /* 0xfffffffc00c0a947 */ /* 0x000fec000383ffff */
.L_x_3:
[----:B------:R-:W-:-:S04]  /*03d0*/  IADD3 R8, R36, -R17, RZ ;  /* 0x8000001124087210 */ /* 0x000fc80007ffe0ff */
[----:B------:R-:W-:-:S13]  /*03e0*/  ISETP.GT.AND P2, PT, R8, 0x1, PT ;  /* 0x000000010800780c */ /* 0x000fda0003f44270 */
[----:B------:R-:W-:Y:S01]  /*03f0*/  @P2 IMAD.WIDE R8, R19, 0x2, R6 ;  /* 0x0000000213082825 */ /* 0x000fe200078e0206 */
[----:B------:R0:W2:Y:S04]  /*0400*/  @P2 LDG.E.U16.CONSTANT R12, desc[UR8][R6.64] ;  /* 0x00000008060c2981 */ /* 0x0000a8000c1e9500 */
[----:B------:R-:W3:Y:S01]  /*0410*/  @P2 LDG.E.U16.CONSTANT R14, desc[UR8][R8.64] ;  /* 0x00000008080e2981 */ /* 0x000ee2000c1e9500 */
[----:B------:R-:W-:Y:S02]  /*0420*/  @P2 PLOP3.LUT P0, PT, PT, PT, PT, 0x8, 0x0 ;  /* 0x000000000000281c */ /* 0x000fe40003f0e170 */
[----:B------:R-:W-:Y:S01]  /*0430*/  @P2 IADD3 R17, R17, 0x2, RZ ;  /* 0x0000000211112810 */ /* 0x000fe20007ffe0ff */
[----:B0-----:R-:W-:-:S03]  /*0440*/  @P2 IMAD.WIDE R6, R19, 0x2, R8 ;  /* 0x0000000213062825 */ /* 0x001fc600078e0208 */
[----:B------:R-:W-:Y:S01]  /*0450*/  ISETP.LT.OR P0, PT, R17, R36, P0 ;  /* 0x000000241100720c */ /* 0x000fe20000701670 */
[----:B--2---:R-:W-:Y:S04]  /*0460*/  @P2 STS.U16 [R3], R12 ;  /* 0x0000000c03002388 */ /* 0x004fe80000000400 */
[----:B---3--:R0:W-:Y:S02]  /*0470*/  @P2 STS.U16 [R3+0x80], R14 ;  /* 0x0000800e03002388 */ /* 0x0081e40000000400 */
[----:B0-----:R-:W-:-:S06]  /*0480*/  @P2 VIADD R3, R3, 0x100 ;  /* 0x0000010003032836 */ /* 0x001fcc0000000000 */
[----:B------:R-:W-:Y:S05]  /*0490*/  @!P0 BRA `(.L_x_1) ;  /* 0x0000000000c88947 */ /* 0x000fea0003800000 */
[----:B------:R-:W2:Y:S04]  /*04a0*/  LDG.E.U16.CONSTANT R6, desc[UR8][R6.64] ;  /* 0x0000000806067981 */ /* 0x000ea8000c1e9500 */
[----:B--2---:R0:W-:Y:S01]  /*04b0*/  STS.U16 [R3], R6 ;  /* 0x0000000603007388 */ /* 0x0041e20000000400 */
[----:B------:R-:W-:Y:S05]  /*04c0*/  BRA `(.L_x_1) ;  /* 0x0000000000bc7947 */ /* 0x000fea0003800000 */
.L_x_2:
[----:B------:R-:W0:Y:S01]  /*04d0*/  S2UR UR6, SR_CgaCtaId ;  /* 0x00000000000679c3 */ /* 0x000e220000008800 */
[----:B------:R-:W-:Y:S01]  /*04e0*/  IMAD R7, R4, R19, RZ ;  /* 0x0000001304077224 */ /* 0x000fe200078e02ff */
[----:B------:R-:W-:Y:S01]  /*04f0*/  ISETP.GT.AND P2, PT, R36, 0x3, PT ;  /* 0x000000032400780c */ /* 0x000fe20003f44270 */
[----:B------:R-:W-:Y:S01]  /*0500*/  UMOV UR5, 0x400 ;  /* 0x0000040000057882 */ /* 0x000fe20000000000 */
[----:B------:R-:W-:Y:S01]  /*0510*/  ULDC.64 UR10, c[0x0][0x210] ;  /* 0x00008400000a7ab9 */ /* 0x000fe20000000a00 */
[----:B------:R-:W-:Y:S01]  /*0520*/  HFMA2.MMA R17, -RZ, RZ, 0, 0 ;  /* 0x00000000ff117435 */ /* 0x000fe200000001ff */
[----:B------:R-:W-:-:S04]  /*0530*/  SHF.L.U32 R8, R7, 0x2, RZ ;  /* 0x0000000207087819 */ /* 0x000fc800000006ff */
[----:B------:R-:W-:-:S04]  /*0540*/  IADD3 R7, P0, R6, R8, RZ ;  /* 0x0000000806077210 */ /* 0x000fc80007f1e0ff */
[----:B------:R-:W-:Y:S02]  /*0550*/  LEA.HI.X.SX32 R8, R8, R3, 0x1, P0 ;  /* 0x0000000308087211 */ /* 0x000fe400000f0eff */
[----:B------:R-:W-:-:S04]  /*0560*/  LEA R6, P0, R7, UR10, 0x1 ;  /* 0x0000000a07067c11 */ /* 0x000fc8000f8008ff */
[----:B------:R-:W-:Y:S02]  /*0570*/  LEA.HI.X R7, R7, UR11, R8, 0x1, P0 ;  /* 0x0000000b07077c11 */ /* 0x000fe400080f0c08 */
[----:B------:R-:W-:Y:S01]  /*0580*/  PLOP3.LUT P0, PT, PT, PT, PT, 0x80, 0x0 ;  /* 0x000000000000781c */ /* 0x000fe20003f0f070 */
[----:B0-----:R-:W-:-:S06]  /*0590*/  ULEA UR5, UR6, UR5, 0x18 ;  /* 0x0000000506057291 */ /* 0x001fcc000f8ec03f */
[----:B------:R-:W-:Y:S01]  /*05a0*/  LEA R3, R5, UR5, 0x1 ;  /* 0x0000000505037c11 */ /* 0x000fe2000f8e08ff */
[----:B------:R-:W-:Y:S06]  /*05b0*/  @!P2 BRA `(.L_x_5) ;  /* 0x000000000048a947 */ /* 0x000fec0003800000 */
[----:B------:R-:W-:Y:S02]  /*05c0*/  PLOP3.LUT P0, PT, PT, PT, PT, 0x8, 0x0 ;  /* 0x000000000000781c */ /* 0x000fe40003f0e170 */
[----:B------:R-:W-:-:S11]  /*05d0*/  IADD3 R20, R36, -0x3, RZ ;  /* 0xfffffffd24147810 */ /* 0x000fd60007ffe0ff */
.L_x_6:
        /* <DEDUP_REMOVED lines=16> */
.L_x_5:
[----:B------:R-:W-:-:S04]  /*06e0*/  IADD3 R8, R36, -R17, RZ ;  /* 0x8000001124087210 */ /* 0x000fc80007ffe0ff */
[----:B------:R-:W-:-:S13]  /*06f0*/  ISETP.GT.AND P2, PT, R8, 0x1, PT ;  /* 0x000000010800780c */ /* 0x000fda0003f44270 */
[----:B------:R-:W-:Y:S01]  /*0700*/  @P2 PLOP3.LUT P0, PT, PT, PT, PT, 0x8, 0x0 ;  /* 0x000000000000281c */ /* 0x000fe20003f0e170 */
[----:B------:R-:W-:Y:S01]  /*0710*/  @P2 IMAD.WIDE R8, R19, 0x2, R6 ;  /* 0x0000000213082825 */ /* 0x000fe200078e0206 */
[----:B------:R-:W-:Y:S01]  /*0720*/  @P2 IADD3 R17, R17, 0x2, RZ ;  /* 0x0000000211112810 */ /* 0x000fe20007ffe0ff */
[----:B------:R0:W2:Y:S03]  /*0730*/  @P2 LDG.E.U16.CONSTANT R14, desc[UR8][R6.64] ;  /* 0x00000008060e2981 */ /* 0x0000a6000c1e9500 */
[----:B------:R-:W-:Y:S01]  /*0740*/  ISETP.LT.OR P0, PT, R17, R36, P0 ;  /* 0x000000241100720c */ /* 0x000fe20000701670 */
[----:B------:R-:W3:Y:S01]  /*0750*/  @P2 LDG.E.U16.CONSTANT R16, desc[UR8][R8.64] ;  /* 0x0000000808102981 */ /* 0x000ee2000c1e9500 */
[----:B0-----:R-:W-:-:S11]  /*0760*/  @P2 IMAD.WIDE R6, R19, 0x2, R8 ;  /* 0x0000000213062825 */ /* 0x001fd600078e0208 */
[----:B------:R-:W4:Y:S04]  /*0770*/  @P0 LDG.E.U16.CONSTANT R12, desc[UR8][R6.64] ;  /* 0x00000008060c0981 */ /* 0x000f28000c1e9500 */
[----:B--2---:R-:W-:Y:S04]  /*0780*/  @P2 STS.U16 [R3], R14 ;  /* 0x0000000e03002388 */ /* 0x004fe80000000400 */
[----:B---3--:R0:W-:Y:S02]  /*0790*/  @P2 STS.U16 [R3+0x80], R16 ;  /* 0x0000801003002388 */ /* 0x0081e40000000400 */
[----:B0-----:R-:W-:-:S05]  /*07a0*/  @P2 IADD3 R3, R3, 0x100, RZ ;  /* 0x0000010003032810 */ /* 0x001fca0007ffe0ff */
[----:B----4-:R1:W-:Y:S02]  /*07b0*/  @P0 STS.U16 [R3], R12 ;  /* 0x0000000c03000388 */ /* 0x0103e40000000400 */
.L_x_1:
[----:B------:R-:W-:Y:S05]  /*07c0*/  BSYNC B0 ;  /* 0x0000000000007941 */ /* 0x000fea0003800000 */
.L_x_0:
[----:B------:R-:W-:Y:S02]  /*07d0*/  ULDC UR5, c[0x0][0x23c] ;  /* 0x00008f0000057ab9 */ /* 0x000fe40000000800 */
[----:B01----:R-:W-:-:S05]  /*07e0*/  IMAD.U32 R3, RZ, RZ, UR5 ;  /* 0x00000005ff037e24 */ /* 0x003fca000f8e00ff */
[----:B------:R-:W-:-:S13]  /*07f0*/  ISETP.GE.AND P0, PT, R11, R3, PT ;  /* 0x000000030b00720c */ /* 0x000fda0003f06270 */
[----:B------:R-:W-:Y:S05]  /*0800*/  @P0 EXIT ;  /* 0x000000000000094d */ /* 0x000fea0003800000 */
[----:B------:R-:W0:Y:S02]  /*0810*/  LDC.U8 R6, c[0x0][0x270] ;  /* 0x00009c00ff067b82 */ /* 0x000e240000000000 */
[----:B0-----:R-:W-:-:S04]  /*0820*/  PRMT R6, R6, 0x8880, RZ ;  /* 0x0000888006067816 */ /* 0x001fc800000000ff */
[----:B------:R-:W-:-:S04]  /*0830*/  ISETP.NE.AND P0, PT, R6, RZ, PT ;  /* 0x000000ff0600720c */ /* 0x000fc80003f05270 */
[----:B------:R-:W-:-:S04]  /*0840*/  ISETP.NE.OR P0, PT, R0, RZ, !P0 ;  /* 0x000000ff0000720c */ /* 0x000fc80004705670 */
[----:B------:R-:W-:-:S13]  /*0850*/  ISETP.LT.OR P0, PT, R10, 0x1, P0 ;  /* 0x000000010a00780c */ /* 0x000fda0000701670 */
[----:B------:R-:W-:Y:S05]  /*0860*/  @P0 BRA `(.L_x_7) ;  /* 0x0000000000800947 */ /* 0x000fea0003800000 */
[----:B------:R-:W0:Y:S01]  /*0870*/  LDC.64 R6, c[0x0][0x230] ;  /* 0x00008c00ff067b82 */ /* 0x000e220000000a00 */
[----:B------:R-:W-:Y:S01]  /*0880*/  ISETP.GT.AND P2, PT, R36, 0x3, PT ;  /* 0x000000032400780c */ /* 0x000fe20003f44270 */
[----:B------:R-:W-:Y:S01]  /*0890*/  IMAD R4, R4, R3, RZ ;  /* 0x0000000304047224 */ /* 0x000fe200078e02ff */
[----:B------:R-:W-:Y:S01]  /*08a0*/  HFMA2.MMA R15, -RZ, RZ, 0, 0 ;  /* 0x00000000ff0f7435 */ /* 0x000fe200000001ff */
[----:B------:R-:W-:-:S03]  /*08b0*/  PLOP3.LUT P0, PT, PT, PT, PT, 0x80, 0x0 ;  /* 0x000000000000781c */ /* 0x000fc60003f0f070 */
[----:B------:R-:W-:-:S04]  /*08c0*/  LEA R4, R4, UR4, 0x2 ;  /* 0x0000000404047c11 */ /* 0x000fc8000f8e10ff */
[----:B------:R-:W-:-:S05]  /*08d0*/  LEA R5, R5, R4, 0x2 ;  /* 0x0000000405057211 */ /* 0x000fca00078e10ff */
[----:B0-----:R-:W-:Y:S01]  /*08e0*/  IMAD.WIDE R4, R5, 0x2, R6 ;  /* 0x0000000205047825 */ /* 0x001fe200078e0206 */
[----:B------:R-:W-:Y:S06]  /*08f0*/  @!P2 BRA `(.L_x_8) ;  /* 0x000000000034a947 */ /* 0x000fec0003800000 */
[----:B------:R-:W-:Y:S02]  /*0900*/  PLOP3.LUT P0, PT, PT, PT, PT, 0x8, 0x0 ;  /* 0x000000000000781c */ /* 0x000fe40003f0e170 */
[----:B------:R-:W-:-:S11]  /*0910*/  IADD3 R10, R36, -0x3, RZ ;  /* 0xfffffffd240a7810 */ /* 0x000fd60007ffe0ff */
.L_x_9:
[----:B-1----:R-:W-:Y:S01]  /*0920*/  IMAD.WIDE R6, R3, 0x2, R4 ;  /* 0x0000000203067825 */ /* 0x002fe200078e0204 */
[----:B------:R0:W-:Y:S01]  /*0930*/  STG.E.64 desc[UR8][R4.64], RZ ;  /* 0x000000ff04007986 */ /* 0x0001e2000c101b08 */
[----:B------:R-:W-:-:S03]  /*0940*/  IADD3 R15, R15, 0x4, RZ ;  /* 0x000000040f0f7810 */ /* 0x000fc60007ffe0ff */
[----:B------:R1:W-:Y:S01]  /*0950*/  STG.E.64 desc[UR8][R6.64], RZ ;  /* 0x000000ff06007986 */ /* 0x0003e2000c101b08 */
[----:B------:R-:W-:Y:S01]  /*0960*/  IMAD.WIDE R8, R3, 0x2, R6 ;  /* 0x0000000203087825 */ /* 0x000fe200078e0206 */
[----:B------:R-:W-:-:S04]  /*0970*/  ISETP.GE.AND P2, PT, R15, R10, PT ;  /* 0x0000000a0f00720c */ /* 0x000fc80003f46270 */
[----:B------:R1:W-:Y:S01]  /*0980*/  STG.E.64 desc[UR8][R8.64], RZ ;  /* 0x000000ff08007986 */ /* 0x0003e2000c101b08 */
[----:B------:R-:W-:-:S05]  /*0990*/  IMAD.WIDE R12, R3, 0x2, R8 ;  /* 0x00000002030c7825 */ /* 0x000fca00078e0208 */
[----:B------:R1:W-:Y:S01]  /*09a0*/  STG.E.64 desc[UR8][R12.64], RZ ;  /* 0x000000ff0c007986 */ /* 0x0003e2000c101b08 */
[----:B0-----:R-:W-:Y:S02]  /*09b0*/  IMAD.WIDE R4, R3, 0x2, R12 ;  /* 0x0000000203047825 */ /* 0x001fe400078e020c */
[----:B------:R-:W-:Y:S05]  /*09c0*/  @!P2 BRA `(.L_x_9) ;  /* 0xfffffffc00d4a947 */ /* 0x000fea000383ffff */
.L_x_8:
[----:B-1----:R-:W-:-:S04]  /*09d0*/  IADD3 R6, R36, -R15, RZ ;  /* 0x8000000f24067210 */ /* 0x002fc80007ffe0ff */
[----:B------:R-:W-:-:S13]  /*09e0*/  ISETP.GT.AND P2, PT, R6, 0x1, PT ;  /* 0x000000010600780c */ /* 0x000fda0003f44270 */
[----:B------:R-:W-:Y:S01]  /*09f0*/  @P2 PLOP3.LUT P0, PT, PT, PT, PT, 0x8, 0x0 ;  /* 0x000000000000281c */ /* 0x000fe20003f0e170 */
[----:B------:R-:W-:Y:S01]  /*0a00*/  @P2 IMAD.WIDE R6, R3, 0x2, R4 ;  /* 0x0000000203062825 */ /* 0x000fe200078e0204 */
[----:B------:R-:W-:Y:S01]  /*0a10*/  @P2 IADD3 R15, R15, 0x2, RZ ;  /* 0x000000020f0f2810 */ /* 0x000fe20007ffe0ff */
[----:B------:R0:W-:Y:S03]  /*0a20*/  @P2 STG.E.64 desc[UR8][R4.64], RZ ;  /* 0x000000ff04002986 */ /* 0x0001e6000c101b08 */
[----:B------:R-:W-:Y:S01]  /*0a30*/  ISETP.LT.OR P0, PT, R15, R36, P0 ;  /* 0x000000240f00720c */ /* 0x000fe20000701670 */
[----:B------:R1:W-:Y:S01]  /*0a40*/  @P2 STG.E.64 desc[UR8][R6.64], RZ ;  /* 0x000000ff06002986 */ /* 0x0003e2000c101b08 */
[----:B0-----:R-:W-:-:S11]  /*0a50*/  @P2 IMAD.WIDE R4, R3, 0x2, R6 ;  /* 0x0000000203042825 */ /* 0x001fd600078e0206 */
[----:B------:R1:W-:Y:S02]  /*0a60*/  @P0 STG.E.64 desc[UR8][R4.64], RZ ;  /* 0x000000ff04000986 */ /* 0x0003e4000c101b08 */
.L_x_7:
[----:B-1----:R-:W0:Y:S08]  /*0a70*/  LDC.64 R4, c[0x0][0x248] ;  /* 0x00009200ff047b82 */ /* 0x002e300000000a00 */
[----:B------:R-:W-:Y:S01]  /*0a80*/  BAR.SYNC.DEFER_BLOCKING 0x0 ;  /* 0x0000000000007b1d */ /* 0x000fe20000010000 */
[----:B------:R-:W-:Y:S02]  /*0a90*/  ISETP.GE.AND P0, PT, R2, R35, PT ;  /* 0x000000230200720c */ /* 0x000fe40003f06270 */
[----:B------:R-:W-:-:S05]  /*0aa0*/  SHF.L.U32 R13, R0, 0x7, RZ ;  /* 0x00000007000d7819 */ /* 0x000fca00000006ff */
[----:B------:R-:W1:Y:S08]  /*0ab0*/  LDC R15, c[0x0][0x25c] ;  /* 0x00009700ff0f7b82 */ /* 0x000e700000000800 */
[----:B------:R-:W2:Y:S01]  /*0ac0*/  LDC R17, c[0x0][0x264] ;  /* 0x00009900ff117b82 */ /* 0x000ea20000000800 */
[----:B0-----:R-:W-:Y:S01]  /*0ad0*/  IMAD.WIDE R12, R13, 0x2, R4 ;  /* 0x000000020d0c7825 */ /* 0x001fe200078e0204 */
[----:B------:R-:W-:Y:S06]  /*0ae0*/  @P0 BRA `(.L_x_10) ;  /* 0x0000000000d00947 */ /* 0x000fec0003800000 */
[----:B------:R0:W5:Y:S01]  /*0af0*/  LDG.E.U16.CONSTANT R0, desc[UR8][R12.64] ;  /* 0x000000080c007981 */ /* 0x000162000c1e9500 */
[----:B------:R-:W3:Y:S01]  /*0b00*/  LDC.64 R6, c[0x0][0x220] ;  /* 0x00008800ff067b82 */ /* 0x000ee20000000a00 */
[----:B------:R-:W-:Y:S01]  /*0b10*/  SHF.R.S32.HI R14, RZ, 0x1f, R11 ;  /* 0x0000001fff0e7819 */ /* 0x000fe2000001140b */
[----:B------:R-:W-:Y:S01]  /*0b20*/  IMAD.MOV.U32 R24, RZ, RZ, R2 ;  /* 0x000000ffff187224 */ /* 0x000fe200078e0002 */
[----:B------:R-:W-:Y:S02]  /*0b30*/  SHF.L.U32 R10, R11, 0x2, RZ ;  /* 0x000000020b0a7819 */ /* 0x000fe400000006ff */
[----:B------:R-:W-:Y:S02]  /*0b40*/  LEA.HI R14, R14, R11, RZ, 0x3 ;  /* 0x0000000b0e0e7211 */ /* 0x000fe400078f18ff */
[----:B------:R-:W-:Y:S01]  /*0b50*/  MOV R16, RZ ;  /* 0x000000ff00107202 */ /* 0x000fe20000000f00 */
[----:B------:R-:W4:Y:S01]  /*0b60*/  LDC.64 R8, c[0x0][0x228] ;  /* 0x00008a00ff087b82 */ /* 0x000f220000000a00 */
[----:B------:R-:W-:-:S02]  /*0b70*/  LOP3.LUT R10, R10, 0x10, RZ, 0xc0, !PT ;  /* 0x000000100a0a7812 */ /* 0x000fc400078ec0ff */
[----:B0-----:R-:W-:-:S07]  /*0b80*/  SHF.R.S32.HI R14, RZ, 0x3, R14 ;  /* 0x00000003ff0e7819 */ /* 0x001fce000001140e */
.L_x_11:
[----:B0----5:R-:W-:-:S05]  /*0b90*/  IADD3 R20, R0, R16, RZ ;  /* 0x0000001000147210 */ /* 0x021fca0007ffe0ff */
[----:B------:R-:W-:-:S05]  /*0ba0*/  IMAD R18, R20, R3, RZ ;  /* 0x0000000314127224 */ /* 0x000fca00078e02ff */
[----:B------:R-:W-:-:S04]  /*0bb0*/  SHF.R.S32.HI R19, RZ, 0x1f, R18 ;  /* 0x0000001fff137819 */ /* 0x000fc80000011412 */
[----:B------:R-:W-:-:S04]  /*0bc0*/  LEA.HI R19, R19, R18, RZ, 0x3 ;  /* 0x0000001213137211 */ /* 0x000fc800078f18ff */
[----:B------:R-:W-:-:S05]  /*0bd0*/  LEA.HI.SX32 R19, R19, R14, 0x1d ;  /* 0x0000000e13137211 */ /* 0x000fca00078feaff */
[----:B---3--:R-:W-:-:S06]  /*0be0*/  IMAD.WIDE R18, R19, 0x4, R6 ;  /* 0x0000000413127825 */ /* 0x008fcc00078e0206 */
[----:B------:R-:W3:Y:S01]  /*0bf0*/  LDG.E.CONSTANT R19, desc[UR8][R18.64] ;  /* 0x0000000812137981 */ /* 0x000ee2000c1e9900 */
[----:B----4-:R-:W-:Y:S01]  /*0c00*/  IMAD.WIDE R20, R20, 0x2, R8 ;  /* 0x0000000214147825 */ /* 0x010fe200078e0208 */
[----:B------:R-:W-:-:S05]  /*0c10*/  LEA R23, R24, 0x1, 0x1 ;  /* 0x0000000118177811 */ /* 0x000fca00078e08ff */
[----:B------:R0:W4:Y:S01]  /*0c20*/  LDG.E.U16.CONSTANT R20, desc[UR8][R20.64] ;  /* 0x0000000814147981 */ /* 0x000122000c1e9500 */
[----:B------:R-:W-:-:S06]  /*0c30*/  IMAD.WIDE R22, R23, 0x2, R4 ;  /* 0x0000000217167825 */ /* 0x000fcc00078e0204 */
[----:B------:R-:W2:Y:S01]  /*0c40*/  LDG.E.U16.CONSTANT R23, desc[UR8][R22.64] ;  /* 0x0000000816177981 */ /* 0x000ea2000c1e9500 */
[----:B---3--:R-:W-:-:S04]  /*0c50*/  SHF.R.U32.HI R25, RZ, R10, R19 ;  /* 0x0000000aff197219 */ /* 0x008fc80000011613 */
[----:B------:R-:W-:Y:S02]  /*0c60*/  LOP3.LUT R26, R25, 0xf, RZ, 0xc0, !PT ;  /* 0x0000000f191a7812 */ /* 0x000fe400078ec0ff */
[--C-:B------:R-:W-:Y:S02]  /*0c70*/  SHF.R.U32.HI R27, RZ, 0x4, R25.reuse ;  /* 0x00000004ff1b7819 */ /* 0x100fe40000011619 */
[--C-:B------:R-:W-:Y:S02]  /*0c80*/  SHF.R.U32.HI R18, RZ, 0xc, R25.reuse ;  /* 0x0000000cff127819 */ /* 0x100fe40000011619 */
[----:B------:R-:W-:Y:S02]  /*0c90*/  SHF.R.U32.HI R25, RZ, 0x8, R25 ;  /* 0x00000008ff197819 */ /* 0x000fe40000011619 */
[----:B------:R-:W-:Y:S02]  /*0ca0*/  LOP3.LUT R27, R27, 0xf, RZ, 0xc0, !PT ;  /* 0x0000000f1b1b7812 */ /* 0x000fe400078ec0ff */
[----:B------:R-:W-:-:S02]  /*0cb0*/  LOP3.LUT R25, R25, 0xf, RZ, 0xc0, !PT ;  /* 0x0000000f19197812 */ /* 0x000fc400078ec0ff */
[----:B------:R-:W-:Y:S02]  /*0cc0*/  LOP3.LUT R18, R18, 0xf, RZ, 0xc0, !PT ;  /* 0x0000000f12127812 */ /* 0x000fe400078ec0ff */
[----:B------:R-:W-:Y:S02]  /*0cd0*/  IADD3 R26, R26, 0x1, RZ ;  /* 0x000000011a1a7810 */ /* 0x000fe40007ffe0ff */
[----:B------:R-:W-:Y:S02]  /*0ce0*/  IADD3 R27, R27, 0x1, RZ ;  /* 0x000000011b1b7810 */ /* 0x000fe40007ffe0ff */
[----:B------:R-:W-:Y:S01]  /*0cf0*/  IADD3 R25, R25, 0x1, RZ ;  /* 0x0000000119197810 */ /* 0x000fe20007ffe0ff */
[----:B------:R-:W-:Y:S01]  /*0d00*/  IMAD R26, R26, R26, RZ ;  /* 0x0000001a1a1a7224 */ /* 0x000fe200078e02ff */
[----:B------:R-:W-:Y:S01]  /*0d10*/  IADD3 R18, R18, 0x1, RZ ;  /* 0x0000000112127810 */ /* 0x000fe20007ffe0ff */
[----:B------:R-:W-:Y:S01]  /*0d20*/  IMAD R27, R27, R27, RZ ;  /* 0x0000001b1b1b7224 */ /* 0x000fe200078e02ff */
[----:B--2---:R-:W-:Y:S01]  /*0d30*/  IADD3 R24, R23, R24, RZ ;  /* 0x0000001817187210 */ /* 0x004fe20007ffe0ff */
[----:B------:R-:W-:-:S02]  /*0d40*/  IMAD R25, R25, R25, RZ ;  /* 0x0000001919197224 */ /* 0x000fc400078e02ff */
[----:B0-----:R-:W-:Y:S01]  /*0d50*/  IMAD R21, R18, R18, RZ ;  /* 0x0000001212157224 */ /* 0x001fe200078e02ff */
[----:B------:R-:W-:Y:S01]  /*0d60*/  I2F.F16 R26, R26 ;  /* 0x0000001a001a7306 */ /* 0x000fe20000200c00 */
[----:B------:R-:W-:-:S07]  /*0d70*/  ISETP.GE.AND P2, PT, R24, R35, PT ;  /* 0x000000231800720c */ /* 0x000fce0003f46270 */
[----:B------:R-:W0:Y:S08]  /*0d80*/  I2F.F16 R27, R27 ;  /* 0x0000001b001b7306 */ /* 0x000e300000200c00 */
[----:B------:R-:W-:Y:S01]  /*0d90*/  I2F.F16 R18, R21 ;  /* 0x0000001500127306 */ /* 0x000fe20000200c00 */
[----:B0-----:R-:W-:-:S07]  /*0da0*/  PRMT R27, R26, 0x5410, R27 ;  /* 0x000054101a1b7816 */ /* 0x001fce000000001b */
[----:B------:R-:W0:Y:S02]  /*0db0*/  I2F.F16 R25, R25 ;  /* 0x0000001900197306 */ /* 0x000e240000200c00 */
[----:B0-----:R-:W-:Y:S01]  /*0dc0*/  PRMT R19, R25, 0x5410, R18 ;  /* 0x0000541019137816 */ /* 0x001fe20000000012 */
[----:B----4-:R-:W-:-:S04]  /*0dd0*/  HMUL2 R18, R27, R20.H0_H0 ;  /* 0x200000141b127232 */ /* 0x010fc80000000000 */
[----:B------:R-:W-:Y:S01]  /*0de0*/  HMUL2 R19, R19, R20.H0_H0 ;  /* 0x2000001413137232 */ /* 0x000fe20000000000 */
[C---:B------:R-:W-:Y:S02]  /*0df0*/  LEA R20, R16.reuse, R1, 0x3 ;  /* 0x0000000110147211 */ /* 0x040fe400078e18ff */
[----:B------:R-:W-:-:S03]  /*0e00*/  IADD3 R16, R16, 0x1, RZ ;  /* 0x0000000110107810 */ /* 0x000fc60007ffe0ff */
[----:B------:R0:W-:Y:S01]  /*0e10*/  STL.64 [R20], R18 ;  /* 0x0000001214007387 */ /* 0x0001e20000100a00 */
[----:B------:R-:W-:Y:S05]  /*0e20*/  @!P2 BRA `(.L_x_11) ;  /* 0xfffffffc0058a947 */ /* 0x000fea000383ffff */
.L_x_10:
[----:B------:R-:W-:Y:S01]  /*0e30*/  ULDC UR4, c[0x0][0x258] ;  /* 0x0000960000047ab9 */ /* 0x000fe20000000800 */
[----:B------:R-:W-:Y:S01]  /*0e40*/  ULDC UR5, c[0x0][0x260] ;  /* 0x0000980000057ab9 */ /* 0x000fe20000000800 */
[C---:B------:R-:W-:Y:S01]  /*0e50*/  ISETP.GT.AND P2, PT, R2.reuse, UR4, PT ;  /* 0x0000000402007c0c */ /* 0x040fe2000bf44270 */
[----:B------:R-:W-:Y:S01]  /*0e60*/  ULDC UR6, c[0x0][0x268] ;  /* 0x00009a0000067ab9 */ /* 0x000fe20000000800 */
[C---:B------:R-:W-:Y:S02]  /*0e70*/  VIMNMX R0, R2.reuse, UR4, PT ;  /* 0x0000000402007c48 */ /* 0x040fe4000bfe0100 */
[----:B------:R-:W-:Y:S02]  /*0e80*/  CS2R R6, SRZ ;  /* 0x0000000000067805 */ /* 0x000fe4000001ff00 */
[----:B------:R-:W-:Y:S01]  /*0e90*/  ISETP.GT.AND P4, PT, R2, UR5, PT ;  /* 0x0000000502007c0c */ /* 0x000fe2000bf84270 */
[----:B------:R-:W-:Y:S01]  /*0ea0*/  IMAD.MOV.U32 R4, RZ, RZ, RZ ;  /* 0x000000ffff047224 */ /* 0x000fe200078e00ff */
[----:B------:R-:W-:-:S02]  /*0eb0*/  SHF.R.S32.HI R5, RZ, 0x1f, R0 ;  /* 0x0000001fff057819 */ /* 0x000fc40000011400 */
[C---:B------:R-:W-:Y:S02]  /*0ec0*/  ISETP.GT.AND P6, PT, R2.reuse, UR6, PT ;  /* 0x0000000602007c0c */ /* 0x040fe4000bfc4270 */
[----:B------:R-:W-:Y:S01]  /*0ed0*/  LEA.HI R5, R5, R0, RZ, 0x5 ;  /* 0x0000000005057211 */ /* 0x000fe200078f28ff */
[----:B------:R-:W-:Y:S01]  /*0ee0*/  HFMA2.MMA R0, -RZ, RZ, 0, 0 ;  /* 0x00000000ff007435 */ /* 0x000fe200000001ff */
[C---:B-1----:R-:W-:Y:S02]  /*0ef0*/  ISETP.GT.AND P3, PT, R2.reuse, R15, PT ;  /* 0x0000000f0200720c */ /* 0x042fe40003f64270 */
[----:B--2---:R-:W-:Y:S02]  /*0f00*/  ISETP.GT.AND P5, PT, R2, R17, PT ;  /* 0x000000110200720c */ /* 0x004fe40003fa4270 */
[----:B------:R-:W-:Y:S01]  /*0f10*/  SHF.R.S32.HI R9, RZ, 0x5, R5 ;  /* 0x00000005ff097819 */ /* 0x000fe20000011405 */
[----:B------:R-:W-:Y:S10]  /*0f20*/  @!P2 BRA `(.L_x_12) ;  /* 0x00000000001ca947 */ /* 0x000ff40003800000 */
[----:B------:R-:W1:Y:S02]  /*0f30*/  LDC R5, c[0x0][0x25c] ;  /* 0x00009700ff057b82 */ /* 0x000e640000000800 */
[----:B-1----:R-:W-:-:S04]  /*0f40*/  VIMNMX R4, R2, R5, PT ;  /* 0x0000000502047248 */ /* 0x002fc80003fe0100 */
[----:B------:R-:W-:-:S04]  /*0f50*/  IADD3 R4, R4, -UR4, RZ ;  /* 0x8000000404047c10 */ /* 0x000fc8000fffe0ff */
[----:B------:R-:W-:-:S04]  /*0f60*/  SHF.R.S32.HI R5, RZ, 0x1f, R4 ;  /* 0x0000001fff057819 */ /* 0x000fc80000011404 */
[----:B------:R-:W-:-:S04]  /*0f70*/  LEA.HI R5, R5, R4, RZ, 0x5 ;  /* 0x0000000405057211 */ /* 0x000fc800078f28ff */
[----:B------:R-:W-:-:S05]  /*0f80*/  SHF.R.S32.HI R5, RZ, 0x5, R5 ;  /* 0x00000005ff057819 */ /* 0x000fca0000011405 */
[----:B------:R-:W-:-:S07]  /*0f90*/  IMAD R4, R5, 0x6, RZ ;  /* 0x0000000605047824 */ /* 0x000fce00078e02ff */
.L_x_12:
[----:B------:R-:W-:Y:S05]  /*0fa0*/  @!P3 BRA `(.L_x_13) ;  /* 0x00000000001cb947 */ /* 0x000fea0003800000 */
[----:B------:R-:W1:Y:S02]  /*0fb0*/  LDC R5, c[0x0][0x260] ;  /* 0x00009800ff057b82 */ /* 0x000e640000000800 */
[----:B-1----:R-:W-:-:S04]  /*0fc0*/  VIMNMX R0, R2, R5, PT ;  /* 0x0000000502007248 */ /* 0x002fc80003fe0100 */
[----:B------:R-:W-:-:S04]  /*0fd0*/  IADD3 R0, R0, -R15, RZ ;  /* 0x8000000f00007210 */ /* 0x000fc80007ffe0ff */
[----:B------:R-:W-:-:S04]  /*0fe0*/  SHF.R.S32.HI R5, RZ, 0x1f, R0 ;  /* 0x0000001fff057819 */ /* 0x000fc80000011400 */
[----:B------:R-:W-:-:S04]  /*0ff0*/  LEA.HI R5, R5, R0, RZ, 0x5 ;  /* 0x0000000005057211 */ /* 0x000fc800078f28ff */
[----:B------:R-:W-:-:S05]  /*1000*/  SHF.R.S32.HI R5, RZ, 0x5, R5 ;  /* 0x00000005ff057819 */ /* 0x000fca0000011405 */
[----:B------:R-:W-:-:S07]  /*1010*/  IMAD R0, R5, 0x5, RZ ;  /* 0x0000000505007824 */ /* 0x000fce00078e02ff */
.L_x_13:
[----:B------:R-:W-:Y:S05]  /*1020*/  @!P4 BRA `(.L_x_14) ;  /* 0x00000000001cc947 */ /* 0x000fea0003800000 */
[----:B------:R-:W1:Y:S02]  /*1030*/  LDC R5, c[0x0][0x264] ;  /* 0x00009900ff057b82 */ /* 0x000e640000000800 */
[----:B-1----:R-:W-:-:S04]  /*1040*/  VIMNMX R5, R2, R5, PT ;  /* 0x0000000502057248 */ /* 0x002fc80003fe0100 */
[----:B------:R-:W-:-:S04]  /*1050*/  IADD3 R5, R5, -UR5, RZ ;  /* 0x8000000505057c10 */ /* 0x000fc8000fffe0ff */
[----:B------:R-:W-:-:S04]  /*1060*/  SHF.R.S32.HI R8, RZ, 0x1f, R5 ;  /* 0x0000001fff087819 */ /* 0x000fc80000011405 */
[----:B------:R-:W-:-:S04]  /*1070*/  LEA.HI R8, R8, R5, RZ, 0x5 ;  /* 0x0000000508087211 */ /* 0x000fc800078f28ff */
[----:B------:R-:W-:-:S04]  /*1080*/  SHF.R.S32.HI R8, RZ, 0x5, R8 ;  /* 0x00000005ff087819 */ /* 0x000fc80000011408 */
[----:B------:R-:W-:-:S07]  /*1090*/  SHF.L.U32 R7, R8, 0x2, RZ ;  /* 0x0000000208077819 */ /* 0x000fce00000006ff */
.L_x_14:
        /* <DEDUP_REMOVED lines=8> */
.L_x_15:
[----:B------:R-:W-:Y:S01]  /*1120*/  MOV R5, RZ ;  /* 0x000000ff00057202 */ /* 0x000fe20000000f00 */
[----:B------:R-:W-:Y:S06]  /*1130*/  @!P6 BRA `(.L_x_16) ;  /* 0x00000000001ce947 */ /* 0x000fec0003800000 */
[----:B------:R-:W1:Y:S02]  /*1140*/  LDC R5, c[0x0][0x26c] ;  /* 0x00009b00ff057b82 */ /* 0x000e640000000800 */
[----:B-1----:R-:W-:-:S04]  /*1150*/  VIMNMX R5, R2, R5, PT ;  /* 0x0000000502057248 */ /* 0x002fc80003fe0100 */
[----:B------:R-:W-:-:S04]  /*1160*/  IADD3 R5, R5, -UR6, RZ ;  /* 0x8000000605057c10 */ /* 0x000fc8000fffe0ff */
[----:B------:R-:W-:-:S04]  /*1170*/  SHF.R.S32.HI R8, RZ, 0x1f, R5 ;  /* 0x0000001fff087819 */ /* 0x000fc80000011405 */
[----:B------:R-:W-:-:S04]  /*1180*/  LEA.HI R8, R8, R5, RZ, 0x5 ;  /* 0x0000000508087211 */ /* 0x000fc800078f28ff */
[----:B------:R-:W-:-:S04]  /*1190*/  SHF.R.S32.HI R8, RZ, 0x5, R8 ;  /* 0x00000005ff087819 */ /* 0x000fc80000011408 */
[----:B------:R-:W-:-:S07]  /*11a0*/  SHF.L.U32 R5, R8, 0x1, RZ ;  /* 0x0000000108057819 */ /* 0x000fce00000006ff */
.L_x_16:
[----:B------:R-:W-:Y:S02]  /*11b0*/  ISETP.GE.OR P0, PT, R2, R15, P0 ;  /* 0x0000000f0200720c */ /* 0x000fe40000706670 */
[----:B------:R-:W-:Y:S02]  /*11c0*/  LEA R4, R9, R4, 0x3 ;  /* 0x0000000409047211 */ /* 0x000fe400078e18ff */
[----:B------:R-:W-:Y:S02]  /*11d0*/  PRMT R32, RZ, 0x5410, RZ ;  /* 0x00005410ff207816 */ /* 0x000fe400000000ff */
[----:B------:R-:W-:Y:S02]  /*11e0*/  IADD3 R0, R7, R4, R0 ;  /* 0x0000000407007210 */ /* 0x000fe40007ffe000 */
[----:B------:R-:W-:Y:S02]  /*11f0*/  PRMT R4, RZ, 0x5410, RZ ;  /* 0x00005410ff047816 */ /* 0x000fe400000000ff */
[----:B------:R-:W-:-:S02]  /*1200*/  IADD3 R0, R5, R0, R6 ;  /* 0x0000000005007210 */ /* 0x000fc40007ffe006 */
[----:B------:R-:W-:Y:S02]  /*1210*/  PRMT R5, RZ, 0x5410, RZ ;  /* 0x00005410ff057816 */ /* 0x000fe400000000ff */
[----:B------:R-:W-:Y:S02]  /*1220*/  PRMT R34, RZ, 0x5410, RZ ;  /* 0x00005410ff227816 */ /* 0x000fe400000000ff */
[----:B------:R-:W-:Y:S02]  /*1230*/  PRMT R6, RZ, 0x5410, RZ ;  /* 0x00005410ff067816 */ /* 0x000fe400000000ff */
[----:B------:R-:W-:Y:S02]  /*1240*/  PRMT R7, RZ, 0x5410, RZ ;  /* 0x00005410ff077816 */ /* 0x000fe400000000ff */
[----:B------:R-:W-:Y:S02]  /*1250*/  PRMT R8, RZ, 0x5410, RZ ;  /* 0x00005410ff087816 */ /* 0x000fe400000000ff */
[----:B------:R-:W-:Y:S01]  /*1260*/  PRMT R9, RZ, 0x5410, RZ ;  /* 0x00005410ff097816 */ /* 0x000fe200000000ff */
[----:B------:R-:W-:Y:S06]  /*1270*/  @P0 BRA `(.L_x_17) ;  /* 0x0000002800700947 */ /* 0x000fec0003800000 */
[----:B------:R-:W2:Y:S04]  /*1280*/  LDL.64 R54, [R1] ;  /* 0x0000000001367983 */ /* 0x000ea80000100a00 */
[----:B------:R-:W3:Y:S01]  /*1290*/  LDG.E.U16.CONSTANT R33, desc[UR8][R12.64+0x2] ;  /* 0x000002080c217981 */ /* 0x000ee2000c1e9500 */
[----:B------:R-:W-:Y:S01]  /*12a0*/  IMAD R0, R0, R3, RZ ;  /* 0x0000000300007224 */ /* 0x000fe200078e02ff */
[----:B------:R-:W1:Y:S01]  /*12b0*/  S2UR UR5, SR_CgaCtaId ;  /* 0x00000000000579c3 */ /* 0x000e620000008800 */
[----:B------:R-:W-:Y:S01]  /*12c0*/  ULDC.64 UR6, c[0x0][0x218] ;  /* 0x0000860000067ab9 */ /* 0x000fe20000000a00 */
[----:B------:R-:W-:Y:S01]  /*12d0*/  UMOV UR4, 0x400 ;  /* 0x0000040000047882 */ /* 0x000fe20000000000 */
[----:B------:R-:W-:Y:S02]  /*12e0*/  PRMT R4, R4, 0x5410, RZ ;  /* 0x0000541004047816 */ /* 0x000fe400000000ff */
[----:B------:R-:W-:-:S02]  /*12f0*/  SHF.R.S32.HI R10, RZ, 0x1f, R0 ;  /* 0x0000001fff0a7819 */ /* 0x000fc40000011400 */
[C---:B------:R-:W-:Y:S02]  /*1300*/  IADD3 R47, P0, R11.reuse, R0, RZ ;  /* 0x000000000b2f7210 */ /* 0x040fe40007f1e0ff */
[----:B------:R-:W4:Y:S02]  /*1310*/  LDC R0, c[0x0][0x23c] ;  /* 0x00008f00ff007b82 */ /* 0x000f240000000800 */
[----:B------:R-:W-:Y:S01]  /*1320*/  LEA.HI.X.SX32 R10, R11, R10, 0x1, P0 ;  /* 0x0000000a0b0a7211 */ /* 0x000fe200000f0eff */
[----:B------:R-:W-:Y:S01]  /*1330*/  IMAD.MOV.U32 R11, RZ, RZ, RZ ;  /* 0x000000ffff0b7224 */ /* 0x000fe200078e00ff */
[----:B------:R-:W-:-:S04]  /*1340*/  LEA R46, P0, R47, UR6, 0x2 ;  /* 0x000000062f2e7c11 */ /* 0x000fc8000f8010ff */
[----:B------:R-:W-:Y:S02]  /*1350*/  LEA.HI.X R47, R47, UR7, R10, 0x2, P0 ;  /* 0x000000072f2f7c11 */ /* 0x000fe400080f140a */
[----:B------:R-:W-:Y:S01]  /*1360*/  SHF.R.S32.HI R10, RZ, 0x1f, R3 ;  /* 0x0000001fff0a7819 */ /* 0x000fe20000011403 */
[----:B-1----:R-:W-:-:S03]  /*1370*/  ULEA UR4, UR5, UR4, 0x18 ;  /* 0x0000000405047291 */ /* 0x002fc6000f8ec03f */
[----:B------:R-:W-:Y:S01]  /*1380*/  ULDC UR5, c[0x0][0x25c] ;  /* 0x0000970000057ab9 */ /* 0x000fe20000000800 */
[----:B--2---:R-:W-:Y:S02]  /*1390*/  PRMT R52, R55, 0x7610, R55 ;  /* 0x0000761037347816 */ /* 0x004fe40000000037 */
[----:B---34-:R-:W-:-:S07]  /*13a0*/  IADD3 R33, R2, R33, RZ ;  /* 0x0000002102217210 */ /* 0x018fce0007ffe0ff */
.L_x_20:
[----:B------:R-:W-:Y:S01]  /*13b0*/  ISETP.NE.AND P0, PT, R2, R33, PT ;  /* 0x000000210200720c */ /* 0x000fe20003f05270 */
[----:B------:R1:W5:-:S12]  /*13c0*/  LDG.E.128.CONSTANT R12, desc[UR8][R46.64] ;  /* 0x000000082e0c7981 */ /* 0x000358000c1e9d00 */
[----:B------:R-:W2:Y:S01]  /*13d0*/  @!P0 LDC.64 R16, c[0x0][0x248] ;  /* 0x00009200ff108b82 */ /* 0x000ea20000000a00 */
[----:B------:R-:W-:Y:S02]  /*13e0*/  @!P0 IADD3 R11, R11, 0x1, RZ ;  /* 0x000000010b0b8810 */ /* 0x000fe40007ffe0ff */
[----:B------:R-:W-:Y:S02]  /*13f0*/  @!P0 SHF.L.U32 R3, R2, 0x1, RZ ;  /* 0x0000000102038819 */ /* 0x000fe400000006ff */
[----:B0-----:R-:W-:-:S06]  /*1400*/  @!P0 LEA R18, R11, R1, 0x3 ;  /* 0x000000010b128211 */ /* 0x001fcc00078e18ff */
[----:B------:R-:W3:Y:S01]  /*1410*/  @!P0 LDL.64 R18, [R18] ;  /* 0x0000000012128983 */ /* 0x000ee20000100a00 */
[----:B--2---:R-:W-:-:S06]  /*1420*/  @!P0 IMAD.WIDE R16, R3, 0x2, R16 ;  /* 0x0000000203108825 */ /* 0x004fcc00078e0210 */
[----:B------:R-:W2:Y:S01]  /*1430*/  @!P0 LDG.E.U16.CONSTANT R17, desc[UR8][R16.64+0x2] ;  /* 0x0000020810118981 */ /* 0x000ea2000c1e9500 */
[----:B------:R-:W-:Y:S02]  /*1440*/  MOV R3, R0 ;  /* 0x0000000000037202 */ /* 0x000fe40000000f00 */
[----:B---3--:R-:W-:Y:S02]  /*1450*/  @!P0 PRMT R54, R18, 0x7610, R54 ;  /* 0x0000761012368816 */ /* 0x008fe40000000036 */
[----:B------:R-:W-:Y:S02]  /*1460*/  @!P0 PRMT R52, R19, 0x7610, R52 ;  /* 0x0000761013348816 */ /* 0x000fe40000000034 */
[----:B------:R-:W-:Y:S02]  /*1470*/  @!P0 PRMT R54, R54, 0x7610, R18 ;  /* 0x0000761036368816 */ /* 0x000fe40000000012 */
[----:B------:R-:W-:Y:S02]  /*1480*/  @!P0 PRMT R52, R52, 0x7610, R19 ;  /* 0x0000761034348816 */ /* 0x000fe40000000013 */
[----:B--2---:R-:W-:Y:S01]  /*1490*/  @!P0 IADD3 R33, R17, R2, RZ ;  /* 0x0000000211218210 */ /* 0x004fe20007ffe0ff */
[----:B-1----:R-:W-:Y:S06]  /*14a0*/  @!P1 BRA `(.L_x_18) ;  /* 0x0000001000d89947 */ /* 0x002fec0003800000 */
[C---:B------:R-:W-:Y:S01]  /*14b0*/  IMAD.WIDE R28, R3.reuse, 0x4, R46 ;  /* 0x00000004031c7825 */ /* 0x040fe200078e022e */
[----:B------:R-:W0:Y:S04]  /*14c0*/  LDS.128 R24, [UR4] ;  /* 0x00000004ff187984 */ /* 0x000e280008000c00 */
[----:B------:R1:W2:Y:S01]  /*14d0*/  LDG.E.128.CONSTANT R16, desc[UR8][R28.64] ;  /* 0x000000081c107981 */ /* 0x0002a2000c1e9d00 */
[----:B------:R-:W-:-:S06]  /*14e0*/  IMAD.WIDE R20, R3, 0x4, R28 ;  /* 0x0000000403147825 */ /* 0x000fcc00078e021c */
[----:B------:R-:W3:Y:S01]  /*14f0*/  LDG.E.128.CONSTANT R20, desc[UR8][R20.64] ;  /* 0x0000000814147981 */ /* 0x000ee2000c1e9d00 */
[----:B-----5:R-:W-:Y:S02]  /*1500*/  LOP3.LUT R30, R12, 0x3f003f, RZ, 0xc0, !PT ;  /* 0x003f003f0c1e7812 */ /* 0x020fe400078ec0ff */
[----:B------:R-:W-:Y:S02]  /*1510*/  LOP3.LUT R39, R14, 0x3f003f, RZ, 0xc0, !PT ;  /* 0x003f003f0e277812 */ /* 0x000fe400078ec0ff */
[----:B------:R-:W-:Y:S02]  /*1520*/  SHF.R.U32.HI R31, RZ, 0x6, R12 ;  /* 0x00000006ff1f7819 */ /* 0x000fe4000001160c */
[----:B------:R-:W-:Y:S02]  /*1530*/  LOP3.LUT R37, R13, 0x3f003f, RZ, 0xc0, !PT ;  /* 0x003f003f0d257812 */ /* 0x000fe400078ec0ff */
[----:B------:R-:W-:Y:S02]  /*1540*/  SHF.R.U32.HI R40, RZ, 0x6, R14 ;  /* 0x00000006ff287819 */ /* 0x000fe4000001160e */
[----:B------:R-:W-:-:S02]  /*1550*/  LOP3.LUT R30, R30, 0x64006400, RZ, 0xfc, !PT ;  /* 0x640064001e1e7812 */ /* 0x000fc400078efcff */
[----:B------:R-:W-:Y:S02]  /*1560*/  LOP3.LUT R39, R39, 0x64006400, RZ, 0xfc, !PT ;  /* 0x6400640027277812 */ /* 0x000fe400078efcff */
[----:B------:R-:W-:Y:S01]  /*1570*/  SHF.R.U32.HI R38, RZ, 0x6, R13 ;  /* 0x00000006ff267819 */ /* 0x000fe2000001160d */
[----:B------:R-:W-:Y:S01]  /*1580*/  HADD2 R43, R30, -1056, -1056 ;  /* 0xe420e4201e2b7430 */ /* 0x000fe20000000000 */
[----:B------:R-:W-:Y:S01]  /*1590*/  LOP3.LUT R41, R15, 0x3f003f, RZ, 0xc0, !PT ;  /* 0x003f003f0f297812 */ /* 0x000fe200078ec0ff */
[----:B------:R-:W-:Y:S01]  /*15a0*/  HADD2 R39, R39, -1056, -1056 ;  /* 0xe420e42027277430 */ /* 0x000fe20000000000 */
[----:B-1----:R-:W-:Y:S02]  /*15b0*/  SHF.R.U32.HI R29, RZ, 0x6, R15 ;  /* 0x00000006ff1d7819 */ /* 0x002fe4000001160f */
[----:B------:R-:W-:Y:S02]  /*15c0*/  LOP3.LUT R31, R31, 0x3f003f, RZ, 0xc0, !PT ;  /* 0x003f003f1f1f7812 */ /* 0x000fe400078ec0ff */
[----:B------:R-:W-:-:S02]  /*15d0*/  LOP3.LUT R37, R37, 0x64006400, RZ, 0xfc, !PT ;  /* 0x6400640025257812 */ /* 0x000fc400078efcff */
[----:B------:R-:W-:Y:S02]  /*15e0*/  LOP3.LUT R40, R40, 0x3f003f, RZ, 0xc0, !PT ;  /* 0x003f003f28287812 */ /* 0x000fe400078ec0ff */
[----:B------:R-:W-:Y:S02]  /*15f0*/  LOP3.LUT R38, R38, 0x3f003f, RZ, 0xc0, !PT ;  /* 0x003f003f26267812 */ /* 0x000fe400078ec0ff */
[----:B------:R-:W-:Y:S01]  /*1600*/  LOP3.LUT R28, R41, 0x64006400, RZ, 0xfc, !PT ;  /* 0x64006400291c7812 */ /* 0x000fe200078efcff */
[----:B------:R-:W-:Y:S01]  /*1610*/  HADD2 R41, R37, -1056, -1056 ;  /* 0xe420e42025297430 */ /* 0x000fe20000000000 */
[----:B------:R-:W-:Y:S01]  /*1620*/  LOP3.LUT R29, R29, 0x3f003f, RZ, 0xc0, !PT ;  /* 0x003f003f1d1d7812 */ /* 0x000fe200078ec0ff */
[-C--:B0-----:R-:W-:Y:S01]  /*1630*/  HFMA2.MMA R48, R39, R24.reuse, RZ ;  /* 0x0000001827307235 */ /* 0x081fe200000000ff */
[----:B------:R-:W-:Y:S01]  /*1640*/  LOP3.LUT R31, R31, 0x64006400, RZ, 0xfc, !PT ;  /* 0x640064001f1f7812 */ /* 0x000fe200078efcff */
[----:B------:R-:W-:Y:S01]  /*1650*/  HADD2 R37, R28, -1056, -1056 ;  /* 0xe420e4201c257430 */ /* 0x000fe20000000000 */
[----:B------:R-:W-:Y:S01]  /*1660*/  LOP3.LUT R40, R40, 0x64006400, RZ, 0xfc, !PT ;  /* 0x6400640028287812 */ /* 0x000fe200078efcff */
[----:B------:R-:W-:Y:S01]  /*1670*/  HFMA2.MMA R28, R43, R24, RZ ;  /* 0x000000182b1c7235 */ /* 0x000fe200000000ff */
[----:B------:R-:W-:Y:S01]  /*1680*/  LOP3.LUT R38, R38, 0x64006400, RZ, 0xfc, !PT ;  /* 0x6400640026267812 */ /* 0x000fe200078efcff */
[----:B------:R-:W-:Y:S01]  /*1690*/  HADD2 R44, R31, -1056, -1056 ;  /* 0xe420e4201f2c7430 */ /* 0x000fe20000000000 */
[----:B------:R-:W-:Y:S01]  /*16a0*/  LOP3.LUT R29, R29, 0x64006400, RZ, 0xfc, !PT ;  /* 0x640064001d1d7812 */ /* 0x000fe200078efcff */
[----:B------:R-:W-:Y:S01]  /*16b0*/  HADD2 R40, R40, -1056, -1056 ;  /* 0xe420e42028287430 */ /* 0x000fe20000000000 */
[----:B------:R-:W-:Y:S01]  /*16c0*/  SHF.R.U32.HI R13, RZ, 0xc, R13 ;  /* 0x0000000cff0d7819 */ /* 0x000fe2000001160d */
[----:B------:R-:W-:Y:S01]  /*16d0*/  HADD2 R42, R38, -1056, -1056 ;  /* 0xe420e420262a7430 */ /* 0x000fe20000000000 */
[----:B------:R-:W-:Y:S01]  /*16e0*/  SHF.R.U32.HI R12, RZ, 0xc, R12 ;  /* 0x0000000cff0c7819 */ /* 0x000fe2000001160c */
[----:B------:R-:W-:Y:S01]  /*16f0*/  HADD2 R38, R29, -1056, -1056 ;  /* 0xe420e4201d267430 */ /* 0x000fe20000000000 */
[----:B------:R-:W-:Y:S01]  /*1700*/  LOP3.LUT R63, R13, 0xf000f, RZ, 0xc0, !PT ;  /* 0x000f000f0d3f7812 */ /* 0x000fe200078ec0ff */
[-C--:B------:R-:W-:Y:S01]  /*1710*/  HFMA2 R50, R41, R24.reuse, RZ.H0_H0 ;  /* 0x0000001829327231 */ /* 0x080fe200000400ff */
[-C--:B------:R-:W-:Y:S01]  /*1720*/  HFMA2.MMA R48, R40, R25.reuse, R48 ;  /* 0x0000001928307235 */ /* 0x080fe20000000030 */
[----:B------:R-:W-:Y:S01]  /*1730*/  HFMA2 R53, R37, R24, RZ.H0_H0 ;  /* 0x0000001825357231 */ /* 0x000fe200000400ff */
[----:B------:R-:W-:Y:S01]  /*1740*/  HFMA2.MMA R24, R44, R25, R28 ;  /* 0x000000192c187235 */ /* 0x000fe2000000001c */
[-C--:B------:R-:W-:Y:S01]  /*1750*/  HFMA2 R50, R42, R25.reuse, R50 ;  /* 0x000000192a327231 */ /* 0x080fe20000000032 */
[----:B------:R-:W0:Y:S01]  /*1760*/  LDS.128 R28, [UR4+0x10] ;  /* 0x00001004ff1c7984 */ /* 0x000e220008000c00 */
[----:B------:R-:W-:Y:S01]  /*1770*/  HFMA2 R53, R38, R25, R53 ;  /* 0x0000001926357231 */ /* 0x000fe20000000035 */
[----:B------:R-:W-:-:S02]  /*1780*/  LOP3.LUT R12, R12, 0xf000f, RZ, 0xc0, !PT ;  /* 0x000f000f0c0c7812 */ /* 0x000fc400078ec0ff */
[----:B------:R-:W-:Y:S02]  /*1790*/  SHF.R.U32.HI R15, RZ, 0xc, R15 ;  /* 0x0000000cff0f7819 */ /* 0x000fe4000001160f */
[----:B------:R-:W-:Y:S02]  /*17a0*/  ISETP.GE.AND P0, PT, R36, 0x2, PT ;  /* 0x000000022400780c */ /* 0x000fe40003f06270 */
[----:B--2---:R-:W-:Y:S02]  /*17b0*/  LOP3.LUT R25, R16, 0x3f003f, RZ, 0xc0, !PT ;  /* 0x003f003f10197812 */ /* 0x004fe400078ec0ff */
[----:B------:R-:W-:Y:S02]  /*17c0*/  SHF.R.U32.HI R45, RZ, 0x6, R16 ;  /* 0x00000006ff2d7819 */ /* 0x000fe40000011610 */
[----:B------:R-:W-:Y:S02]  /*17d0*/  LOP3.LUT R55, R18, 0x3f003f, RZ, 0xc0, !PT ;  /* 0x003f003f12377812 */ /* 0x000fe400078ec0ff */
[----:B------:R-:W-:-:S02]  /*17e0*/  LOP3.LUT R49, R17, 0x3f003f, RZ, 0xc0, !PT ;  /* 0x003f003f11317812 */ /* 0x000fc400078ec0ff */
[----:B------:R-:W-:Y:S02]  /*17f0*/  SHF.R.U32.HI R51, RZ, 0x6, R17 ;  /* 0x00000006ff337819 */ /* 0x000fe40000011611 */
[----:B------:R-:W-:Y:S02]  /*1800*/  LOP3.LUT R25, R25, 0x64006400, RZ, 0xfc, !PT ;  /* 0x6400640019197812 */ /* 0x000fe400078efcff */
[----:B------:R-:W-:Y:S02]  /*1810*/  LOP3.LUT R59, R19, 0x3f003f, RZ, 0xc0, !PT ;  /* 0x003f003f133b7812 */ /* 0x000fe400078ec0ff */
[----:B------:R-:W-:Y:S02]  /*1820*/  SHF.R.U32.HI R57, RZ, 0x6, R18 ;  /* 0x00000006ff397819 */ /* 0x000fe40000011612 */
[----:B------:R-:W-:Y:S02]  /*1830*/  LOP3.LUT R45, R45, 0x3f003f, RZ, 0xc0, !PT ;  /* 0x003f003f2d2d7812 */ /* 0x000fe400078ec0ff */
[----:B------:R-:W-:-:S02]  /*1840*/  LOP3.LUT R58, R55, 0x64006400, RZ, 0xfc, !PT ;  /* 0x64006400373a7812 */ /* 0x000fc400078efcff */
[----:B------:R-:W-:Y:S02]  /*1850*/  LOP3.LUT R49, R49, 0x64006400, RZ, 0xfc, !PT ;  /* 0x6400640031317812 */ /* 0x000fe400078efcff */
[----:B------:R-:W-:Y:S01]  /*1860*/  LOP3.LUT R56, R51, 0x3f003f, RZ, 0xc0, !PT ;  /* 0x003f003f33387812 */ /* 0x000fe200078ec0ff */
[----:B------:R-:W-:Y:S01]  /*1870*/  HADD2 R51, R25, -1056, -1056 ;  /* 0xe420e42019337430 */ /* 0x000fe20000000000 */
[----:B------:R-:W-:Y:S01]  /*1880*/  SHF.R.U32.HI R60, RZ, 0x6, R19 ;  /* 0x00000006ff3c7819 */ /* 0x000fe20000011613 */
[----:B------:R-:W-:Y:S01]  /*1890*/  HADD2 R49, R49, -1056, -1056 ;  /* 0xe420e42031317430 */ /* 0x000fe20000000000 */
[----:B------:R-:W-:Y:S02]  /*18a0*/  LOP3.LUT R59, R59, 0x64006400, RZ, 0xfc, !PT ;  /* 0x640064003b3b7812 */ /* 0x000fe400078efcff */
[----:B------:R-:W-:Y:S02]  /*18b0*/  LOP3.LUT R57, R57, 0x3f003f, RZ, 0xc0, !PT ;  /* 0x003f003f39397812 */ /* 0x000fe400078ec0ff */
[----:B------:R-:W-:Y:S01]  /*18c0*/  LOP3.LUT R55, R45, 0x64006400, RZ, 0xfc, !PT ;  /* 0x640064002d377812 */ /* 0x000fe200078efcff */
[----:B------:R-:W-:Y:S01]  /*18d0*/  HADD2 R45, R58, -1056, -1056 ;  /* 0xe420e4203a2d7430 */ /* 0x000fe20000000000 */
[----:B------:R-:W-:Y:S01]  /*18e0*/  LOP3.LUT R60, R60, 0x3f003f, RZ, 0xc0, !PT ;  /* 0x003f003f3c3c7812 */ /* 0x000fe200078ec0ff */
[----:B------:R-:W-:Y:S01]  /*18f0*/  HADD2 R25, R59, -1056, -1056 ;  /* 0xe420e4203b197430 */ /* 0x000fe20000000000 */
[----:B------:R-:W-:Y:S01]  /*1900*/  LOP3.LUT R57, R57, 0x64006400, RZ, 0xfc, !PT ;  /* 0x6400640039397812 */ /* 0x000fe200078efcff */
[-C--:B------:R-:W-:Y:S01]  /*1910*/  HFMA2.MMA R58, R51, R26.reuse, R24 ;  /* 0x0000001a333a7235 */ /* 0x080fe20000000018 */
[----:B------:R-:W-:Y:S01]  /*1920*/  LOP3.LUT R56, R56, 0x64006400, RZ, 0xfc, !PT ;  /* 0x6400640038387812 */ /* 0x000fe200078efcff */
[-C--:B------:R-:W-:Y:S01]  /*1930*/  HFMA2 R59, R49, R26.reuse, R50 ;  /* 0x0000001a313b7231 */ /* 0x080fe20000000032 */
[----:B------:R-:W-:Y:S01]  /*1940*/  LOP3.LUT R60, R60, 0x64006400, RZ, 0xfc, !PT ;  /* 0x640064003c3c7812 */ /* 0x000fe200078efcff */
[----:B------:R-:W-:Y:S01]  /*1950*/  HFMA2.MMA R61, R45, R26, R48 ;  /* 0x0000001a2d3d7235 */ /* 0x000fe20000000030 */
[----:B------:R-:W-:Y:S01]  /*1960*/  HADD2 R50, R55, -1056, -1056 ;  /* 0xe420e42037327430 */ /* 0x000fe20000000000 */
[----:B---3--:R-:W-:Y:S01]  /*1970*/  LOP3.LUT R55, R22, 0x3f003f, RZ, 0xc0, !PT ;  /* 0x003f003f16377812 */ /* 0x008fe200078ec0ff */
[----:B------:R-:W-:Y:S01]  /*1980*/  HFMA2 R53, R25, R26, R53 ;  /* 0x0000001a19357231 */ /* 0x000fe20000000035 */
[----:B------:R-:W-:Y:S01]  /*1990*/  SHF.R.U32.HI R13, RZ, 0x8, R20 ;  /* 0x00000008ff0d7819 */ /* 0x000fe20000011614 */
[----:B------:R-:W-:Y:S01]  /*19a0*/  HADD2 R26, R57, -1056, -1056 ;  /* 0xe420e420391a7430 */ /* 0x000fe20000000000 */
[----:B------:R-:W-:Y:S01]  /*19b0*/  LOP3.LUT R57, R23, 0x3f003f, RZ, 0xc0, !PT ;  /* 0x003f003f17397812 */ /* 0x000fe200078ec0ff */
[----:B------:R-:W-:Y:S01]  /*19c0*/  HADD2 R48, R56, -1056, -1056 ;  /* 0xe420e42038307430 */ /* 0x000fe20000000000 */
[----:B------:R-:W-:Y:S01]  /*19d0*/  LOP3.LUT R56, R55, 0x64006400, RZ, 0xfc, !PT ;  /* 0x6400640037387812 */ /* 0x000fe200078efcff */
[----:B------:R-:W-:Y:S01]  /*19e0*/  HADD2 R24, R60, -1056, -1056 ;  /* 0xe420e4203c187430 */ /* 0x000fe20000000000 */
[-C--:B------:R-:W-:Y:S01]  /*19f0*/  HFMA2.MMA R60, R50, R27.reuse, R58 ;  /* 0x0000001b323c7235 */ /* 0x080fe2000000003a */
[-C--:B------:R-:W-:Y:S01]  /*1a00*/  HFMA2 R58, R48, R27.reuse, R59 ;  /* 0x0000001b303a7231 */ /* 0x080fe2000000003b */
[----:B------:R-:W-:Y:S01]  /*1a10*/  HFMA2.MMA R59, R26, R27, R61 ;  /* 0x0000001b1a3b7235 */ /* 0x000fe2000000003d */
[----:B------:R-:W-:Y:S01]  /*1a20*/  HFMA2 R61, R24, R27, R53 ;  /* 0x0000001b183d7231 */ /* 0x000fe20000000035 */
[----:B------:R-:W-:-:S02]  /*1a30*/  LOP3.LUT R53, R21, 0x3f003f, RZ, 0xc0, !PT ;  /* 0x003f003f15357812 */ /* 0x000fc400078ec0ff */
[----:B------:R-:W-:Y:S02]  /*1a40*/  LOP3.LUT R27, R20, 0x3f003f, RZ, 0xc0, !PT ;  /* 0x003f003f141b7812 */ /* 0x000fe400078ec0ff */
[----:B------:R-:W-:Y:S02]  /*1a50*/  LOP3.LUT R53, R53, 0x64006400, RZ, 0xfc, !PT ;  /* 0x6400640035357812 */ /* 0x000fe400078efcff */
[----:B------:R-:W-:Y:S02]  /*1a60*/  LOP3.LUT R27, R27, 0x64006400, RZ, 0xfc, !PT ;  /* 0x640064001b1b7812 */ /* 0x000fe400078efcff */
[----:B------:R-:W-:Y:S01]  /*1a70*/  LOP3.LUT R62, R57, 0x64006400, RZ, 0xfc, !PT ;  /* 0x64006400393e7812 */ /* 0x000fe200078efcff */
[----:B------:R-:W-:Y:S01]  /*1a80*/  HADD2 R55, R53, -1056, -1056 ;  /* 0xe420e42035377430 */ /* 0x000fe20000000000 */
[----:B------:R-:W-:Y:S01]  /*1a90*/  LOP3.LUT R13, R12, 0x300030, R13, 0xf8, !PT ;  /* 0x003000300c0d7812 */ /* 0x000fe200078ef80d */
[----:B------:R-:W-:Y:S01]  /*1aa0*/  HADD2 R57, R27, -1056, -1056 ;  /* 0xe420e4201b397430 */ /* 0x000fe20000000000 */
[----:B------:R-:W-:Y:S01]  /*1ab0*/  SHF.R.U32.HI R16, RZ, 0xc, R16 ;  /* 0x0000000cff107819 */ /* 0x000fe20000011610 */
[----:B------:R-:W-:Y:S01]  /*1ac0*/  HADD2 R53, R56, -1056, -1056 ;  /* 0xe420e42038357430 */ /* 0x000fe20000000000 */
[----:B------:R-:W-:Y:S01]  /*1ad0*/  LOP3.LUT R56, R15, 0xf000f, RZ, 0xc0, !PT ;  /* 0x000f000f0f387812 */ /* 0x000fe200078ec0ff */
[----:B------:R-:W-:Y:S01]  /*1ae0*/  HADD2 R27, R62, -1056, -1056 ;  /* 0xe420e4203e1b7430 */ /* 0x000fe20000000000 */
[----:B------:R-:W-:Y:S01]  /*1af0*/  SHF.R.U32.HI R15, RZ, 0x8, R23 ;  /* 0x00000008ff0f7819 */ /* 0x000fe20000011617 */
[-C--:B0-----:R-:W-:Y:S01]  /*1b00*/  HFMA2.MMA R60, R57, R28.reuse, R60 ;  /* 0x0000001c393c7235 */ /* 0x081fe2000000003c */
[-C--:B------:R-:W-:Y:S01]  /*1b10*/  HFMA2 R58, R55, R28.reuse, R58 ;  /* 0x0000001c373a7231 */ /* 0x080fe2000000003a */
[----:B------:R-:W-:Y:S01]  /*1b20*/  HFMA2.MMA R59, R53, R28, R59 ;  /* 0x0000001c353b7235 */ /* 0x000fe2000000003b */
[----:B------:R-:W-:Y:S01]  /*1b30*/  HFMA2 R61, R27, R28, R61 ;  /* 0x0000001c1b3d7231 */ /* 0x000fe2000000003d */
[----:B------:R-:W-:-:S02]  /*1b40*/  SHF.R.U32.HI R28, RZ, 0xc, R14 ;  /* 0x0000000cff1c7819 */ /* 0x000fc4000001160e */
[----:B------:R-:W-:Y:S02]  /*1b50*/  SHF.R.U32.HI R14, RZ, 0x8, R21 ;  /* 0x00000008ff0e7819 */ /* 0x000fe40000011615 */
[----:B------:R-:W-:Y:S02]  /*1b60*/  SHF.R.U32.HI R18, RZ, 0xc, R18 ;  /* 0x0000000cff127819 */ /* 0x000fe40000011612 */
[----:B------:R-:W-:Y:S02]  /*1b70*/  LOP3.LUT R12, R63, 0x300030, R14, 0xf8, !PT ;  /* 0x003000303f0c7812 */ /* 0x000fe400078ef80e */
[----:B------:R-:W-:Y:S02]  /*1b80*/  LOP3.LUT R63, R28, 0xf000f, RZ, 0xc0, !PT ;  /* 0x000f000f1c3f7812 */ /* 0x000fe400078ec0ff */
[----:B------:R-:W-:Y:S02]  /*1b90*/  SHF.R.U32.HI R28, RZ, 0xc, R17 ;  /* 0x0000000cff1c7819 */ /* 0x000fe40000011611 */
[----:B------:R-:W-:-:S02]  /*1ba0*/  LOP3.LUT R17, R16, 0xf000f, RZ, 0xc0, !PT ;  /* 0x000f000f10117812 */ /* 0x000fc400078ec0ff */
[----:B------:R-:W-:Y:S02]  /*1bb0*/  SHF.R.U32.HI R16, RZ, 0xa, R20 ;  /* 0x0000000aff107819 */ /* 0x000fe40000011614 */
[----:B------:R-:W-:Y:S02]  /*1bc0*/  LOP3.LUT R15, R56, 0x300030, R15, 0xf8, !PT ;  /* 0x00300030380f7812 */ /* 0x000fe400078ef80f */
[----:B------:R-:W-:Y:S02]  /*1bd0*/  SHF.R.U32.HI R56, RZ, 0xc, R19 ;  /* 0x0000000cff387819 */ /* 0x000fe40000011613 */
[----:B------:R-:W-:Y:S02]  /*1be0*/  LOP3.LUT R19, R18, 0xf000f, RZ, 0xc0, !PT ;  /* 0x000f000f12137812 */ /* 0x000fe400078ec0ff */
[--C-:B------:R-:W-:Y:S02]  /*1bf0*/  SHF.R.U32.HI R14, RZ, 0x8, R22.reuse ;  /* 0x00000008ff0e7819 */ /* 0x100fe40000011616 */
[----:B------:R-:W-:-:S02]  /*1c00*/  SHF.R.U32.HI R18, RZ, 0xa, R22 ;  /* 0x0000000aff127819 */ /* 0x000fc40000011616 */
[----:B------:R-:W-:Y:S02]  /*1c10*/  SHF.R.U32.HI R20, RZ, 0x6, R20 ;  /* 0x00000006ff147819 */ /* 0x000fe40000011614 */
[----:B------:R-:W-:Y:S02]  /*1c20*/  LOP3.LUT R16, R17, 0x300030, R16, 0xf8, !PT ;  /* 0x0030003011107812 */ /* 0x000fe400078ef810 */
[----:B------:R-:W-:Y:S02]  /*1c30*/  SHF.R.U32.HI R22, RZ, 0x6, R22 ;  /* 0x00000006ff167819 */ /* 0x000fe40000011616 */
[----:B------:R-:W-:Y:S02]  /*1c40*/  LOP3.LUT R28, R28, 0xf000f, RZ, 0xc0, !PT ;  /* 0x000f000f1c1c7812 */ /* 0x000fe400078ec0ff */
[----:B------:R-:W-:Y:S02]  /*1c50*/  SHF.R.U32.HI R17, RZ, 0xa, R21 ;  /* 0x0000000aff117819 */ /* 0x000fe40000011615 */
[----:B------:R-:W-:-:S02]  /*1c60*/  LOP3.LUT R20, R20, 0x3f003f, RZ, 0xc0, !PT ;  /* 0x003f003f14147812 */ /* 0x000fc400078ec0ff */
[----:B------:R-:W-:Y:S02]  /*1c70*/  LOP3.LUT R22, R22, 0x3f003f, RZ, 0xc0, !PT ;  /* 0x003f003f16167812 */ /* 0x000fe400078ec0ff */
[----:B------:R-:W-:Y:S02]  /*1c80*/  LOP3.LUT R17, R28, 0x300030, R17, 0xf8, !PT ;  /* 0x003000301c117812 */ /* 0x000fe400078ef811 */
[----:B------:R-:W-:Y:S02]  /*1c90*/  SHF.R.U32.HI R28, RZ, 0xa, R23 ;  /* 0x0000000aff1c7819 */ /* 0x000fe40000011617 */
[----:B------:R-:W-:Y:S02]  /*1ca0*/  SHF.R.U32.HI R21, RZ, 0x6, R21 ;  /* 0x00000006ff157819 */ /* 0x000fe40000011615 */
[----:B------:R-:W-:Y:S02]  /*1cb0*/  SHF.R.U32.HI R23, RZ, 0x6, R23 ;  /* 0x00000006ff177819 */ /* 0x000fe40000011617 */
[----:B------:R-:W-:-:S02]  /*1cc0*/  LOP3.LUT R20, R20, 0x64006400, RZ, 0xfc, !PT ;  /* 0x6400640014147812 */ /* 0x000fc400078efcff */
[----:B------:R-:W-:Y:S02]  /*1cd0*/  LOP3.LUT R22, R22, 0x64006400, RZ, 0xfc, !PT ;  /* 0x6400640016167812 */ /* 0x000fe400078efcff */
[----:B------:R-:W-:Y:S02]  /*1ce0*/  LOP3.LUT R14, R63, 0x300030, R14, 0xf8, !PT ;  /* 0x003000303f0e7812 */ /* 0x000fe400078ef80e */
[----:B------:R-:W-:Y:S01]  /*1cf0*/  LOP3.LUT R63, R56, 0xf000f, RZ, 0xc0, !PT ;  /* 0x000f000f383f7812 */ /* 0x000fe200078ec0ff */
[----:B------:R-:W-:Y:S01]  /*1d00*/  HADD2 R56, R20, -1056, -1056 ;  /* 0xe420e42014387430 */ /* 0x000fe20000000000 */
[----:B------:R-:W-:Y:S01]  /*1d10*/  LOP3.LUT R21, R21, 0x3f003f, RZ, 0xc0, !PT ;  /* 0x003f003f15157812 */ /* 0x000fe200078ec0ff */
[----:B------:R-:W-:Y:S01]  /*1d20*/  HADD2 R22, R22, -1056, -1056 ;  /* 0xe420e42016167430 */ /* 0x000fe20000000000 */
[----:B------:R-:W-:Y:S02]  /*1d30*/  LOP3.LUT R23, R23, 0x3f003f, RZ, 0xc0, !PT ;  /* 0x003f003f17177812 */ /* 0x000fe400078ec0ff */
[----:B------:R-:W-:Y:S01]  /*1d40*/  LOP3.LUT R21, R21, 0x64006400, RZ, 0xfc, !PT ;  /* 0x6400640015157812 */ /* 0x000fe200078efcff */
[-C--:B------:R-:W-:Y:S01]  /*1d50*/  HFMA2.MMA R60, R56, R29.reuse, R60 ;  /* 0x0000001d383c7235 */ /* 0x080fe2000000003c */
[----:B------:R-:W-:Y:S01]  /*1d60*/  LOP3.LUT R23, R23, 0x64006400, RZ, 0xfc, !PT ;  /* 0x6400640017177812 */ /* 0x000fe200078efcff */
[----:B------:R-:W-:Y:S01]  /*1d70*/  HFMA2.MMA R62, R22, R29, R59 ;  /* 0x0000001d163e7235 */ /* 0x000fe2000000003b */
[----:B------:R-:W-:-:S02]  /*1d80*/  LOP3.LUT R13, R13, 0x64006400, RZ, 0xfc, !PT ;  /* 0x640064000d0d7812 */ /* 0x000fc400078efcff */
[----:B------:R-:W-:Y:S01]  /*1d90*/  LOP3.LUT R14, R14, 0x64006400, RZ, 0xfc, !PT ;  /* 0x640064000e0e7812 */ /* 0x000fe200078efcff */
[----:B------:R-:W-:Y:S01]  /*1da0*/  HADD2 R20, R23, -1056, -1056 ;  /* 0xe420e42017147430 */ /* 0x000fe20000000000 */
[----:B------:R-:W-:Y:S01]  /*1db0*/  LOP3.LUT R18, R19, 0x300030, R18, 0xf8, !PT ;  /* 0x0030003013127812 */ /* 0x000fe200078ef812 */
[----:B------:R-:W-:Y:S01]  /*1dc0*/  HADD2 R59, R13, -1056, -1056 ;  /* 0xe420e4200d3b7430 */ /* 0x000fe20000000000 */
[----:B------:R-:W-:Y:S01]  /*1dd0*/  LOP3.LUT R19, R63, 0x300030, R28, 0xf8, !PT ;  /* 0x003000303f137812 */ /* 0x000fe200078ef81c */
[----:B------:R-:W-:Y:S01]  /*1de0*/  HADD2 R28, R21, -1056, -1056 ;  /* 0xe420e420151c7430 */ /* 0x000fe20000000000 */
[----:B------:R-:W-:Y:S01]  /*1df0*/  LOP3.LUT R12, R12, 0x64006400, RZ, 0xfc, !PT ;  /* 0x640064000c0c7812 */ /* 0x000fe200078efcff */
[----:B------:R-:W-:Y:S01]  /*1e00*/  HADD2 R23, R14, -1056, -1056 ;  /* 0xe420e4200e177430 */ /* 0x000fe20000000000 */
[----:B------:R-:W-:Y:S01]  /*1e10*/  LOP3.LUT R16, R16, 0x64006400, RZ, 0xfc, !PT ;  /* 0x6400640010107812 */ /* 0x000fe200078efcff */
[-C--:B------:R-:W-:Y:S01]  /*1e20*/  HFMA2 R58, R28, R29.reuse, R58 ;  /* 0x0000001d1c3a7231 */ /* 0x080fe2000000003a */
[----:B------:R-:W-:Y:S01]  /*1e30*/  LOP3.LUT R18, R18, 0x64006400, RZ, 0xfc, !PT ;  /* 0x6400640012127812 */ /* 0x000fe200078efcff */
[----:B------:R-:W-:Y:S01]  /*1e40*/  HFMA2 R61, R20, R29, R61 ;  /* 0x0000001d143d7231 */ /* 0x000fe2000000003d */
[----:B------:R-:W-:Y:S01]  /*1e50*/  LOP3.LUT R15, R15, 0x64006400, RZ, 0xfc, !PT ;  /* 0x640064000f0f7812 */ /* 0x000fe200078efcff */
[----:B------:R-:W-:Y:S01]  /*1e60*/  HADD2 R29, R12, -1056, -1056 ;  /* 0xe420e4200c1d7430 */ /* 0x000fe20000000000 */
[-C--:B------:R-:W-:Y:S01]  /*1e70*/  HFMA2.MMA R12, R59, R30.reuse, R60 ;  /* 0x0000001e3b0c7235 */ /* 0x080fe2000000003c */
[----:B------:R-:W-:Y:S01]  /*1e80*/  LOP3.LUT R17, R17, 0x64006400, RZ, 0xfc, !PT ;  /* 0x6400640011117812 */ /* 0x000fe200078efcff */
[----:B------:R-:W-:Y:S01]  /*1e90*/  HFMA2.MMA R14, R23, R30, R62 ;  /* 0x0000001e170e7235 */ /* 0x000fe2000000003e */
[----:B------:R-:W-:Y:S01]  /*1ea0*/  HADD2 R62, R16, -1056, -1056 ;  /* 0xe420e420103e7430 */ /* 0x000fe20000000000 */
[----:B------:R-:W-:Y:S01]  /*1eb0*/  LOP3.LUT R19, R19, 0x64006400, RZ, 0xfc, !PT ;  /* 0x6400640013137812 */ /* 0x000fe200078efcff */
[----:B------:R-:W-:-:S02]  /*1ec0*/  HFMA2 R13, R29, R30, R58 ;  /* 0x0000001e1d0d7231 */ /* 0x000fc4000000003a */
[----:B------:R-:W-:Y:S02]  /*1ed0*/  HADD2 R58, R18, -1056, -1056 ;  /* 0xe420e420123a7430 */ /* 0x000fe40000000000 */
[----:B------:R-:W-:Y:S01]  /*1ee0*/  HADD2 R21, R15, -1056, -1056 ;  /* 0xe420e4200f157430 */ /* 0x000fe20000000000 */
[-C--:B------:R-:W-:Y:S01]  /*1ef0*/  HFMA2.MMA R12, R62, R31.reuse, R12 ;  /* 0x0000001f3e0c7235 */ /* 0x080fe2000000000c */
[----:B------:R-:W-:Y:S02]  /*1f00*/  HADD2 R60, R17, -1056, -1056 ;  /* 0xe420e420113c7430 */ /* 0x000fe40000000000 */
[----:B------:R-:W-:Y:S01]  /*1f10*/  HFMA2.MMA R14, R58, R31, R14 ;  /* 0x0000001f3a0e7235 */ /* 0x000fe2000000000e */
[----:B------:R-:W-:Y:S02]  /*1f20*/  HFMA2 R15, R21, R30, R61 ;  /* 0x0000001e150f7231 */ /* 0x000fe4000000003d */
[----:B------:R-:W-:Y:S02]  /*1f30*/  HADD2 R30, R19, -1056, -1056 ;  /* 0xe420e420131e7430 */ /* 0x000fe40000000000 */
[----:B------:R-:W-:-:S02]  /*1f40*/  HFMA2 R13, R60, R31, R13 ;  /* 0x0000001f3c0d7231 */ /* 0x000fc4000000000d */
[----:B------:R-:W-:Y:S02]  /*1f50*/  HFMA2 R15, R30, R31, R15 ;  /* 0x0000001f1e0f7231 */ /* 0x000fe4000000000f */
[----:B------:R-:W-:Y:S02]  /*1f60*/  HADD2 R12, R12.H0_H0, R12.H1_H1 ;  /* 0x3000000c0c0c7230 */ /* 0x000fe40000000800 */
[----:B------:R-:W-:Y:S02]  /*1f70*/  HADD2 R13, R13.H0_H0, R13.H1_H1 ;  /* 0x3000000d0d0d7230 */ /* 0x000fe40000000800 */
[----:B------:R-:W-:Y:S02]  /*1f80*/  HADD2 R14, R14.H0_H0, R14.H1_H1 ;  /* 0x3000000e0e0e7230 */ /* 0x000fe40000000800 */
[----:B------:R-:W-:Y:S01]  /*1f90*/  HADD2 R15, R15.H0_H0, R15.H1_H1 ;  /* 0x3000000f0f0f7230 */ /* 0x000fe20000000800 */
[----:B------:R-:W-:-:S04]  /*1fa0*/  PRMT R12, R12, 0x5410, R13 ;  /* 0x000054100c0c7816 */ /* 0x000fc8000000000d */
[----:B------:R-:W-:Y:S02]  /*1fb0*/  PRMT R14, R14, 0x5410, R15 ;  /* 0x000054100e0e7816 */ /* 0x000fe4000000000f */
[----:B------:R-:W-:-:S03]  /*1fc0*/  HFMA2.MMA R9, R12, R54, R9 ;  /* 0x000000360c097235 */ /* 0x000fc60000000009 */
[----:B------:R-:W-:Y:S01]  /*1fd0*/  HFMA2 R8, R14, R52, R8 ;  /* 0x000000340e087231 */ /* 0x000fe20000000008 */
[----:B------:R-:W-:Y:S07]  /*1fe0*/  @!P0 BRA `(.L_x_18) ;  /* 0x0000000800088947 */ /* 0x000fee0003800000 */
[----:B------:R-:W0:Y:S01]  /*1ff0*/  LDS.128 R12, [UR4+0x80] ;  /* 0x00008004ff0c7984 */ /* 0x000e220008000c00 */
[----:B------:R-:W-:Y:S01]  /*2000*/  ISETP.NE.AND P0, PT, R36, 0x2, PT ;  /* 0x000000022400780c */ /* 0x000fe20003f05270 */
[-C--:B0-----:R-:W-:Y:S01]  /*2010*/  HFMA2.MMA R31, R43, R12.reuse, RZ ;  /* 0x0000000c2b1f7235 */ /* 0x081fe200000000ff */
[-C--:B------:R-:W-:Y:S01]  /*2020*/  HFMA2 R61, R41, R12.reuse, RZ.H0_H0 ;  /* 0x0000000c293d7231 */ /* 0x080fe200000400ff */
[----:B------:R-:W-:Y:S01]  /*2030*/  HFMA2.MMA R16, R39, R12, RZ ;  /* 0x0000000c27107235 */ /* 0x000fe200000000ff */
[----:B------:R-:W-:Y:S02]  /*2040*/  HFMA2 R19, R37, R12, RZ.H0_H0 ;  /* 0x0000000c25137231 */ /* 0x000fe400000400ff */
[----:B------:R-:W-:-:S03]  /*2050*/  HFMA2 R61, R42, R13, R61 ;  /* 0x0000000d2a3d7231 */ /* 0x000fc6000000003d */
[-C--:B------:R-:W-:Y:S01]  /*2060*/  HFMA2.MMA R31, R44, R13.reuse, R31 ;  /* 0x0000000d2c1f7235 */ /* 0x080fe2000000001f */
[-C--:B------:R-:W-:Y:S01]  /*2070*/  HFMA2 R61, R49, R14.reuse, R61 ;  /* 0x0000000e313d7231 */ /* 0x080fe2000000003d */
[----:B------:R-:W-:Y:S01]  /*2080*/  HFMA2.MMA R12, R40, R13, R16 ;  /* 0x0000000d280c7235 */ /* 0x000fe20000000010 */
[----:B------:R-:W-:Y:S02]  /*2090*/  HFMA2 R13, R38, R13, R19 ;  /* 0x0000000d260d7231 */ /* 0x000fe40000000013 */
[----:B------:R-:W0:Y:S01]  /*20a0*/  LDS.128 R16, [UR4+0x90] ;  /* 0x00009004ff107984 */ /* 0x000e220008000c00 */
[----:B------:R-:W-:Y:S02]  /*20b0*/  HFMA2 R61, R48, R15, R61 ;  /* 0x0000000f303d7231 */ /* 0x000fe4000000003d */
[-C--:B------:R-:W-:Y:S01]  /*20c0*/  HFMA2.MMA R31, R51, R14.reuse, R31 ;  /* 0x0000000e331f7235 */ /* 0x080fe2000000001f */
[----:B------:R-:W-:Y:S01]  /*20d0*/  HFMA2 R13, R25, R14, R13 ;  /* 0x0000000e190d7231 */ /* 0x000fe2000000000d */
[----:B------:R-:W-:-:S03]  /*20e0*/  HFMA2.MMA R12, R45, R14, R12 ;  /* 0x0000000e2d0c7235 */ /* 0x000fc6000000000c */
[----:B------:R-:W-:-:S03]  /*20f0*/  HFMA2 R13, R24, R15, R13 ;  /* 0x0000000f180d7231 */ /* 0x000fc6000000000d */
[-C--:B------:R-:W-:Y:S02]  /*2100*/  HFMA2.MMA R31, R50, R15.reuse, R31 ;  /* 0x0000000f321f7235 */ /* 0x080fe4000000001f */
[----:B------:R-:W-:-:S06]  /*2110*/  HFMA2.MMA R12, R26, R15, R12 ;  /* 0x0000000f1a0c7235 */ /* 0x000fcc000000000c */
[-C--:B0-----:R-:W-:Y:S01]  /*2120*/  HFMA2.MMA R31, R57, R16.reuse, R31 ;  /* 0x00000010391f7235 */ /* 0x081fe2000000001f */
[-C--:B------:R-:W-:Y:S01]  /*2130*/  HFMA2 R14, R55, R16.reuse, R61 ;  /* 0x00000010370e7231 */ /* 0x080fe2000000003d */
[----:B------:R-:W-:Y:S01]  /*2140*/  HFMA2.MMA R12, R53, R16, R12 ;  /* 0x00000010350c7235 */ /* 0x000fe2000000000c */
[----:B------:R-:W-:Y:S02]  /*2150*/  HFMA2 R13, R27, R16, R13 ;  /* 0x000000101b0d7231 */ /* 0x000fe4000000000d */
[-C--:B------:R-:W-:Y:S02]  /*2160*/  HFMA2 R14, R28, R17.reuse, R14 ;  /* 0x000000111c0e7231 */ /* 0x080fe4000000000e */
[----:B------:R-:W-:Y:S01]  /*2170*/  HFMA2 R13, R20, R17, R13 ;  /* 0x00000011140d7231 */ /* 0x000fe2000000000d */
[-C--:B------:R-:W-:Y:S01]  /*2180*/  HFMA2.MMA R31, R56, R17.reuse, R31 ;  /* 0x00000011381f7235 */ /* 0x080fe2000000001f */
[-C--:B------:R-:W-:Y:S01]  /*2190*/  HFMA2 R14, R29, R18.reuse, R14 ;  /* 0x000000121d0e7231 */ /* 0x080fe2000000000e */
[----:B------:R-:W-:Y:S01]  /*21a0*/  HFMA2.MMA R12, R22, R17, R12 ;  /* 0x00000011160c7235 */ /* 0x000fe2000000000c */
[----:B------:R-:W-:-:S02]  /*21b0*/  HFMA2 R15, R21, R18, R13 ;  /* 0x00000012150f7231 */ /* 0x000fc4000000000d */
[-C--:B------:R-:W-:Y:S02]  /*21c0*/  HFMA2 R14, R60, R19.reuse, R14 ;  /* 0x000000133c0e7231 */ /* 0x080fe4000000000e */
[----:B------:R-:W-:Y:S01]  /*21d0*/  HFMA2 R15, R30, R19, R15 ;  /* 0x000000131e0f7231 */ /* 0x000fe2000000000f */
[-C--:B------:R-:W-:Y:S01]  /*21e0*/  HFMA2.MMA R31, R59, R18.reuse, R31 ;  /* 0x000000123b1f7235 */ /* 0x080fe2000000001f */
[----:B------:R-:W-:Y:S01]  /*21f0*/  HADD2 R14, R14.H0_H0, R14.H1_H1 ;  /* 0x3000000e0e0e7230 */ /* 0x000fe20000000800 */
[----:B------:R-:W-:Y:S01]  /*2200*/  HFMA2.MMA R12, R23, R18, R12 ;  /* 0x00000012170c7235 */ /* 0x000fe2000000000c */
[----:B------:R-:W-:-:S05]  /*2210*/  HADD2 R15, R15.H0_H0, R15.H1_H1 ;  /* 0x3000000f0f0f7230 */ /* 0x000fca0000000800 */
[-C--:B------:R-:W-:Y:S02]  /*2220*/  HFMA2.MMA R31, R62, R19.reuse, R31 ;  /* 0x000000133e1f7235 */ /* 0x080fe4000000001f */
[----:B------:R-:W-:-:S08]  /*2230*/  HFMA2.MMA R12, R58, R19, R12 ;  /* 0x000000133a0c7235 */ /* 0x000fd0000000000c */
[----:B------:R-:W-:Y:S02]  /*2240*/  HADD2 R31, R31.H0_H0, R31.H1_H1 ;  /* 0x3000001f1f1f7230 */ /* 0x000fe40000000800 */
[----:B------:R-:W-:-:S03]  /*2250*/  HADD2 R12, R12.H0_H0, R12.H1_H1 ;  /* 0x3000000c0c0c7230 */ /* 0x000fc60000000800 */
[----:B------:R-:W-:Y:S02]  /*2260*/  PRMT R31, R31, 0x5410, R14 ;  /* 0x000054101f1f7816 */ /* 0x000fe4000000000e */
[----:B------:R-:W-:-:S04]  /*2270*/  PRMT R12, R12, 0x5410, R15 ;  /* 0x000054100c0c7816 */ /* 0x000fc8000000000f */
[----:B------:R-:W-:Y:S01]  /*2280*/  HFMA2.MMA R7, R31, R54, R7 ;  /* 0x000000361f077235 */ /* 0x000fe20000000007 */
[----:B------:R-:W-:Y:S01]  /*2290*/  HFMA2 R6, R12, R52, R6 ;  /* 0x000000340c067231 */ /* 0x000fe20000000006 */
[----:B------:R-:W-:Y:S09]  /*22a0*/  @!P0 BRA `(.L_x_18) ;  /* 0x0000000400588947 */ /* 0x000ff20003800000 */
[----:B------:R-:W0:Y:S01]  /*22b0*/  LDS.128 R12, [UR4+0x100] ;  /* 0x00010004ff0c7984 */ /* 0x000e220008000c00 */
[----:B------:R-:W-:Y:S01]  /*22c0*/  ISETP.GE.AND P0, PT, R36, 0x4, PT ;  /* 0x000000042400780c */ /* 0x000fe20003f06270 */
        /* <DEDUP_REMOVED lines=42> */
[----:B------:R-:W0:Y:S04]  /*2570*/  LDS.128 R12, [UR4+0x180] ;  /* 0x00018004ff0c7984 */ /* 0x000e280008000c00 */
[----:B------:R-:W1:Y:S01]  /*2580*/  LDS.128 R16, [UR4+0x190] ;  /* 0x00019004ff107984 */ /* 0x000e620008000c00 */
[-C--:B0-----:R-:W-:Y:S01]  /*2590*/  HFMA2.MMA R43, R43, R12.reuse, RZ ;  /* 0x0000000c2b2b7235 */ /* 0x081fe200000000ff */
[-C--:B------:R-:W-:Y:S01]  /*25a0*/  HFMA2 R41, R41, R12.reuse, RZ.H0_H0 ;  /* 0x0000000c29297231 */ /* 0x080fe200000400ff */
[----:B------:R-:W-:Y:S01]  /*25b0*/  HFMA2.MMA R39, R39, R12, RZ ;  /* 0x0000000c27277235 */ /* 0x000fe200000000ff */
[----:B------:R-:W-:Y:S02]  /*25c0*/  HFMA2 R12, R37, R12, RZ.H0_H0 ;  /* 0x0000000c250c7231 */ /* 0x000fe400000400ff */
[----:B------:R-:W-:-:S02]  /*25d0*/  HFMA2 R41, R42, R13, R41 ;  /* 0x0000000d2a297231 */ /* 0x000fc40000000029 */
[----:B------:R-:W-:Y:S01]  /*25e0*/  HFMA2 R12, R38, R13, R12 ;  /* 0x0000000d260c7231 */ /* 0x000fe2000000000c */
[-C--:B------:R-:W-:Y:S01]  /*25f0*/  HFMA2.MMA R43, R44, R13.reuse, R43 ;  /* 0x0000000d2c2b7235 */ /* 0x080fe2000000002b */
[-C--:B------:R-:W-:Y:S01]  /*2600*/  HFMA2 R41, R49, R14.reuse, R41 ;  /* 0x0000000e31297231 */ /* 0x080fe20000000029 */
[----:B------:R-:W-:Y:S01]  /*2610*/  HFMA2.MMA R39, R40, R13, R39 ;  /* 0x0000000d28277235 */ /* 0x000fe20000000027 */
[----:B------:R-:W-:Y:S02]  /*2620*/  HFMA2 R12, R25, R14, R12 ;  /* 0x0000000e190c7231 */ /* 0x000fe4000000000c */
[-C--:B------:R-:W-:Y:S02]  /*2630*/  HFMA2 R41, R48, R15.reuse, R41 ;  /* 0x0000000f30297231 */ /* 0x080fe40000000029 */
[----:B------:R-:W-:Y:S01]  /*2640*/  HFMA2 R12, R24, R15, R12 ;  /* 0x0000000f180c7231 */ /* 0x000fe2000000000c */
[-C--:B------:R-:W-:Y:S02]  /*2650*/  HFMA2.MMA R43, R51, R14.reuse, R43 ;  /* 0x0000000e332b7235 */ /* 0x080fe4000000002b */
[----:B------:R-:W-:Y:S01]  /*2660*/  HFMA2.MMA R13, R45, R14, R39 ;  /* 0x0000000e2d0d7235 */ /* 0x000fe20000000027 */
[----:B-1----:R-:W-:-:S02]  /*2670*/  HFMA2 R14, R55, R16, R41 ;  /* 0x00000010370e7231 */ /* 0x002fc40000000029 */
[----:B------:R-:W-:Y:S02]  /*2680*/  HFMA2 R12, R27, R16, R12 ;  /* 0x000000101b0c7231 */ /* 0x000fe4000000000c */
[-C--:B------:R-:W-:Y:S01]  /*2690*/  HFMA2 R14, R28, R17.reuse, R14 ;  /* 0x000000111c0e7231 */ /* 0x080fe2000000000e */
[-C--:B------:R-:W-:Y:S01]  /*26a0*/  HFMA2.MMA R43, R50, R15.reuse, R43 ;  /* 0x0000000f322b7235 */ /* 0x080fe2000000002b */
[----:B------:R-:W-:Y:S01]  /*26b0*/  HFMA2 R12, R20, R17, R12 ;  /* 0x00000011140c7231 */ /* 0x000fe2000000000c */
[----:B------:R-:W-:Y:S01]  /*26c0*/  HFMA2.MMA R13, R26, R15, R13 ;  /* 0x0000000f1a0d7235 */ /* 0x000fe2000000000d */
[-C--:B------:R-:W-:Y:S02]  /*26d0*/  HFMA2 R14, R29, R18.reuse, R14 ;  /* 0x000000121d0e7231 */ /* 0x080fe4000000000e */
[----:B------:R-:W-:Y:S02]  /*26e0*/  HFMA2 R15, R21, R18, R12 ;  /* 0x00000012150f7231 */ /* 0x000fe4000000000c */
[-C--:B------:R-:W-:Y:S01]  /*26f0*/  HFMA2 R14, R60, R19.reuse, R14 ;  /* 0x000000133c0e7231 */ /* 0x080fe2000000000e */
[-C--:B------:R-:W-:Y:S01]  /*2700*/  HFMA2.MMA R43, R57, R16.reuse, R43 ;  /* 0x00000010392b7235 */ /* 0x080fe2000000002b */
[----:B------:R-:W-:Y:S01]  /*2710*/  HFMA2 R15, R30, R19, R15 ;  /* 0x000000131e0f7231 */ /* 0x000fe2000000000f */
[----:B------:R-:W-:Y:S01]  /*2720*/  HFMA2.MMA R13, R53, R16, R13 ;  /* 0x00000010350d7235 */ /* 0x000fe2000000000d */
[----:B------:R-:W-:-:S02]  /*2730*/  HADD2 R14, R14.H0_H0, R14.H1_H1 ;  /* 0x3000000e0e0e7230 */ /* 0x000fc40000000800 */
[----:B------:R-:W-:-:S03]  /*2740*/  HADD2 R15, R15.H0_H0, R15.H1_H1 ;  /* 0x3000000f0f0f7230 */ /* 0x000fc60000000800 */
[-C--:B------:R-:W-:Y:S02]  /*2750*/  HFMA2.MMA R43, R56, R17.reuse, R43 ;  /* 0x00000011382b7235 */ /* 0x080fe4000000002b */
[----:B------:R-:W-:-:S06]  /*2760*/  HFMA2.MMA R13, R22, R17, R13 ;  /* 0x00000011160d7235 */ /* 0x000fcc000000000d */
[-C--:B------:R-:W-:Y:S02]  /*2770*/  HFMA2.MMA R31, R59, R18.reuse, R43 ;  /* 0x000000123b1f7235 */ /* 0x080fe4000000002b */
[----:B------:R-:W-:-:S06]  /*2780*/  HFMA2.MMA R29, R23, R18, R13 ;  /* 0x00000012171d7235 */ /* 0x000fcc000000000d */
[-C--:B------:R-:W-:Y:S02]  /*2790*/  HFMA2.MMA R31, R62, R19.reuse, R31 ;  /* 0x000000133e1f7235 */ /* 0x080fe4000000001f */
[----:B------:R-:W-:-:S08]  /*27a0*/  HFMA2.MMA R29, R58, R19, R29 ;  /* 0x000000133a1d7235 */ /* 0x000fd0000000001d */
[----:B------:R-:W-:Y:S02]  /*27b0*/  HADD2 R31, R31.H0_H0, R31.H1_H1 ;  /* 0x3000001f1f1f7230 */ /* 0x000fe40000000800 */
[----:B------:R-:W-:-:S03]  /*27c0*/  HADD2 R29, R29.H0_H0, R29.H1_H1 ;  /* 0x3000001d1d1d7230 */ /* 0x000fc60000000800 */
[----:B------:R-:W-:Y:S02]  /*27d0*/  PRMT R31, R31, 0x5410, R14 ;  /* 0x000054101f1f7816 */ /* 0x000fe4000000000e */
[----:B------:R-:W-:-:S04]  /*27e0*/  PRMT R29, R29, 0x5410, R15 ;  /* 0x000054101d1d7816 */ /* 0x000fc8000000000f */
[----:B------:R-:W-:Y:S01]  /*27f0*/  HFMA2.MMA R5, R31, R54, R5 ;  /* 0x000000361f057235 */ /* 0x000fe20000000005 */
[----:B------:R-:W-:-:S10]  /*2800*/  HFMA2 R4, R29, R52, R4 ;  /* 0x000000341d047231 */ /* 0x000fd40000000004 */
.L_x_18:
[----:B------:R-:W-:Y:S05]  /*2810*/  @!P1 BRA `(.L_x_19) ;  /* 0x0000001000e89947 */ /* 0x000fea0003800000 */
[----:B-----5:R-:W-:Y:S01]  /*2820*/  IMAD R13, R10, 0xc, RZ ;  /* 0x0000000c0a0d7824 */ /* 0x020fe200078e02ff */
[----:B------:R-:W0:Y:S01]  /*2830*/  LDS.128 R24, [UR4+0x20] ;  /* 0x00002004ff187984 */ /* 0x000e220008000c00 */
[----:B------:R-:W-:-:S05]  /*2840*/  IMAD.WIDE.U32 R28, R3, 0xc, R46 ;  /* 0x0000000c031c7825 */ /* 0x000fca00078e002e */
[----:B------:R-:W-:-:S05]  /*2850*/  IADD3 R29, R29, R13, RZ ;  /* 0x0000000d1d1d7210 */ /* 0x000fca0007ffe0ff */
[----:B------:R-:W2:Y:S01]  /*2860*/  LDG.E.128.CONSTANT R12, desc[UR8][R28.64] ;  /* 0x000000081c0c7981 */ /* 0x000ea2000c1e9d00 */
[----:B------:R-:W-:-:S05]  /*2870*/  IMAD.WIDE R30, R3, 0x4, R28 ;  /* 0x00000004031e7825 */ /* 0x000fca00078e021c */
[----:B------:R1:W3:Y:S01]  /*2880*/  LDG.E.128.CONSTANT R16, desc[UR8][R30.64] ;  /* 0x000000081e107981 */ /* 0x0002e2000c1e9d00 */
[----:B------:R-:W-:-:S06]  /*2890*/  IMAD.WIDE R20, R3, 0x4, R30 ;  /* 0x0000000403147825 */ /* 0x000fcc00078e021e */
[----:B------:R-:W4:Y:S01]  /*28a0*/  LDG.E.128.CONSTANT R20, desc[UR8][R20.64] ;  /* 0x0000000814147981 */ /* 0x000f22000c1e9d00 */
[----:B------:R-:W-:Y:S02]  /*28b0*/  ISETP.GE.AND P0, PT, R36, 0x2, PT ;  /* 0x000000022400780c */ /* 0x000fe40003f06270 */
[----:B--2---:R-:W-:Y:S02]  /*28c0*/  LOP3.LUT R37, R12, 0x3f003f, RZ, 0xc0, !PT ;  /* 0x003f003f0c257812 */ /* 0x004fe400078ec0ff */
[----:B------:R-:W-:Y:S02]  /*28d0*/  LOP3.LUT R41, R14, 0x3f003f, RZ, 0xc0, !PT ;  /* 0x003f003f0e297812 */ /* 0x000fe400078ec0ff */
[----:B------:R-:W-:Y:S02]  /*28e0*/  SHF.R.U32.HI R28, RZ, 0x6, R14 ;  /* 0x00000006ff1c7819 */ /* 0x000fe4000001160e */
[----:B------:R-:W-:Y:S02]  /*28f0*/  SHF.R.U32.HI R38, RZ, 0x6, R12 ;  /* 0x00000006ff267819 */ /* 0x000fe4000001160c */
[----:B------:R-:W-:-:S02]  /*2900*/  LOP3.LUT R37, R37, 0x64006400, RZ, 0xfc, !PT ;  /* 0x6400640025257812 */ /* 0x000fc400078efcff */
[----:B------:R-:W-:Y:S02]  /*2910*/  LOP3.LUT R41, R41, 0x64006400, RZ, 0xfc, !PT ;  /* 0x6400640029297812 */ /* 0x000fe400078efcff */
[----:B------:R-:W-:Y:S01]  /*2920*/  LOP3.LUT R28, R28, 0x3f003f, RZ, 0xc0, !PT ;  /* 0x003f003f1c1c7812 */ /* 0x000fe200078ec0ff */
[----:B------:R-:W-:Y:S01]  /*2930*/  HADD2 R37, R37, -1056, -1056 ;  /* 0xe420e42025257430 */ /* 0x000fe20000000000 */
[----:B------:R-:W-:Y:S01]  /*2940*/  LOP3.LUT R39, R13, 0x3f003f, RZ, 0xc0, !PT ;  /* 0x003f003f0d277812 */ /* 0x000fe200078ec0ff */
[----:B------:R-:W-:Y:S01]  /*2950*/  HADD2 R41, R41, -1056, -1056 ;  /* 0xe420e42029297430 */ /* 0x000fe20000000000 */
[----:B------:R-:W-:Y:S02]  /*2960*/  SHF.R.U32.HI R40, RZ, 0x6, R13 ;  /* 0x00000006ff287819 */ /* 0x000fe4000001160d */
[----:B------:R-:W-:Y:S02]  /*2970*/  LOP3.LUT R29, R15, 0x3f003f, RZ, 0xc0, !PT ;  /* 0x003f003f0f1d7812 */ /* 0x000fe400078ec0ff */
[----:B-1----:R-:W-:Y:S01]  /*2980*/  SHF.R.U32.HI R30, RZ, 0x6, R15 ;  /* 0x00000006ff1e7819 */ /* 0x002fe2000001160f */
[----:B0-----:R-:W-:Y:S01]  /*2990*/  HFMA2.MMA R48, R41, R24, RZ ;  /* 0x0000001829307235 */ /* 0x001fe200000000ff */
[----:B------:R-:W-:-:S02]  /*29a0*/  LOP3.LUT R38, R38, 0x3f003f, RZ, 0xc0, !PT ;  /* 0x003f003f26267812 */ /* 0x000fc400078ec0ff */
[----:B------:R-:W-:Y:S02]  /*29b0*/  LOP3.LUT R28, R28, 0x64006400, RZ, 0xfc, !PT ;  /* 0x640064001c1c7812 */ /* 0x000fe400078efcff */
[----:B------:R-:W-:Y:S02]  /*29c0*/  LOP3.LUT R39, R39, 0x64006400, RZ, 0xfc, !PT ;  /* 0x6400640027277812 */ /* 0x000fe400078efcff */
[----:B------:R-:W-:Y:S01]  /*29d0*/  LOP3.LUT R40, R40, 0x3f003f, RZ, 0xc0, !PT ;  /* 0x003f003f28287812 */ /* 0x000fe200078ec0ff */
[----:B------:R-:W-:Y:S01]  /*29e0*/  HADD2 R42, R28, -1056, -1056 ;  /* 0xe420e4201c2a7430 */ /* 0x000fe20000000000 */
[----:B------:R-:W-:Y:S01]  /*29f0*/  LOP3.LUT R29, R29, 0x64006400, RZ, 0xfc, !PT ;  /* 0x640064001d1d7812 */ /* 0x000fe200078efcff */
[----:B------:R-:W-:Y:S01]  /*2a00*/  HADD2 R39, R39, -1056, -1056 ;  /* 0xe420e42027277430 */ /* 0x000fe20000000000 */
[----:B------:R-:W-:Y:S01]  /*2a10*/  LOP3.LUT R30, R30, 0x3f003f, RZ, 0xc0, !PT ;  /* 0x003f003f1e1e7812 */ /* 0x000fe200078ec0ff */
[----:B------:R-:W-:Y:S01]  /*2a20*/  HFMA2.MMA R28, R37, R24, RZ ;  /* 0x00000018251c7235 */ /* 0x000fe200000000ff */
[----:B------:R-:W-:Y:S01]  /*2a30*/  LOP3.LUT R38, R38, 0x64006400, RZ, 0xfc, !PT ;  /* 0x6400640026267812 */ /* 0x000fe200078efcff */
[----:B------:R-:W-:Y:S01]  /*2a40*/  HADD2 R43, R29, -1056, -1056 ;  /* 0xe420e4201d2b7430 */ /* 0x000fe20000000000 */
[----:B------:R-:W-:Y:S01]  /*2a50*/  LOP3.LUT R40, R40, 0x64006400, RZ, 0xfc, !PT ;  /* 0x6400640028287812 */ /* 0x000fe200078efcff */
[-C--:B------:R-:W-:Y:S01]  /*2a60*/  HFMA2 R50, R39, R24.reuse, RZ.H0_H0 ;  /* 0x0000001827327231 */ /* 0x080fe200000400ff */
[----:B------:R-:W-:Y:S01]  /*2a70*/  LOP3.LUT R30, R30, 0x64006400, RZ, 0xfc, !PT ;  /* 0x640064001e1e7812 */ /* 0x000fe200078efcff */
[----:B------:R-:W-:Y:S01]  /*2a80*/  HADD2 R38, R38, -1056, -1056 ;  /* 0xe420e42026267430 */ /* 0x000fe20000000000 */
[-C--:B------:R-:W-:Y:S01]  /*2a90*/  HFMA2.MMA R48, R42, R25.reuse, R48 ;  /* 0x000000192a307235 */ /* 0x080fe20000000030 */
[----:B------:R-:W-:Y:S01]  /*2aa0*/  HADD2 R40, R40, -1056, -1056 ;  /* 0xe420e42028287430 */ /* 0x000fe20000000000 */
[----:B---3--:R-:W-:Y:S01]  /*2ab0*/  SHF.R.U32.HI R45, RZ, 0x6, R16 ;  /* 0x00000006ff2d7819 */ /* 0x008fe20000011610 */
[----:B------:R-:W-:Y:S01]  /*2ac0*/  HADD2 R44, R30, -1056, -1056 ;  /* 0xe420e4201e2c7430 */ /* 0x000fe20000000000 */
[----:B------:R-:W-:Y:S01]  /*2ad0*/  LOP3.LUT R55, R18, 0x3f003f, RZ, 0xc0, !PT ;  /* 0x003f003f12377812 */ /* 0x000fe200078ec0ff */
[----:B------:R-:W-:Y:S01]  /*2ae0*/  HFMA2 R53, R43, R24, RZ.H0_H0 ;  /* 0x000000182b357231 */ /* 0x000fe200000400ff */
[----:B------:R-:W-:Y:S01]  /*2af0*/  HFMA2.MMA R24, R38, R25, R28 ;  /* 0x0000001926187235 */ /* 0x000fe2000000001c */
[-C--:B------:R-:W-:Y:S01]  /*2b00*/  HFMA2 R50, R40, R25.reuse, R50 ;  /* 0x0000001928327231 */ /* 0x080fe20000000032 */
[----:B------:R-:W0:Y:S01]  /*2b10*/  LDS.128 R28, [UR4+0x30] ;  /* 0x00003004ff1c7984 */ /* 0x000e220008000c00 */
[----:B------:R-:W-:Y:S01]  /*2b20*/  HFMA2 R53, R44, R25, R53 ;  /* 0x000000192c357231 */ /* 0x000fe20000000035 */
[----:B------:R-:W-:-:S02]  /*2b30*/  LOP3.LUT R25, R16, 0x3f003f, RZ, 0xc0, !PT ;  /* 0x003f003f10197812 */ /* 0x000fc400078ec0ff */
[----:B------:R-:W-:Y:S02]  /*2b40*/  LOP3.LUT R49, R17, 0x3f003f, RZ, 0xc0, !PT ;  /* 0x003f003f11317812 */ /* 0x000fe400078ec0ff */
[----:B------:R-:W-:Y:S02]  /*2b50*/  SHF.R.U32.HI R51, RZ, 0x6, R17 ;  /* 0x00000006ff337819 */ /* 0x000fe40000011611 */
[----:B------:R-:W-:Y:S02]  /*2b60*/  LOP3.LUT R25, R25, 0x64006400, RZ, 0xfc, !PT ;  /* 0x6400640019197812 */ /* 0x000fe400078efcff */
[----:B------:R-:W-:Y:S02]  /*2b70*/  LOP3.LUT R59, R19, 0x3f003f, RZ, 0xc0, !PT ;  /* 0x003f003f133b7812 */ /* 0x000fe400078ec0ff */
[----:B------:R-:W-:Y:S02]  /*2b80*/  SHF.R.U32.HI R57, RZ, 0x6, R18 ;  /* 0x00000006ff397819 */ /* 0x000fe40000011612 */
[----:B------:R-:W-:-:S02]  /*2b90*/  LOP3.LUT R45, R45, 0x3f003f, RZ, 0xc0, !PT ;  /* 0x003f003f2d2d7812 */ /* 0x000fc400078ec0ff */
[----:B------:R-:W-:Y:S02]  /*2ba0*/  LOP3.LUT R58, R55, 0x64006400, RZ, 0xfc, !PT ;  /* 0x64006400373a7812 */ /* 0x000fe400078efcff */
[----:B------:R-:W-:Y:S02]  /*2bb0*/  LOP3.LUT R49, R49, 0x64006400, RZ, 0xfc, !PT ;  /* 0x6400640031317812 */ /* 0x000fe400078efcff */
[----:B------:R-:W-:Y:S01]  /*2bc0*/  LOP3.LUT R56, R51, 0x3f003f, RZ, 0xc0, !PT ;  /* 0x003f003f33387812 */ /* 0x000fe200078ec0ff */
[----:B------:R-:W-:Y:S01]  /*2bd0*/  HADD2 R51, R25, -1056, -1056 ;  /* 0xe420e42019337430 */ /* 0x000fe20000000000 */
[----:B------:R-:W-:Y:S01]  /*2be0*/  SHF.R.U32.HI R60, RZ, 0x6, R19 ;  /* 0x00000006ff3c7819 */ /* 0x000fe20000011613 */
[----:B------:R-:W-:Y:S01]  /*2bf0*/  HADD2 R49, R49, -1056, -1056 ;  /* 0xe420e42031317430 */ /* 0x000fe20000000000 */
[----:B------:R-:W-:Y:S02]  /*2c00*/  LOP3.LUT R59, R59, 0x64006400, RZ, 0xfc, !PT ;  /* 0x640064003b3b7812 */ /* 0x000fe400078efcff */
[----:B------:R-:W-:-:S02]  /*2c10*/  LOP3.LUT R57, R57, 0x3f003f, RZ, 0xc0, !PT ;  /* 0x003f003f39397812 */ /* 0x000fc400078ec0ff */
        /* <DEDUP_REMOVED lines=11> */
[----:B----4-:R-:W-:Y:S01]  /*2cd0*/  LOP3.LUT R55, R22, 0x3f003f, RZ, 0xc0, !PT ;  /* 0x003f003f16377812 */ /* 0x010fe200078ec0ff */
        /* <DEDUP_REMOVED lines=17> */
[----:B------:R-:W-:Y:S01]  /*2df0*/  SHF.R.U32.HI R12, RZ, 0xc, R12 ;  /* 0x0000000cff0c7819 */ /* 0x000fe2000001160c */
[----:B------:R-:W-:Y:S01]  /*2e00*/  HADD2 R57, R27, -1056, -1056 ;  /* 0xe420e4201b397430 */ /* 0x000fe20000000000 */
[----:B------:R-:W-:Y:S01]  /*2e10*/  LOP3.LUT R63, R13, 0xf000f, RZ, 0xc0, !PT ;  /* 0x000f000f0d3f7812 */ /* 0x000fe200078ec0ff */
        /* <DEDUP_REMOVED lines=12> */
[----:B------:R-:W-:Y:S02]  /*2ee0*/  SHF.R.U32.HI R16, RZ, 0xc, R16 ;  /* 0x0000000cff107819 */ /* 0x000fe40000011610 */
[----:B------:R-:W-:Y:S02]  /*2ef0*/  LOP3.LUT R56, R15, 0xf000f, RZ, 0xc0, !PT ;  /* 0x000f000f0f387812 */ /* 0x000fe400078ec0ff */
[----:B------:R-:W-:-:S02]  /*2f00*/  LOP3.LUT R12, R63, 0x300030, R14, 0xf8, !PT ;  /* 0x003000303f0c7812 */ /* 0x000fc400078ef80e */
[----:B------:R-:W-:Y:S02]  /*2f10*/  SHF.R.U32.HI R15, RZ, 0x8, R23 ;  /* 0x00000008ff0f7819 */ /* 0x000fe40000011617 */
[----:B------:R-:W-:Y:S02]  /*2f20*/  LOP3.LUT R63, R28, 0xf000f, RZ, 0xc0, !PT ;  /* 0x000f000f1c3f7812 */ /* 0x000fe400078ec0ff */
[----:B------:R-:W-:Y:S02]  /*2f30*/  SHF.R.U32.HI R28, RZ, 0xc, R17 ;  /* 0x0000000cff1c7819 */ /* 0x000fe40000011611 */
[----:B------:R-:W-:Y:S02]  /*2f40*/  SHF.R.U32.HI R18, RZ, 0xc, R18 ;  /* 0x0000000cff127819 */ /* 0x000fe40000011612 */
[----:B------:R-:W-:Y:S02]  /*2f50*/  LOP3.LUT R17, R16, 0xf000f, RZ, 0xc0, !PT ;  /* 0x000f000f10117812 */ /* 0x000fe400078ec0ff */
[----:B------:R-:W-:-:S02]  /*2f60*/  SHF.R.U32.HI R16, RZ, 0xa, R20 ;  /* 0x0000000aff107819 */ /* 0x000fc40000011614 */
[----:B------:R-:W-:Y:S02]  /*2f70*/  LOP3.LUT R15, R56, 0x300030, R15, 0xf8, !PT ;  /* 0x00300030380f7812 */ /* 0x000fe400078ef80f */
[----:B------:R-:W-:Y:S02]  /*2f80*/  SHF.R.U32.HI R56, RZ, 0xc, R19 ;  /* 0x0000000cff387819 */ /* 0x000fe40000011613 */
[----:B------:R-:W-:Y:S02]  /*2f90*/  LOP3.LUT R19, R18, 0xf000f, RZ, 0xc0, !PT ;  /* 0x000f000f12137812 */ /* 0x000fe400078ec0ff */
[--C-:B------:R-:W-:Y:S02]  /*2fa0*/  SHF.R.U32.HI R14, RZ, 0x8, R22.reuse ;  /* 0x00000008ff0e7819 */ /* 0x100fe40000011616 */
[----:B------:R-:W-:Y:S02]  /*2fb0*/  SHF.R.U32.HI R18, RZ, 0xa, R22 ;  /* 0x0000000aff127819 */ /* 0x000fe40000011616 */
[----:B------:R-:W-:-:S02]  /*2fc0*/  SHF.R.U32.HI R20, RZ, 0x6, R20 ;  /* 0x00000006ff147819 */ /* 0x000fc40000011614 */
[----:B------:R-:W-:Y:S02]  /*2fd0*/  LOP3.LUT R16, R17, 0x300030, R16, 0xf8, !PT ;  /* 0x0030003011107812 */ /* 0x000fe400078ef810 */
[----:B------:R-:W-:Y:S02]  /*2fe0*/  SHF.R.U32.HI R22, RZ, 0x6, R22 ;  /* 0x00000006ff167819 */ /* 0x000fe40000011616 */
[----:B------:R-:W-:Y:S02]  /*2ff0*/  LOP3.LUT R28, R28, 0xf000f, RZ, 0xc0, !PT ;  /* 0x000f000f1c1c7812 */ /* 0x000fe400078ec0ff */
[----:B------:R-:W-:Y:S02]  /*3000*/  SHF.R.U32.HI R17, RZ, 0xa, R21 ;  /* 0x0000000aff117819 */ /* 0x000fe40000011615 */
[----:B------:R-:W-:Y:S02]  /*3010*/  LOP3.LUT R20, R20, 0x3f003f, RZ, 0xc0, !PT ;  /* 0x003f003f14147812 */ /* 0x000fe400078ec0ff */
[----:B------:R-:W-:-:S02]  /*3020*/  LOP3.LUT R22, R22, 0x3f003f, RZ, 0xc0, !PT ;  /* 0x003f003f16167812 */ /* 0x000fc400078ec0ff */
[----:B------:R-:W-:Y:S02]  /*3030*/  LOP3.LUT R17, R28, 0x300030, R17, 0xf8, !PT ;  /* 0x003000301c117812 */ /* 0x000fe400078ef811 */
[----:B------:R-:W-:Y:S02]  /*3040*/  SHF.R.U32.HI R28, RZ, 0xa, R23 ;  /* 0x0000000aff1c7819 */ /* 0x000fe40000011617 */
[----:B------:R-:W-:Y:S02]  /*3050*/  SHF.R.U32.HI R21, RZ, 0x6, R21 ;  /* 0x00000006ff157819 */ /* 0x000fe40000011615 */
[----:B------:R-:W-:Y:S02]  /*3060*/  SHF.R.U32.HI R23, RZ, 0x6, R23 ;  /* 0x00000006ff177819 */ /* 0x000fe40000011617 */
[----:B------:R-:W-:Y:S02]  /*3070*/  LOP3.LUT R20, R20, 0x64006400, RZ, 0xfc, !PT ;  /* 0x6400640014147812 */ /* 0x000fe400078efcff */
[----:B------:R-:W-:-:S02]  /*3080*/  LOP3.LUT R22, R22, 0x64006400, RZ, 0xfc, !PT ;  /* 0x6400640016167812 */ /* 0x000fc400078efcff */
        /* <DEDUP_REMOVED lines=179> */
.L_x_19:
[----:B------:R-:W-:Y:S01]  /*3bc0*/  IADD3 R2, R2, 0x20, RZ ;  /* 0x0000002002027810 */ /* 0x000fe20007ffe0ff */
[----:B------:R-:W-:Y:S01]  /*3bd0*/  IMAD.WIDE.U32 R46, R3, 0x18, R46 ;  /* 0x00000018032e7825 */ /* 0x000fe200078e002e */
[----:B------:R-:W-:Y:S02]  /*3be0*/  UIADD3 UR4, UR4, 0x40, URZ ;  /* 0x0000004004047890 */ /* 0x000fe4000fffe03f */
[----:B------:R-:W-:Y:S01]  /*3bf0*/  ISETP.GE.AND P0, PT, R2, UR5, PT ;  /* 0x0000000502007c0c */ /* 0x000fe2000bf06270 */
[----:B-----5:R-:W-:Y:S01]  /*3c00*/  IMAD R13, R10, 0x18, RZ ;  /* 0x000000180a0d7824 */ /* 0x020fe200078e02ff */
[----:B------:R-:W-:-:S04]  /*3c10*/  ISETP.LT.AND P2, PT, R2, R35, PT ;  /* 0x000000230200720c */ /* 0x000fc80003f41270 */
[----:B------:R-:W-:-:S09]  /*3c20*/  IADD3 R47, R47, R13, RZ ;  /* 0x0000000d2f2f7210 */ /* 0x000fd20007ffe0ff */
[----:B------:R-:W-:Y:S05]  /*3c30*/  @!P0 BRA P2, `(.L_x_20) ;  /* 0xffffffd400dc8947 */ /* 0x000fea000103ffff */
.L_x_17:
[----:B------:R-:W-:Y:S05]  /*3c40*/  @!P1 EXIT ;  /* 0x000000000000994d */ /* 0x000fea0003800000 */
[----:B------:R-:W1:Y:S01]  /*3c50*/  S2R R0, SR_CTAID.X ;  /* 0x0000000000007919 */ /* 0x000e620000002500 */
[----:B------:R-:W2:Y:S01]  /*3c60*/  S2UR UR4, SR_CTAID.Y ;  /* 0x00000000000479c3 */ /* 0x000ea20000002600 */
[----:B------:R-:W1:Y:S07]  /*3c70*/  S2R R11, SR_TID.X ;  /* 0x00000000000b7919 */ /* 0x000e6e0000002100 */
[----:B------:R-:W3:Y:S01]  /*3c80*/  LDC.64 R12, c[0x0][0x230] ;  /* 0x00008c00ff0c7b82 */ /* 0x000ee20000000a00 */
[----:B--2---:R-:W-:Y:S01]  /*3c90*/  USHF.L.U32 UR4, UR4, 0x2, URZ ;  /* 0x0000000204047899 */ /* 0x004fe2000800063f */
[----:B-1----:R-:W-:-:S05]  /*3ca0*/  IMAD R0, R0, 0x40, R11 ;  /* 0x0000004000007824 */ /* 0x002fca00078e020b */
[----:B------:R-:W-:-:S05]  /*3cb0*/  SHF.L.U32 R0, R0, 0x2, RZ ;  /* 0x0000000200007819 */ /* 0x000fca00000006ff */
[----:B------:R-:W-:-:S04]  /*3cc0*/  IMAD R11, R3, UR4, R0 ;  /* 0x00000004030b7c24 */ /* 0x000fc8000f8e0200 */
[----:B---3--:R-:W-:-:S05]  /*3cd0*/  IMAD.WIDE R12, R11, 0x2, R12 ;  /* 0x000000020b0c7825 */ /* 0x008fca00078e020c */
[----:B------:R1:W-:Y:S01]  /*3ce0*/  ATOM.E.ADD.F16x2.RN.STRONG.GPU P0, RZ, desc[UR8][R12.64], R9 ;  /* 0x000000090cff79a2 */ /* 0x0003e2000810e1c8 */
[----:B------:R-:W-:Y:S04]  /*3cf0*/  BSSY B0, `(.L_x_21) ;  /* 0x000000f000007945 */ /* 0x000fe80003800000 */
[----:B-1----:R-:W-:Y:S05]  /*3d00*/  @P0 BRA `(.L_x_22) ;  /* 0x0000000000340947 */ /* 0x002fea0003800000 */
[----:B------:R-:W1:Y:S02]  /*3d10*/  QSPC.E.S P0, RZ, [R12] ;  /* 0x000000000cff73aa */ /* 0x000e640000000500 */
[----:B-1----:R-:W-:Y:S05]  /*3d20*/  @!P0 BRA `(.L_x_23) ;  /* 0x0000000000208947 */ /* 0x002fea0003800000 */
[----:B------:R-:W-:-:S04]  /*3d30*/  MOV R10, R12 ;  /* 0x0000000c000a7202 */ /* 0x000fc80000000f00 */
[----:B------:R-:W-:-:S07]  /*3d40*/  MOV R0, R10 ;  /* 0x0000000a00007202 */ /* 0x000fce0000000f00 */
.L_x_24:
[----:B------:R-:W1:Y:S02]  /*3d50*/  LDS R10, [R0] ;  /* 0x00000000000a7984 */ /* 0x000e640000000800 */
[----:B-1----:R-:W-:-:S06]  /*3d60*/  HADD2 R11, R10, R9 ;  /* 0x000000090a0b7230 */ /* 0x002fcc0000000000 */
[----:B------:R-:W1:Y:S02]  /*3d70*/  ATOMS.CAST.SPIN R11, [R0], R10, R11 ;  /* 0x0000000a000b738d */ /* 0x000e64000180000b */
[----:B-1----:R-:W-:-:S13]  /*3d80*/  ISETP.EQ.U32.AND P0, PT, R11, 0x1, PT ;  /* 0x000000010b00780c */ /* 0x002fda0003f02070 */
[----:B------:R-:W-:Y:S05]  /*3d90*/  @!P0 BRA `(.L_x_24) ;  /* 0xfffffffc00ec8947 */ /* 0x000fea000383ffff */
[----:B------:R-:W-:Y:S05]  /*3da0*/  BRA `(.L_x_22) ;  /* 0x00000000000c7947 */ /* 0x000fea0003800000 */
.L_x_23:
[----:B------:R-:W2:Y:S02]  /*3db0*/  LD.E R0, desc[UR8][R12.64] ;  /* 0x000000080c007980 */ /* 0x000ea4000c101900 */
[----:B--2---:R-:W-:-:S05]  /*3dc0*/  IADD3 R9, R9, R0, RZ ;  /* 0x0000000009097210 */ /* 0x004fca0007ffe0ff */
[----:B------:R1:W-:Y:S02]  /*3dd0*/  ST.E desc[UR8][R12.64], R9 ;  /* 0x000000090c007985 */ /* 0x0003e4000c101908 */
.L_x_22:
[----:B------:R-:W-:Y:S05]  /*3de0*/  BSYNC B0 ;  /* 0x0000000000007941 */ /* 0x000fea0003800000 */
.L_x_21:
[----:B------:R2:W-:Y:S01]  /*3df0*/  ATOM.E.ADD.F16x2.RN.STRONG.GPU P0, RZ, desc[UR8][R12.64+0x4], R8 ;  /* 0x000004080cff79a2 */ /* 0x0005e2000810e1c8 */
[----:B------:R-:W-:Y:S04]  /*3e00*/  BSSY B0, `(.L_x_25) ;  /* 0x0000010000007945 */ /* 0x000fe80003800000 */
[----:B--2---:R-:W-:Y:S05]  /*3e10*/  @P0 BRA `(.L_x_26) ;  /* 0x0000000000380947 */ /* 0x004fea0003800000 */
[----:B------:R-:W2:Y:S02]  /*3e20*/  QSPC.E.S P0, RZ, [R12+0x4] ;  /* 0x000004000cff73aa */ /* 0x000ea40000000500 */
[----:B--2---:R-:W-:Y:S05]  /*3e30*/  @!P0 BRA `(.L_x_27) ;  /* 0x0000000000248947 */ /* 0x004fea0003800000 */
[----:B------:R-:W-:-:S04]  /*3e40*/  MOV R10, R12 ;  /* 0x0000000c000a7202 */ /* 0x000fc80000000f00 */
[----:B------:R-:W-:Y:S02]  /*3e50*/  MOV R10, R10 ;  /* 0x0000000a000a7202 */ /* 0x000fe40000000f00 */
[----:B------:R-:W-:-:S07]  /*3e60*/  MOV R11, R8 ;  /* 0x00000008000b7202 */ /* 0x000fce0000000f00 */
.L_x_28:
[----:B------:R-:W1:Y:S02]  /*3e70*/  LDS R8, [R10+0x4] ;  /* 0x000004000a087984 */ /* 0x000e640000000800 */
[----:B-1----:R-:W-:-:S10]  /*3e80*/  HFMA2.MMA R9, R8, 1, 1, R11 ;  /* 0x3c003c0008097835 */ /* 0x002fd4000000000b */
[----:B------:R-:W1:Y:S02]  /*3e90*/  ATOMS.CAST.SPIN R9, [R10+0x4], R8, R9 ;  /* 0x000004080a09738d */ /* 0x000e640001800009 */
[----:B-1----:R-:W-:-:S13]  /*3ea0*/  ISETP.EQ.U32.AND P0, PT, R9, 0x1, PT ;  /* 0x000000010900780c */ /* 0x002fda0003f02070 */
[----:B------:R-:W-:Y:S05]  /*3eb0*/  @!P0 BRA `(.L_x_28) ;  /* 0xfffffffc00ec8947 */ /* 0x000fea000383ffff */
[----:B------:R-:W-:Y:S05]  /*3ec0*/  BRA `(.L_x_26) ;  /* 0x00000000000c7947 */ /* 0x000fea0003800000 */
.L_x_27:
[----:B------:R-:W1:Y:S02]  /*3ed0*/  LD.E R0, desc[UR8][R12.64+0x4] ;  /* 0x000004080c007980 */ /* 0x000e64000c101900 */
[----:B-1----:R-:W-:-:S05]  /*3ee0*/  IADD3 R9, R8, R0, RZ ;  /* 0x0000000008097210 */ /* 0x002fca0007ffe0ff */
[----:B------:R2:W-:Y:S02]  /*3ef0*/  ST.E desc[UR8][R12.64+0x4], R9 ;  /* 0x000004090c007985 */ /* 0x0005e4000c101908 */
.L_x_26:
[----:B------:R-:W-:Y:S05]  /*3f00*/  BSYNC B0 ;  /* 0x0000000000007941 */ /* 0x000fea0003800000 */
.L_x_25:
[----:B------:R-:W-:-:S13]  /*3f10*/  ISETP.GE.AND P0, PT, R36, 0x2, PT ;  /* 0x000000022400780c */ /* 0x000fda0003f06270 */
[----:B------:R-:W-:Y:S05]  /*3f20*/  @!P0 EXIT ;  /* 0x000000000000894d */ /* 0x000fea0003800000 */
[----:B-12---:R-:W-:-:S05]  /*3f30*/  IMAD.WIDE R12, R3, 0x2, R12 ;  /* 0x00000002030c7825 */ /* 0x006fca00078e020c */
[----:B------:R1:W-:Y:S01]  /*3f40*/  ATOM.E.ADD.F16x2.RN.STRONG.GPU P0, RZ, desc[UR8][R12.64], R7 ;  /* 0x000000070cff79a2 */ /* 0x0003e2000810e1c8 */
[----:B------:R-:W-:Y:S04]  /*3f50*/  BSSY B0, `(.L_x_29) ;  /* 0x000000f000007945 */ /* 0x000fe80003800000 */
[----:B-1----:R-:W-:Y:S05]  /*3f60*/  @P0 BRA `(.L_x_30) ;  /* 0x0000000000340947 */ /* 0x002fea0003800000 */
[----:B------:R-:W1:Y:S02]  /*3f70*/  QSPC.E.S P0, RZ, [R12] ;  /* 0x000000000cff73aa */ /* 0x000e640000000500 */
[----:B-1----:R-:W-:Y:S05]  /*3f80*/  @!P0 BRA `(.L_x_31) ;  /* 0x0000000000208947 */ /* 0x002fea0003800000 */
[----:B------:R-:W-:-:S04]  /*3f90*/  MOV R8, R12 ;  /* 0x0000000c00087202 */ /* 0x000fc80000000f00 */
[----:B------:R-:W-:-:S07]  /*3fa0*/  MOV R0, R8 ;  /* 0x0000000800007202 */ /* 0x000fce0000000f00 */
.L_x_32:
[----:B------:R-:W1:Y:S02]  /*3fb0*/  LDS R8, [R0] ;  /* 0x0000000000087984 */ /* 0x000e640000000800 */
[----:B-1----:R-:W-:-:S06]  /*3fc0*/  HADD2 R9, R8, R7 ;  /* 0x0000000708097230 */ /* 0x002fcc0000000000 */
[----:B------:R-:W1:Y:S02]  /*3fd0*/  ATOMS.CAST.SPIN R9, [R0], R8, R9 ;  /* 0x000000080009738d */ /* 0x000e640001800009 */
[----:B-1----:R-:W-:-:S13]  /*3fe0*/  ISETP.EQ.U32.AND P0, PT, R9, 0x1, PT ;  /* 0x000000010900780c */ /* 0x002fda0003f02070 */
[----:B------:R-:W-:Y:S05]  /*3ff0*/  @!P0 BRA `(.L_x_32) ;  /* 0xfffffffc00ec8947 */ /* 0x000fea000383ffff */
[----:B------:R-:W-:Y:S05]  /*4000*/  BRA `(.L_x_30) ;  /* 0x00000000000c7947 */ /* 0x000fea0003800000 */
.L_x_31:
[----:B------:R-:W2:Y:S02]  /*4010*/  LD.E R0, desc[UR8][R12.64] ;  /* 0x000000080c007980 */ /* 0x000ea4000c101900 */
[----:B--2---:R-:W-:-:S05]  /*4020*/  IADD3 R7, R7, R0, RZ ;  /* 0x0000000007077210 */ /* 0x004fca0007ffe0ff */
[----:B------:R1:W-:Y:S02]  /*4030*/  ST.E desc[UR8][R12.64], R7 ;  /* 0x000000070c007985 */ /* 0x0003e4000c101908 */
.L_x_30:
[----:B------:R-:W-:Y:S05]  /*4040*/  BSYNC B0 ;  /* 0x0000000000007941 */ /* 0x000fea0003800000 */
.L_x_29:
[----:B------:R2:W-:Y:S01]  /*4050*/  ATOM.E.ADD.F16x2.RN.STRONG.GPU P0, RZ, desc[UR8][R12.64+0x4], R6 ;  /* 0x000004060cff79a2 */ /* 0x0005e2000810e1c8 */
[----:B------:R-:W-:Y:S04]  /*4060*/  BSSY B0, `(.L_x_33) ;  /* 0x0000010000007945 */ /* 0x000fe80003800000 */
[----:B--2---:R-:W-:Y:S05]  /*4070*/  @P0 BRA `(.L_x_34) ;  /* 0x0000000000380947 */ /* 0x004fea0003800000 */
[----:B------:R-:W2:Y:S02]  /*4080*/  QSPC.E.S P0, RZ, [R12+0x4] ;  /* 0x000004000cff73aa */ /* 0x000ea40000000500 */
[----:B--2---:R-:W-:Y:S05]  /*4090*/  @!P0 BRA `(.L_x_35) ;  /* 0x0000000000248947 */ /* 0x004fea0003800000 */
[----:B------:R-:W-:-:S04]  /*40a0*/  MOV R8, R12 ;  /* 0x0000000c00087202 */ /* 0x000fc80000000f00 */
[----:B------:R-:W-:Y:S01]  /*40b0*/  MOV R8, R8 ;  /* 0x0000000800087202 */ /* 0x000fe20000000f00 */
[----:B------:R-:W-:-:S07]  /*40c0*/  IMAD.MOV.U32 R9, RZ, RZ, R6 ;  /* 0x000000ffff097224 */ /* 0x000fce00078e0006 */
.L_x_36:
[----:B------:R-:W1:Y:S02]  /*40d0*/  LDS R6, [R8+0x4] ;  /* 0x0000040008067984 */ /* 0x000e640000000800 */
[----:B-1----:R-:W-:-:S10]  /*40e0*/  HFMA2.MMA R7, R6, 1, 1, R9 ;  /* 0x3c003c0006077835 */ /* 0x002fd40000000009 */
[----:B------:R-:W1:Y:S02]  /*40f0*/  ATOMS.CAST.SPIN R7, [R8+0x4], R6, R7 ;  /* 0x000004060807738d */ /* 0x000e640001800007 */
[----:B-1----:R-:W-:-:S13]  /*4100*/  ISETP.EQ.U32.AND P0, PT, R7, 0x1, PT ;  /* 0x000000010700780c */ /* 0x002fda0003f02070 */
[----:B------:R-:W-:Y:S05]  /*4110*/  @!P0 BRA `(.L_x_36) ;  /* 0xfffffffc00ec8947 */ /* 0x000fea000383ffff */
[----:B------:R-:W-:Y:S05]  /*4120*/  BRA `(.L_x_34) ;  /* 0x00000000000c7947 */ /* 0x000fea0003800000 */
.L_x_35:
[----:B------:R-:W1:Y:S02]  /*4130*/  LD.E R0, desc[UR8][R12.64+0x4] ;  /* 0x000004080c007980 */ /* 0x000e64000c101900 */
[----:B-1----:R-:W-:-:S05]  /*4140*/  IADD3 R7, R6, R0, RZ ;  /* 0x0000000006077210 */ /* 0x002fca0007ffe0ff */
[----:B------:R2:W-:Y:S02]  /*4150*/  ST.E desc[UR8][R12.64+0x4], R7 ;  /* 0x000004070c007985 */ /* 0x0005e4000c101908 */
.L_x_34:
[----:B------:R-:W-:Y:S05]  /*4160*/  BSYNC B0 ;  /* 0x0000000000007941 */ /* 0x000fea0003800000 */
.L_x_33:
[----:B------:R-:W-:-:S13]  /*4170*/  ISETP.NE.AND P0, PT, R36, 0x2, PT ;  /* 0x000000022400780c */ /* 0x000fda0003f05270 */
        /* <DEDUP_REMOVED lines=9> */
.L_x_40:
[----:B------:R-:W1:Y:S02]  /*4210*/  LDS R6, [R0] ;  /* 0x0000000000067984 */ /* 0x000e640000000800 */
[----:B-1----:R-:W-:-:S06]  /*4220*/  HADD2 R7, R6, R34 ;  /* 0x0000002206077230 */ /* 0x002fcc0000000000 */
[----:B------:R-:W1:Y:S02]  /*4230*/  ATOMS.CAST.SPIN R7, [R0], R6, R7 ;  /* 0x000000060007738d */ /* 0x000e640001800007 */
[----:B-1----:R-:W-:-:S13]  /*4240*/  ISETP.EQ.U32.AND P0, PT, R7, 0x1, PT ;  /* 0x000000010700780c */ /* 0x002fda0003f02070 */
[----:B------:R-:W-:Y:S05]  /*4250*/  @!P0 BRA `(.L_x_40) ;  /* 0xfffffffc00ec8947 */ /* 0x000fea000383ffff */
[----:B------:R-:W-:Y:S05]  /*4260*/  BRA `(.L_x_38) ;  /* 0x00000000000c7947 */ /* 0x000fea0003800000 */
.L_x_39:
[----:B------:R-:W2:Y:S02]  /*4270*/  LD.E R0, desc[UR8][R12.64] ;  /* 0x000000080c007980 */ /* 0x000ea4000c101900 */
[----:B--2---:R-:W-:-:S05]  /*4280*/  IADD3 R7, R34, R0, RZ ;  /* 0x0000000022077210 */ /* 0x004fca0007ffe0ff */
[----:B------:R1:W-:Y:S02]  /*4290*/  ST.E desc[UR8][R12.64], R7 ;  /* 0x000000070c007985 */ /* 0x0003e4000c101908 */
.L_x_38:
[----:B------:R-:W-:Y:S05]  /*42a0*/  BSYNC B0 ;  /* 0x0000000000007941 */ /* 0x000fea0003800000 */
.L_x_37:
[----:B------:R2:W-:Y:S01]  /*42b0*/  ATOM.E.ADD.F16x2.RN.STRONG.GPU P0, RZ, desc[UR8][R12.64+0x4], R32 ;  /* 0x000004200cff79a2 */ /* 0x0005e2000810e1c8 */
[----:B------:R-:W-:Y:S04]  /*42c0*/  BSSY B0, `(.L_x_41) ;  /* 0x000000f000007945 */ /* 0x000fe80003800000 */
[----:B--2---:R-:W-:Y:S05]  /*42d0*/  @P0 BRA `(.L_x_42) ;  /* 0x0000000000340947 */ /* 0x004fea0003800000 */
[----:B------:R-:W2:Y:S02]  /*42e0*/  QSPC.E.S P0, RZ, [R12+0x4] ;  /* 0x000004000cff73aa */ /* 0x000ea40000000500 */
[----:B--2---:R-:W-:Y:S05]  /*42f0*/  @!P0 BRA `(.L_x_43) ;  /* 0x0000000000208947 */ /* 0x004fea0003800000 */
[----:B------:R-:W-:-:S04]  /*4300*/  MOV R6, R12 ;  /* 0x0000000c00067202 */ /* 0x000fc80000000f00 */
[----:B------:R-:W-:-:S07]  /*4310*/  MOV R0, R6 ;  /* 0x0000000600007202 */ /* 0x000fce0000000f00 */
.L_x_44:
[----:B------:R-:W1:Y:S02]  /*4320*/  LDS R6, [R0+0x4] ;  /* 0x0000040000067984 */ /* 0x000e640000000800 */
[----:B-1----:R-:W-:-:S10]  /*4330*/  HFMA2.MMA R7, R6, 1, 1, R32 ;  /* 0x3c003c0006077835 */ /* 0x002fd40000000020 */
[----:B------:R-:W1:Y:S02]  /*4340*/  ATOMS.CAST.SPIN R7, [R0+0x4], R6, R7 ;  /* 0x000004060007738d */ /* 0x000e640001800007 */
[----:B-1----:R-:W-:-:S13]  /*4350*/  ISETP.EQ.U32.AND P0, PT, R7, 0x1, PT ;  /* 0x000000010700780c */ /* 0x002fda0003f02070 */
[----:B------:R-:W-:Y:S05]  /*4360*/  @!P0 BRA `(.L_x_44) ;  /* 0xfffffffc00ec8947 */ /* 0x000fea000383ffff */
[----:B------:R-:W-:Y:S05]  /*4370*/  BRA `(.L_x_42) ;  /* 0x00000000000c7947 */ /* 0x000fea0003800000 */
.L_x_43:
[----:B------:R-:W1:Y:S02]  /*4380*/  LD.E R0, desc[UR8][R12.64+0x4] ;  /* 0x000004080c007980 */ /* 0x000e64000c101900 */
[----:B-1----:R-:W-:-:S05]  /*4390*/  IADD3 R7, R32, R0, RZ ;  /* 0x0000000020077210 */ /* 0x002fca0007ffe0ff */
[----:B------:R2:W-:Y:S02]  /*43a0*/  ST.E desc[UR8][R12.64+0x4], R7 ;  /* 0x000004070c007985 */ /* 0x0005e4000c101908 */
.L_x_42:
[----:B------:R-:W-:Y:S05]  /*43b0*/  BSYNC B0 ;  /* 0x0000000000007941 */ /* 0x000fea0003800000 */
.L_x_41:
        /* <DEDUP_REMOVED lines=10> */
.L_x_48:
[----:B------:R-:W1:Y:S02]  /*4460*/  LDS R2, [R0] ;  /* 0x0000000000027984 */ /* 0x000e640000000800 */
[----:B-1----:R-:W-:-:S06]  /*4470*/  HADD2 R3, R2, R5 ;  /* 0x0000000502037230 */ /* 0x002fcc0000000000 */
[----:B------:R-:W1:Y:S02]  /*4480*/  ATOMS.CAST.SPIN R3, [R0], R2, R3 ;  /* 0x000000020003738d */ /* 0x000e640001800003 */
[----:B-1----:R-:W-:-:S13]  /*4490*/  ISETP.EQ.U32.AND P0, PT, R3, 0x1, PT ;  /* 0x000000010300780c */ /* 0x002fda0003f02070 */
[----:B------:R-:W-:Y:S05]  /*44a0*/  @!P0 BRA `(.L_x_48) ;  /* 0xfffffffc00ec8947 */ /* 0x000fea000383ffff */
[----:B------:R-:W-:Y:S05]  /*44b0*/  BRA `(.L_x_46) ;  /* 0x00000000000c7947 */ /* 0x000fea0003800000 */
.L_x_47:
[----:B------:R-:W2:Y:S02]  /*44c0*/  LD.E R0, desc[UR8][R12.64] ;  /* 0x000000080c007980 */ /* 0x000ea4000c101900 */
[----:B--2---:R-:W-:-:S05]  /*44d0*/  IADD3 R3, R5, R0, RZ ;  /* 0x0000000005037210 */ /* 0x004fca0007ffe0ff */
[----:B------:R1:W-:Y:S02]  /*44e0*/  ST.E desc[UR8][R12.64], R3 ;  /* 0x000000030c007985 */ /* 0x0003e4000c101908 */
.L_x_46:
[----:B------:R-:W-:Y:S05]  /*44f0*/  BSYNC B0 ;  /* 0x0000000000007941 */ /* 0x000fea0003800000 */
.L_x_45:
[----:B------:R2:W-:Y:S02]  /*4500*/  ATOM.E.ADD.F16x2.RN.STRONG.GPU P0, RZ, desc[UR8][R12.64+0x4], R4 ;  /* 0x000004040cff79a2 */ /* 0x0005e4000810e1c8 */
[----:B--2---:R-:W-:Y:S05]  /*4510*/  @P0 EXIT ;  /* 0x000000000000094d */ /* 0x004fea0003800000 */
[----:B------:R-:W2:Y:S02]  /*4520*/  QSPC.E.S P0, RZ, [R12+0x4] ;  /* 0x000004000cff73aa */ /* 0x000ea40000000500 */
[----:B--2---:R-:W-:Y:S05]  /*4530*/  @!P0 BRA `(.L_x_49) ;  /* 0x0000000000208947 */ /* 0x004fea0003800000 */
[----:B------:R-:W-:-:S04]  /*4540*/  MOV R2, R12 ;  /* 0x0000000c00027202 */ /* 0x000fc80000000f00 */
[----:B------:R-:W-:-:S07]  /*4550*/  MOV R0, R2 ;  /* 0x0000000200007202 */ /* 0x000fce0000000f00 */
.L_x_50:
[----:B------:R-:W1:Y:S02]  /*4560*/  LDS R2, [R0+0x4] ;  /* 0x0000040000027984 */ /* 0x000e640000000800 */
[----:B-1----:R-:W-:-:S10]  /*4570*/  HFMA2.MMA R3, R2, 1, 1, R4 ;  /* 0x3c003c0002037835 */ /* 0x002fd40000000004 */
[----:B------:R-:W1:Y:S02]  /*4580*/  ATOMS.CAST.SPIN R3, [R0+0x4], R2, R3 ;  /* 0x000004020003738d */ /* 0x000e640001800003 */
[----:B-1----:R-:W-:-:S13]  /*4590*/  ISETP.EQ.U32.AND P0, PT, R3, 0x1, PT ;  /* 0x000000010300780c */ /* 0x002fda0003f02070 */
[----:B------:R-:W-:Y:S05]  /*45a0*/  @!P0 BRA `(.L_x_50) ;  /* 0xfffffffc00ec8947 */ /* 0x000fea000383ffff */
[----:B------:R-:W-:Y:S05]  /*45b0*/  EXIT ;  /* 0x000000000000794d */ /* 0x000fea0003800000 */
.L_x_49:
[----:B------:R-:W1:Y:S02]  /*45c0*/  LD.E R0, desc[UR8][R12.64+0x4] ;  /* 0x000004080c007980 */ /* 0x000e64000c101900 */
[----:B-1----:R-:W-:-:S05]  /*45d0*/  IADD3 R3, R4, R0, RZ ;  /* 0x0000000004037210 */ /* 0x002fca0007ffe0ff */
[----:B------:R-:W-:Y:S01]  /*45e0*/  ST.E desc[UR8][R12.64+0x4], R3 ;  /* 0x000004030c007985 */ /* 0x000fe2000c101908 */
[----:B------:R-:W-:Y:S05]  /*45f0*/  EXIT ;  /* 0x000000000000794d */ /* 0x000fea0003800000 */
.L_x_51:
[----:B------:R-:W-:-:S00]  /*4600*/  BRA `(.L_x_51) ;  /* 0xfffffffc00fc7947 */ /* 0x000fc0000383ffff */
[----:B------:R-:W-:-:S00]  /*4610*/  NOP ;  /* 0x0000000000007918 */ /* 0x000fc00000000000 */
        /* <DEDUP_REMOVED lines=14> */
.L_x_3209:


//--------------------- .text._Z23gemm_half_q_half_kernelILi4ELi48ELb0ELb0ELi64EEvPK6__halfPKjS4_S2_PS0_iiiiPKtS7_iiiiiibS2_i --------------------------
	.section	.text._Z23gemm_half_q_half_kernelILi4ELi48ELb0ELb0ELi64EEvPK6__halfPKjS4_S2_PS0_iiiiPKtS7_iiiiiibS2_i,"ax",@progbits
	.align	128
        .global         _Z23gemm_half_q_half_kernelILi4ELi48ELb0ELb0ELi64EEvPK6__halfPKjS4_S2_PS0_iiiiPKtS7_iiiiiibS2_i
        .type           _Z23gemm_half_q_half_kernelILi4ELi48ELb0ELb0ELi64EEvPK6__halfPKjS4_S2_PS0_iiiiPKtS7_iiiiiibS2_i,@function
        .size           _Z23gemm_half_q_half_kernelILi4ELi48ELb0ELb0ELi64EEvPK6__halfPKjS4_S2_PS0_iiiiPKtS7_iiiiiibS2_i,(.L_x_3210 - _Z23gemm_half_q_half_kernelILi4ELi48ELb0ELb0ELi64EEvPK6__halfPKjS4_S2_PS0_iiiiPKtS7_iiiiiibS2_i)
        .other          _Z23gemm_half_q_half_kernelILi4ELi48ELb0ELb0ELi64EEvPK6__halfPKjS4_S2_PS0_iiiiPKtS7_iiiiiibS2_i,@"STO_CUDA_ENTRY STV_DEFAULT"
_Z23gemm_half_q_half_kernelILi4ELi48ELb0ELb0ELi64EEvPK6__halfPKjS4_S2_PS0_iiiiPKtS7_iiiiiibS2_i:
.text._Z23gemm_half_q_half_kernelILi4ELi48ELb0ELb0ELi64EEvPK6__halfPKjS4_S2_PS0_iiiiPKtS7_iiiiiibS2_i:
        /* <DEDUP_REMOVED lines=12> */
[C---:B------:R-:W-:Y:S02]  /*00c0*/  ISETP.GE.AND P1, PT, R0.reuse, 0x1, PT ;  /* 0x000000010000780c */ /* 0x040fe40003f26270 */
        /* <DEDUP_REMOVED lines=25> */
[----:B------:R-:W-:-:S04]  /*0260*/  LEA R2, P0, R7, UR10, 0x1 ;  /* 0x0000000a07027c11 */ /* 0x000fc8000f8008ff */
[----:B------:R-:W-:Y:S02]  /*0270*/  LEA.HI.X R3, R7, UR11, R8, 0x1, P0 ;  /* 0x0000000b07037c11 */ /* 0x000fe400080f0c08 */
[----:B------:R-:W-:Y:S02]  /*0280*/  LEA R7, R15, UR5, 0x1 ;  /* 0x000000050f077c11 */ /* 0x000fe4000f8e08ff */
[----:B------:R-:W-:Y:S01]  /*0290*/  PLOP3.LUT P0, PT, PT, PT, PT, 0x80, 0x0 ;  /* 0x000000000000781c */ /* 0x000fe20003f0f070 */
[----:B------:R-:W-:-:S12]  /*02a0*/  @!P2 BRA `(.L_x_55) ;  /* 0x000000000048a947 */ /* 0x000fd80003800000 */
[----:B------:R-:W-:Y:S02]  /*02b0*/  PLOP3.LUT P0, PT, PT, PT, PT, 0x8, 0x0 ;  /* 0x000000000000781c */ /* 0x000fe40003f0e170 */
[----:B------:R-:W-:-:S11]  /*02c0*/  IADD3 R20, R48, -0x3, RZ ;  /* 0xfffffffd30147810 */ /* 0x000fd60007ffe0ff */
.L_x_56:
        /* <DEDUP_REMOVED lines=16> */
.L_x_55:
        /* <DEDUP_REMOVED lines=11> */
[----:B0-----:R-:W-:-:S06]  /*0480*/  @P2 IADD3 R7, R7, 0x100, RZ ;  /* 0x0000010007072810 */ /* 0x001fcc0007ffe0ff */
[----:B------:R-:W-:Y:S05]  /*0490*/  @!P0 BRA `(.L_x_53) ;  /* 0x0000000000c88947 */ /* 0x000fea0003800000 */
[----:B------:R-:W2:Y:S04]  /*04a0*/  LDG.E.U16.CONSTANT R2, desc[UR8][R2.64] ;  /* 0x0000000802027981 */ /* 0x000ea8000c1e9500 */
[----:B--2---:R0:W-:Y:S01]  /*04b0*/  STS.U16 [R7], R2 ;  /* 0x0000000207007388 */ /* 0x0041e20000000400 */
[----:B------:R-:W-:Y:S05]  /*04c0*/  BRA `(.L_x_53) ;  /* 0x0000000000bc7947 */ /* 0x000fea0003800000 */
.L_x_54:
        /* <DEDUP_REMOVED lines=17> */
.L_x_58:
        /* <DEDUP_REMOVED lines=16> */
.L_x_57:
        /* <DEDUP_REMOVED lines=14> */
.L_x_53:
[----:B------:R-:W-:Y:S05]  /*07c0*/  BSYNC B0 ;  /* 0x0000000000007941 */ /* 0x000fea0003800000 */
.L_x_52:
[----:B------:R-:W-:Y:S02]  /*07d0*/  ULDC UR5, c[0x0][0x23c] ;  /* 0x00008f0000057ab9 */ /* 0x000fe40000000800 */
[----:B------:R-:W-:-:S04]  /*07e0*/  MOV R43, UR5 ;  /* 0x00000005002b7c02 */ /* 0x000fc80008000f00 */
[----:B------:R-:W-:-:S13]  /*07f0*/  ISETP.GE.AND P0, PT, R6, R43, PT ;  /* 0x0000002b0600720c */ /* 0x000fda0003f06270 */
[----:B------:R-:W-:Y:S05]  /*0800*/  @P0 EXIT ;  /* 0x000000000000094d */ /* 0x000fea0003800000 */
[----:B0-----:R-:W0:Y:S02]  /*0810*/  LDC.U8 R2, c[0x0][0x270] ;  /* 0x00009c00ff027b82 */ /* 0x001e240000000000 */
        /* <DEDUP_REMOVED lines=8> */
[----:B-1----:R-:W-:Y:S01]  /*08a0*/  HFMA2.MMA R7, -RZ, RZ, 0, 0 ;  /* 0x00000000ff077435 */ /* 0x002fe200000001ff */
[----:B------:R-:W-:-:S03]  /*08b0*/  PLOP3.LUT P0, PT, PT, PT, PT, 0x80, 0x0 ;  /* 0x000000000000781c */ /* 0x000fc60003f0f070 */
[----:B------:R-:W-:-:S04]  /*08c0*/  LEA R0, R0, UR4, 0x2 ;  /* 0x0000000400007c11 */ /* 0x000fc8000f8e10ff */
[----:B------:R-:W-:-:S05]  /*08d0*/  LEA R5, R15, R0, 0x2 ;  /* 0x000000000f057211 */ /* 0x000fca00078e10ff */
[----:B0-----:R-:W-:Y:S01]  /*08e0*/  IMAD.WIDE R2, R5, 0x2, R2 ;  /* 0x0000000205027825 */ /* 0x001fe200078e0202 */
[----:B------:R-:W-:Y:S06]  /*08f0*/  @!P2 BRA `(.L_x_60) ;  /* 0x000000000034a947 */ /* 0x000fec0003800000 */
[----:B------:R-:W-:Y:S02]  /*0900*/  PLOP3.LUT P0, PT, PT, PT, PT, 0x8, 0x0 ;  /* 0x000000000000781c */ /* 0x000fe40003f0e170 */
[----:B------:R-:W-:-:S11]  /*0910*/  IADD3 R0, R48, -0x3, RZ ;  /* 0xfffffffd30007810 */ /* 0x000fd60007ffe0ff */
.L_x_61:
        /* <DEDUP_REMOVED lines=11> */
.L_x_60:
[----:B------:R-:W-:-:S04]  /*09d0*/  IADD3 R0, R48, -R7, RZ ;  /* 0x8000000730007210 */ /* 0x000fc80007ffe0ff */
[----:B------:R-:W-:-:S13]  /*09e0*/  ISETP.GT.AND P2, PT, R0, 0x1, PT ;  /* 0x000000010000780c */ /* 0x000fda0003f44270 */
[----:B------:R-:W-:Y:S01]  /*09f0*/  @P2 PLOP3.LUT P0, PT, PT, PT, PT, 0x8, 0x0 ;  /* 0x000000000000281c */ /* 0x000fe20003f0e170 */
[----:B-1----:R-:W-:Y:S01]  /*0a00*/  @P2 IMAD.WIDE R4, R43, 0x2, R2 ;  /* 0x000000022b042825 */ /* 0x002fe200078e0202 */
[----:B------:R-:W-:Y:S01]  /*0a10*/  @P2 IADD3 R7, R7, 0x2, RZ ;  /* 0x0000000207072810 */ /* 0x000fe20007ffe0ff */
[----:B------:R0:W-:Y:S03]  /*0a20*/  @P2 STG.E.64 desc[UR8][R2.64], RZ ;  /* 0x000000ff02002986 */ /* 0x0001e6000c101b08 */
[----:B------:R-:W-:Y:S01]  /*0a30*/  ISETP.LT.OR P0, PT, R7, R48, P0 ;  /* 0x000000300700720c */ /* 0x000fe20000701670 */
[----:B------:R2:W-:Y:S01]  /*0a40*/  @P2 STG.E.64 desc[UR8][R4.64], RZ ;  /* 0x000000ff04002986 */ /* 0x0005e2000c101b08 */
[----:B0-----:R-:W-:-:S11]  /*0a50*/  @P2 IMAD.WIDE R2, R43, 0x2, R4 ;  /* 0x000000022b022825 */ /* 0x001fd600078e0204 */
[----:B------:R2:W-:Y:S02]  /*0a60*/  @P0 STG.E.64 desc[UR8][R2.64], RZ ;  /* 0x000000ff02000986 */ /* 0x0005e4000c101b08 */
.L_x_59:
[----:B--2---:R-:W0:Y:S01]  /*0a70*/  LDC.64 R2, c[0x0][0x248] ;  /* 0x00009200ff027b82 */ /* 0x004e220000000a00 */
[----:B------:R-:W-:-:S05]  /*0a80*/  SHF.L.U32 R11, R14, 0x7, RZ ;  /* 0x000000070e0b7819 */ /* 0x000fca00000006ff */
[----:B0-----:R-:W-:-:S05]  /*0a90*/  IMAD.WIDE R10, R11, 0x2, R2 ;  /* 0x000000020b0a7825 */ /* 0x001fca00078e0202 */
[----:B------:R0:W5:Y:S01]  /*0aa0*/  LDG.E.U16.CONSTANT R44, desc[UR8][R10.64+0x2] ;  /* 0x000002080a2c7981 */ /* 0x000162000c1e9500 */
[----:B------:R-:W-:Y:S01]  /*0ab0*/  BAR.SYNC.DEFER_BLOCKING 0x0 ;  /* 0x0000000000007b1d */ /* 0x000fe20000010000 */
[----:B------:R-:W-:-:S13]  /*0ac0*/  ISETP.GE.AND P0, PT, R47, R46, PT ;  /* 0x0000002e2f00720c */ /* 0x000fda0003f06270 */
[----:B0-----:R-:W-:Y:S05]  /*0ad0*/  @P0 BRA `(.L_x_62) ;  /* 0x0000000000d00947 */ /* 0x001fea0003800000 */
[----:B------:R0:W5:Y:S01]  /*0ae0*/  LDG.E.U16.CONSTANT R0, desc[UR8][R10.64] ;  /* 0x000000080a007981 */ /* 0x000162000c1e9500 */
[----:B------:R-:W2:Y:S01]  /*0af0*/  LDC.64 R4, c[0x0][0x220] ;  /* 0x00008800ff047b82 */ /* 0x000ea20000000a00 */
[----:B------:R-:W-:Y:S02]  /*0b00*/  SHF.R.S32.HI R13, RZ, 0x1f, R6 ;  /* 0x0000001fff0d7819 */ /* 0x000fe40000011406 */
[----:B-1----:R-:W-:Y:S02]  /*0b10*/  SHF.L.U32 R7, R6, 0x2, RZ ;  /* 0x0000000206077819 */ /* 0x002fe400000006ff */
[----:B------:R-:W-:Y:S02]  /*0b20*/  LEA.HI R13, R13, R6, RZ, 0x3 ;  /* 0x000000060d0d7211 */ /* 0x000fe400078f18ff */
[----:B------:R-:W-:Y:S01]  /*0b30*/  MOV R17, RZ ;  /* 0x000000ff00117202 */ /* 0x000fe20000000f00 */
[----:B------:R-:W1:Y:S01]  /*0b40*/  LDC.64 R8, c[0x0][0x228] ;  /* 0x00008a00ff087b82 */ /* 0x000e620000000a00 */
[----:B------:R-:W-:-:S02]  /*0b50*/  MOV R19, R47 ;  /* 0x0000002f00137202 */ /* 0x000fc40000000f00 */
[----:B------:R-:W-:Y:S02]  /*0b60*/  LOP3.LUT R7, R7, 0x10, RZ, 0xc0, !PT ;  /* 0x0000001007077812 */ /* 0x000fe400078ec0ff */
[----:B0-----:R-:W-:-:S07]  /*0b70*/  SHF.R.S32.HI R16, RZ, 0x3, R13 ;  /* 0x00000003ff107819 */ /* 0x001fce000001140d */
.L_x_63:
[----:B0----5:R-:W-:-:S05]  /*0b80*/  IADD3 R12, R0, R17, RZ ;  /* 0x00000011000c7210 */ /* 0x021fca0007ffe0ff */
[----:B------:R-:W-:-:S05]  /*0b90*/  IMAD R10, R12, R43, RZ ;  /* 0x0000002b0c0a7224 */ /* 0x000fca00078e02ff */
[----:B------:R-:W-:-:S04]  /*0ba0*/  SHF.R.S32.HI R11, RZ, 0x1f, R10 ;  /* 0x0000001fff0b7819 */ /* 0x000fc8000001140a */
[----:B------:R-:W-:-:S04]  /*0bb0*/  LEA.HI R11, R11, R10, RZ, 0x3 ;  /* 0x0000000a0b0b7211 */ /* 0x000fc800078f18ff */
[----:B------:R-:W-:-:S05]  /*0bc0*/  LEA.HI.SX32 R11, R11, R16, 0x1d ;  /* 0x000000100b0b7211 */ /* 0x000fca00078feaff */
[----:B--2---:R-:W-:-:S06]  /*0bd0*/  IMAD.WIDE R10, R11, 0x4, R4 ;  /* 0x000000040b0a7825 */ /* 0x004fcc00078e0204 */
[----:B------:R-:W2:Y:S01]  /*0be0*/  LDG.E.CONSTANT R10, desc[UR8][R10.64] ;  /* 0x000000080a0a7981 */ /* 0x000ea2000c1e9900 */
[----:B-1----:R-:W-:Y:S01]  /*0bf0*/  IMAD.WIDE R12, R12, 0x2, R8 ;  /* 0x000000020c0c7825 */ /* 0x002fe200078e0208 */
[----:B------:R-:W-:-:S05]  /*0c00*/  LEA R15, R19, 0x1, 0x1 ;  /* 0x00000001130f7811 */ /* 0x000fca00078e08ff */
[----:B------:R0:W3:Y:S01]  /*0c10*/  LDG.E.U16.CONSTANT R12, desc[UR8][R12.64] ;  /* 0x000000080c0c7981 */ /* 0x0000e2000c1e9500 */
[----:B------:R-:W-:-:S06]  /*0c20*/  IMAD.WIDE R14, R15, 0x2, R2 ;  /* 0x000000020f0e7825 */ /* 0x000fcc00078e0202 */
[----:B------:R-:W4:Y:S01]  /*0c30*/  LDG.E.U16.CONSTANT R14, desc[UR8][R14.64] ;  /* 0x000000080e0e7981 */ /* 0x000f22000c1e9500 */
[----:B--2---:R-:W-:-:S04]  /*0c40*/  SHF.R.U32.HI R18, RZ, R7, R10 ;  /* 0x00000007ff127219 */ /* 0x004fc8000001160a */
        /* <DEDUP_REMOVED lines=13> */
[----:B----4-:R-:W-:Y:S01]  /*0d20*/  IADD3 R19, R14, R19, RZ ;  /* 0x000000130e137210 */ /* 0x010fe20007ffe0ff */
[----:B0-----:R-:W-:-:S02]  /*0d30*/  IMAD R13, R10, R10, RZ ;  /* 0x0000000a0a0d7224 */ /* 0x001fc400078e02ff */
[----:B------:R-:W-:Y:S01]  /*0d40*/  IMAD R18, R18, R18, RZ ;  /* 0x0000001212127224 */ /* 0x000fe200078e02ff */
[----:B------:R-:W-:Y:S01]  /*0d50*/  I2F.F16 R20, R20 ;  /* 0x0000001400147306 */ /* 0x000fe20000200c00 */
[----:B------:R-:W-:-:S07]  /*0d60*/  ISETP.GE.AND P2, PT, R19, R46, PT ;  /* 0x0000002e1300720c */ /* 0x000fce0003f46270 */
[----:B------:R-:W0:Y:S08]  /*0d70*/  I2F.F16 R21, R21 ;  /* 0x0000001500157306 */ /* 0x000e300000200c00 */
[----:B------:R-:W-:Y:S01]  /*0d80*/  I2F.F16 R13, R13 ;  /* 0x0000000d000d7306 */ /* 0x000fe20000200c00 */
[----:B0-----:R-:W-:-:S07]  /*0d90*/  PRMT R21, R20, 0x5410, R21 ;  /* 0x0000541014157816 */ /* 0x001fce0000000015 */
[----:B------:R-:W0:Y:S01]  /*0da0*/  I2F.F16 R18, R18 ;  /* 0x0000001200127306 */ /* 0x000e220000200c00 */
[----:B---3--:R-:W-:Y:S01]  /*0db0*/  HMUL2 R10, R21, R12.H0_H0 ;  /* 0x2000000c150a7232 */ /* 0x008fe20000000000 */
[----:B0-----:R-:W-:-:S05]  /*0dc0*/  PRMT R11, R18, 0x5410, R13 ;  /* 0x00005410120b7816 */ /* 0x001fca000000000d */
[----:B------:R-:W-:Y:S01]  /*0dd0*/  HMUL2 R11, R11, R12.H0_H0 ;  /* 0x2000000c0b0b7232 */ /* 0x000fe20000000000 */
[C---:B------:R-:W-:Y:S02]  /*0de0*/  LEA R12, R17.reuse, R1, 0x3 ;  /* 0x00000001110c7211 */ /* 0x040fe400078e18ff */
[----:B------:R-:W-:-:S03]  /*0df0*/  IADD3 R17, R17, 0x1, RZ ;  /* 0x0000000111117810 */ /* 0x000fc60007ffe0ff */
[----:B------:R0:W-:Y:S01]  /*0e00*/  STL.64 [R12], R10 ;  /* 0x0000000a0c007387 */ /* 0x0001e20000100a00 */
[----:B------:R-:W-:Y:S05]  /*0e10*/  @!P2 BRA `(.L_x_63) ;  /* 0xfffffffc0058a947 */ /* 0x000fea000383ffff */
.L_x_62:
[----:B------:R2:W5:Y:S01]  /*0e20*/  LDL.64 R94, [R1] ;  /* 0x00000000015e7983 */ /* 0x0005620000100a00 */
[----:B------:R-:W3:Y:S01]  /*0e30*/  LDC R2, c[0x0][0x25c] ;  /* 0x00009700ff027b82 */ /* 0x000ee20000000800 */
[----:B------:R-:W-:Y:S01]  /*0e40*/  ULDC UR4, c[0x0][0x258] ;  /* 0x0000960000047ab9 */ /* 0x000fe20000000800 */
[----:B------:R-:W-:Y:S01]  /*0e50*/  ULDC UR5, c[0x0][0x260] ;  /* 0x0000980000057ab9 */ /* 0x000fe20000000800 */
[C---:B------:R-:W-:Y:S01]  /*0e60*/  ISETP.GT.AND P2, PT, R47.reuse, UR4, PT ;  /* 0x000000042f007c0c */ /* 0x040fe2000bf44270 */
[----:B------:R-:W-:Y:S01]  /*0e70*/  ULDC UR6, c[0x0][0x268] ;  /* 0x00009a0000067ab9 */ /* 0x000fe20000000800 */
[C---:B------:R-:W-:Y:S01]  /*0e80*/  VIMNMX R0, R47.reuse, UR4, PT ;  /* 0x000000042f007c48 */ /* 0x040fe2000bfe0100 */
[----:B------:R-:W-:Y:S01]  /*0e90*/  HFMA2.MMA R9, -RZ, RZ, 0, 0 ;  /* 0x00000000ff097435 */ /* 0x000fe200000001ff */
[----:B------:R-:W-:Y:S01]  /*0ea0*/  ISETP.GT.AND P4, PT, R47, UR5, PT ;  /* 0x000000052f007c0c */ /* 0x000fe2000bf84270 */
[----:B------:R-:W4:Y:S01]  /*0eb0*/  LDC R4, c[0x0][0x264] ;  /* 0x00009900ff047b82 */ /* 0x000f220000000800 */
[----:B------:R-:W-:-:S02]  /*0ec0*/  SHF.R.S32.HI R3, RZ, 0x1f, R0 ;  /* 0x0000001fff037819 */ /* 0x000fc40000011400 */
[----:B------:R-:W-:Y:S02]  /*0ed0*/  ISETP.GT.AND P6, PT, R47, UR6, PT ;  /* 0x000000062f007c0c */ /* 0x000fe4000bfc4270 */
[----:B0-----:R-:W-:Y:S01]  /*0ee0*/  LEA.HI R10, R3, R0, RZ, 0x5 ;  /* 0x00000000030a7211 */ /* 0x001fe200078f28ff */
[----:B------:R-:W-:Y:S01]  /*0ef0*/  HFMA2.MMA R0, -RZ, RZ, 0, 0 ;  /* 0x00000000ff007435 */ /* 0x000fe200000001ff */
[----:B-1----:R-:W-:Y:S02]  /*0f00*/  MOV R7, RZ ;  /* 0x000000ff00077202 */ /* 0x002fe40000000f00 */
[----:B------:R-:W-:Y:S02]  /*0f10*/  MOV R3, RZ ;  /* 0x000000ff00037202 */ /* 0x000fe40000000f00 */
[C---:B---3--:R-:W-:Y:S02]  /*0f20*/  ISETP.GT.AND P3, PT, R47.reuse, R2, PT ;  /* 0x000000022f00720c */ /* 0x048fe40003f64270 */
[----:B----4-:R-:W-:Y:S01]  /*0f30*/  ISETP.GT.AND P5, PT, R47, R4, PT ;  /* 0x000000042f00720c */ /* 0x010fe20003fa4270 */
[----:B--2---:R-:W-:-:S12]  /*0f40*/  @!P2 BRA `(.L_x_64) ;  /* 0x00000000001ca947 */ /* 0x004fd80003800000 */
[----:B------:R-:W0:Y:S02]  /*0f50*/  LDC R8, c[0x0][0x25c] ;  /* 0x00009700ff087b82 */ /* 0x000e240000000800 */
[----:B0-----:R-:W-:-:S04]  /*0f60*/  VIMNMX R3, R47, R8, PT ;  /* 0x000000082f037248 */ /* 0x001fc80003fe0100 */
[----:B------:R-:W-:-:S04]  /*0f70*/  IADD3 R3, R3, -UR4, RZ ;  /* 0x8000000403037c10 */ /* 0x000fc8000fffe0ff */
[----:B------:R-:W-:-:S04]  /*0f80*/  SHF.R.S32.HI R8, RZ, 0x1f, R3 ;  /* 0x0000001fff087819 */ /* 0x000fc80000011403 */
[----:B------:R-:W-:-:S04]  /*0f90*/  LEA.HI R8, R8, R3, RZ, 0x5 ;  /* 0x0000000308087211 */ /* 0x000fc800078f28ff */
[----:B------:R-:W-:-:S05]  /*0fa0*/  SHF.R.S32.HI R8, RZ, 0x5, R8 ;  /* 0x00000005ff087819 */ /* 0x000fca0000011408 */
[----:B------:R-:W-:-:S07]  /*0fb0*/  IMAD R3, R8, 0x6, RZ ;  /* 0x0000000608037824 */ /* 0x000fce00078e02ff */
.L_x_64:
[----:B------:R-:W-:Y:S05]  /*0fc0*/  @!P3 BRA `(.L_x_65) ;  /* 0x00000000001cb947 */ /* 0x000fea0003800000 */
[----:B------:R-:W0:Y:S02]  /*0fd0*/  LDC R0, c[0x0][0x260] ;  /* 0x00009800ff007b82 */ /* 0x000e240000000800 */
[----:B0-----:R-:W-:-:S04]  /*0fe0*/  VIMNMX R5, R47, R0, PT ;  /* 0x000000002f057248 */ /* 0x001fc80003fe0100 */
[----:B------:R-:W-:-:S04]  /*0ff0*/  IADD3 R5, R5, -R2, RZ ;  /* 0x8000000205057210 */ /* 0x000fc80007ffe0ff */
[----:B------:R-:W-:-:S04]  /*1000*/  SHF.R.S32.HI R0, RZ, 0x1f, R5 ;  /* 0x0000001fff007819 */ /* 0x000fc80000011405 */
[----:B------:R-:W-:-:S04]  /*1010*/  LEA.HI R0, R0, R5, RZ, 0x5 ;  /* 0x0000000500007211 */ /* 0x000fc800078f28ff */
[----:B------:R-:W-:-:S04]  /*1020*/  SHF.R.S32.HI R0, RZ, 0x5, R0 ;  /* 0x00000005ff007819 */ /* 0x000fc80000011400 */
[----:B------:R-:W-:-:S07]  /*1030*/  LEA R0, R0, R0, 0x2 ;  /* 0x0000000000007211 */ /* 0x000fce00078e10ff */
.L_x_65:
[----:B------:R-:W-:Y:S05]  /*1040*/  @!P4 BRA `(.L_x_66) ;  /* 0x00000000001cc947 */ /* 0x000fea0003800000 */
[----:B------:R-:W0:Y:S02]  /*1050*/  LDC R8, c[0x0][0x264] ;  /* 0x00009900ff087b82 */ /* 0x000e240000000800 */
[----:B0-----:R-:W-:-:S04]  /*1060*/  VIMNMX R5, R47, R8, PT ;  /* 0x000000082f057248 */ /* 0x001fc80003fe0100 */
[----:B------:R-:W-:-:S04]  /*1070*/  IADD3 R5, R5, -UR5, RZ ;  /* 0x8000000505057c10 */ /* 0x000fc8000fffe0ff */
[----:B------:R-:W-:-:S04]  /*1080*/  SHF.R.S32.HI R8, RZ, 0x1f, R5 ;  /* 0x0000001fff087819 */ /* 0x000fc80000011405 */
[----:B------:R-:W-:-:S04]  /*1090*/  LEA.HI R8, R8, R5, RZ, 0x5 ;  /* 0x0000000508087211 */ /* 0x000fc800078f28ff */
[----:B------:R-:W-:-:S04]  /*10a0*/  SHF.R.S32.HI R8, RZ, 0x5, R8 ;  /* 0x00000005ff087819 */ /* 0x000fc80000011408 */
[----:B------:R-:W-:-:S07]  /*10b0*/  SHF.L.U32 R9, R8, 0x2, RZ ;  /* 0x0000000208097819 */ /* 0x000fce00000006ff */
.L_x_66:
        /* <DEDUP_REMOVED lines=8> */
.L_x_67:
[----:B------:R-:W-:Y:S01]  /*1140*/  HFMA2.MMA R4, -RZ, RZ, 0, 0 ;  /* 0x00000000ff047435 */ /* 0x000fe200000001ff */
[----:B------:R-:W-:Y:S01]  /*1150*/  SHF.R.S32.HI R10, RZ, 0x5, R10 ;  /* 0x00000005ff0a7819 */ /* 0x000fe2000001140a */
[----:B------:R-:W-:Y:S09]  /*1160*/  @!P6 BRA `(.L_x_68) ;  /* 0x00000000001ce947 */ /* 0x000ff20003800000 */
[----:B------:R-:W0:Y:S02]  /*1170*/  LDC R4, c[0x0][0x26c] ;  /* 0x00009b00ff047b82 */ /* 0x000e240000000800 */
[----:B0-----:R-:W-:-:S04]  /*1180*/  VIMNMX R4, R47, R4, PT ;  /* 0x000000042f047248 */ /* 0x001fc80003fe0100 */
[----:B------:R-:W-:-:S04]  /*1190*/  IADD3 R4, R4, -UR6, RZ ;  /* 0x8000000604047c10 */ /* 0x000fc8000fffe0ff */
[----:B------:R-:W-:-:S04]  /*11a0*/  SHF.R.S32.HI R5, RZ, 0x1f, R4 ;  /* 0x0000001fff057819 */ /* 0x000fc80000011404 */
[----:B------:R-:W-:-:S04]  /*11b0*/  LEA.HI R5, R5, R4, RZ, 0x5 ;  /* 0x0000000405057211 */ /* 0x000fc800078f28ff */
[----:B------:R-:W-:-:S04]  /*11c0*/  SHF.R.S32.HI R5, RZ, 0x5, R5 ;  /* 0x00000005ff057819 */ /* 0x000fc80000011405 */
[----:B------:R-:W-:-:S07]  /*11d0*/  SHF.L.U32 R4, R5, 0x1, RZ ;  /* 0x0000000105047819 */ /* 0x000fce00000006ff */
.L_x_68:
[----:B------:R-:W-:Y:S01]  /*11e0*/  LEA R3, R10, R3, 0x3 ;  /* 0x000000030a037211 */ /* 0x000fe200078e18ff */
[----:B------:R-:W0:Y:S01]  /*11f0*/  S2UR UR5, SR_CgaCtaId ;  /* 0x00000000000579c3 */ /* 0x000e220000008800 */
[----:B------:R-:W-:Y:S01]  /*1200*/  ISETP.GE.OR P0, PT, R47, R2, P0 ;  /* 0x000000022f00720c */ /* 0x000fe20000706670 */
[----:B------:R-:W-:Y:S01]  /*1210*/  ULDC.64 UR6, c[0x0][0x218] ;  /* 0x0000860000067ab9 */ /* 0x000fe20000000a00 */
[----:B------:R-:W-:Y:S01]  /*1220*/  IADD3 R0, R9, R3, R0 ;  /* 0x0000000309007210 */ /* 0x000fe20007ffe000 */
[----:B------:R-:W-:Y:S01]  /*1230*/  UMOV UR4, 0x400 ;  /* 0x0000040000047882 */ /* 0x000fe20000000000 */
[----:B-----5:R-:W-:Y:S02]  /*1240*/  PRMT R96, R94, 0x7610, R94 ;  /* 0x000076105e607816 */ /* 0x020fe4000000005e */
[----:B------:R-:W-:Y:S02]  /*1250*/  IADD3 R0, R4, R0, R7 ;  /* 0x0000000004007210 */ /* 0x000fe40007ffe007 */
[----:B------:R-:W-:-:S02]  /*1260*/  MOV R45, RZ ;  /* 0x000000ff002d7202 */ /* 0x000fc40000000f00 */
[----:B------:R-:W-:Y:S01]  /*1270*/  PRMT R2, RZ, 0x5410, RZ ;  /* 0x00005410ff027816 */ /* 0x000fe200000000ff */
[----:B------:R-:W-:Y:S01]  /*1280*/  IMAD R3, R0, R43, RZ ;  /* 0x0000002b00037224 */ /* 0x000fe200078e02ff */
[----:B------:R-:W-:Y:S02]  /*1290*/  SHF.R.S32.HI R0, RZ, 0x1f, R6 ;  /* 0x0000001fff007819 */ /* 0x000fe40000011406 */
[----:B------:R-:W-:Y:S02]  /*12a0*/  PRMT R4, RZ, 0x5410, RZ ;  /* 0x00005410ff047816 */ /* 0x000fe400000000ff */
[----:B------:R-:W-:Y:S02]  /*12b0*/  IADD3 R6, P2, R6, R3, RZ ;  /* 0x0000000306067210 */ /* 0x000fe40007f5e0ff */
[----:B------:R-:W-:Y:S02]  /*12c0*/  PRMT R5, RZ, 0x5410, RZ ;  /* 0x00005410ff057816 */ /* 0x000fe400000000ff */
[----:B------:R-:W-:-:S02]  /*12d0*/  LEA.HI.X.SX32 R3, R3, R0, 0x1, P2 ;  /* 0x0000000003037211 */ /* 0x000fc400010f0eff */
[C---:B------:R-:W-:Y:S01]  /*12e0*/  LEA R22, P2, R6.reuse, UR6, 0x2 ;  /* 0x0000000606167c11 */ /* 0x040fe2000f8410ff */
[----:B0-----:R-:W-:Y:S01]  /*12f0*/  ULEA UR4, UR5, UR4, 0x18 ;  /* 0x0000000405047291 */ /* 0x001fe2000f8ec03f */
[----:B------:R-:W-:Y:S02]  /*1300*/  PRMT R0, RZ, 0x5410, RZ ;  /* 0x00005410ff007816 */ /* 0x000fe400000000ff */
[----:B------:R-:W-:Y:S02]  /*1310*/  LEA.HI.X R23, R6, UR7, R3, 0x2, P2 ;  /* 0x0000000706177c11 */ /* 0x000fe400090f1403 */
[----:B------:R-:W-:Y:S02]  /*1320*/  PRMT R3, RZ, 0x5410, RZ ;  /* 0x00005410ff037816 */ /* 0x000fe400000000ff */
[----:B------:R-:W-:Y:S02]  /*1330*/  PRMT R41, RZ, 0x5410, RZ ;  /* 0x00005410ff297816 */ /* 0x000fe400000000ff */
[----:B------:R-:W-:-:S02]  /*1340*/  PRMT R6, RZ, 0x5410, RZ ;  /* 0x00005410ff067816 */ /* 0x000fc400000000ff */
[----:B------:R-:W-:Y:S02]  /*1350*/  PRMT R7, RZ, 0x5410, RZ ;  /* 0x00005410ff077816 */ /* 0x000fe400000000ff */
[----:B------:R-:W-:Y:S01]  /*1360*/  IADD3 R44, R47, R44, RZ ;  /* 0x0000002c2f2c7210 */ /* 0x000fe20007ffe0ff */
[----:B------:R-:W-:Y:S06]  /*1370*/  @P0 BRA `(.L_x_69) ;  /* 0x0000002800380947 */ /* 0x000fec0003800000 */
[----:B------:R-:W0:Y:S01]  /*1380*/  LDC R20, c[0x0][0x23c] ;  /* 0x00008f00ff147b82 */ /* 0x000e220000000800 */
[----:B------:R-:W-:Y:S01]  /*1390*/  SHF.R.S32.HI R21, RZ, 0x1f, R43 ;  /* 0x0000001fff157819 */ /* 0x000fe2000001142b */
[----:B------:R-:W-:Y:S01]  /*13a0*/  ULDC UR5, c[0x0][0x25c] ;  /* 0x0000970000057ab9 */ /* 0x000fe20000000800 */
[----:B------:R-:W-:Y:S02]  /*13b0*/  MOV R45, RZ ;  /* 0x000000ff002d7202 */ /* 0x000fe40000000f00 */
[----:B------:R-:W-:-:S07]  /*13c0*/  PRMT R2, RZ, 0x7610, R2 ;  /* 0x00007610ff027816 */ /* 0x000fce0000000002 */
.L_x_72:
[----:B------:R-:W-:-:S13]  /*13d0*/  ISETP.NE.AND P0, PT, R47, R44, PT ;  /* 0x0000002c2f00720c */ /* 0x000fda0003f05270 */
[----:B------:R-:W1:Y:S01]  /*13e0*/  @!P0 LDC.64 R12, c[0x0][0x248] ;  /* 0x00009200ff0c8b82 */ /* 0x000e620000000a00 */
[----:B------:R-:W-:Y:S02]  /*13f0*/  @!P0 IADD3 R45, R45, 0x1, RZ ;  /* 0x000000012d2d8810 */ /* 0x000fe40007ffe0ff */
[----:B------:R-:W-:Y:S02]  /*1400*/  @!P0 SHF.L.U32 R9, R47, 0x1, RZ ;  /* 0x000000012f098819 */ /* 0x000fe400000006ff */
[----:B------:R-:W-:-:S06]  /*1410*/  @!P0 LEA R14, R45, R1, 0x3 ;  /* 0x000000012d0e8211 */ /* 0x000fcc00078e18ff */
[----:B------:R-:W2:Y:S01]  /*1420*/  @!P0 LDL.64 R14, [R14] ;  /* 0x000000000e0e8983 */ /* 0x000ea20000100a00 */
[----:B-1----:R-:W-:-:S03]  /*1430*/  @!P0 IMAD.WIDE R12, R9, 0x2, R12 ;  /* 0x00000002090c8825 */ /* 0x002fc600078e020c */
[----:B------:R1:W5:Y:S04]  /*1440*/  LDG.E.128.CONSTANT R8, desc[UR8][R22.64] ;  /* 0x0000000816087981 */ /* 0x000368000c1e9d00 */
[----:B------:R-:W3:Y:S01]  /*1450*/  @!P0 LDG.E.U16.CONSTANT R12, desc[UR8][R12.64+0x2] ;  /* 0x000002080c0c8981 */ /* 0x000ee2000c1e9500 */
[----:B0-----:R-:W-:Y:S02]  /*1460*/  MOV R43, R20 ;  /* 0x00000014002b7202 */ /* 0x001fe40000000f00 */
[----:B--2---:R-:W-:Y:S02]  /*1470*/  @!P0 PRMT R96, R14, 0x7610, R96 ;  /* 0x000076100e608816 */ /* 0x004fe40000000060 */
[----:B------:R-:W-:Y:S02]  /*1480*/  @!P0 PRMT R95, R15, 0x7610, R95 ;  /* 0x000076100f5f8816 */ /* 0x000fe4000000005f */
[----:B------:R-:W-:-:S02]  /*1490*/  @!P0 PRMT R96, R96, 0x7610, R14 ;  /* 0x0000761060608816 */ /* 0x000fc4000000000e */
[----:B------:R-:W-:Y:S02]  /*14a0*/  @!P0 PRMT R95, R95, 0x7610, R15 ;  /* 0x000076105f5f8816 */ /* 0x000fe4000000000f */
[----:B---3--:R-:W-:Y:S01]  /*14b0*/  @!P0 IADD3 R44, R12, R47, RZ ;  /* 0x0000002f0c2c8210 */ /* 0x008fe20007ffe0ff */
[----:B-1----:R-:W-:Y:S06]  /*14c0*/  @!P1 BRA `(.L_x_70) ;  /* 0x0000001000d89947 */ /* 0x002fec0003800000 */
[----:B------:R-:W-:-:S04]  /*14d0*/  IMAD.WIDE R16, R43, 0x4, R22 ;  /* 0x000000042b107825 */ /* 0x000fc800078e0216 */
[----:B------:R-:W-:Y:S02]  /*14e0*/  IMAD.WIDE R12, R43, 0x4, R16 ;  /* 0x000000042b0c7825 */ /* 0x000fe400078e0210 */
[----:B------:R-:W2:Y:S04]  /*14f0*/  LDG.E.128.CONSTANT R16, desc[UR8][R16.64] ;  /* 0x0000000810107981 */ /* 0x000ea8000c1e9d00 */
[----:B------:R-:W3:Y:S01]  /*1500*/  LDG.E.128.CONSTANT R12, desc[UR8][R12.64] ;  /* 0x000000080c0c7981 */ /* 0x000ee2000c1e9d00 */
[--C-:B-----5:R-:W-:Y:S02]  /*1510*/  SHF.R.U32.HI R28, RZ, 0xc, R8.reuse ;  /* 0x0000000cff1c7819 */ /* 0x120fe40000011608 */
[----:B------:R-:W-:Y:S02]  /*1520*/  LOP3.LUT R62, R8, 0x3f003f, RZ, 0xc0, !PT ;  /* 0x003f003f083e7812 */ /* 0x000fe400078ec0ff */
[----:B------:R-:W-:-:S02]  /*1530*/  SHF.R.U32.HI R61, RZ, 0x6, R8 ;  /* 0x00000006ff3d7819 */ /* 0x000fc40000011608 */
[----:B------:R-:W-:Y:S02]  /*1540*/  SHF.R.U32.HI R8, RZ, 0xc, R9 ;  /* 0x0000000cff087819 */ /* 0x000fe40000011609 */
[----:B------:R-:W-:Y:S02]  /*1550*/  SHF.R.U32.HI R29, RZ, 0xc, R10 ;  /* 0x0000000cff1d7819 */ /* 0x000fe4000001160a */
[----:B------:R-:W-:Y:S02]  /*1560*/  SHF.R.U32.HI R30, RZ, 0xc, R11 ;  /* 0x0000000cff1e7819 */ /* 0x000fe4000001160b */
[----:B------:R-:W-:Y:S02]  /*1570*/  LOP3.LUT R59, R9, 0x3f003f, RZ, 0xc0, !PT ;  /* 0x003f003f093b7812 */ /* 0x000fe400078ec0ff */
[----:B------:R-:W-:Y:S02]  /*1580*/  SHF.R.U32.HI R60, RZ, 0x6, R9 ;  /* 0x00000006ff3c7819 */ /* 0x000fe40000011609 */
[----:B------:R-:W-:-:S02]  /*1590*/  LOP3.LUT R26, R10, 0x3f003f, RZ, 0xc0, !PT ;  /* 0x003f003f0a1a7812 */ /* 0x000fc400078ec0ff */
[----:B------:R-:W-:Y:S02]  /*15a0*/  SHF.R.U32.HI R27, RZ, 0x6, R10 ;  /* 0x00000006ff1b7819 */ /* 0x000fe4000001160a */
[----:B------:R-:W-:Y:S02]  /*15b0*/  LOP3.LUT R24, R11, 0x3f003f, RZ, 0xc0, !PT ;  /* 0x003f003f0b187812 */ /* 0x000fe400078ec0ff */
[----:B------:R-:W-:Y:S02]  /*15c0*/  SHF.R.U32.HI R25, RZ, 0x6, R11 ;  /* 0x00000006ff197819 */ /* 0x000fe4000001160b */
[----:B------:R-:W-:Y:S02]  /*15d0*/  LOP3.LUT R9, R28, 0xf000f, RZ, 0xc0, !PT ;  /* 0x000f000f1c097812 */ /* 0x000fe400078ec0ff */
[----:B------:R-:W-:Y:S02]  /*15e0*/  LOP3.LUT R8, R8, 0xf000f, RZ, 0xc0, !PT ;  /* 0x000f000f08087812 */ /* 0x000fe400078ec0ff */
[----:B------:R-:W-:-:S02]  /*15f0*/  LOP3.LUT R10, R29, 0xf000f, RZ, 0xc0, !PT ;  /* 0x000f000f1d0a7812 */ /* 0x000fc400078ec0ff */
[----:B------:R-:W-:Y:S02]  /*1600*/  LOP3.LUT R11, R30, 0xf000f, RZ, 0xc0, !PT ;  /* 0x000f000f1e0b7812 */ /* 0x000fe400078ec0ff */
[----:B------:R-:W-:Y:S02]  /*1610*/  LOP3.LUT R62, R62, 0x64006400, RZ, 0xfc, !PT ;  /* 0x640064003e3e7812 */ /* 0x000fe400078efcff */
[----:B------:R-:W-:Y:S02]  /*1620*/  LOP3.LUT R61, R61, 0x3f003f, RZ, 0xc0, !PT ;  /* 0x003f003f3d3d7812 */ /* 0x000fe400078ec0ff */
[----:B------:R-:W-:Y:S02]  /*1630*/  LOP3.LUT R59, R59, 0x64006400, RZ, 0xfc, !PT ;  /* 0x640064003b3b7812 */ /* 0x000fe400078efcff */
[----:B------:R-:W-:Y:S02]  /*1640*/  LOP3.LUT R60, R60, 0x3f003f, RZ, 0xc0, !PT ;  /* 0x003f003f3c3c7812 */ /* 0x000fe400078ec0ff */
[----:B------:R-:W-:-:S02]  /*1650*/  ISETP.GE.AND P0, PT, R48, 0x2, PT ;  /* 0x000000023000780c */ /* 0x000fc40003f06270 */
[----:B---3--:R-:W-:Y:S02]  /*1660*/  SHF.R.U32.HI R36, RZ, 0x8, R12 ;  /* 0x00000008ff247819 */ /* 0x008fe4000001160c */
[----:B------:R-:W-:Y:S02]  /*1670*/  SHF.R.U32.HI R39, RZ, 0x8, R13 ;  /* 0x00000008ff277819 */ /* 0x000fe4000001160d */
[----:B------:R-:W-:Y:S02]  /*1680*/  SHF.R.U32.HI R37, RZ, 0x8, R14 ;  /* 0x00000008ff257819 */ /* 0x000fe4000001160e */
[----:B------:R-:W-:Y:S02]  /*1690*/  SHF.R.U32.HI R38, RZ, 0x8, R15 ;  /* 0x00000008ff267819 */ /* 0x000fe4000001160f */
[----:B------:R-:W-:Y:S02]  /*16a0*/  LOP3.LUT R36, R9, 0x300030, R36, 0xf8, !PT ;  /* 0x0030003009247812 */ /* 0x000fe400078ef824 */
[----:B------:R-:W-:-:S02]  /*16b0*/  LOP3.LUT R39, R8, 0x300030, R39, 0xf8, !PT ;  /* 0x0030003008277812 */ /* 0x000fc400078ef827 */
[----:B------:R-:W-:Y:S02]  /*16c0*/  LOP3.LUT R37, R10, 0x300030, R37, 0xf8, !PT ;  /* 0x003000300a257812 */ /* 0x000fe400078ef825 */
[----:B------:R-:W-:Y:S02]  /*16d0*/  LOP3.LUT R38, R11, 0x300030, R38, 0xf8, !PT ;  /* 0x003000300b267812 */ /* 0x000fe400078ef826 */
[----:B------:R-:W0:Y:S01]  /*16e0*/  LDS.128 R8, [UR4] ;  /* 0x00000004ff087984 */ /* 0x000e220008000c00 */
[--C-:B------:R-:W-:Y:S02]  /*16f0*/  SHF.R.U32.HI R50, RZ, 0xa, R13.reuse ;  /* 0x0000000aff327819 */ /* 0x100fe4000001160d */
[----:B------:R-:W-:Y:S02]  /*1700*/  LOP3.LUT R49, R13, 0x3f003f, RZ, 0xc0, !PT ;  /* 0x003f003f0d317812 */ /* 0x000fe400078ec0ff */
[----:B------:R-:W-:Y:S02]  /*1710*/  SHF.R.U32.HI R52, RZ, 0x6, R13 ;  /* 0x00000006ff347819 */ /* 0x000fe4000001160d */
[----:B--2---:R-:W-:-:S02]  /*1720*/  SHF.R.U32.HI R13, RZ, 0xc, R17 ;  /* 0x0000000cff0d7819 */ /* 0x004fc40000011611 */
[--C-:B------:R-:W-:Y:S02]  /*1730*/  SHF.R.U32.HI R54, RZ, 0xa, R14.reuse ;  /* 0x0000000aff367819 */ /* 0x100fe4000001160e */
[----:B------:R-:W-:Y:S02]  /*1740*/  LOP3.LUT R51, R14, 0x3f003f, RZ, 0xc0, !PT ;  /* 0x003f003f0e337812 */ /* 0x000fe400078ec0ff */
[----:B------:R-:W-:Y:S02]  /*1750*/  SHF.R.U32.HI R57, RZ, 0x6, R14 ;  /* 0x00000006ff397819 */ /* 0x000fe4000001160e */
[--C-:B------:R-:W-:Y:S02]  /*1760*/  SHF.R.U32.HI R53, RZ, 0xa, R12.reuse ;  /* 0x0000000aff357819 */ /* 0x100fe4000001160c */
[----:B------:R-:W-:Y:S02]  /*1770*/  LOP3.LUT R40, R12, 0x3f003f, RZ, 0xc0, !PT ;  /* 0x003f003f0c287812 */ /* 0x000fe400078ec0ff */
[----:B------:R-:W-:-:S02]  /*1780*/  SHF.R.U32.HI R42, RZ, 0x6, R12 ;  /* 0x00000006ff2a7819 */ /* 0x000fc4000001160c */
[----:B------:R-:W-:Y:S02]  /*1790*/  SHF.R.U32.HI R14, RZ, 0xc, R18 ;  /* 0x0000000cff0e7819 */ /* 0x000fe40000011612 */
[----:B------:R-:W-:Y:S02]  /*17a0*/  LOP3.LUT R28, R19, 0x3f003f, RZ, 0xc0, !PT ;  /* 0x003f003f131c7812 */ /* 0x000fe400078ec0ff */
[--C-:B------:R-:W-:Y:S02]  /*17b0*/  SHF.R.U32.HI R29, RZ, 0x6, R19.reuse ;  /* 0x00000006ff1d7819 */ /* 0x100fe40000011613 */
[----:B------:R-:W-:Y:S02]  /*17c0*/  SHF.R.U32.HI R12, RZ, 0xc, R16 ;  /* 0x0000000cff0c7819 */ /* 0x000fe40000011610 */
[----:B------:R-:W-:Y:S02]  /*17d0*/  SHF.R.U32.HI R19, RZ, 0xc, R19 ;  /* 0x0000000cff137819 */ /* 0x000fe40000011613 */
[----:B------:R-:W-:-:S02]  /*17e0*/  LOP3.LUT R13, R13, 0xf000f, RZ, 0xc0, !PT ;  /* 0x000f000f0d0d7812 */ /* 0x000fc400078ec0ff */
[----:B------:R-:W-:Y:S02]  /*17f0*/  LOP3.LUT R56, R15, 0x3f003f, RZ, 0xc0, !PT ;  /* 0x003f003f0f387812 */ /* 0x000fe400078ec0ff */
[--C-:B------:R-:W-:Y:S02]  /*1800*/  SHF.R.U32.HI R55, RZ, 0xa, R15.reuse ;  /* 0x0000000aff377819 */ /* 0x100fe4000001160f */
[----:B------:R-:W-:Y:S02]  /*1810*/  SHF.R.U32.HI R58, RZ, 0x6, R15 ;  /* 0x00000006ff3a7819 */ /* 0x000fe4000001160f */
[----:B------:R-:W-:Y:S02]  /*1820*/  LOP3.LUT R15, R14, 0xf000f, RZ, 0xc0, !PT ;  /* 0x000f000f0e0f7812 */ /* 0x000fe400078ec0ff */
[----:B------:R-:W-:Y:S02]  /*1830*/  LOP3.LUT R12, R12, 0xf000f, RZ, 0xc0, !PT ;  /* 0x000f000f0c0c7812 */ /* 0x000fe400078ec0ff */
[----:B------:R-:W-:-:S02]  /*1840*/  LOP3.LUT R14, R19, 0xf000f, RZ, 0xc0, !PT ;  /* 0x000f000f130e7812 */ /* 0x000fc400078ec0ff */
[----:B------:R-:W-:Y:S02]  /*1850*/  LOP3.LUT R50, R13, 0x300030, R50, 0xf8, !PT ;  /* 0x003000300d327812 */ /* 0x000fe400078ef832 */
[----:B------:R-:W-:Y:S02]  /*1860*/  LOP3.LUT R19, R26, 0x64006400, RZ, 0xfc, !PT ;  /* 0x640064001a137812 */ /* 0x000fe400078efcff */
[----:B------:R-:W-:Y:S02]  /*1870*/  LOP3.LUT R13, R25, 0x3f003f, RZ, 0xc0, !PT ;  /* 0x003f003f190d7812 */ /* 0x000fe400078ec0ff */
[----:B------:R-:W-:Y:S01]  /*1880*/  LOP3.LUT R53, R12, 0x300030, R53, 0xf8, !PT ;  /* 0x003000300c357812 */ /* 0x000fe200078ef835 */
[----:B------:R-:W-:Y:S01]  /*1890*/  HADD2 R19, R19, -1056, -1056 ;  /* 0xe420e42013137430 */ /* 0x000fe20000000000 */
[----:B------:R-:W-:Y:S01]  /*18a0*/  LOP3.LUT R12, R27, 0x3f003f, RZ, 0xc0, !PT ;  /* 0x003f003f1b0c7812 */ /* 0x000fe200078ec0ff */
[----:B------:R-:W-:Y:S01]  /*18b0*/  HADD2 R27, R62, -1056, -1056 ;  /* 0xe420e4203e1b7430 */ /* 0x000fe20000000000 */
[----:B------:R-:W-:-:S02]  /*18c0*/  LOP3.LUT R13, R13, 0x64006400, RZ, 0xfc, !PT ;  /* 0x640064000d0d7812 */ /* 0x000fc400078efcff */
[----:B------:R-:W-:Y:S02]  /*18d0*/  LOP3.LUT R34, R16, 0x3f003f, RZ, 0xc0, !PT ;  /* 0x003f003f10227812 */ /* 0x000fe400078ec0ff */
[----:B------:R-:W-:Y:S01]  /*18e0*/  SHF.R.U32.HI R35, RZ, 0x6, R16 ;  /* 0x00000006ff237819 */ /* 0x000fe20000011610 */
[----:B------:R-:W-:Y:S01]  /*18f0*/  HADD2 R16, R13, -1056, -1056 ;  /* 0xe420e4200d107430 */ /* 0x000fe20000000000 */
[----:B------:R-:W-:Y:S02]  /*1900*/  LOP3.LUT R32, R17, 0x3f003f, RZ, 0xc0, !PT ;  /* 0x003f003f11207812 */ /* 0x000fe400078ec0ff */
[----:B------:R-:W-:Y:S02]  /*1910*/  SHF.R.U32.HI R33, RZ, 0x6, R17 ;  /* 0x00000006ff217819 */ /* 0x000fe40000011611 */
[----:B------:R-:W-:Y:S02]  /*1920*/  LOP3.LUT R26, R61, 0x64006400, RZ, 0xfc, !PT ;  /* 0x640064003d1a7812 */ /* 0x000fe400078efcff */
[----:B------:R-:W-:Y:S01]  /*1930*/  LOP3.LUT R12, R12, 0x64006400, RZ, 0xfc, !PT ;  /* 0x640064000c0c7812 */ /* 0x000fe200078efcff */
[----:B------:R-:W-:Y:S01]  /*1940*/  HADD2 R25, R59, -1056, -1056 ;  /* 0xe420e4203b197430 */ /* 0x000fe20000000000 */
[----:B------:R-:W-:Y:S01]  /*1950*/  LOP3.LUT R55, R14, 0x300030, R55, 0xf8, !PT ;  /* 0x003000300e377812 */ /* 0x000fe200078ef837 */
[-C--:B0-----:R-:W-:Y:S01]  /*1960*/  HFMA2.MMA R13, R27, R8.reuse, RZ ;  /* 0x000000081b0d7235 */ /* 0x081fe200000000ff */
[----:B------:R-:W-:Y:S01]  /*1970*/  LOP3.LUT R17, R24, 0x64006400, RZ, 0xfc, !PT ;  /* 0x6400640018117812 */ /* 0x000fe200078efcff */
[----:B------:R-:W-:Y:S01]  /*1980*/  HFMA2.MMA R14, R19, R8, RZ ;  /* 0x00000008130e7235 */ /* 0x000fe200000000ff */
[----:B------:R-:W-:Y:S01]  /*1990*/  LOP3.LUT R24, R60, 0x64006400, RZ, 0xfc, !PT ;  /* 0x640064003c187812 */ /* 0x000fe200078efcff */
[----:B------:R-:W-:Y:S01]  /*19a0*/  HADD2 R26, R26, -1056, -1056 ;  /* 0xe420e4201a1a7430 */ /* 0x000fe20000000000 */
[----:B------:R-:W-:-:S02]  /*19b0*/  LOP3.LUT R30, R18, 0x3f003f, RZ, 0xc0, !PT ;  /* 0x003f003f121e7812 */ /* 0x000fc400078ec0ff */
[----:B------:R-:W-:Y:S01]  /*19c0*/  SHF.R.U32.HI R31, RZ, 0x6, R18 ;  /* 0x00000006ff1f7819 */ /* 0x000fe20000011612 */
[----:B------:R-:W-:Y:S02]  /*19d0*/  HADD2 R18, R12, -1056, -1056 ;  /* 0xe420e4200c127430 */ /* 0x000fe40000000000 */
[----:B------:R-:W-:Y:S02]  /*19e0*/  HFMA2 R12, R25, R8, RZ.H0_H0 ;  /* 0x00000008190c7231 */ /* 0x000fe400000400ff */
[----:B------:R-:W-:Y:S01]  /*19f0*/  HADD2 R24, R24, -1056, -1056 ;  /* 0xe420e42018187430 */ /* 0x000fe20000000000 */
[----:B------:R-:W-:Y:S01]  /*1a00*/  LOP3.LUT R54, R15, 0x300030, R54, 0xf8, !PT ;  /* 0x003000300f367812 */ /* 0x000fe200078ef836 */
[-C--:B------:R-:W-:Y:S02]  /*1a10*/  HFMA2.MMA R61, R26, R9.reuse, R13 ;  /* 0x000000091a3d7235 */ /* 0x080fe4000000000d */
[----:B------:R-:W-:Y:S01]  /*1a20*/  HFMA2 R62, R24, R9, R12 ;  /* 0x00000009183e7231 */ /* 0x000fe2000000000c */
[----:B------:R-:W-:-:S02]  /*1a30*/  HFMA2.MMA R63, R18, R9, R14 ;  /* 0x00000009123f7235 */ /* 0x000fc4000000000e */
[----:B------:R-:W0:Y:S01]  /*1a40*/  LDS.128 R12, [UR4+0x10] ;  /* 0x00001004ff0c7984 */ /* 0x000e220008000c00 */
[----:B------:R-:W-:Y:S01]  /*1a50*/  HADD2 R17, R17, -1056, -1056 ;  /* 0xe420e42011117430 */ /* 0x000fe20000000000 */
[----:B------:R-:W-:Y:S02]  /*1a60*/  LOP3.LUT R34, R34, 0x64006400, RZ, 0xfc, !PT ;  /* 0x6400640022227812 */ /* 0x000fe400078efcff */
[----:B------:R-:W-:Y:S01]  /*1a70*/  LOP3.LUT R35, R35, 0x3f003f, RZ, 0xc0, !PT ;  /* 0x003f003f23237812 */ /* 0x000fe200078ec0ff */
[----:B------:R-:W-:Y:S01]  /*1a80*/  HFMA2 R8, R17, R8, RZ.H0_H0 ;  /* 0x0000000811087231 */ /* 0x000fe200000400ff */
[----:B------:R-:W-:Y:S02]  /*1a90*/  LOP3.LUT R30, R30, 0x64006400, RZ, 0xfc, !PT ;  /* 0x640064001e1e7812 */ /* 0x000fe400078efcff */
[----:B------:R-:W-:Y:S01]  /*1aa0*/  LOP3.LUT R31, R31, 0x3f003f, RZ, 0xc0, !PT ;  /* 0x003f003f1f1f7812 */ /* 0x000fe200078ec0ff */
[----:B------:R-:W-:Y:S01]  /*1ab0*/  HFMA2 R64, R16, R9, R8 ;  /* 0x0000000910407231 */ /* 0x000fe20000000008 */
[----:B------:R-:W-:Y:S01]  /*1ac0*/  LOP3.LUT R8, R35, 0x64006400, RZ, 0xfc, !PT ;  /* 0x6400640023087812 */ /* 0x000fe200078efcff */
[----:B------:R-:W-:Y:S01]  /*1ad0*/  HADD2 R35, R34, -1056, -1056 ;  /* 0xe420e42022237430 */ /* 0x000fe20000000000 */
[----:B------:R-:W-:-:S02]  /*1ae0*/  LOP3.LUT R59, R28, 0x64006400, RZ, 0xfc, !PT ;  /* 0x640064001c3b7812 */ /* 0x000fc400078efcff */
[----:B------:R-:W-:Y:S01]  /*1af0*/  LOP3.LUT R28, R31, 0x64006400, RZ, 0xfc, !PT ;  /* 0x640064001f1c7812 */ /* 0x000fe200078efcff */
[----:B------:R-:W-:Y:S02]  /*1b00*/  HADD2 R31, R30, -1056, -1056 ;  /* 0xe420e4201e1f7430 */ /* 0x000fe40000000000 */
[-C--:B------:R-:W-:Y:S01]  /*1b10*/  HFMA2.MMA R61, R35, R10.reuse, R61 ;  /* 0x0000000a233d7235 */ /* 0x080fe2000000003d */
[----:B------:R-:W-:Y:S01]  /*1b20*/  HADD2 R34, R8, -1056, -1056 ;  /* 0xe420e42008227430 */ /* 0x000fe20000000000 */
[----:B------:R-:W-:Y:S02]  /*1b30*/  LOP3.LUT R40, R40, 0x64006400, RZ, 0xfc, !PT ;  /* 0x6400640028287812 */ /* 0x000fe400078efcff */
[----:B------:R-:W-:Y:S01]  /*1b40*/  HFMA2.MMA R63, R31, R10, R63 ;  /* 0x0000000a1f3f7235 */ /* 0x000fe2000000003f */
[----:B------:R-:W-:Y:S01]  /*1b50*/  HADD2 R30, R28, -1056, -1056 ;  /* 0xe420e4201c1e7430 */ /* 0x000fe20000000000 */
[----:B------:R-:W-:Y:S01]  /*1b60*/  LOP3.LUT R60, R29, 0x3f003f, RZ, 0xc0, !PT ;  /* 0x003f003f1d3c7812 */ /* 0x000fe200078ec0ff */
[----:B------:R-:W-:Y:S01]  /*1b70*/  HADD2 R29, R59, -1056, -1056 ;  /* 0xe420e4203b1d7430 */ /* 0x000fe20000000000 */
[-C--:B------:R-:W-:Y:S01]  /*1b80*/  HFMA2.MMA R61, R34, R11.reuse, R61 ;  /* 0x0000000b223d7235 */ /* 0x080fe2000000003d */
[----:B------:R-:W-:Y:S01]  /*1b90*/  LOP3.LUT R51, R51, 0x64006400, RZ, 0xfc, !PT ;  /* 0x6400640033337812 */ /* 0x000fe200078efcff */
[----:B------:R-:W-:Y:S01]  /*1ba0*/  HADD2 R59, R40, -1056, -1056 ;  /* 0xe420e420283b7430 */ /* 0x000fe20000000000 */
[----:B------:R-:W-:Y:S01]  /*1bb0*/  LOP3.LUT R42, R42, 0x3f003f, RZ, 0xc0, !PT ;  /* 0x003f003f2a2a7812 */ /* 0x000fe200078ec0ff */
[----:B------:R-:W-:Y:S01]  /*1bc0*/  HFMA2.MMA R63, R30, R11, R63 ;  /* 0x0000000b1e3f7235 */ /* 0x000fe2000000003f */
[----:B------:R-:W-:Y:S01]  /*1bd0*/  LOP3.LUT R52, R52, 0x3f003f, RZ, 0xc0, !PT ;  /* 0x003f003f34347812 */ /* 0x000fe200078ec0ff */
[----:B------:R-:W-:Y:S01]  /*1be0*/  HADD2 R51, R51, -1056, -1056 ;  /* 0xe420e42033337430 */ /* 0x000fe20000000000 */
[----:B------:R-:W-:-:S02]  /*1bf0*/  LOP3.LUT R8, R57, 0x3f003f, RZ, 0xc0, !PT ;  /* 0x003f003f39087812 */ /* 0x000fc400078ec0ff */
[----:B------:R-:W-:Y:S02]  /*1c00*/  LOP3.LUT R42, R42, 0x64006400, RZ, 0xfc, !PT ;  /* 0x640064002a2a7812 */ /* 0x000fe400078efcff */
[----:B------:R-:W-:Y:S02]  /*1c10*/  LOP3.LUT R33, R33, 0x3f003f, RZ, 0xc0, !PT ;  /* 0x003f003f21217812 */ /* 0x000fe400078ec0ff */
[----:B------:R-:W-:Y:S02]  /*1c20*/  LOP3.LUT R52, R52, 0x64006400, RZ, 0xfc, !PT ;  /* 0x6400640034347812 */ /* 0x000fe400078efcff */
[----:B------:R-:W-:Y:S01]  /*1c30*/  LOP3.LUT R8, R8, 0x64006400, RZ, 0xfc, !PT ;  /* 0x6400640008087812 */ /* 0x000fe200078efcff */
[-C--:B0-----:R-:W-:Y:S01]  /*1c40*/  HFMA2.MMA R61, R59, R12.reuse, R61 ;  /* 0x0000000c3b3d7235 */ /* 0x081fe2000000003d */
[----:B------:R-:W-:Y:S01]  /*1c50*/  LOP3.LUT R32, R32, 0x64006400, RZ, 0xfc, !PT ;  /* 0x6400640020207812 */ /* 0x000fe200078efcff */
[----:B------:R-:W-:Y:S01]  /*1c60*/  HADD2 R40, R42, -1056, -1056 ;  /* 0xe420e4202a287430 */ /* 0x000fe20000000000 */
[----:B------:R-:W-:Y:S01]  /*1c70*/  LOP3.LUT R9, R33, 0x64006400, RZ, 0xfc, !PT ;  /* 0x6400640021097812 */ /* 0x000fe200078efcff */
[----:B------:R-:W-:Y:S01]  /*1c80*/  HFMA2.MMA R63, R51, R12, R63 ;  /* 0x0000000c333f7235 */ /* 0x000fe2000000003f */
[----:B------:R-:W-:Y:S01]  /*1c90*/  HADD2 R42, R52, -1056, -1056 ;  /* 0xe420e420342a7430 */ /* 0x000fe20000000000 */
[----:B------:R-:W-:Y:S01]  /*1ca0*/  LOP3.LUT R36, R36, 0x64006400, RZ, 0xfc, !PT ;  /* 0x6400640024247812 */ /* 0x000fe200078efcff */
[----:B------:R-:W-:-:S02]  /*1cb0*/  HADD2 R52, R8, -1056, -1056 ;  /* 0xe420e42008347430 */ /* 0x000fc40000000000 */
[----:B------:R-:W-:Y:S01]  /*1cc0*/  HADD2 R33, R32, -1056, -1056 ;  /* 0xe420e42020217430 */ /* 0x000fe20000000000 */
[----:B------:R-:W-:Y:S01]  /*1cd0*/  LOP3.LUT R60, R60, 0x64006400, RZ, 0xfc, !PT ;  /* 0x640064003c3c7812 */ /* 0x000fe200078efcff */
[----:B------:R-:W-:Y:S01]  /*1ce0*/  HADD2 R32, R9, -1056, -1056 ;  /* 0xe420e42009207430 */ /* 0x000fe20000000000 */
[-C--:B------:R-:W-:Y:S01]  /*1cf0*/  HFMA2.MMA R61, R40, R13.reuse, R61 ;  /* 0x0000000d283d7235 */ /* 0x080fe2000000003d */
[----:B------:R-:W-:Y:S01]  /*1d00*/  LOP3.LUT R9, R37, 0x64006400, RZ, 0xfc, !PT ;  /* 0x6400640025097812 */ /* 0x000fe200078efcff */
[-C--:B------:R-:W-:Y:S01]  /*1d10*/  HFMA2 R62, R33, R10.reuse, R62 ;  /* 0x0000000a213e7231 */ /* 0x080fe2000000003e */
[----:B------:R-:W-:Y:S01]  /*1d20*/  LOP3.LUT R49, R49, 0x64006400, RZ, 0xfc, !PT ;  /* 0x6400640031317812 */ /* 0x000fe200078efcff */
[----:B------:R-:W-:Y:S01]  /*1d30*/  HADD2 R37, R36, -1056, -1056 ;  /* 0xe420e42024257430 */ /* 0x000fe20000000000 */
[----:B------:R-:W-:Y:S01]  /*1d40*/  LOP3.LUT R56, R56, 0x64006400, RZ, 0xfc, !PT ;  /* 0x6400640038387812 */ /* 0x000fe200078efcff */
[----:B------:R-:W-:Y:S01]  /*1d50*/  HFMA2.MMA R63, R52, R13, R63 ;  /* 0x0000000d343f7235 */ /* 0x000fe2000000003f */
[----:B------:R-:W-:Y:S01]  /*1d60*/  LOP3.LUT R58, R58, 0x3f003f, RZ, 0xc0, !PT ;  /* 0x003f003f3a3a7812 */ /* 0x000fe200078ec0ff */
[----:B------:R-:W-:Y:S01]  /*1d70*/  HFMA2 R64, R29, R10, R64 ;  /* 0x0000000a1d407231 */ /* 0x000fe20000000040 */
[----:B------:R-:W-:Y:S01]  /*1d80*/  LOP3.LUT R8, R53, 0x64006400, RZ, 0xfc, !PT ;  /* 0x6400640035087812 */ /* 0x000fe200078efcff */
[----:B------:R-:W-:Y:S01]  /*1d90*/  HADD2 R28, R60, -1056, -1056 ;  /* 0xe420e4203c1c7430 */ /* 0x000fe20000000000 */
[----:B------:R-:W-:Y:S01]  /*1da0*/  LOP3.LUT R10, R38, 0x64006400, RZ, 0xfc, !PT ;  /* 0x64006400260a7812 */ /* 0x000fe200078efcff */
[----:B------:R-:W-:Y:S01]  /*1db0*/  HADD2 R53, R9, -1056, -1056 ;  /* 0xe420e42009357430 */ /* 0x000fe20000000000 */
[----:B------:R-:W-:Y:S01]  /*1dc0*/  LOP3.LUT R38, R50, 0x64006400, RZ, 0xfc, !PT ;  /* 0x6400640032267812 */ /* 0x000fe200078efcff */
[----:B------:R-:W-:-:S02]  /*1dd0*/  HFMA2 R62, R32, R11, R62 ;  /* 0x0000000b203e7231 */ /* 0x000fc4000000003e */
[----:B------:R-:W-:Y:S01]  /*1de0*/  HADD2 R57, R49, -1056, -1056 ;  /* 0xe420e42031397430 */ /* 0x000fe20000000000 */
[----:B------:R-:W-:Y:S01]  /*1df0*/  LOP3.LUT R50, R54, 0x64006400, RZ, 0xfc, !PT ;  /* 0x6400640036327812 */ /* 0x000fe200078efcff */
[----:B------:R-:W-:Y:S01]  /*1e00*/  HADD2 R49, R56, -1056, -1056 ;  /* 0xe420e42038317430 */ /* 0x000fe20000000000 */
[----:B------:R-:W-:Y:S01]  /*1e10*/  LOP3.LUT R56, R58, 0x64006400, RZ, 0xfc, !PT ;  /* 0x640064003a387812 */ /* 0x000fe200078efcff */
[-C--:B------:R-:W-:Y:S01]  /*1e20*/  HFMA2.MMA R61, R37, R14.reuse, R61 ;  /* 0x0000000e253d7235 */ /* 0x080fe2000000003d */
[----:B------:R-:W-:Y:S01]  /*1e30*/  HFMA2 R64, R28, R11, R64 ;  /* 0x0000000b1c407231 */ /* 0x000fe20000000040 */
[----:B------:R-:W-:Y:S01]  /*1e40*/  LOP3.LUT R39, R39, 0x64006400, RZ, 0xfc, !PT ;  /* 0x6400640027277812 */ /* 0x000fe200078efcff */
[-C--:B------:R-:W-:Y:S01]  /*1e50*/  HFMA2 R62, R57, R12.reuse, R62 ;  /* 0x0000000c393e7231 */ /* 0x080fe2000000003e */
[----:B------:R-:W-:Y:S01]  /*1e60*/  HFMA2.MMA R63, R53, R14, R63 ;  /* 0x0000000e353f7235 */ /* 0x000fe2000000003f */
[----:B------:R-:W-:Y:S02]  /*1e70*/  HADD2 R36, R8, -1056, -1056 ;  /* 0xe420e42008247430 */ /* 0x000fe40000000000 */
[----:B------:R-:W-:-:S02]  /*1e80*/  HFMA2 R64, R49, R12, R64 ;  /* 0x0000000c31407231 */ /* 0x000fc40000000040 */
[----:B------:R-:W-:Y:S02]  /*1e90*/  HADD2 R56, R56, -1056, -1056 ;  /* 0xe420e42038387430 */ /* 0x000fe40000000000 */
[----:B------:R-:W-:Y:S02]  /*1ea0*/  HADD2 R50, R50, -1056, -1056 ;  /* 0xe420e42032327430 */ /* 0x000fe40000000000 */
[-C--:B------:R-:W-:Y:S02]  /*1eb0*/  HFMA2 R62, R42, R13.reuse, R62 ;  /* 0x0000000d2a3e7231 */ /* 0x080fe4000000003e */
[----:B------:R-:W-:Y:S01]  /*1ec0*/  HADD2 R39, R39, -1056, -1056 ;  /* 0xe420e42027277430 */ /* 0x000fe20000000000 */
[----:B------:R-:W-:Y:S01]  /*1ed0*/  LOP3.LUT R54, R55, 0x64006400, RZ, 0xfc, !PT ;  /* 0x6400640037367812 */ /* 0x000fe200078efcff */
[-C--:B------:R-:W-:Y:S01]  /*1ee0*/  HFMA2.MMA R61, R36, R15.reuse, R61 ;  /* 0x0000000f243d7235 */ /* 0x080fe2000000003d */
[----:B------:R-:W-:Y:S02]  /*1ef0*/  HFMA2 R64, R56, R13, R64 ;  /* 0x0000000d38407231 */ /* 0x000fe40000000040 */
[----:B------:R-:W-:Y:S01]  /*1f00*/  HADD2 R55, R10, -1056, -1056 ;  /* 0xe420e4200a377430 */ /* 0x000fe20000000000 */
[----:B------:R-:W-:Y:S01]  /*1f10*/  HFMA2.MMA R63, R50, R15, R63 ;  /* 0x0000000f323f7235 */ /* 0x000fe2000000003f */
[----:B------:R-:W-:-:S02]  /*1f20*/  HFMA2 R62, R39, R14, R62 ;  /* 0x0000000e273e7231 */ /* 0x000fc4000000003e */
[----:B------:R-:W-:Y:S02]  /*1f30*/  HADD2 R38, R38, -1056, -1056 ;  /* 0xe420e42026267430 */ /* 0x000fe40000000000 */
[----:B------:R-:W-:Y:S02]  /*1f40*/  HFMA2 R64, R55, R14, R64 ;  /* 0x0000000e37407231 */ /* 0x000fe40000000040 */
[----:B------:R-:W-:Y:S02]  /*1f50*/  HADD2 R54, R54, -1056, -1056 ;  /* 0xe420e42036367430 */ /* 0x000fe40000000000 */
[-C--:B------:R-:W-:Y:S02]  /*1f60*/  HFMA2 R62, R38, R15.reuse, R62 ;  /* 0x0000000f263e7231 */ /* 0x080fe4000000003e */
[----:B------:R-:W-:Y:S02]  /*1f70*/  HFMA2 R64, R54, R15, R64 ;  /* 0x0000000f36407231 */ /* 0x000fe40000000040 */
[----:B------:R-:W-:-:S02]  /*1f80*/  HADD2 R61, R61.H0_H0, R61.H1_H1 ;  /* 0x3000003d3d3d7230 */ /* 0x000fc40000000800 */
        /* <DEDUP_REMOVED lines=9> */
[----:B------:R-:W-:-:S03]  /*2020*/  ISETP.NE.AND P0, PT, R48, 0x2, PT ;  /* 0x000000023000780c */ /* 0x000fc60003f05270 */
[----:B------:R-:W1:Y:S01]  /*2030*/  LDS.128 R12, [UR4+0x90] ;  /* 0x00009004ff0c7984 */ /* 0x000e620008000c00 */
[-C--:B0-----:R-:W-:Y:S01]  /*2040*/  HFMA2.MMA R58, R27, R8.reuse, RZ ;  /* 0x000000081b3a7235 */ /* 0x081fe200000000ff */
[-C--:B------:R-:W-:Y:S01]  /*2050*/  HFMA2 R60, R25, R8.reuse, RZ.H0_H0 ;  /* 0x00000008193c7231 */ /* 0x080fe200000400ff */
[----:B------:R-:W-:Y:S01]  /*2060*/  HFMA2.MMA R61, R19, R8, RZ ;  /* 0x00000008133d7235 */ /* 0x000fe200000000ff */
[----:B------:R-:W-:Y:S02]  /*2070*/  HFMA2 R8, R17, R8, RZ.H0_H0 ;  /* 0x0000000811087231 */ /* 0x000fe400000400ff */
        /* <DEDUP_REMOVED lines=9> */
[-C--:B-1----:R-:W-:Y:S01]  /*2110*/  HFMA2 R60, R57, R12.reuse, R60 ;  /* 0x0000000c393c7231 */ /* 0x082fe2000000003c */
        /* <DEDUP_REMOVED lines=28> */
[----:B------:R-:W-:-:S03]  /*22e0*/  ISETP.GE.AND P0, PT, R48, 0x4, PT ;  /* 0x000000043000780c */ /* 0x000fc60003f06270 */
        /* <DEDUP_REMOVED lines=56> */
[-C--:B------:R-:W-:Y:S01]  /*2670*/  HFMA2.MMA R17, R35, R10.reuse, R27 ;  /* 0x0000000a23117235 */ /* 0x080fe2000000001b */
[-C--:B-1----:R-:W-:Y:S01]  /*2680*/  HFMA2 R16, R57, R12.reuse, R16 ;  /* 0x0000000c39107231 */ /* 0x082fe20000000010 */
[----:B------:R-:W-:Y:S01]  /*2690*/  HFMA2.MMA R19, R31, R10, R19 ;  /* 0x0000000a1f137235 */ /* 0x000fe20000000013 */
[----:B------:R-:W-:-:S02]  /*26a0*/  HFMA2 R28, R49, R12, R8 ;  /* 0x0000000c311c7231 */ /* 0x000fc40000000008 */
[-C--:B------:R-:W-:Y:S02]  /*26b0*/  HFMA2 R16, R42, R13.reuse, R16 ;  /* 0x0000000d2a107231 */ /* 0x080fe40000000010 */
[----:B------:R-:W-:Y:S01]  /*26c0*/  HFMA2 R28, R56, R13, R28 ;  /* 0x0000000d381c7231 */ /* 0x000fe2000000001c */
[-C--:B------:R-:W-:Y:S02]  /*26d0*/  HFMA2.MMA R17, R34, R11.reuse, R17 ;  /* 0x0000000b22117235 */ /* 0x080fe40000000011 */
[----:B------:R-:W-:Y:S01]  /*26e0*/  HFMA2.MMA R19, R30, R11, R19 ;  /* 0x0000000b1e137235 */ /* 0x000fe20000000013 */
[----:B------:R-:W-:-:S04]  /*26f0*/  HFMA2 R27, R55, R14, R28 ;  /* 0x0000000e371b7231 */ /* 0x000fc8000000001c */
[-C--:B------:R-:W-:Y:S01]  /*2700*/  HFMA2 R27, R54, R15.reuse, R27 ;  /* 0x0000000f361b7231 */ /* 0x080fe2000000001b */
[-C--:B------:R-:W-:Y:S02]  /*2710*/  HFMA2.MMA R17, R59, R12.reuse, R17 ;  /* 0x0000000c3b117235 */ /* 0x080fe40000000011 */
[----:B------:R-:W-:Y:S01]  /*2720*/  HFMA2.MMA R26, R51, R12, R19 ;  /* 0x0000000c331a7235 */ /* 0x000fe20000000013 */
[----:B------:R-:W-:Y:S02]  /*2730*/  HFMA2 R19, R39, R14, R16 ;  /* 0x0000000e27137231 */ /* 0x000fe40000000010 */
[----:B------:R-:W-:Y:S02]  /*2740*/  HADD2 R27, R27.H0_H0, R27.H1_H1 ;  /* 0x3000001b1b1b7230 */ /* 0x000fe40000000800 */
[----:B------:R-:W-:Y:S01]  /*2750*/  HFMA2 R19, R38, R15, R19 ;  /* 0x0000000f26137231 */ /* 0x000fe20000000013 */
[-C--:B------:R-:W-:Y:S02]  /*2760*/  HFMA2.MMA R17, R40, R13.reuse, R17 ;  /* 0x0000000d28117235 */ /* 0x080fe40000000011 */
[----:B------:R-:W-:Y:S01]  /*2770*/  HFMA2.MMA R26, R52, R13, R26 ;  /* 0x0000000d341a7235 */ /* 0x000fe2000000001a */
[----:B------:R-:W-:-:S05]  /*2780*/  HADD2 R9, R19.H0_H0, R19.H1_H1 ;  /* 0x3000001313097230 */ /* 0x000fca0000000800 */
        /* <DEDUP_REMOVED lines=10> */
.L_x_70:
[----:B------:R-:W-:Y:S05]  /*2830*/  @!P1 BRA `(.L_x_71) ;  /* 0x0000001000e89947 */ /* 0x000fea0003800000 */
[----:B-----5:R-:W-:Y:S02]  /*2840*/  IMAD R9, R21, 0xc, RZ ;  /* 0x0000000c15097824 */ /* 0x020fe400078e02ff */
[----:B------:R-:W-:-:S05]  /*2850*/  IMAD.WIDE.U32 R24, R43, 0xc, R22 ;  /* 0x0000000c2b187825 */ /* 0x000fca00078e0016 */
[----:B------:R-:W-:-:S03]  /*2860*/  IADD3 R25, R25, R9, RZ ;  /* 0x0000000919197210 */ /* 0x000fc60007ffe0ff */
[C---:B------:R-:W-:Y:S02]  /*2870*/  IMAD.WIDE R16, R43.reuse, 0x4, R24 ;  /* 0x000000042b107825 */ /* 0x040fe400078e0218 */
[----:B------:R-:W2:Y:S02]  /*2880*/  LDG.E.128.CONSTANT R8, desc[UR8][R24.64] ;  /* 0x0000000818087981 */ /* 0x000ea4000c1e9d00 */
[----:B------:R-:W-:Y:S02]  /*2890*/  IMAD.WIDE R12, R43, 0x4, R16 ;  /* 0x000000042b0c7825 */ /* 0x000fe400078e0210 */
[----:B------:R-:W3:Y:S04]  /*28a0*/  LDG.E.128.CONSTANT R16, desc[UR8][R16.64] ;  /* 0x0000000810107981 */ /* 0x000ee8000c1e9d00 */
[----:B------:R-:W4:Y:S01]  /*28b0*/  LDG.E.128.CONSTANT R12, desc[UR8][R12.64] ;  /* 0x000000080c0c7981 */ /* 0x000f22000c1e9d00 */
[----:B------:R-:W-:-:S02]  /*28c0*/  ISETP.GE.AND P0, PT, R48, 0x2, PT ;  /* 0x000000023000780c */ /* 0x000fc40003f06270 */
[--C-:B--2---:R-:W-:Y:S02]  /*28d0*/  SHF.R.U32.HI R28, RZ, 0xc, R8.reuse ;  /* 0x0000000cff1c7819 */ /* 0x104fe40000011608 */
[----:B------:R-:W-:Y:S02]  /*28e0*/  LOP3.LUT R62, R8, 0x3f003f, RZ, 0xc0, !PT ;  /* 0x003f003f083e7812 */ /* 0x000fe400078ec0ff */
[----:B------:R-:W-:Y:S02]  /*28f0*/  SHF.R.U32.HI R61, RZ, 0x6, R8 ;  /* 0x00000006ff3d7819 */ /* 0x000fe40000011608 */
[----:B------:R-:W-:Y:S02]  /*2900*/  SHF.R.U32.HI R8, RZ, 0xc, R9 ;  /* 0x0000000cff087819 */ /* 0x000fe40000011609 */
[----:B------:R-:W-:Y:S02]  /*2910*/  SHF.R.U32.HI R29, RZ, 0xc, R10 ;  /* 0x0000000cff1d7819 */ /* 0x000fe4000001160a */
[----:B------:R-:W-:-:S02]  /*2920*/  SHF.R.U32.HI R30, RZ, 0xc, R11 ;  /* 0x0000000cff1e7819 */ /* 0x000fc4000001160b */
[----:B------:R-:W-:Y:S02]  /*2930*/  LOP3.LUT R59, R9, 0x3f003f, RZ, 0xc0, !PT ;  /* 0x003f003f093b7812 */ /* 0x000fe400078ec0ff */
[----:B------:R-:W-:Y:S02]  /*2940*/  SHF.R.U32.HI R60, RZ, 0x6, R9 ;  /* 0x00000006ff3c7819 */ /* 0x000fe40000011609 */
[----:B------:R-:W-:Y:S02]  /*2950*/  LOP3.LUT R26, R10, 0x3f003f, RZ, 0xc0, !PT ;  /* 0x003f003f0a1a7812 */ /* 0x000fe400078ec0ff */
[----:B------:R-:W-:Y:S02]  /*2960*/  SHF.R.U32.HI R27, RZ, 0x6, R10 ;  /* 0x00000006ff1b7819 */ /* 0x000fe4000001160a */
[----:B------:R-:W-:Y:S02]  /*2970*/  LOP3.LUT R24, R11, 0x3f003f, RZ, 0xc0, !PT ;  /* 0x003f003f0b187812 */ /* 0x000fe400078ec0ff */
[----:B------:R-:W-:-:S02]  /*2980*/  SHF.R.U32.HI R25, RZ, 0x6, R11 ;  /* 0x00000006ff197819 */ /* 0x000fc4000001160b */
[----:B------:R-:W-:Y:S02]  /*2990*/  LOP3.LUT R9, R28, 0xf000f, RZ, 0xc0, !PT ;  /* 0x000f000f1c097812 */ /* 0x000fe400078ec0ff */
[----:B------:R-:W-:Y:S02]  /*29a0*/  LOP3.LUT R8, R8, 0xf000f, RZ, 0xc0, !PT ;  /* 0x000f000f08087812 */ /* 0x000fe400078ec0ff */
[----:B------:R-:W-:Y:S02]  /*29b0*/  LOP3.LUT R10, R29, 0xf000f, RZ, 0xc0, !PT ;  /* 0x000f000f1d0a7812 */ /* 0x000fe400078ec0ff */
[----:B------:R-:W-:Y:S02]  /*29c0*/  LOP3.LUT R11, R30, 0xf000f, RZ, 0xc0, !PT ;  /* 0x000f000f1e0b7812 */ /* 0x000fe400078ec0ff */
[----:B----4-:R-:W-:Y:S02]  /*29d0*/  SHF.R.U32.HI R36, RZ, 0x8, R12 ;  /* 0x00000008ff247819 */ /* 0x010fe4000001160c */
[----:B------:R-:W-:-:S02]  /*29e0*/  SHF.R.U32.HI R39, RZ, 0x8, R13 ;  /* 0x00000008ff277819 */ /* 0x000fc4000001160d */
[----:B------:R-:W-:Y:S02]  /*29f0*/  SHF.R.U32.HI R37, RZ, 0x8, R14 ;  /* 0x00000008ff257819 */ /* 0x000fe4000001160e */
[----:B------:R-:W-:Y:S02]  /*2a00*/  SHF.R.U32.HI R38, RZ, 0x8, R15 ;  /* 0x00000008ff267819 */ /* 0x000fe4000001160f */
[----:B------:R-:W-:Y:S02]  /*2a10*/  LOP3.LUT R36, R9, 0x300030, R36, 0xf8, !PT ;  /* 0x0030003009247812 */ /* 0x000fe400078ef824 */
[----:B------:R-:W-:Y:S02]  /*2a20*/  LOP3.LUT R39, R8, 0x300030, R39, 0xf8, !PT ;  /* 0x0030003008277812 */ /* 0x000fe400078ef827 */
[----:B------:R-:W-:Y:S02]  /*2a30*/  LOP3.LUT R37, R10, 0x300030, R37, 0xf8, !PT ;  /* 0x003000300a257812 */ /* 0x000fe400078ef825 */
[----:B------:R-:W-:-:S02]  /*2a40*/  LOP3.LUT R38, R11, 0x300030, R38, 0xf8, !PT ;  /* 0x003000300b267812 */ /* 0x000fc400078ef826 */
[----:B------:R-:W0:Y:S01]  /*2a50*/  LDS.128 R8, [UR4+0x20] ;  /* 0x00002004ff087984 */ /* 0x000e220008000c00 */
[--C-:B------:R-:W-:Y:S02]  /*2a60*/  SHF.R.U32.HI R50, RZ, 0xa, R13.reuse ;  /* 0x0000000aff327819 */ /* 0x100fe4000001160d */
[----:B------:R-:W-:Y:S02]  /*2a70*/  LOP3.LUT R49, R13, 0x3f003f, RZ, 0xc0, !PT ;  /* 0x003f003f0d317812 */ /* 0x000fe400078ec0ff */
[----:B------:R-:W-:Y:S02]  /*2a80*/  SHF.R.U32.HI R52, RZ, 0x6, R13 ;  /* 0x00000006ff347819 */ /* 0x000fe4000001160d */
[----:B---3--:R-:W-:Y:S02]  /*2a90*/  SHF.R.U32.HI R13, RZ, 0xc, R17 ;  /* 0x0000000cff0d7819 */ /* 0x008fe40000011611 */
[----:B------:R-:W-:Y:S02]  /*2aa0*/  SHF.R.U32.HI R54, RZ, 0xa, R14 ;  /* 0x0000000aff367819 */ /* 0x000fe4000001160e */
[----:B------:R-:W-:-:S02]  /*2ab0*/  LOP3.LUT R51, R14, 0x3f003f, RZ, 0xc0, !PT ;  /* 0x003f003f0e337812 */ /* 0x000fc400078ec0ff */
[----:B------:R-:W-:Y:S02]  /*2ac0*/  SHF.R.U32.HI R57, RZ, 0x6, R14 ;  /* 0x00000006ff397819 */ /* 0x000fe4000001160e */
[--C-:B------:R-:W-:Y:S02]  /*2ad0*/  SHF.R.U32.HI R53, RZ, 0xa, R12.reuse ;  /* 0x0000000aff357819 */ /* 0x100fe4000001160c */
[----:B------:R-:W-:Y:S02]  /*2ae0*/  LOP3.LUT R40, R12, 0x3f003f, RZ, 0xc0, !PT ;  /* 0x003f003f0c287812 */ /* 0x000fe400078ec0ff */
[----:B------:R-:W-:Y:S02]  /*2af0*/  SHF.R.U32.HI R42, RZ, 0x6, R12 ;  /* 0x00000006ff2a7819 */ /* 0x000fe4000001160c */
[----:B------:R-:W-:Y:S02]  /*2b00*/  SHF.R.U32.HI R14, RZ, 0xc, R18 ;  /* 0x0000000cff0e7819 */ /* 0x000fe40000011612 */
[----:B------:R-:W-:-:S02]  /*2b10*/  LOP3.LUT R28, R19, 0x3f003f, RZ, 0xc0, !PT ;  /* 0x003f003f131c7812 */ /* 0x000fc400078ec0ff */
[--C-:B------:R-:W-:Y:S02]  /*2b20*/  SHF.R.U32.HI R29, RZ, 0x6, R19.reuse ;  /* 0x00000006ff1d7819 */ /* 0x100fe40000011613 */
[----:B------:R-:W-:Y:S02]  /*2b30*/  SHF.R.U32.HI R12, RZ, 0xc, R16 ;  /* 0x0000000cff0c7819 */ /* 0x000fe40000011610 */
[----:B------:R-:W-:Y:S02]  /*2b40*/  SHF.R.U32.HI R19, RZ, 0xc, R19 ;  /* 0x0000000cff137819 */ /* 0x000fe40000011613 */
[----:B------:R-:W-:Y:S02]  /*2b50*/  LOP3.LUT R13, R13, 0xf000f, RZ, 0xc0, !PT ;  /* 0x000f000f0d0d7812 */ /* 0x000fe400078ec0ff */
[----:B------:R-:W-:Y:S02]  /*2b60*/  LOP3.LUT R56, R15, 0x3f003f, RZ, 0xc0, !PT ;  /* 0x003f003f0f387812 */ /* 0x000fe400078ec0ff */
[----:B------:R-:W-:-:S02]  /*2b70*/  SHF.R.U32.HI R55, RZ, 0xa, R15 ;  /* 0x0000000aff377819 */ /* 0x000fc4000001160f */
[----:B------:R-:W-:Y:S02]  /*2b80*/  SHF.R.U32.HI R58, RZ, 0x6, R15 ;  /* 0x00000006ff3a7819 */ /* 0x000fe4000001160f */
[----:B------:R-:W-:Y:S02]  /*2b90*/  LOP3.LUT R15, R14, 0xf000f, RZ, 0xc0, !PT ;  /* 0x000f000f0e0f7812 */ /* 0x000fe400078ec0ff */
[----:B------:R-:W-:Y:S02]  /*2ba0*/  LOP3.LUT R12, R12, 0xf000f, RZ, 0xc0, !PT ;  /* 0x000f000f0c0c7812 */ /* 0x000fe400078ec0ff */
[----:B------:R-:W-:Y:S02]  /*2bb0*/  LOP3.LUT R14, R19, 0xf000f, RZ, 0xc0, !PT ;  /* 0x000f000f130e7812 */ /* 0x000fe400078ec0ff */
[----:B------:R-:W-:Y:S02]  /*2bc0*/  LOP3.LUT R50, R13, 0x300030, R50, 0xf8, !PT ;  /* 0x003000300d327812 */ /* 0x000fe400078ef832 */
[----:B------:R-:W-:-:S02]  /*2bd0*/  LOP3.LUT R62, R62, 0x64006400, RZ, 0xfc, !PT ;  /* 0x640064003e3e7812 */ /* 0x000fc400078efcff */
[----:B------:R-:W-:Y:S02]  /*2be0*/  LOP3.LUT R19, R26, 0x64006400, RZ, 0xfc, !PT ;  /* 0x640064001a137812 */ /* 0x000fe400078efcff */
[----:B------:R-:W-:Y:S02]  /*2bf0*/  LOP3.LUT R13, R25, 0x3f003f, RZ, 0xc0, !PT ;  /* 0x003f003f190d7812 */ /* 0x000fe400078ec0ff */
[----:B------:R-:W-:Y:S01]  /*2c00*/  LOP3.LUT R53, R12, 0x300030, R53, 0xf8, !PT ;  /* 0x003000300c357812 */ /* 0x000fe200078ef835 */
[----:B------:R-:W-:Y:S01]  /*2c10*/  HADD2 R19, R19, -1056, -1056 ;  /* 0xe420e42013137430 */ /* 0x000fe20000000000 */
[----:B------:R-:W-:Y:S01]  /*2c20*/  LOP3.LUT R12, R27, 0x3f003f, RZ, 0xc0, !PT ;  /* 0x003f003f1b0c7812 */ /* 0x000fe200078ec0ff */
[----:B------:R-:W-:Y:S01]  /*2c30*/  HADD2 R27, R62, -1056, -1056 ;  /* 0xe420e4203e1b7430 */ /* 0x000fe20000000000 */
[----:B------:R-:W-:Y:S02]  /*2c40*/  LOP3.LUT R61, R61, 0x3f003f, RZ, 0xc0, !PT ;  /* 0x003f003f3d3d7812 */ /* 0x000fe400078ec0ff */
[----:B------:R-:W-:-:S02]  /*2c50*/  LOP3.LUT R13, R13, 0x64006400, RZ, 0xfc, !PT ;  /* 0x640064000d0d7812 */ /* 0x000fc400078efcff */
[----:B------:R-:W-:Y:S02]  /*2c60*/  LOP3.LUT R59, R59, 0x64006400, RZ, 0xfc, !PT ;  /* 0x640064003b3b7812 */ /* 0x000fe400078efcff */
[----:B------:R-:W-:Y:S02]  /*2c70*/  LOP3.LUT R60, R60, 0x3f003f, RZ, 0xc0, !PT ;  /* 0x003f003f3c3c7812 */ /* 0x000fe400078ec0ff */
[----:B------:R-:W-:Y:S02]  /*2c80*/  LOP3.LUT R34, R16, 0x3f003f, RZ, 0xc0, !PT ;  /* 0x003f003f10227812 */ /* 0x000fe400078ec0ff */
[----:B------:R-:W-:Y:S01]  /*2c90*/  SHF.R.U32.HI R35, RZ, 0x6, R16 ;  /* 0x00000006ff237819 */ /* 0x000fe20000011610 */
[----:B------:R-:W-:Y:S01]  /*2ca0*/  HADD2 R16, R13, -1056, -1056 ;  /* 0xe420e4200d107430 */ /* 0x000fe20000000000 */
[----:B------:R-:W-:Y:S02]  /*2cb0*/  LOP3.LUT R32, R17, 0x3f003f, RZ, 0xc0, !PT ;  /* 0x003f003f11207812 */ /* 0x000fe400078ec0ff */
[----:B------:R-:W-:-:S02]  /*2cc0*/  SHF.R.U32.HI R33, RZ, 0x6, R17 ;  /* 0x00000006ff217819 */ /* 0x000fc40000011611 */
        /* <DEDUP_REMOVED lines=241> */
.L_x_71:
        /* <DEDUP_REMOVED lines=8> */
.L_x_69:
[----:B------:R-:W-:Y:S01]  /*3c60*/  ISETP.GE.AND P0, PT, R47, R46, PT ;  /* 0x0000002e2f00720c */ /* 0x000fe20003f06270 */
[----:B------:R-:W-:-:S03]  /*3c70*/  ULDC UR5, c[0x0][0x260] ;  /* 0x0000980000057ab9 */ /* 0x000fc60000000800 */
[----:B------:R-:W-:Y:S01]  /*3c80*/  ISETP.GE.OR P0, PT, R47, UR5, P0 ;  /* 0x000000052f007c0c */ /* 0x000fe20008706670 */
[----:B------:R-:W-:-:S12]  /*3c90*/  ULDC UR5, c[0x0][0x260] ;  /* 0x0000980000057ab9 */ /* 0x000fd80000000800 */
[----:B------:R-:W-:Y:S05]  /*3ca0*/  @P0 BRA `(.L_x_73) ;  /* 0x0000002400440947 */ /* 0x000fea0003800000 */
.L_x_75:
[----:B------:R-:W-:Y:S01]  /*3cb0*/  ISETP.NE.AND P0, PT, R47, R44, PT ;  /* 0x0000002c2f00720c */ /* 0x000fe20003f05270 */
[----:B------:R-:W0:Y:S01]  /*3cc0*/  LDC R43, c[0x0][0x23c] ;  /* 0x00008f00ff2b7b82 */ /* 0x000e220000000800 */
[----:B-----5:R-:W-:Y:S02]  /*3cd0*/  MOV R8, R22 ;  /* 0x0000001600087202 */ /* 0x020fe40000000f00 */
[----:B------:R-:W-:-:S09]  /*3ce0*/  MOV R9, R23 ;  /* 0x0000001700097202 */ /* 0x000fd20000000f00 */
[----:B------:R-:W1:Y:S01]  /*3cf0*/  @!P0 LDC.64 R16, c[0x0][0x248] ;  /* 0x00009200ff108b82 */ /* 0x000e620000000a00 */
[----:B------:R-:W-:Y:S02]  /*3d00*/  @!P0 IADD3 R45, R45, 0x1, RZ ;  /* 0x000000012d2d8810 */ /* 0x000fe40007ffe0ff */
[----:B------:R-:W-:Y:S02]  /*3d10*/  @!P0 LEA R11, R47, 0x1, 0x1 ;  /* 0x000000012f0b8811 */ /* 0x000fe400078e08ff */
[----:B------:R-:W-:-:S06]  /*3d20*/  @!P0 LEA R20, R45, R1, 0x3 ;  /* 0x000000012d148211 */ /* 0x000fcc00078e18ff */
[----:B------:R-:W2:Y:S01]  /*3d30*/  @!P0 LDL.64 R20, [R20] ;  /* 0x0000000014148983 */ /* 0x000ea20000100a00 */
[----:B0-----:R-:W-:-:S04]  /*3d40*/  IMAD.WIDE R12, R43, 0x4, R8 ;  /* 0x000000042b0c7825 */ /* 0x001fc800078e0208 */
[----:B------:R-:W-:Y:S02]  /*3d50*/  IMAD.WIDE R32, R43, 0x4, R12 ;  /* 0x000000042b207825 */ /* 0x000fe400078e020c */
[----:B------:R-:W5:Y:S02]  /*3d60*/  LDG.E.128.CONSTANT R12, desc[UR8][R12.64] ;  /* 0x000000080c0c7981 */ /* 0x000f64000c1e9d00 */
[----:B-1----:R-:W-:Y:S02]  /*3d70*/  @!P0 IMAD.WIDE R16, R11, 0x2, R16 ;  /* 0x000000020b108825 */ /* 0x002fe400078e0210 */
[----:B------:R-:W5:Y:S02]  /*3d80*/  LDG.E.128.CONSTANT R8, desc[UR8][R8.64] ;  /* 0x0000000808087981 */ /* 0x000f64000c1e9d00 */
[C---:B------:R-:W-:Y:S02]  /*3d90*/  IMAD.WIDE R18, R43.reuse, 0x4, R32 ;  /* 0x000000042b127825 */ /* 0x040fe400078e0220 */
[----:B------:R-:W3:Y:S04]  /*3da0*/  @!P0 LDG.E.U16.CONSTANT R16, desc[UR8][R16.64] ;  /* 0x0000000810108981 */ /* 0x000ee8000c1e9500 */
[----:B------:R-:W5:Y:S04]  /*3db0*/  LDG.E.128.CONSTANT R32, desc[UR8][R32.64] ;  /* 0x0000000820207981 */ /* 0x000f68000c1e9d00 */
[----:B------:R0:W5:Y:S01]  /*3dc0*/  LDG.E.128.CONSTANT R24, desc[UR8][R18.64] ;  /* 0x0000000812187981 */ /* 0x000162000c1e9d00 */
[----:B------:R-:W-:Y:S01]  /*3dd0*/  IMAD.WIDE R98, R43, 0x4, R18 ;  /* 0x000000042b627825 */ /* 0x000fe200078e0212 */
[----:B--2---:R-:W-:-:S02]  /*3de0*/  @!P0 PRMT R96, R20, 0x7610, R96 ;  /* 0x0000761014608816 */ /* 0x004fc40000000060 */
[----:B------:R-:W-:Y:S02]  /*3df0*/  @!P0 PRMT R95, R21, 0x7610, R95 ;  /* 0x00007610155f8816 */ /* 0x000fe4000000005f */
[----:B------:R-:W-:Y:S02]  /*3e00*/  @!P0 PRMT R96, R96, 0x7610, R20 ;  /* 0x0000761060608816 */ /* 0x000fe40000000014 */
[----:B------:R-:W-:Y:S02]  /*3e10*/  @!P0 PRMT R95, R95, 0x7610, R21 ;  /* 0x000076105f5f8816 */ /* 0x000fe40000000015 */
[----:B---3--:R-:W-:Y:S01]  /*3e20*/  @!P0 IADD3 R44, R16, R47, RZ ;  /* 0x0000002f102c8210 */ /* 0x008fe20007ffe0ff */
[----:B0-----:R-:W-:Y:S06]  /*3e30*/  @!P1 BRA `(.L_x_74) ;  /* 0x0000002000c09947 */ /* 0x001fec0003800000 */
[----:B------:R-:W2:Y:S01]  /*3e40*/  LDG.E.128.CONSTANT R28, desc[UR8][R98.64] ;  /* 0x00000008621c7981 */ /* 0x000ea2000c1e9d00 */
[----:B-----5:R-:W-:Y:S01]  /*3e50*/  SHF.R.U32.HI R36, RZ, 0xf, R9 ;  /* 0x0000000fff247819 */ /* 0x020fe20000011609 */
[----:B------:R-:W-:Y:S01]  /*3e60*/  HFMA2.MMA R40, -RZ, RZ, 0, 0.03125 ;  /* 0x00002800ff287435 */ /* 0x000fe200000001ff */
[----:B------:R-:W-:Y:S02]  /*3e70*/  SHF.R.U32.HI R37, RZ, 0xf, R10 ;  /* 0x0000000fff257819 */ /* 0x000fe4000001160a */
[----:B------:R-:W-:Y:S02]  /*3e80*/  SHF.R.U32.HI R39, RZ, 0xf, R11 ;  /* 0x0000000fff277819 */ /* 0x000fe4000001160b */
[----:B------:R-:W-:Y:S02]  /*3e90*/  SHF.R.U32.HI R18, RZ, 0xf, R8 ;  /* 0x0000000fff127819 */ /* 0x000fe40000011608 */
[C---:B------:R-:W-:Y:S02]  /*3ea0*/  LOP3.LUT R20, R8.reuse, 0x1f001f, RZ, 0xc0, !PT ;  /* 0x001f001f08147812 */ /* 0x040fe400078ec0ff */
[----:B------:R-:W-:-:S02]  /*3eb0*/  LOP3.LUT R17, R8, 0x3e003e0, RZ, 0xc0, !PT ;  /* 0x03e003e008117812 */ /* 0x000fc400078ec0ff */
[----:B------:R-:W-:Y:S02]  /*3ec0*/  SHF.R.U32.HI R49, RZ, 0xa, R8 ;  /* 0x0000000aff317819 */ /* 0x000fe40000011608 */
[C---:B------:R-:W-:Y:S02]  /*3ed0*/  LOP3.LUT R22, R10.reuse, 0x1f001f, RZ, 0xc0, !PT ;  /* 0x001f001f0a167812 */ /* 0x040fe400078ec0ff */
[----:B------:R-:W-:Y:S02]  /*3ee0*/  LOP3.LUT R8, R10, 0x3e003e0, RZ, 0xc0, !PT ;  /* 0x03e003e00a087812 */ /* 0x000fe400078ec0ff */
[----:B------:R-:W-:Y:S02]  /*3ef0*/  SHF.R.U32.HI R52, RZ, 0xa, R10 ;  /* 0x0000000aff347819 */ /* 0x000fe4000001160a */
[----:B------:R-:W-:Y:S02]  /*3f00*/  SHF.R.U32.HI R19, RZ, 0xe, R12 ;  /* 0x0000000eff137819 */ /* 0x000fe4000001160c */
[----:B------:R-:W-:-:S02]  /*3f10*/  LOP3.LUT R62, R12, 0x1f001f, RZ, 0xc0, !PT ;  /* 0x001f001f0c3e7812 */ /* 0x000fc400078ec0ff */
[----:B------:R-:W-:Y:S02]  /*3f20*/  LOP3.LUT R10, R12, 0x3e003e0, RZ, 0xc0, !PT ;  /* 0x03e003e00c0a7812 */ /* 0x000fe400078ec0ff */
[----:B------:R-:W-:Y:S02]  /*3f30*/  SHF.R.U32.HI R51, RZ, 0xa, R12 ;  /* 0x0000000aff337819 */ /* 0x000fe4000001160c */
[--C-:B------:R-:W-:Y:S02]  /*3f40*/  SHF.R.U32.HI R38, RZ, 0xe, R14.reuse ;  /* 0x0000000eff267819 */ /* 0x100fe4000001160e */
[C---:B------:R-:W-:Y:S02]  /*3f50*/  LOP3.LUT R65, R14.reuse, 0x1f001f, RZ, 0xc0, !PT ;  /* 0x001f001f0e417812 */ /* 0x040fe400078ec0ff */
[----:B------:R-:W-:Y:S02]  /*3f60*/  LOP3.LUT R12, R14, 0x3e003e0, RZ, 0xc0, !PT ;  /* 0x03e003e00e0c7812 */ /* 0x000fe400078ec0ff */
[----:B------:R-:W-:-:S02]  /*3f70*/  SHF.R.U32.HI R56, RZ, 0xa, R14 ;  /* 0x0000000aff387819 */ /* 0x000fc4000001160e */
[----:B------:R-:W-:Y:S02]  /*3f80*/  LOP3.LUT R36, R36, 0x10001, RZ, 0xc0, !PT ;  /* 0x0001000124247812 */ /* 0x000fe400078ec0ff */
[----:B------:R-:W-:Y:S02]  /*3f90*/  LOP3.LUT R37, R37, 0x10001, RZ, 0xc0, !PT ;  /* 0x0001000125257812 */ /* 0x000fe400078ec0ff */
[----:B------:R-:W-:Y:S02]  /*3fa0*/  LOP3.LUT R39, R39, 0x10001, RZ, 0xc0, !PT ;  /* 0x0001000127277812 */ /* 0x000fe400078ec0ff */
[----:B------:R-:W-:Y:S02]  /*3fb0*/  SHF.R.U32.HI R71, RZ, 0xe, R13 ;  /* 0x0000000eff477819 */ /* 0x000fe4000001160d */
[----:B------:R-:W-:Y:S02]  /*3fc0*/  SHF.R.U32.HI R14, RZ, 0xe, R15 ;  /* 0x0000000eff0e7819 */ /* 0x000fe4000001160f */
[----:B------:R-:W-:-:S02]  /*3fd0*/  LOP3.LUT R71, R36, 0x20002, R71, 0xf8, !PT ;  /* 0x0002000224477812 */ /* 0x000fc400078ef847 */
[----:B------:R-:W-:Y:S02]  /*3fe0*/  LOP3.LUT R85, R37, 0x20002, R38, 0xf8, !PT ;  /* 0x0002000225557812 */ /* 0x000fe400078ef826 */
[----:B------:R-:W-:Y:S02]  /*3ff0*/  LOP3.LUT R69, R39, 0x20002, R14, 0xf8, !PT ;  /* 0x0002000227457812 */ /* 0x000fe400078ef80e */
[----:B------:R-:W0:Y:S01]  /*4000*/  LDS.128 R36, [UR4] ;  /* 0x00000004ff247984 */ /* 0x000e220008000c00 */
[----:B------:R-:W-:Y:S02]  /*4010*/  LOP3.LUT R18, R18, 0x10001, RZ, 0xc0, !PT ;  /* 0x0001000112127812 */ /* 0x000fe400078ec0ff */
[----:B------:R-:W-:Y:S02]  /*4020*/  LOP3.LUT R16, R9, 0x3e003e0, RZ, 0xc0, !PT ;  /* 0x03e003e009107812 */ /* 0x000fe400078ec0ff */
[----:B------:R-:W-:Y:S02]  /*4030*/  LOP3.LUT R80, R18, 0x20002, R19, 0xf8, !PT ;  /* 0x0002000212507812 */ /* 0x000fe400078ef813 */
[----:B------:R-:W-:-:S02]  /*4040*/  LOP3.LUT R18, R33, 0x3e003e0, RZ, 0xc0, !PT ;  /* 0x03e003e021127812 */ /* 0x000fc400078ec0ff */
[----:B------:R-:W-:Y:S02]  /*4050*/  LOP3.LUT R21, R9, 0x1f001f, RZ, 0xc0, !PT ;  /* 0x001f001f09157812 */ /* 0x000fe400078ec0ff */
[----:B------:R-:W-:Y:S02]  /*4060*/  SHF.R.U32.HI R50, RZ, 0xa, R9 ;  /* 0x0000000aff327819 */ /* 0x000fe40000011609 */
[----:B------:R-:W-:Y:S02]  /*4070*/  LOP3.LUT R59, R16, 0x64006400, RZ, 0xfc, !PT ;  /* 0x64006400103b7812 */ /* 0x000fe400078efcff */
[C---:B------:R-:W-:Y:S02]  /*4080*/  LOP3.LUT R23, R11.reuse, 0x1f001f, RZ, 0xc0, !PT ;  /* 0x001f001f0b177812 */ /* 0x040fe400078ec0ff */
[----:B------:R-:W-:Y:S01]  /*4090*/  LOP3.LUT R9, R11, 0x3e003e0, RZ, 0xc0, !PT ;  /* 0x03e003e00b097812 */ /* 0x000fe200078ec0ff */
[----:B------:R-:W-:Y:S01]  /*40a0*/  HFMA2 R70, R59, R40.H0_H0, -48, -48 ;  /* 0xd200d2003b467431 */ /* 0x000fe20000040028 */
[----:B------:R-:W-:-:S02]  /*40b0*/  SHF.R.U32.HI R55, RZ, 0xa, R11 ;  /* 0x0000000aff377819 */ /* 0x000fc4000001160b */
[----:B------:R-:W-:Y:S02]  /*40c0*/  LOP3.LUT R67, R18, 0x64006400, RZ, 0xfc, !PT ;  /* 0x6400640012437812 */ /* 0x000fe400078efcff */
[C---:B------:R-:W-:Y:S02]  /*40d0*/  LOP3.LUT R64, R13.reuse, 0x1f001f, RZ, 0xc0, !PT ;  /* 0x001f001f0d407812 */ /* 0x040fe400078ec0ff */
[----:B------:R-:W-:Y:S02]  /*40e0*/  LOP3.LUT R11, R13, 0x3e003e0, RZ, 0xc0, !PT ;  /* 0x03e003e00d0b7812 */ /* 0x000fe400078ec0ff */
[----:B------:R-:W-:Y:S02]  /*40f0*/  SHF.R.U32.HI R53, RZ, 0xa, R13 ;  /* 0x0000000aff357819 */ /* 0x000fe4000001160d */
[----:B------:R-:W-:Y:S02]  /*4100*/  LOP3.LUT R13, R15, 0x3e003e0, RZ, 0xc0, !PT ;  /* 0x03e003e00f0d7812 */ /* 0x000fe400078ec0ff */
[----:B------:R-:W-:-:S02]  /*4110*/  LOP3.LUT R57, R35, 0x3e003e0, RZ, 0xc0, !PT ;  /* 0x03e003e023397812 */ /* 0x000fc400078ec0ff */
[----:B------:R-:W-:Y:S02]  /*4120*/  LOP3.LUT R66, R15, 0x1f001f, RZ, 0xc0, !PT ;  /* 0x001f001f0f427812 */ /* 0x000fe400078ec0ff */
[----:B------:R-:W-:Y:S02]  /*4130*/  SHF.R.U32.HI R58, RZ, 0xa, R15 ;  /* 0x0000000aff3a7819 */ /* 0x000fe4000001160f */
[----:B------:R-:W-:Y:S02]  /*4140*/  LOP3.LUT R14, R32, 0x3e003e0, RZ, 0xc0, !PT ;  /* 0x03e003e0200e7812 */ /* 0x000fe400078ec0ff */
[----:B------:R-:W-:Y:S02]  /*4150*/  LOP3.LUT R15, R24, 0x3e003e0, RZ, 0xc0, !PT ;  /* 0x03e003e0180f7812 */ /* 0x000fe400078ec0ff */
[----:B------:R-:W-:Y:S02]  /*4160*/  LOP3.LUT R19, R25, 0x3e003e0, RZ, 0xc0, !PT ;  /* 0x03e003e019137812 */ /* 0x000fe400078ec0ff */
[----:B------:R-:W-:-:S02]  /*4170*/  LOP3.LUT R42, R34, 0x3e003e0, RZ, 0xc0, !PT ;  /* 0x03e003e0222a7812 */ /* 0x000fc400078ec0ff */
[----:B------:R-:W-:Y:S02]  /*4180*/  LOP3.LUT R81, R13, 0x64006400, RZ, 0xfc, !PT ;  /* 0x640064000d517812 */ /* 0x000fe400078efcff */
[----:B------:R-:W-:Y:S02]  /*4190*/  LOP3.LUT R83, R57, 0x64006400, RZ, 0xfc, !PT ;  /* 0x6400640039537812 */ /* 0x000fe400078efcff */
[----:B------:R-:W-:Y:S02]  /*41a0*/  LOP3.LUT R54, R26, 0x3e003e0, RZ, 0xc0, !PT ;  /* 0x03e003e01a367812 */ /* 0x000fe400078ec0ff */
[----:B------:R-:W-:Y:S01]  /*41b0*/  LOP3.LUT R61, R8, 0x64006400, RZ, 0xfc, !PT ;  /* 0x64006400083d7812 */ /* 0x000fe200078efcff */
[----:B------:R-:W-:Y:S01]  /*41c0*/  HFMA2 R8, R67, R40.H0_H0, -48, -48 ;  /* 0xd200d20043087431 */ /* 0x000fe20000040028 */
[----:B------:R-:W-:Y:S02]  /*41d0*/  LOP3.LUT R79, R9, 0x64006400, RZ, 0xfc, !PT ;  /* 0x64006400094f7812 */ /* 0x000fe400078efcff */
[----:B------:R-:W-:-:S02]  /*41e0*/  LOP3.LUT R13, R14, 0x64006400, RZ, 0xfc, !PT ;  /* 0x640064000e0d7812 */ /* 0x000fc400078efcff */
[----:B------:R-:W-:Y:S02]  /*41f0*/  LOP3.LUT R15, R15, 0x64006400, RZ, 0xfc, !PT ;  /* 0x640064000f0f7812 */ /* 0x000fe400078efcff */
[----:B------:R-:W-:Y:S02]  /*4200*/  LOP3.LUT R73, R19, 0x64006400, RZ, 0xfc, !PT ;  /* 0x6400640013497812 */ /* 0x000fe400078efcff */
[----:B------:R-:W-:Y:S01]  /*4210*/  LOP3.LUT R75, R42, 0x64006400, RZ, 0xfc, !PT ;  /* 0x640064002a4b7812 */ /* 0x000fe200078efcff */
[-C--:B------:R-:W-:Y:S01]  /*4220*/  HFMA2 R42, R13, R40.reuse.H0_H0, -48, -48 ;  /* 0xd200d2000d2a7431 */ /* 0x080fe20000040028 */
[----:B------:R-:W-:Y:S01]  /*4230*/  LOP3.LUT R60, R27, 0x3e003e0, RZ, 0xc0, !PT ;  /* 0x03e003e01b3c7812 */ /* 0x000fe200078ec0ff */
[-C--:B------:R-:W-:Y:S01]  /*4240*/  HFMA2 R13, R15, R40.reuse.H0_H0, -48, -48 ;  /* 0xd200d2000f0d7431 */ /* 0x080fe20000040028 */
[----:B------:R-:W-:Y:S01]  /*4250*/  LOP3.LUT R77, R54, 0x64006400, RZ, 0xfc, !PT ;  /* 0x64006400364d7812 */ /* 0x000fe200078efcff */
[-C--:B------:R-:W-:Y:S01]  /*4260*/  HFMA2 R54, R79, R40.reuse.H0_H0, -48, -48 ;  /* 0xd200d2004f367431 */ /* 0x080fe20000040028 */
[----:B------:R-:W-:Y:S01]  /*4270*/  LOP3.LUT R79, R20, 0x64006400, RZ, 0xfc, !PT ;  /* 0x64006400144f7812 */ /* 0x000fe200078efcff */
[----:B------:R-:W-:Y:S01]  /*4280*/  HFMA2 R15, R73, R40.H0_H0, -48, -48 ;  /* 0xd200d200490f7431 */ /* 0x000fe20000040028 */
[----:B------:R-:W-:-:S02]  /*4290*/  LOP3.LUT R17, R17, 0x64006400, RZ, 0xfc, !PT ;  /* 0x6400640011117812 */ /* 0x000fc400078efcff */
[----:B------:R-:W-:Y:S01]  /*42a0*/  LOP3.LUT R63, R10, 0x64006400, RZ, 0xfc, !PT ;  /* 0x640064000a3f7812 */ /* 0x000fe200078efcff */
[-C--:B------:R-:W-:Y:S01]  /*42b0*/  HFMA2 R10, R75, R40.reuse.H0_H0, -48, -48 ;  /* 0xd200d2004b0a7431 */ /* 0x080fe20000040028 */
[----:B------:R-:W-:Y:S01]  /*42c0*/  LOP3.LUT R11, R11, 0x64006400, RZ, 0xfc, !PT ;  /* 0x640064000b0b7812 */ /* 0x000fe200078efcff */
[----:B------:R-:W-:Y:S01]  /*42d0*/  HADD2 R79, R79, -1040, -1040 ;  /* 0xe410e4104f4f7430 */ /* 0x000fe20000000000 */
[----:B------:R-:W-:Y:S01]  /*42e0*/  LOP3.LUT R9, R12, 0x64006400, RZ, 0xfc, !PT ;  /* 0x640064000c097812 */ /* 0x000fe200078efcff */
[-C--:B------:R-:W-:Y:S01]  /*42f0*/  HFMA2 R72, R17, R40.reuse.H0_H0, -48, -48 ;  /* 0xd200d20011487431 */ /* 0x080fe20000040028 */
[----:B------:R-:W-:Y:S01]  /*4300*/  LOP3.LUT R19, R60, 0x64006400, RZ, 0xfc, !PT ;  /* 0x640064003c137812 */ /* 0x000fe200078efcff */
[-C--:B------:R-:W-:Y:S01]  /*4310*/  HFMA2 R60, R61, R40.reuse.H0_H0, -48, -48 ;  /* 0xd200d2003d3c7431 */ /* 0x080fe20000040028 */
[----:B------:R-:W-:Y:S01]  /*4320*/  LOP3.LUT R75, R21, 0x64006400, RZ, 0xfc, !PT ;  /* 0x64006400154b7812 */ /* 0x000fe200078efcff */
[-C--:B------:R-:W-:Y:S01]  /*4330*/  HFMA2 R61, R11, R40.reuse.H0_H0, -48, -48 ;  /* 0xd200d2000b3d7431 */ /* 0x080fe20000040028 */
[----:B0-----:R-:W-:Y:S01]  /*4340*/  HFMA2.MMA R68, R79, R36, RZ ;  /* 0x000000244f447235 */ /* 0x001fe200000000ff */
[-C--:B------:R-:W-:Y:S01]  /*4350*/  HFMA2 R63, R63, R40.reuse.H0_H0, -48, -48 ;  /* 0xd200d2003f3f7431 */ /* 0x080fe20000040028 */
[----:B------:R-:W-:Y:S01]  /*4360*/  LOP3.LUT R49, R49, 0x1f001f, RZ, 0xc0, !PT ;  /* 0x001f001f31317812 */ /* 0x000fe200078ec0ff */
[-C--:B------:R-:W-:Y:S01]  /*4370*/  HFMA2 R9, R9, R40.reuse.H0_H0, -48, -48 ;  /* 0xd200d20009097431 */ /* 0x080fe20000040028 */
[----:B------:R-:W-:Y:S01]  /*4380*/  LOP3.LUT R50, R50, 0x1f001f, RZ, 0xc0, !PT ;  /* 0x001f001f32327812 */ /* 0x000fe200078ec0ff */
[-C--:B------:R-:W-:Y:S01]  /*4390*/  HFMA2 R11, R81, R40.reuse.H0_H0, -48, -48 ;  /* 0xd200d200510b7431 */ /* 0x080fe20000040028 */
[----:B------:R-:W-:Y:S01]  /*43a0*/  LOP3.LUT R49, R49, 0x64006400, RZ, 0xfc, !PT ;  /* 0x6400640031317812 */ /* 0x000fe200078efcff */
[-C--:B------:R-:W-:Y:S01]  /*43b0*/  HFMA2 R12, R83, R40.reuse.H0_H0, -48, -48 ;  /* 0xd200d200530c7431 */ /* 0x080fe20000040028 */
[----:B------:R-:W-:Y:S01]  /*43c0*/  HFMA2.MMA R68, R72, R37, R68 ;  /* 0x0000002548447235 */ /* 0x000fe20000000044 */
[-C--:B------:R-:W-:Y:S01]  /*43d0*/  HFMA2 R17, R77, R40.reuse.H0_H0, -48, -48 ;  /* 0xd200d2004d117431 */ /* 0x080fe20000040028 */
[----:B------:R-:W-:Y:S01]  /*43e0*/  LOP3.LUT R81, R50, 0x64006400, RZ, 0xfc, !PT ;  /* 0x6400640032517812 */ /* 0x000fe200078efcff */
[----:B------:R-:W-:Y:S01]  /*43f0*/  HFMA2 R19, R19, R40.H0_H0, -48, -48 ;  /* 0xd200d20013137431 */ /* 0x000fe20000040028 */
[----:B------:R-:W-:Y:S01]  /*4400*/  LOP3.LUT R62, R62, 0x64006400, RZ, 0xfc, !PT ;  /* 0x640064003e3e7812 */ /* 0x000fe200078efcff */
[----:B------:R-:W-:Y:S01]  /*4410*/  HADD2 R75, R75, -1040, -1040 ;  /* 0xe410e4104b4b7430 */ /* 0x000fe20000000000 */
        /* <DEDUP_REMOVED lines=8> */
[----:B------:R-:W-:-:S02]  /*44a0*/  LOP3.LUT R58, R58, 0x1f001f, RZ, 0xc0, !PT ;  /* 0x001f001f3a3a7812 */ /* 0x000fc400078ec0ff */
[----:B------:R-:W-:Y:S02]  /*44b0*/  LOP3.LUT R64, R51, 0x64006400, RZ, 0xfc, !PT ;  /* 0x6400640033407812 */ /* 0x000fe400078efcff */
[----:B------:R-:W-:Y:S02]  /*44c0*/  LOP3.LUT R56, R56, 0x64006400, RZ, 0xfc, !PT ;  /* 0x6400640038387812 */ /* 0x000fe400078efcff */
[----:B------:R-:W-:Y:S01]  /*44d0*/  SHF.R.U32.HI R78, RZ, 0xd, R33 ;  /* 0x0000000dff4e7819 */ /* 0x000fe20000011621 */
[----:B------:R-:W-:Y:S01]  /*44e0*/  HADD2 R64, R64, -1040, -1040 ;  /* 0xe410e41040407430 */ /* 0x000fe20000000000 */
[----:B------:R-:W-:Y:S02]  /*44f0*/  SHF.R.U32.HI R82, RZ, 0xd, R35 ;  /* 0x0000000dff527819 */ /* 0x000fe40000011623 */
[----:B------:R-:W-:Y:S02]  /*4500*/  ISETP.GE.AND P0, PT, R48, 0x2, PT ;  /* 0x000000023000780c */ /* 0x000fe40003f06270 */
[----:B--2---:R-:W-:-:S02]  /*4510*/  LOP3.LUT R18, R29, 0x3e003e0, RZ, 0xc0, !PT ;  /* 0x03e003e01d127812 */ /* 0x004fc400078ec0ff */
[----:B------:R-:W-:Y:S02]  /*4520*/  LOP3.LUT R16, R30, 0x3e003e0, RZ, 0xc0, !PT ;  /* 0x03e003e01e107812 */ /* 0x000fe400078ec0ff */
[----:B------:R-:W-:Y:S02]  /*4530*/  LOP3.LUT R59, R18, 0x64006400, RZ, 0xfc, !PT ;  /* 0x64006400123b7812 */ /* 0x000fe400078efcff */
[----:B------:R-:W-:Y:S02]  /*4540*/  LOP3.LUT R57, R28, 0x3e003e0, RZ, 0xc0, !PT ;  /* 0x03e003e01c397812 */ /* 0x000fe400078ec0ff */
[----:B------:R-:W-:Y:S01]  /*4550*/  LOP3.LUT R67, R16, 0x64006400, RZ, 0xfc, !PT ;  /* 0x6400640010437812 */ /* 0x000fe200078efcff */
[-C--:B------:R-:W-:Y:S01]  /*4560*/  HFMA2 R16, R59, R40.reuse.H0_H0, -48, -48 ;  /* 0xd200d2003b107431 */ /* 0x080fe20000040028 */
[----:B------:R-:W-:Y:S02]  /*4570*/  LOP3.LUT R14, R31, 0x3e003e0, RZ, 0xc0, !PT ;  /* 0x03e003e01f0e7812 */ /* 0x000fe400078ec0ff */
[----:B------:R-:W-:Y:S01]  /*4580*/  LOP3.LUT R57, R57, 0x64006400, RZ, 0xfc, !PT ;  /* 0x6400640039397812 */ /* 0x000fe200078efcff */
[----:B------:R-:W-:Y:S01]  /*4590*/  HFMA2 R18, R67, R40.H0_H0, -48, -48 ;  /* 0xd200d20043127431 */ /* 0x000fe20000040028 */
[----:B------:R-:W-:Y:S01]  /*45a0*/  LOP3.LUT R59, R22, 0x64006400, RZ, 0xfc, !PT ;  /* 0x64006400163b7812 */ /* 0x000fe200078efcff */
[----:B------:R-:W-:Y:S01]  /*45b0*/  HFMA2 R67, R75, R36, RZ.H0_H0 ;  /* 0x000000244b437231 */ /* 0x000fe200000400ff */
[----:B------:R-:W-:Y:S01]  /*45c0*/  LOP3.LUT R73, R14, 0x64006400, RZ, 0xfc, !PT ;  /* 0x640064000e497812 */ /* 0x000fe200078efcff */
[-C--:B------:R-:W-:Y:S01]  /*45d0*/  HFMA2 R14, R57, R40.reuse.H0_H0, -48, -48 ;  /* 0xd200d200390e7431 */ /* 0x080fe20000040028 */
[----:B------:R-:W-:Y:S01]  /*45e0*/  LOP3.LUT R57, R23, 0x64006400, RZ, 0xfc, !PT ;  /* 0x6400640017397812 */ /* 0x000fe200078efcff */
[----:B------:R-:W-:Y:S01]  /*45f0*/  HADD2 R59, R59, -1040, -1040 ;  /* 0xe410e4103b3b7430 */ /* 0x000fe20000000000 */
[----:B------:R-:W0:Y:S01]  /*4600*/  LDS.128 R20, [UR4+0x10] ;  /* 0x00001004ff147984 */ /* 0x000e220008000c00 */
[----:B------:R-:W-:Y:S01]  /*4610*/  HFMA2 R40, R73, R40.H0_H0, -48, -48 ;  /* 0xd200d20049287431 */ /* 0x000fe20000040028 */
[----:B------:R-:W-:Y:S01]  /*4620*/  LOP3.LUT R87, R28, 0x1f001f, RZ, 0xc0, !PT ;  /* 0x001f001f1c577812 */ /* 0x000fe200078ec0ff */
[----:B------:R-:W-:Y:S01]  /*4630*/  HADD2 R57, R57, -1040, -1040 ;  /* 0xe410e41039397430 */ /* 0x000fe20000000000 */
[----:B------:R-:W-:Y:S01]  /*4640*/  SHF.R.U32.HI R86, RZ, 0xb, R31 ;  /* 0x0000000bff567819 */ /* 0x000fe2000001161f */
[----:B------:R-:W-:Y:S01]  /*4650*/  HFMA2.MMA R73, R59, R36, RZ ;  /* 0x000000243b497235 */ /* 0x000fe200000000ff */
[----:B------:R-:W-:Y:S01]  /*4660*/  LOP3.LUT R87, R87, 0x64006400, RZ, 0xfc, !PT ;  /* 0x6400640057577812 */ /* 0x000fe200078efcff */
[----:B------:R-:W-:Y:S01]  /*4670*/  HFMA2 R74, R57, R36, RZ.H0_H0 ;  /* 0x00000024394a7231 */ /* 0x000fe200000400ff */
[----:B------:R-:W-:Y:S01]  /*4680*/  SHF.R.U32.HI R91, RZ, 0xa, R30 ;  /* 0x0000000aff5b7819 */ /* 0x000fe2000001161e */
[-C--:B------:R-:W-:Y:S01]  /*4690*/  HFMA2 R36, R70, R37.reuse, R67 ;  /* 0x0000002546247231 */ /* 0x080fe20000000043 */
[----:B------:R-:W-:Y:S01]  /*46a0*/  SHF.R.U32.HI R93, RZ, 0xa, R29 ;  /* 0x0000000aff5d7819 */ /* 0x000fe2000001161d */
[----:B------:R-:W-:Y:S01]  /*46b0*/  HADD2 R87, R87, -1040, -1040 ;  /* 0xe410e41057577430 */ /* 0x000fe20000000000 */
[----:B------:R-:W-:Y:S01]  /*46c0*/  LOP3.LUT R91, R91, 0x1f001f, RZ, 0xc0, !PT ;  /* 0x001f001f5b5b7812 */ /* 0x000fe200078ec0ff */
[----:B------:R-:W-:Y:S01]  /*46d0*/  HFMA2.MMA R67, R60, R37, R73 ;  /* 0x000000253c437235 */ /* 0x000fe20000000049 */
[----:B------:R-:W-:Y:S01]  /*46e0*/  LOP3.LUT R73, R52, 0x1f001f, RZ, 0xc0, !PT ;  /* 0x001f001f34497812 */ /* 0x000fe200078ec0ff */
[----:B------:R-:W-:Y:S01]  /*46f0*/  HFMA2 R37, R54, R37, R74 ;  /* 0x0000002536257231 */ /* 0x000fe2000000004a */
[----:B------:R-:W-:Y:S01]  /*4700*/  LOP3.LUT R74, R55, 0x1f001f, RZ, 0xc0, !PT ;  /* 0x001f001f374a7812 */ /* 0x000fe200078ec0ff */
[----:B------:R-:W-:Y:S01]  /*4710*/  HFMA2 R36, R81, R38, R36 ;  /* 0x0000002651247231 */ /* 0x000fe20000000024 */
[----:B------:R-:W-:-:S02]  /*4720*/  LOP3.LUT R55, R73, 0x64006400, RZ, 0xfc, !PT ;  /* 0x6400640049377812 */ /* 0x000fc400078efcff */
[----:B------:R-:W-:Y:S01]  /*4730*/  LOP3.LUT R74, R74, 0x64006400, RZ, 0xfc, !PT ;  /* 0x640064004a4a7812 */ /* 0x000fe200078efcff */
[-C--:B------:R-:W-:Y:S01]  /*4740*/  HFMA2 R36, R66, R39.reuse, R36 ;  /* 0x0000002742247231 */ /* 0x080fe20000000024 */
[----:B------:R-:W-:Y:S01]  /*4750*/  LOP3.LUT R52, R65, 0x64006400, RZ, 0xfc, !PT ;  /* 0x6400640041347812 */ /* 0x000fe200078efcff */
[----:B------:R-:W-:Y:S01]  /*4760*/  HADD2 R55, R55, -1040, -1040 ;  /* 0xe410e41037377430 */ /* 0x000fe20000000000 */
[-C--:B------:R-:W-:Y:S01]  /*4770*/  HFMA2.MMA R65, R83, R38.reuse, R68 ;  /* 0x0000002653417235 */ /* 0x080fe20000000044 */
[----:B------:R-:W-:Y:S01]  /*4780*/  HADD2 R49, R74, -1040, -1040 ;  /* 0xe410e4104a317430 */ /* 0x000fe20000000000 */
[----:B------:R-:W-:Y:S01]  /*4790*/  LOP3.LUT R74, R58, 0x64006400, RZ, 0xfc, !PT ;  /* 0x640064003a4a7812 */ /* 0x000fe200078efcff */
[----:B------:R-:W-:Y:S01]  /*47a0*/  HADD2 R68, R62, -1040, -1040 ;  /* 0xe410e4103e447430 */ /* 0x000fe20000000000 */
[----:B------:R-:W-:Y:S01]  /*47b0*/  LOP3.LUT R62, R34, 0x1f001f, RZ, 0xc0, !PT ;  /* 0x001f001f223e7812 */ /* 0x000fe200078ec0ff */
[----:B------:R-:W-:Y:S01]  /*47c0*/  HFMA2.MMA R67, R55, R38, R67 ;  /* 0x0000002637437235 */ /* 0x000fe20000000043 */
[----:B------:R-:W-:Y:S01]  /*47d0*/  HADD2 R52, R52, -1040, -1040 ;  /* 0xe410e41034347430 */ /* 0x000fe20000000000 */
[----:B------:R-:W-:Y:S01]  /*47e0*/  LOP3.LUT R91, R91, 0x64006400, RZ, 0xfc, !PT ;  /* 0x640064005b5b7812 */ /* 0x000fe200078efcff */
[----:B------:R-:W-:Y:S01]  /*47f0*/  HFMA2 R73, R49, R38, R37 ;  /* 0x0000002631497231 */ /* 0x000fe20000000025 */
[-C--:B------:R-:W-:Y:S01]  /*4800*/  HFMA2.MMA R38, R68, R39.reuse, R65 ;  /* 0x0000002744267235 */ /* 0x080fe20000000041 */
[----:B------:R-:W-:Y:S01]  /*4810*/  HADD2 R58, R56, -1040, -1040 ;  /* 0xe410e410383a7430 */ /* 0x000fe20000000000 */
[----:B------:R-:W-:Y:S01]  /*4820*/  LOP3.LUT R65, R33, 0x1f001f, RZ, 0xc0, !PT ;  /* 0x001f001f21417812 */ /* 0x000fe200078ec0ff */
[----:B------:R-:W-:Y:S01]  /*4830*/  HADD2 R56, R74, -1040, -1040 ;  /* 0xe410e4104a387430 */ /* 0x000fe20000000000 */
[----:B------:R-:W-:Y:S01]  /*4840*/  HFMA2.MMA R37, R52, R39, R67 ;  /* 0x0000002734257235 */ /* 0x000fe20000000043 */
[----:B------:R-:W-:Y:S01]  /*4850*/  HFMA2 R39, R50, R39, R73 ;  /* 0x0000002732277231 */ /* 0x000fe20000000049 */
[----:B------:R-:W-:Y:S01]  /*4860*/  LOP3.LUT R67, R32, 0x1f001f, RZ, 0xc0, !PT ;  /* 0x001f001f20437812 */ /* 0x000fe200078ec0ff */
[-C--:B0-----:R-:W-:Y:S01]  /*4870*/  HFMA2 R73, R61, R20.reuse, R36 ;  /* 0x000000143d497231 */ /* 0x081fe20000000024 */
[-C--:B------:R-:W-:Y:S01]  /*4880*/  HFMA2.MMA R38, R63, R20.reuse, R38 ;  /* 0x000000143f267235 */ /* 0x080fe20000000026 */
[----:B------:R-:W-:Y:S01]  /*4890*/  HFMA2 R36, R11, R20, R39 ;  /* 0x000000140b247231 */ /* 0x000fe20000000027 */
[----:B------:R-:W-:Y:S01]  /*48a0*/  LOP3.LUT R39, R53, 0x1f001f, RZ, 0xc0, !PT ;  /* 0x001f001f35277812 */ /* 0x000fe200078ec0ff */
[----:B------:R-:W-:Y:S01]  /*48b0*/  HADD2 R91, R91, -1040, -1040 ;  /* 0xe410e4105b5b7430 */ /* 0x000fe20000000000 */
[----:B------:R-:W-:Y:S01]  /*48c0*/  HFMA2.MMA R37, R9, R20, R37 ;  /* 0x0000001409257235 */ /* 0x000fe20000000025 */
[----:B------:R-:W-:-:S02]  /*48d0*/  LOP3.LUT R20, R35, 0x1f001f, RZ, 0xc0, !PT ;  /* 0x001f001f23147812 */ /* 0x000fc400078ec0ff */
[----:B------:R-:W-:Y:S02]  /*48e0*/  LOP3.LUT R39, R39, 0x64006400, RZ, 0xfc, !PT ;  /* 0x6400640027277812 */ /* 0x000fe400078efcff */
[----:B------:R-:W-:Y:S02]  /*48f0*/  LOP3.LUT R53, R62, 0x64006400, RZ, 0xfc, !PT ;  /* 0x640064003e357812 */ /* 0x000fe400078efcff */
[----:B------:R-:W-:Y:S01]  /*4900*/  LOP3.LUT R51, R20, 0x64006400, RZ, 0xfc, !PT ;  /* 0x6400640014337812 */ /* 0x000fe200078efcff */
[----:B------:R-:W-:Y:S01]  /*4910*/  HADD2 R62, R39, -1040, -1040 ;  /* 0xe410e410273e7430 */ /* 0x000fe20000000000 */
[----:B------:R-:W-:Y:S01]  /*4920*/  LOP3.LUT R67, R67, 0x64006400, RZ, 0xfc, !PT ;  /* 0x6400640043437812 */ /* 0x000fe200078efcff */
[-C--:B------:R-:W-:Y:S01]  /*4930*/  HFMA2.MMA R20, R64, R21.reuse, R38 ;  /* 0x0000001540147235 */ /* 0x080fe20000000026 */
[----:B------:R-:W-:Y:S01]  /*4940*/  HADD2 R53, R53, -1040, -1040 ;  /* 0xe410e41035357430 */ /* 0x000fe20000000000 */
[----:B------:R-:W-:Y:S01]  /*4950*/  HFMA2.MMA R74, R58, R21, R37 ;  /* 0x000000153a4a7235 */ /* 0x000fe20000000025 */
[-C--:B------:R-:W-:Y:S01]  /*4960*/  HFMA2 R73, R62, R21.reuse, R73 ;  /* 0x000000153e497231 */ /* 0x080fe20000000049 */
[----:B------:R-:W-:Y:S01]  /*4970*/  LOP3.LUT R65, R65, 0x64006400, RZ, 0xfc, !PT ;  /* 0x6400640041417812 */ /* 0x000fe200078efcff */
[----:B------:R-:W-:Y:S01]  /*4980*/  HFMA2 R21, R56, R21, R36 ;  /* 0x0000001538157231 */ /* 0x000fe20000000024 */
[----:B------:R-:W-:Y:S01]  /*4990*/  SHF.R.U32.HI R33, RZ, 0xa, R33 ;  /* 0x0000000aff217819 */ /* 0x000fe20000011621 */
[----:B------:R-:W0:Y:S01]  /*49a0*/  LDS.128 R36, [UR4+0x20] ;  /* 0x00002004ff247984 */ /* 0x000e220008000c00 */
[----:B------:R-:W-:Y:S01]  /*49b0*/  HADD2 R67, R67, -1040, -1040 ;  /* 0xe410e41043437430 */ /* 0x000fe20000000000 */
[----:B------:R-:W-:Y:S01]  /*49c0*/  SHF.R.U32.HI R35, RZ, 0xa, R35 ;  /* 0x0000000aff237819 */ /* 0x000fe20000011623 */
[-C--:B------:R-:W-:Y:S01]  /*49d0*/  HFMA2.MMA R76, R53, R22.reuse, R74 ;  /* 0x00000016354c7235 */ /* 0x080fe2000000004a */
[----:B------:R-:W-:Y:S01]  /*49e0*/  HADD2 R65, R65, -1040, -1040 ;  /* 0xe410e41041417430 */ /* 0x000fe20000000000 */
[----:B------:R-:W-:Y:S01]  /*49f0*/  LOP3.LUT R33, R33, 0x1f001f, RZ, 0xc0, !PT ;  /* 0x001f001f21217812 */ /* 0x000fe200078ec0ff */
[----:B------:R-:W-:Y:S01]  /*4a00*/  HADD2 R51, R51, -1040, -1040 ;  /* 0xe410e41033337430 */ /* 0x000fe20000000000 */
[----:B------:R-:W-:Y:S01]  /*4a10*/  HFMA2.MMA R20, R67, R22, R20 ;  /* 0x0000001643147235 */ /* 0x000fe20000000014 */
[-C--:B------:R-:W-:Y:S01]  /*4a20*/  HFMA2 R73, R65, R22.reuse, R73 ;  /* 0x0000001641497231 */ /* 0x080fe20000000049 */
[----:B------:R-:W-:Y:S01]  /*4a30*/  LOP3.LUT R35, R35, 0x1f001f, RZ, 0xc0, !PT ;  /* 0x001f001f23237812 */ /* 0x000fe200078ec0ff */
[----:B------:R-:W-:Y:S01]  /*4a40*/  HFMA2 R21, R51, R22, R21 ;  /* 0x0000001633157231 */ /* 0x000fe20000000015 */
[----:B------:R-:W-:Y:S01]  /*4a50*/  HFMA2.MMA R22, R10, R23, R76 ;  /* 0x000000170a167235 */ /* 0x000fe2000000004c */
[----:B------:R-:W-:-:S02]  /*4a60*/  LOP3.LUT R33, R33, 0x64006400, RZ, 0xfc, !PT ;  /* 0x6400640021217812 */ /* 0x000fc400078efcff */
[-C--:B------:R-:W-:Y:S01]  /*4a70*/  HFMA2 R76, R12, R23.reuse, R21 ;  /* 0x000000170c4c7231 */ /* 0x080fe20000000015 */
[----:B------:R-:W-:Y:S01]  /*4a80*/  HFMA2.MMA R74, R42, R23, R20 ;  /* 0x000000172a4a7235 */ /* 0x000fe20000000014 */
[----:B------:R-:W-:Y:S01]  /*4a90*/  HFMA2 R20, R8, R23, R73 ;  /* 0x0000001708147231 */ /* 0x000fe20000000049 */
[----:B------:R-:W-:Y:S01]  /*4aa0*/  LOP3.LUT R23, R71, 0x40004, R78, 0xf8, !PT ;  /* 0x0004000447177812 */ /* 0x000fe200078ef84e */
[----:B------:R-:W-:Y:S01]  /*4ab0*/  HADD2 R73, R33, -1040, -1040 ;  /* 0xe410e41021497430 */ /* 0x000fe20000000000 */
[----:B------:R-:W-:Y:S02]  /*4ac0*/  SHF.R.U32.HI R21, RZ, 0xd, R32 ;  /* 0x0000000dff157819 */ /* 0x000fe40000011620 */
[----:B------:R-:W-:Y:S02]  /*4ad0*/  SHF.R.U32.HI R78, RZ, 0xd, R34 ;  /* 0x0000000dff4e7819 */ /* 0x000fe40000011622 */
[----:B------:R-:W-:Y:S02]  /*4ae0*/  SHF.R.U32.HI R32, RZ, 0xa, R32 ;  /* 0x0000000aff207819 */ /* 0x000fe40000011620 */
[----:B------:R-:W-:-:S02]  /*4af0*/  SHF.R.U32.HI R34, RZ, 0xa, R34 ;  /* 0x0000000aff227819 */ /* 0x000fc40000011622 */
[----:B------:R-:W-:Y:S02]  /*4b00*/  LOP3.LUT R32, R32, 0x1f001f, RZ, 0xc0, !PT ;  /* 0x001f001f20207812 */ /* 0x000fe400078ec0ff */
[----:B------:R-:W-:Y:S02]  /*4b10*/  LOP3.LUT R34, R34, 0x1f001f, RZ, 0xc0, !PT ;  /* 0x001f001f22227812 */ /* 0x000fe400078ec0ff */
[----:B------:R-:W-:Y:S02]  /*4b20*/  LOP3.LUT R32, R32, 0x64006400, RZ, 0xfc, !PT ;  /* 0x6400640020207812 */ /* 0x000fe400078efcff */
[----:B------:R-:W-:Y:S02]  /*4b30*/  LOP3.LUT R34, R34, 0x64006400, RZ, 0xfc, !PT ;  /* 0x6400640022227812 */ /* 0x000fe400078efcff */
[----:B------:R-:W-:Y:S01]  /*4b40*/  LOP3.LUT R35, R35, 0x64006400, RZ, 0xfc, !PT ;  /* 0x6400640023237812 */ /* 0x000fe200078efcff */
[----:B------:R-:W-:Y:S01]  /*4b50*/  HADD2 R77, R32, -1040, -1040 ;  /* 0xe410e410204d7430 */ /* 0x000fe20000000000 */
[----:B------:R-:W-:Y:S01]  /*4b60*/  LOP3.LUT R80, R80, 0x40004, R21, 0xf8, !PT ;  /* 0x0004000450507812 */ /* 0x000fe200078ef815 */
[----:B------:R-:W-:Y:S01]  /*4b70*/  HADD2 R71, R34, -1040, -1040 ;  /* 0xe410e41022477430 */ /* 0x000fe20000000000 */
[----:B------:R-:W-:Y:S01]  /*4b80*/  LOP3.LUT R21, R69, 0x40004, R82, 0xf8, !PT ;  /* 0x0004000445157812 */ /* 0x000fe200078ef852 */
[----:B------:R-:W-:Y:S01]  /*4b90*/  HADD2 R69, R35, -1040, -1040 ;  /* 0xe410e41023457430 */ /* 0x000fe20000000000 */
[----:B------:R-:W-:Y:S01]  /*4ba0*/  LOP3.LUT R34, R24, 0x1f001f, RZ, 0xc0, !PT ;  /* 0x001f001f18227812 */ /* 0x000fe200078ec0ff */
[-C--:B0-----:R-:W-:Y:S01]  /*4bb0*/  HFMA2.MMA R32, R77, R36.reuse, R74 ;  /* 0x000000244d207235 */ /* 0x081fe2000000004a */
[-C--:B------:R-:W-:Y:S01]  /*4bc0*/  HFMA2 R20, R73, R36.reuse, R20 ;  /* 0x0000002449147231 */ /* 0x080fe20000000014 */
[----:B------:R-:W-:Y:S01]  /*4bd0*/  HFMA2.MMA R22, R71, R36, R22 ;  /* 0x0000002447167235 */ /* 0x000fe20000000016 */
[----:B------:R-:W-:Y:S01]  /*4be0*/  HFMA2 R33, R69, R36, R76 ;  /* 0x0000002445217231 */ /* 0x000fe2000000004c */
[----:B------:R-:W-:-:S02]  /*4bf0*/  LOP3.LUT R36, R26, 0x1f001f, RZ, 0xc0, !PT ;  /* 0x001f001f1a247812 */ /* 0x000fc400078ec0ff */
[----:B------:R-:W-:Y:S02]  /*4c00*/  LOP3.LUT R34, R34, 0x64006400, RZ, 0xfc, !PT ;  /* 0x6400640022227812 */ /* 0x000fe400078efcff */
[----:B------:R-:W-:Y:S02]  /*4c10*/  LOP3.LUT R74, R27, 0x1f001f, RZ, 0xc0, !PT ;  /* 0x001f001f1b4a7812 */ /* 0x000fe400078ec0ff */
[----:B------:R-:W-:Y:S02]  /*4c20*/  LOP3.LUT R36, R36, 0x64006400, RZ, 0xfc, !PT ;  /* 0x6400640024247812 */ /* 0x000fe400078efcff */
[----:B------:R-:W-:Y:S02]  /*4c30*/  LOP3.LUT R35, R25, 0x1f001f, RZ, 0xc0, !PT ;  /* 0x001f001f19237812 */ /* 0x000fe400078ec0ff */
[----:B------:R-:W-:Y:S01]  /*4c40*/  LOP3.LUT R85, R85, 0x40004, R78, 0xf8, !PT ;  /* 0x0004000455557812 */ /* 0x000fe200078ef84e */
[----:B------:R-:W-:Y:S01]  /*4c50*/  HADD2 R78, R34, -1040, -1040 ;  /* 0xe410e410224e7430 */ /* 0x000fe20000000000 */
[----:B------:R-:W-:Y:S01]  /*4c60*/  LOP3.LUT R82, R74, 0x64006400, RZ, 0xfc, !PT ;  /* 0x640064004a527812 */ /* 0x000fe200078efcff */
[----:B------:R-:W-:Y:S01]  /*4c70*/  HADD2 R74, R36, -1040, -1040 ;  /* 0xe410e410244a7430 */ /* 0x000fe20000000000 */
[----:B------:R-:W-:-:S02]  /*4c80*/  LOP3.LUT R35, R35, 0x64006400, RZ, 0xfc, !PT ;  /* 0x6400640023237812 */ /* 0x000fc400078efcff */
[----:B------:R-:W-:Y:S01]  /*4c90*/  SHF.R.U32.HI R89, RZ, 0xa, R31 ;  /* 0x0000000aff597819 */ /* 0x000fe2000001161f */
[----:B------:R-:W-:Y:S01]  /*4ca0*/  HADD2 R36, R82, -1040, -1040 ;  /* 0xe410e41052247430 */ /* 0x000fe20000000000 */
[-C--:B------:R-:W-:Y:S01]  /*4cb0*/  HFMA2.MMA R32, R78, R37.reuse, R32 ;  /* 0x000000254e207235 */ /* 0x080fe20000000020 */
[----:B------:R-:W-:Y:S01]  /*4cc0*/  HADD2 R76, R35, -1040, -1040 ;  /* 0xe410e410234c7430 */ /* 0x000fe20000000000 */
[----:B------:R-:W-:Y:S01]  /*4cd0*/  HFMA2.MMA R35, R74, R37, R22 ;  /* 0x000000254a237235 */ /* 0x000fe20000000016 */
[-C--:B------:R-:W-:Y:S01]  /*4ce0*/  HFMA2 R33, R36, R37.reuse, R33 ;  /* 0x0000002524217231 */ /* 0x080fe20000000021 */
[----:B------:R-:W-:Y:S01]  /*4cf0*/  LOP3.LUT R93, R93, 0x1f001f, RZ, 0xc0, !PT ;  /* 0x001f001f5d5d7812 */ /* 0x000fe200078ec0ff */
[----:B------:R-:W-:Y:S01]  /*4d00*/  HFMA2 R20, R76, R37, R20 ;  /* 0x000000254c147231 */ /* 0x000fe20000000014 */
[----:B------:R-:W-:Y:S01]  /*4d10*/  LOP3.LUT R89, R89, 0x1f001f, RZ, 0xc0, !PT ;  /* 0x001f001f59597812 */ /* 0x000fe200078ec0ff */
[-C--:B------:R-:W-:Y:S01]  /*4d20*/  HFMA2 R33, R19, R38.reuse, R33 ;  /* 0x0000002613217231 */ /* 0x080fe20000000021 */
[-C--:B------:R-:W-:Y:S01]  /*4d30*/  HFMA2.MMA R22, R13, R38.reuse, R32 ;  /* 0x000000260d167235 */ /* 0x080fe20000000020 */
[----:B------:R-:W-:Y:S01]  /*4d40*/  HFMA2 R34, R15, R38, R20 ;  /* 0x000000260f227231 */ /* 0x000fe20000000014 */
[----:B------:R-:W-:Y:S01]  /*4d50*/  HFMA2.MMA R20, R17, R38, R35 ;  /* 0x0000002611147235 */ /* 0x000fe20000000023 */
[----:B------:R-:W-:-:S02]  /*4d60*/  SHF.R.U32.HI R38, RZ, 0xc, R26 ;  /* 0x0000000cff267819 */ /* 0x000fc4000001161a */
[----:B------:R-:W-:Y:S02]  /*4d70*/  SHF.R.U32.HI R26, RZ, 0xa, R26 ;  /* 0x0000000aff1a7819 */ /* 0x000fe4000001161a */
[--C-:B------:R-:W-:Y:S02]  /*4d80*/  SHF.R.U32.HI R35, RZ, 0xc, R24.reuse ;  /* 0x0000000cff237819 */ /* 0x100fe40000011618 */
[----:B------:R-:W-:Y:S02]  /*4d90*/  LOP3.LUT R26, R26, 0x1f001f, RZ, 0xc0, !PT ;  /* 0x001f001f1a1a7812 */ /* 0x000fe400078ec0ff */
[----:B------:R-:W-:Y:S02]  /*4da0*/  SHF.R.U32.HI R24, RZ, 0xa, R24 ;  /* 0x0000000aff187819 */ /* 0x000fe40000011618 */
[----:B------:R-:W-:Y:S02]  /*4db0*/  LOP3.LUT R26, R26, 0x64006400, RZ, 0xfc, !PT ;  /* 0x640064001a1a7812 */ /* 0x000fe400078efcff */
[----:B------:R-:W-:-:S02]  /*4dc0*/  LOP3.LUT R85, R85, 0x80008, R38, 0xf8, !PT ;  /* 0x0008000855557812 */ /* 0x000fc400078ef826 */
[--C-:B------:R-:W-:Y:S02]  /*4dd0*/  SHF.R.U32.HI R38, RZ, 0xc, R27.reuse ;  /* 0x0000000cff267819 */ /* 0x100fe4000001161b */
[----:B------:R-:W-:Y:S02]  /*4de0*/  LOP3.LUT R24, R24, 0x1f001f, RZ, 0xc0, !PT ;  /* 0x001f001f18187812 */ /* 0x000fe400078ec0ff */
[----:B------:R-:W-:Y:S02]  /*4df0*/  SHF.R.U32.HI R27, RZ, 0xa, R27 ;  /* 0x0000000aff1b7819 */ /* 0x000fe4000001161b */
[----:B------:R-:W-:Y:S01]  /*4e00*/  LOP3.LUT R35, R80, 0x80008, R35, 0xf8, !PT ;  /* 0x0008000850237812 */ /* 0x000fe200078ef823 */
[----:B------:R-:W-:Y:S01]  /*4e10*/  HADD2 R80, R26, -1040, -1040 ;  /* 0xe410e4101a507430 */ /* 0x000fe20000000000 */
[----:B------:R-:W-:Y:S02]  /*4e20*/  LOP3.LUT R24, R24, 0x64006400, RZ, 0xfc, !PT ;  /* 0x6400640018187812 */ /* 0x000fe400078efcff */
[----:B------:R-:W-:-:S02]  /*4e30*/  LOP3.LUT R27, R27, 0x1f001f, RZ, 0xc0, !PT ;  /* 0x001f001f1b1b7812 */ /* 0x000fc400078ec0ff */
[--C-:B------:R-:W-:Y:S01]  /*4e40*/  SHF.R.U32.HI R32, RZ, 0xc, R25.reuse ;  /* 0x0000000cff207819 */ /* 0x100fe20000011619 */
[----:B------:R-:W-:Y:S01]  /*4e50*/  HADD2 R84, R24, -1040, -1040 ;  /* 0xe410e41018547430 */ /* 0x000fe20000000000 */
[----:B------:R-:W-:Y:S01]  /*4e60*/  LOP3.LUT R27, R27, 0x64006400, RZ, 0xfc, !PT ;  /* 0x640064001b1b7812 */ /* 0x000fe200078efcff */
[-C--:B------:R-:W-:Y:S01]  /*4e70*/  HFMA2.MMA R26, R80, R39.reuse, R20 ;  /* 0x00000027501a7235 */ /* 0x080fe20000000014 */
[----:B------:R-:W-:Y:S02]  /*4e80*/  SHF.R.U32.HI R20, RZ, 0xb, R28 ;  /* 0x0000000bff147819 */ /* 0x000fe4000001161c */
[----:B------:R-:W-:Y:S01]  /*4e90*/  LOP3.LUT R37, R21, 0x80008, R38, 0xf8, !PT ;  /* 0x0008000815257812 */ /* 0x000fe200078ef826 */
[----:B------:R-:W-:Y:S01]  /*4ea0*/  HADD2 R38, R27, -1040, -1040 ;  /* 0xe410e4101b267430 */ /* 0x000fe20000000000 */
[----:B------:R-:W-:Y:S01]  /*4eb0*/  LOP3.LUT R32, R23, 0x80008, R32, 0xf8, !PT ;  /* 0x0008000817207812 */ /* 0x000fe200078ef820 */
[----:B------:R-:W-:Y:S01]  /*4ec0*/  HFMA2.MMA R27, R84, R39, R22 ;  /* 0x00000027541b7235 */ /* 0x000fe20000000016 */
[----:B------:R-:W-:Y:S01]  /*4ed0*/  LOP3.LUT R35, R35, 0x100010, R20, 0xf8, !PT ;  /* 0x0010001023237812 */ /* 0x000fe200078ef814 */
[----:B------:R-:W-:Y:S01]  /*4ee0*/  HFMA2 R33, R38, R39, R33 ;  /* 0x0000002726217231 */ /* 0x000fe20000000021 */
[----:B------:R-:W0:Y:S01]  /*4ef0*/  LDS.128 R20, [UR4+0x30] ;  /* 0x00003004ff147984 */ /* 0x000e220008000c00 */
[----:B------:R-:W-:-:S02]  /*4f00*/  SHF.R.U32.HI R25, RZ, 0xa, R25 ;  /* 0x0000000aff197819 */ /* 0x000fc40000011619 */
[----:B------:R-:W-:Y:S02]  /*4f10*/  SHF.R.U32.HI R24, RZ, 0xb, R30 ;  /* 0x0000000bff187819 */ /* 0x000fe4000001161e */
[----:B------:R-:W-:Y:S02]  /*4f20*/  LOP3.LUT R25, R25, 0x1f001f, RZ, 0xc0, !PT ;  /* 0x001f001f19197812 */ /* 0x000fe400078ec0ff */
[----:B------:R-:W-:Y:S02]  /*4f30*/  LOP3.LUT R24, R85, 0x100010, R24, 0xf8, !PT ;  /* 0x0010001055187812 */ /* 0x000fe400078ef818 */
[----:B------:R-:W-:Y:S02]  /*4f40*/  LOP3.LUT R25, R25, 0x64006400, RZ, 0xfc, !PT ;  /* 0x6400640019197812 */ /* 0x000fe400078efcff */
[----:B------:R-:W-:Y:S02]  /*4f50*/  LOP3.LUT R85, R29, 0x1f001f, RZ, 0xc0, !PT ;  /* 0x001f001f1d557812 */ /* 0x000fe400078ec0ff */
[----:B------:R-:W-:Y:S01]  /*4f60*/  LOP3.LUT R35, R35, 0x64006400, RZ, 0xfc, !PT ;  /* 0x6400640023237812 */ /* 0x000fe200078efcff */
[----:B------:R-:W-:Y:S01]  /*4f70*/  HADD2 R82, R25, -1040, -1040 ;  /* 0xe410e41019527430 */ /* 0x000fe20000000000 */
[----:B------:R-:W-:-:S02]  /*4f80*/  SHF.R.U32.HI R25, RZ, 0xb, R29 ;  /* 0x0000000bff197819 */ /* 0x000fc4000001161d */
[----:B------:R-:W-:Y:S01]  /*4f90*/  LOP3.LUT R85, R85, 0x64006400, RZ, 0xfc, !PT ;  /* 0x6400640055557812 */ /* 0x000fe200078efcff */
[----:B------:R-:W-:Y:S01]  /*4fa0*/  HFMA2 R34, R82, R39, R34 ;  /* 0x0000002752227231 */ /* 0x000fe20000000022 */
[----:B------:R-:W-:Y:S01]  /*4fb0*/  LOP3.LUT R39, R30, 0x1f001f, RZ, 0xc0, !PT ;  /* 0x001f001f1e277812 */ /* 0x000fe200078ec0ff */
[----:B------:R-:W-:Y:S01]  /*4fc0*/  HADD2 R94, R35, -1040, -1040 ;  /* 0xe410e410235e7430 */ /* 0x000fe20000000000 */
[----:B------:R-:W-:Y:S01]  /*4fd0*/  LOP3.LUT R32, R32, 0x100010, R25, 0xf8, !PT ;  /* 0x0010001020207812 */ /* 0x000fe200078ef819 */
[----:B------:R-:W-:Y:S01]  /*4fe0*/  HADD2 R85, R85, -1040, -1040 ;  /* 0xe410e41055557430 */ /* 0x000fe20000000000 */
[----:B------:R-:W-:Y:S02]  /*4ff0*/  LOP3.LUT R39, R39, 0x64006400, RZ, 0xfc, !PT ;  /* 0x6400640027277812 */ /* 0x000fe400078efcff */
[----:B------:R-:W-:Y:S02]  /*5000*/  LOP3.LUT R25, R37, 0x100010, R86, 0xf8, !PT ;  /* 0x0010001025197812 */ /* 0x000fe400078ef856 */
[----:B------:R-:W-:Y:S01]  /*5010*/  SHF.R.U32.HI R86, RZ, 0xa, R28 ;  /* 0x0000000aff567819 */ /* 0x000fe2000001161c */
[----:B------:R-:W-:Y:S01]  /*5020*/  HADD2 R39, R39, -1040, -1040 ;  /* 0xe410e41027277430 */ /* 0x000fe20000000000 */
[----:B------:R-:W-:-:S02]  /*5030*/  LOP3.LUT R37, R31, 0x1f001f, RZ, 0xc0, !PT ;  /* 0x001f001f1f257812 */ /* 0x000fc400078ec0ff */
[----:B------:R-:W-:Y:S02]  /*5040*/  LOP3.LUT R86, R86, 0x1f001f, RZ, 0xc0, !PT ;  /* 0x001f001f56567812 */ /* 0x000fe400078ec0ff */
[----:B------:R-:W-:Y:S02]  /*5050*/  LOP3.LUT R37, R37, 0x64006400, RZ, 0xfc, !PT ;  /* 0x6400640025257812 */ /* 0x000fe400078efcff */
[----:B------:R-:W-:Y:S02]  /*5060*/  LOP3.LUT R86, R86, 0x64006400, RZ, 0xfc, !PT ;  /* 0x6400640056567812 */ /* 0x000fe400078efcff */
[----:B------:R-:W-:Y:S01]  /*5070*/  LOP3.LUT R24, R24, 0x64006400, RZ, 0xfc, !PT ;  /* 0x6400640018187812 */ /* 0x000fe200078efcff */
[----:B------:R-:W-:Y:S01]  /*5080*/  HADD2 R37, R37, -1040, -1040 ;  /* 0xe410e41025257430 */ /* 0x000fe20000000000 */
[----:B------:R-:W-:Y:S01]  /*5090*/  LOP3.LUT R93, R93, 0x64006400, RZ, 0xfc, !PT ;  /* 0x640064005d5d7812 */ /* 0x000fe200078efcff */
[-C--:B0-----:R-:W-:Y:S01]  /*50a0*/  HFMA2.MMA R27, R87, R20.reuse, R27 ;  /* 0x00000014571b7235 */ /* 0x081fe2000000001b */
[----:B------:R-:W-:Y:S01]  /*50b0*/  HADD2 R86, R86, -1040, -1040 ;  /* 0xe410e41056567430 */ /* 0x000fe20000000000 */
[----:B------:R-:W-:Y:S01]  /*50c0*/  HFMA2.MMA R26, R39, R20, R26 ;  /* 0x00000014271a7235 */ /* 0x000fe2000000001a */
[-C--:B------:R-:W-:Y:S01]  /*50d0*/  HFMA2 R34, R85, R20.reuse, R34 ;  /* 0x0000001455227231 */ /* 0x080fe20000000022 */
[----:B------:R-:W-:Y:S01]  /*50e0*/  LOP3.LUT R89, R89, 0x64006400, RZ, 0xfc, !PT ;  /* 0x6400640059597812 */ /* 0x000fe200078efcff */
[----:B------:R-:W-:Y:S01]  /*50f0*/  HFMA2 R33, R37, R20, R33 ;  /* 0x0000001425217231 */ /* 0x000fe20000000021 */
[----:B------:R-:W-:Y:S01]  /*5100*/  LOP3.LUT R32, R32, 0x64006400, RZ, 0xfc, !PT ;  /* 0x6400640020207812 */ /* 0x000fe200078efcff */
[----:B------:R-:W-:Y:S01]  /*5110*/  HADD2 R90, R24, -1040, -1040 ;  /* 0xe410e410185a7430 */ /* 0x000fe20000000000 */
[-C--:B------:R-:W-:Y:S01]  /*5120*/  HFMA2.MMA R27, R14, R21.reuse, R27 ;  /* 0x000000150e1b7235 */ /* 0x080fe2000000001b */
[-C--:B------:R-:W-:Y:S01]  /*5130*/  HFMA2 R20, R16, R21.reuse, R34 ;  /* 0x0000001510147231 */ /* 0x080fe20000000022 */
[----:B------:R-:W-:Y:S01]  /*5140*/  HFMA2.MMA R26, R18, R21, R26 ;  /* 0x00000015121a7235 */ /* 0x000fe2000000001a */
[----:B------:R-:W-:Y:S01]  /*5150*/  HADD2 R93, R93, -1040, -1040 ;  /* 0xe410e4105d5d7430 */ /* 0x000fe20000000000 */
[----:B------:R-:W-:Y:S01]  /*5160*/  LOP3.LUT R25, R25, 0x64006400, RZ, 0xfc, !PT ;  /* 0x6400640019197812 */ /* 0x000fe200078efcff */
[----:B------:R-:W-:-:S02]  /*5170*/  HFMA2 R21, R40, R21, R33 ;  /* 0x0000001528157231 */ /* 0x000fc40000000021 */
[----:B------:R-:W-:Y:S01]  /*5180*/  HADD2 R89, R89, -1040, -1040 ;  /* 0xe410e41059597430 */ /* 0x000fe20000000000 */
[-C--:B------:R-:W-:Y:S01]  /*5190*/  HFMA2.MMA R27, R86, R22.reuse, R27 ;  /* 0x00000016561b7235 */ /* 0x080fe2000000001b */
[-C--:B------:R-:W-:Y:S01]  /*51a0*/  HFMA2 R20, R93, R22.reuse, R20 ;  /* 0x000000165d147231 */ /* 0x080fe20000000014 */
[----:B------:R-:W-:Y:S01]  /*51b0*/  HFMA2.MMA R26, R91, R22, R26 ;  /* 0x000000165b1a7235 */ /* 0x000fe2000000001a */
[----:B------:R-:W-:Y:S02]  /*51c0*/  HADD2 R92, R32, -1040, -1040 ;  /* 0xe410e410205c7430 */ /* 0x000fe40000000000 */
[----:B------:R-:W-:Y:S02]  /*51d0*/  HFMA2 R21, R89, R22, R21 ;  /* 0x0000001659157231 */ /* 0x000fe40000000015 */
[----:B------:R-:W-:Y:S01]  /*51e0*/  HADD2 R88, R25, -1040, -1040 ;  /* 0xe410e41019587430 */ /* 0x000fe20000000000 */
[-C--:B------:R-:W-:Y:S01]  /*51f0*/  HFMA2.MMA R27, R94, R23.reuse, R27 ;  /* 0x000000175e1b7235 */ /* 0x080fe2000000001b */
[-C--:B------:R-:W-:Y:S01]  /*5200*/  HFMA2 R20, R92, R23.reuse, R20 ;  /* 0x000000175c147231 */ /* 0x080fe20000000014 */
[----:B------:R-:W-:Y:S01]  /*5210*/  HFMA2.MMA R26, R90, R23, R26 ;  /* 0x000000175a1a7235 */ /* 0x000fe2000000001a */
[----:B------:R-:W-:-:S02]  /*5220*/  HFMA2 R23, R88, R23, R21 ;  /* 0x0000001758177231 */ /* 0x000fc40000000015 */
[----:B------:R-:W-:Y:S02]  /*5230*/  HADD2 R21, R20.H0_H0, R20.H1_H1 ;  /* 0x3000001414157230 */ /* 0x000fe40000000800 */
[----:B------:R-:W-:-:S03]  /*5240*/  HADD2 R23, R23.H0_H0, R23.H1_H1 ;  /* 0x3000001717177230 */ /* 0x000fc60000000800 */
        /* <DEDUP_REMOVED lines=8> */
[----:B------:R-:W-:Y:S01]  /*52d0*/  ISETP.NE.AND P0, PT, R48, 0x2, PT ;  /* 0x000000023000780c */ /* 0x000fe20003f05270 */
        /* <DEDUP_REMOVED lines=12> */
[-C--:B------:R-:W-:Y:S02]  /*53a0*/  HFMA2.MMA R34, R83, R22.reuse, R20 ;  /* 0x0000001653227235 */ /* 0x080fe40000000014 */
[----:B------:R-:W-:-:S06]  /*53b0*/  HFMA2.MMA R25, R55, R22, R30 ;  /* 0x0000001637197235 */ /* 0x000fcc000000001e */
[-C--:B------:R-:W-:Y:S02]  /*53c0*/  HFMA2.MMA R26, R68, R23.reuse, R34 ;  /* 0x00000017441a7235 */ /* 0x080fe40000000022 */
[----:B------:R-:W-:Y:S02]  /*53d0*/  HFMA2.MMA R25, R52, R23, R25 ;  /* 0x0000001734197235 */ /* 0x000fe40000000019 */
[----:B------:R-:W0:Y:S04]  /*53e0*/  LDS.128 R20, [UR4+0x90] ;  /* 0x00009004ff147984 */ /* 0x000e280008000c00 */
[-C--:B0-----:R-:W-:Y:S01]  /*53f0*/  HFMA2.MMA R32, R63, R20.reuse, R26 ;  /* 0x000000143f207235 */ /* 0x081fe2000000001a */
[-C--:B------:R-:W-:Y:S01]  /*5400*/  HFMA2 R31, R61, R20.reuse, R24 ;  /* 0x000000143d1f7231 */ /* 0x080fe20000000018 */
[----:B------:R-:W-:Y:S01]  /*5410*/  HFMA2.MMA R29, R9, R20, R25 ;  /* 0x00000014091d7235 */ /* 0x000fe20000000019 */
[----:B------:R-:W-:-:S02]  /*5420*/  HFMA2 R28, R11, R20, R27 ;  /* 0x000000140b1c7231 */ /* 0x000fc4000000001b */
[-C--:B------:R-:W-:Y:S02]  /*5430*/  HFMA2 R31, R62, R21.reuse, R31 ;  /* 0x000000153e1f7231 */ /* 0x080fe4000000001f */
[----:B------:R-:W-:Y:S01]  /*5440*/  HFMA2 R28, R56, R21, R28 ;  /* 0x00000015381c7231 */ /* 0x000fe2000000001c */
[-C--:B------:R-:W-:Y:S01]  /*5450*/  HFMA2.MMA R32, R64, R21.reuse, R32 ;  /* 0x0000001540207235 */ /* 0x080fe20000000020 */
[-C--:B------:R-:W-:Y:S01]  /*5460*/  HFMA2 R24, R65, R22.reuse, R31 ;  /* 0x0000001641187231 */ /* 0x080fe2000000001f */
[----:B------:R-:W-:Y:S01]  /*5470*/  HFMA2.MMA R29, R58, R21, R29 ;  /* 0x000000153a1d7235 */ /* 0x000fe2000000001d */
[----:B------:R-:W-:Y:S02]  /*5480*/  HFMA2 R27, R51, R22, R28 ;  /* 0x00000016331b7231 */ /* 0x000fe4000000001c */
[-C--:B------:R-:W-:Y:S02]  /*5490*/  HFMA2 R24, R8, R23.reuse, R24 ;  /* 0x0000001708187231 */ /* 0x080fe40000000018 */
[----:B------:R-:W-:Y:S01]  /*54a0*/  HFMA2 R27, R12, R23, R27 ;  /* 0x000000170c1b7231 */ /* 0x000fe2000000001b */
[----:B------:R-:W-:-:S02]  /*54b0*/  HFMA2.MMA R21, R67, R22, R32 ;  /* 0x0000001643157235 */ /* 0x000fc40000000020 */
[----:B------:R-:W-:-:S06]  /*54c0*/  HFMA2.MMA R25, R53, R22, R29 ;  /* 0x0000001635197235 */ /* 0x000fcc000000001d */
[-C--:B------:R-:W-:Y:S02]  /*54d0*/  HFMA2.MMA R26, R42, R23.reuse, R21 ;  /* 0x000000172a1a7235 */ /* 0x080fe40000000015 */
[----:B------:R-:W-:Y:S02]  /*54e0*/  HFMA2.MMA R25, R10, R23, R25 ;  /* 0x000000170a197235 */ /* 0x000fe40000000019 */
[----:B------:R-:W0:Y:S06]  /*54f0*/  LDS.128 R20, [UR4+0xa0] ;  /* 0x0000a004ff147984 */ /* 0x000e2c0008000c00 */
        /* <DEDUP_REMOVED lines=9> */
[----:B------:R-:W-:-:S04]  /*5590*/  HFMA2 R27, R19, R22, R27 ;  /* 0x00000016131b7231 */ /* 0x000fc8000000001b */
[-C--:B------:R-:W-:Y:S01]  /*55a0*/  HFMA2 R27, R38, R23.reuse, R27 ;  /* 0x00000017261b7231 */ /* 0x080fe2000000001b */
[-C--:B------:R-:W-:Y:S01]  /*55b0*/  HFMA2.MMA R20, R17, R22.reuse, R25 ;  /* 0x0000001611147235 */ /* 0x080fe20000000019 */
[----:B------:R-:W-:Y:S01]  /*55c0*/  HFMA2 R25, R82, R23, R24 ;  /* 0x0000001752197231 */ /* 0x000fe20000000018 */
[----:B------:R-:W-:-:S06]  /*55d0*/  HFMA2.MMA R26, R13, R22, R26 ;  /* 0x000000160d1a7235 */ /* 0x000fcc000000001a */
[-C--:B------:R-:W-:Y:S02]  /*55e0*/  HFMA2.MMA R24, R80, R23.reuse, R20 ;  /* 0x0000001750187235 */ /* 0x080fe40000000014 */
[----:B------:R-:W-:Y:S02]  /*55f0*/  HFMA2.MMA R26, R84, R23, R26 ;  /* 0x00000017541a7235 */ /* 0x000fe4000000001a */
[----:B------:R-:W0:Y:S06]  /*5600*/  LDS.128 R20, [UR4+0xb0] ;  /* 0x0000b004ff147984 */ /* 0x000e2c0008000c00 */
[-C--:B0-----:R-:W-:Y:S01]  /*5610*/  HFMA2.MMA R26, R87, R20.reuse, R26 ;  /* 0x00000014571a7235 */ /* 0x081fe2000000001a */
[-C--:B------:R-:W-:Y:S01]  /*5620*/  HFMA2 R24, R39, R20.reuse, R24 ;  /* 0x0000001427187231 */ /* 0x080fe20000000018 */
[----:B------:R-:W-:Y:S01]  /*5630*/  HFMA2.MMA R25, R85, R20, R25 ;  /* 0x0000001455197235 */ /* 0x000fe20000000019 */
[----:B------:R-:W-:-:S04]  /*5640*/  HFMA2 R20, R37, R20, R27 ;  /* 0x0000001425147231 */ /* 0x000fc8000000001b */
[-C--:B------:R-:W-:Y:S02]  /*5650*/  HFMA2.MMA R24, R18, R21.reuse, R24 ;  /* 0x0000001512187235 */ /* 0x080fe40000000018 */
[----:B------:R-:W-:Y:S01]  /*5660*/  HFMA2.MMA R20, R40, R21, R20 ;  /* 0x0000001528147235 */ /* 0x000fe20000000014 */
[-C--:B------:R-:W-:Y:S02]  /*5670*/  HFMA2 R26, R14, R21.reuse, R26 ;  /* 0x000000150e1a7231 */ /* 0x080fe4000000001a */
[----:B------:R-:W-:-:S04]  /*5680*/  HFMA2 R25, R16, R21, R25 ;  /* 0x0000001510197231 */ /* 0x000fc80000000019 */
[-C--:B------:R-:W-:Y:S01]  /*5690*/  HFMA2.MMA R26, R86, R22.reuse, R26 ;  /* 0x00000016561a7235 */ /* 0x080fe2000000001a */
[-C--:B------:R-:W-:Y:S01]  /*56a0*/  HFMA2 R24, R91, R22.reuse, R24 ;  /* 0x000000165b187231 */ /* 0x080fe20000000018 */
[----:B------:R-:W-:Y:S01]  /*56b0*/  HFMA2.MMA R25, R93, R22, R25 ;  /* 0x000000165d197235 */ /* 0x000fe20000000019 */
[----:B------:R-:W-:-:S04]  /*56c0*/  HFMA2 R20, R89, R22, R20 ;  /* 0x0000001659147231 */ /* 0x000fc80000000014 */
[-C--:B------:R-:W-:Y:S02]  /*56d0*/  HFMA2.MMA R24, R90, R23.reuse, R24 ;  /* 0x000000175a187235 */ /* 0x080fe40000000018 */
[----:B------:R-:W-:Y:S01]  /*56e0*/  HFMA2.MMA R20, R88, R23, R20 ;  /* 0x0000001758147235 */ /* 0x000fe20000000014 */
[-C--:B------:R-:W-:Y:S02]  /*56f0*/  HFMA2 R26, R94, R23.reuse, R26 ;  /* 0x000000175e1a7231 */ /* 0x080fe4000000001a */
[----:B------:R-:W-:Y:S02]  /*5700*/  HFMA2 R25, R92, R23, R25 ;  /* 0x000000175c197231 */ /* 0x000fe40000000019 */
[----:B------:R-:W-:Y:S02]  /*5710*/  HADD2 R26, R26.H0_H0, R26.H1_H1 ;  /* 0x3000001a1a1a7230 */ /* 0x000fe40000000800 */
[----:B------:R-:W-:Y:S02]  /*5720*/  HADD2 R25, R25.H0_H0, R25.H1_H1 ;  /* 0x3000001919197230 */ /* 0x000fe40000000800 */
[----:B------:R-:W-:-:S02]  /*5730*/  HADD2 R24, R24.H0_H0, R24.H1_H1 ;  /* 0x3000001818187230 */ /* 0x000fc40000000800 */
[----:B------:R-:W-:Y:S01]  /*5740*/  HADD2 R20, R20.H0_H0, R20.H1_H1 ;  /* 0x3000001414147230 */ /* 0x000fe20000000800 */
[----:B------:R-:W-:-:S04]  /*5750*/  PRMT R26, R26, 0x5410, R25 ;  /* 0x000054101a1a7816 */ /* 0x000fc80000000019 */
[----:B------:R-:W-:Y:S02]  /*5760*/  PRMT R24, R24, 0x5410, R20 ;  /* 0x0000541018187816 */ /* 0x000fe40000000014 */
[----:B------:R-:W-:-:S03]  /*5770*/  HFMA2.MMA R4, R26, R96, R4 ;  /* 0x000000601a047235 */ /* 0x000fc60000000004 */
[----:B------:R-:W-:Y:S01]  /*5780*/  HFMA2 R5, R24, R95, R5 ;  /* 0x0000005f18057231 */ /* 0x000fe20000000005 */
[----:B------:R-:W-:Y:S07]  /*5790*/  @!P0 BRA `(.L_x_74) ;  /* 0x0000000800688947 */ /* 0x000fee0003800000 */
[----:B------:R-:W0:Y:S01]  /*57a0*/  LDS.128 R20, [UR4+0x100] ;  /* 0x00010004ff147984 */ /* 0x000e220008000c00 */
[----:B------:R-:W-:Y:S01]  /*57b0*/  ISETP.GE.AND P0, PT, R48, 0x4, PT ;  /* 0x000000043000780c */ /* 0x000fe20003f06270 */
        /* <DEDUP_REMOVED lines=87> */
[----:B------:R-:W-:Y:S01]  /*5d30*/  HFMA2 R20, R49, R22, R20 ;  /* 0x0000001631147231 */ /* 0x000fe20000000014 */
[----:B------:R-:W0:Y:S01]  /*5d40*/  LDS.128 R28, [UR4+0x1a0] ;  /* 0x0001a004ff1c7984 */ /* 0x000e220008000c00 */
[-C--:B------:R-:W-:Y:S02]  /*5d50*/  HFMA2 R33, R66, R23.reuse, R33 ;  /* 0x0000001742217231 */ /* 0x080fe40000000021 */
[----:B------:R-:W-:Y:S01]  /*5d60*/  HFMA2 R20, R50, R23, R20 ;  /* 0x0000001732147231 */ /* 0x000fe20000000014 */
[-C--:B------:R-:W-:Y:S02]  /*5d70*/  HFMA2.MMA R34, R83, R22.reuse, R79 ;  /* 0x0000001653227235 */ /* 0x080fe4000000004f */
[----:B------:R-:W-:Y:S01]  /*5d80*/  HFMA2.MMA R60, R55, R22, R60 ;  /* 0x00000016373c7235 */ /* 0x000fe2000000003c */
[----:B-1----:R-:W-:Y:S01]  /*5d90*/  HFMA2 R20, R11, R24, R20 ;  /* 0x000000180b147231 */ /* 0x002fe20000000014 */
[----:B------:R-:W-:-:S03]  /*5da0*/  HFMA2.MMA R33, R61, R24, R33 ;  /* 0x000000183d217235 */ /* 0x000fc60000000021 */
[----:B------:R-:W-:Y:S01]  /*5db0*/  HFMA2 R20, R56, R25, R20 ;  /* 0x0000001938147231 */ /* 0x000fe20000000014 */
[-C--:B------:R-:W-:Y:S02]  /*5dc0*/  HFMA2.MMA R68, R68, R23.reuse, R34 ;  /* 0x0000001744447235 */ /* 0x080fe40000000022 */
[----:B------:R-:W-:Y:S01]  /*5dd0*/  HFMA2.MMA R60, R52, R23, R60 ;  /* 0x00000017343c7235 */ /* 0x000fe2000000003c */
[----:B------:R-:W-:-:S03]  /*5de0*/  HFMA2 R20, R51, R26, R20 ;  /* 0x0000001a33147231 */ /* 0x000fc60000000014 */
[----:B------:R-:W-:Y:S02]  /*5df0*/  HFMA2 R33, R62, R25, R33 ;  /* 0x000000193e217231 */ /* 0x000fe40000000021 */
[----:B------:R-:W-:Y:S02]  /*5e00*/  HFMA2 R20, R12, R27, R20 ;  /* 0x0000001b0c147231 */ /* 0x000fe40000000014 */
[----:B------:R-:W-:Y:S01]  /*5e10*/  HFMA2 R32, R63, R24, R68 ;  /* 0x000000183f207231 */ /* 0x000fe20000000044 */
[----:B------:R-:W-:Y:S02]  /*5e20*/  HFMA2.MMA R60, R9, R24, R60 ;  /* 0x00000018093c7235 */ /* 0x000fe4000000003c */
[----:B------:R-:W-:-:S03]  /*5e30*/  HFMA2.MMA R65, R65, R26, R33 ;  /* 0x0000001a41417235 */ /* 0x000fc60000000021 */
[-C--:B------:R-:W-:Y:S02]  /*5e40*/  HFMA2.MMA R21, R64, R25.reuse, R32 ;  /* 0x0000001940157235 */ /* 0x080fe40000000020 */
[----:B------:R-:W1:Y:S01]  /*5e50*/  LDS.128 R32, [UR4+0x1b0] ;  /* 0x0001b004ff207984 */ /* 0x000e620008000c00 */
[----:B------:R-:W-:-:S04]  /*5e60*/  HFMA2.MMA R60, R58, R25, R60 ;  /* 0x000000193a3c7235 */ /* 0x000fc8000000003c */
[----:B------:R-:W-:-:S03]  /*5e70*/  HFMA2 R65, R8, R27, R65 ;  /* 0x0000001b08417231 */ /* 0x000fc60000000041 */
[----:B------:R-:W-:Y:S01]  /*5e80*/  HFMA2 R21, R67, R26, R21 ;  /* 0x0000001a43157231 */ /* 0x000fe20000000015 */
[----:B------:R-:W-:Y:S01]  /*5e90*/  HFMA2.MMA R60, R53, R26, R60 ;  /* 0x0000001a353c7235 */ /* 0x000fe2000000003c */
[-C--:B0-----:R-:W-:Y:S02]  /*5ea0*/  HFMA2 R65, R73, R28.reuse, R65 ;  /* 0x0000001c49417231 */ /* 0x081fe40000000041 */
[----:B------:R-:W-:Y:S02]  /*5eb0*/  HFMA2 R20, R69, R28, R20 ;  /* 0x0000001c45147231 */ /* 0x000fe40000000014 */
[-C--:B------:R-:W-:Y:S01]  /*5ec0*/  HFMA2.MMA R21, R42, R27.reuse, R21 ;  /* 0x0000001b2a157235 */ /* 0x080fe20000000015 */
[-C--:B------:R-:W-:Y:S02]  /*5ed0*/  HFMA2 R65, R76, R29.reuse, R65 ;  /* 0x0000001d4c417231 */ /* 0x080fe40000000041 */
[----:B------:R-:W-:Y:S01]  /*5ee0*/  HFMA2.MMA R60, R10, R27, R60 ;  /* 0x0000001b0a3c7235 */ /* 0x000fe2000000003c */
[----:B------:R-:W-:-:S02]  /*5ef0*/  HFMA2 R20, R36, R29, R20 ;  /* 0x0000001d24147231 */ /* 0x000fc40000000014 */
[-C--:B------:R-:W-:Y:S02]  /*5f00*/  HFMA2 R65, R15, R30.reuse, R65 ;  /* 0x0000001e0f417231 */ /* 0x080fe40000000041 */
[-C--:B------:R-:W-:Y:S01]  /*5f10*/  HFMA2.MMA R21, R77, R28.reuse, R21 ;  /* 0x0000001c4d157235 */ /* 0x080fe20000000015 */
[----:B------:R-:W-:Y:S02]  /*5f20*/  HFMA2 R19, R19, R30, R20 ;  /* 0x0000001e13137231 */ /* 0x000fe40000000014 */
[----:B------:R-:W-:Y:S01]  /*5f30*/  HFMA2.MMA R60, R71, R28, R60 ;  /* 0x0000001c473c7235 */ /* 0x000fe2000000003c */
[-C--:B------:R-:W-:Y:S02]  /*5f40*/  HFMA2 R65, R82, R31.reuse, R65 ;  /* 0x0000001f52417231 */ /* 0x080fe40000000041 */
[----:B------:R-:W-:Y:S02]  /*5f50*/  HFMA2 R19, R38, R31, R19 ;  /* 0x0000001f26137231 */ /* 0x000fe40000000013 */
[----:B------:R-:W-:-:S03]  /*5f60*/  HFMA2.MMA R21, R78, R29, R21 ;  /* 0x0000001d4e157235 */ /* 0x000fc60000000015 */
[----:B------:R-:W-:-:S05]  /*5f70*/  HFMA2.MMA R60, R74, R29, R60 ;  /* 0x0000001d4a3c7235 */ /* 0x000fca000000003c */
[-C--:B------:R-:W-:Y:S01]  /*5f80*/  HFMA2.MMA R42, R13, R30.reuse, R21 ;  /* 0x0000001e0d2a7235 */ /* 0x080fe20000000015 */
[-C--:B-1----:R-:W-:Y:S02]  /*5f90*/  HFMA2 R8, R85, R32.reuse, R65 ;  /* 0x0000002055087231 */ /* 0x082fe40000000041 */
[----:B------:R-:W-:Y:S01]  /*5fa0*/  HFMA2.MMA R60, R17, R30, R60 ;  /* 0x0000001e113c7235 */ /* 0x000fe2000000003c */
[----:B------:R-:W-:Y:S02]  /*5fb0*/  HFMA2 R20, R37, R32, R19 ;  /* 0x0000002025147231 */ /* 0x000fe40000000013 */
[-C--:B------:R-:W-:Y:S02]  /*5fc0*/  HFMA2 R8, R16, R33.reuse, R8 ;  /* 0x0000002110087231 */ /* 0x080fe40000000008 */
[-C--:B------:R-:W-:Y:S01]  /*5fd0*/  HFMA2.MMA R42, R84, R31.reuse, R42 ;  /* 0x0000001f542a7235 */ /* 0x080fe2000000002a */
[----:B------:R-:W-:Y:S02]  /*5fe0*/  HFMA2 R20, R40, R33, R20 ;  /* 0x0000002128147231 */ /* 0x000fe40000000014 */
[----:B------:R-:W-:Y:S01]  /*5ff0*/  HFMA2.MMA R60, R80, R31, R60 ;  /* 0x0000001f503c7235 */ /* 0x000fe2000000003c */
[----:B------:R-:W-:-:S02]  /*6000*/  HFMA2 R8, R93, R34, R8 ;  /* 0x000000225d087231 */ /* 0x000fc40000000008 */
[----:B------:R-:W-:Y:S02]  /*6010*/  HFMA2 R20, R89, R34, R20 ;  /* 0x0000002259147231 */ /* 0x000fe40000000014 */
[-C--:B------:R-:W-:Y:S01]  /*6020*/  HFMA2.MMA R42, R87, R32.reuse, R42 ;  /* 0x00000020572a7235 */ /* 0x080fe2000000002a */
[-C--:B------:R-:W-:Y:S02]  /*6030*/  HFMA2 R8, R92, R35.reuse, R8 ;  /* 0x000000235c087231 */ /* 0x080fe40000000008 */
[----:B------:R-:W-:Y:S01]  /*6040*/  HFMA2.MMA R9, R39, R32, R60 ;  /* 0x0000002027097235 */ /* 0x000fe2000000003c */
[----:B------:R-:W-:Y:S02]  /*6050*/  HFMA2 R20, R88, R35, R20 ;  /* 0x0000002358147231 */ /* 0x000fe40000000014 */
[----:B------:R-:W-:Y:S02]  /*6060*/  HADD2 R8, R8.H0_H0, R8.H1_H1 ;  /* 0x3000000808087230 */ /* 0x000fe40000000800 */
[----:B------:R-:W-:Y:S01]  /*6070*/  HFMA2.MMA R17, R14, R33, R42 ;  /* 0x000000210e117235 */ /* 0x000fe2000000002a */
[----:B------:R-:W-:-:S02]  /*6080*/  HADD2 R20, R20.H0_H0, R20.H1_H1 ;  /* 0x3000001414147230 */ /* 0x000fc40000000800 */
[----:B------:R-:W-:-:S05]  /*6090*/  HFMA2.MMA R9, R18, R33, R9 ;  /* 0x0000002112097235 */ /* 0x000fca0000000009 */
[----:B------:R-:W-:-:S03]  /*60a0*/  HFMA2.MMA R17, R86, R34, R17 ;  /* 0x0000002256117235 */ /* 0x000fc60000000011 */
[----:B------:R-:W-:-:S05]  /*60b0*/  HFMA2.MMA R9, R91, R34, R9 ;  /* 0x000000225b097235 */ /* 0x000fca0000000009 */
[----:B------:R-:W-:-:S03]  /*60c0*/  HFMA2.MMA R17, R94, R35, R17 ;  /* 0x000000235e117235 */ /* 0x000fc60000000011 */
[----:B------:R-:W-:-:S07]  /*60d0*/  HFMA2.MMA R9, R90, R35, R9 ;  /* 0x000000235a097235 */ /* 0x000fce0000000009 */
[----:B------:R-:W-:-:S03]  /*60e0*/  HADD2 R17, R17.H0_H0, R17.H1_H1 ;  /* 0x3000001111117230 */ /* 0x000fc60000000800 */
[----:B------:R-:W-:Y:S02]  /*60f0*/  HADD2 R9, R9.H0_H0, R9.H1_H1 ;  /* 0x3000000909097230 */ /* 0x000fe40000000800 */
[----:B------:R-:W-:-:S03]  /*6100*/  PRMT R17, R17, 0x5410, R8 ;  /* 0x0000541011117816 */ /* 0x000fc60000000008 */
[----:B------:R-:W-:-:S03]  /*6110*/  PRMT R9, R9, 0x5410, R20 ;  /* 0x0000541009097816 */ /* 0x000fc60000000014 */
[----:B------:R-:W-:Y:S02]  /*6120*/  HFMA2.MMA R6, R17, R96, R6 ;  /* 0x0000006011067235 */ /* 0x000fe40000000006 */
[----:B------:R-:W-:-:S09]  /*6130*/  HFMA2 R7, R9, R95, R7 ;  /* 0x0000005f09077231 */ /* 0x000fd20000000007 */
.L_x_74:
[----:B------:R-:W-:Y:S01]  /*6140*/  IADD3 R47, R47, 0x20, RZ ;  /* 0x000000202f2f7810 */ /* 0x000fe20007ffe0ff */
[----:B------:R-:W-:Y:S01]  /*6150*/  IMAD.WIDE R98, R43, 0x4, R98 ;  /* 0x000000042b627825 */ /* 0x000fe200078e0262 */
[----:B------:R-:W-:Y:S02]  /*6160*/  UIADD3 UR4, UR4, 0x40, URZ ;  /* 0x0000004004047890 */ /* 0x000fe4000fffe03f */
[C---:B------:R-:W-:Y:S02]  /*6170*/  ISETP.GE.AND P0, PT, R47.reuse, UR5, PT ;  /* 0x000000052f007c0c */ /* 0x040fe4000bf06270 */
[----:B------:R-:W-:Y:S02]  /*6180*/  ISETP.LT.AND P2, PT, R47, R46, PT ;  /* 0x0000002e2f00720c */ /* 0x000fe40003f41270 */
[----:B------:R-:W-:Y:S02]  /*6190*/  MOV R22, R98 ;  /* 0x0000006200167202 */ /* 0x000fe40000000f00 */
[----:B------:R-:W-:-:S09]  /*61a0*/  MOV R23, R99 ;  /* 0x0000006300177202 */ /* 0x000fd20000000f00 */
[----:B------:R-:W-:Y:S05]  /*61b0*/  @!P0 BRA P2, `(.L_x_75) ;  /* 0xffffffd800bc8947 */ /* 0x000fea000103ffff */
.L_x_73:
[----:B------:R-:W-:Y:S05]  /*61c0*/  @!P1 EXIT ;  /* 0x000000000000994d */ /* 0x000fea0003800000 */
[----:B-----5:R-:W0:Y:S01]  /*61d0*/  S2R R8, SR_CTAID.X ;  /* 0x0000000000087919 */ /* 0x020e220000002500 */
[----:B------:R-:W1:Y:S01]  /*61e0*/  S2UR UR4, SR_CTAID.Y ;  /* 0x00000000000479c3 */ /* 0x000e620000002600 */
[----:B------:R-:W0:Y:S07]  /*61f0*/  S2R R9, SR_TID.X ;  /* 0x0000000000097919 */ /* 0x000e2e0000002100 */
[----:B------:R-:W2:Y:S01]  /*6200*/  LDC.64 R10, c[0x0][0x230] ;  /* 0x00008c00ff0a7b82 */ /* 0x000ea20000000a00 */
[----:B-1----:R-:W-:Y:S01]  /*6210*/  USHF.L.U32 UR4, UR4, 0x2, URZ ;  /* 0x0000000204047899 */ /* 0x002fe2000800063f */
[----:B0-----:R-:W-:-:S04]  /*6220*/  LEA R8, R8, R9, 0x6 ;  /* 0x0000000908087211 */ /* 0x001fc800078e30ff */
[----:B------:R-:W-:-:S05]  /*6230*/  SHF.L.U32 R8, R8, 0x2, RZ ;  /* 0x0000000208087819 */ /* 0x000fca00000006ff */
[----:B------:R-:W-:-:S04]  /*6240*/  IMAD R9, R43, UR4, R8 ;  /* 0x000000042b097c24 */ /* 0x000fc8000f8e0208 */
[----:B--2---:R-:W-:Y:S01]  /*6250*/  IMAD.WIDE R10, R9, 0x2, R10 ;  /* 0x00000002090a7825 */ /* 0x004fe200078e020a */
[----:B------:R-:W-:-:S05]  /*6260*/  MOV R9, R2 ;  /* 0x0000000200097202 */ /* 0x000fca0000000f00 */
[----:B------:R0:W-:Y:S01]  /*6270*/  ATOM.E.ADD.F16x2.RN.STRONG.GPU P0, RZ, desc[UR8][R10.64], R9 ;  /* 0x000000090aff79a2 */ /* 0x0001e2000810e1c8 */
[----:B------:R-:W-:Y:S04]  /*6280*/  BSSY B0, `(.L_x_76) ;  /* 0x000000f000007945 */ /* 0x000fe80003800000 */
[----:B0-----:R-:W-:Y:S05]  /*6290*/  @P0 BRA `(.L_x_77) ;  /* 0x0000000000340947 */ /* 0x001fea0003800000 */
[----:B------:R-:W0:Y:S02]  /*62a0*/  QSPC.E.S P0, RZ, [R10] ;  /* 0x000000000aff73aa */ /* 0x000e240000000500 */
[----:B0-----:R-:W-:Y:S05]  /*62b0*/  @!P0 BRA `(.L_x_78) ;  /* 0x0000000000208947 */ /* 0x001fea0003800000 */
[----:B------:R-:W-:-:S04]  /*62c0*/  MOV R8, R10 ;  /* 0x0000000a00087202 */ /* 0x000fc80000000f00 */
[----:B------:R-:W-:-:S07]  /*62d0*/  MOV R12, R8 ;  /* 0x00000008000c7202 */ /* 0x000fce0000000f00 */
.L_x_79:
[----:B------:R-:W0:Y:S02]  /*62e0*/  LDS R8, [R12] ;  /* 0x000000000c087984 */ /* 0x000e240000000800 */
[----:B0-----:R-:W-:-:S06]  /*62f0*/  HADD2 R9, R8, R2 ;  /* 0x0000000208097230 */ /* 0x001fcc0000000000 */
[----:B------:R-:W0:Y:S02]  /*6300*/  ATOMS.CAST.SPIN R9, [R12], R8, R9 ;  /* 0x000000080c09738d */ /* 0x000e240001800009 */
[----:B0-----:R-:W-:-:S13]  /*6310*/  ISETP.EQ.U32.AND P0, PT, R9, 0x1, PT ;  /* 0x000000010900780c */ /* 0x001fda0003f02070 */
[----:B------:R-:W-:Y:S05]  /*6320*/  @!P0 BRA `(.L_x_79) ;  /* 0xfffffffc00ec8947 */ /* 0x000fea000383ffff */
[----:B------:R-:W-:Y:S05]  /*6330*/  BRA `(.L_x_77) ;  /* 0x00000000000c7947 */ /* 0x000fea0003800000 */
.L_x_78:
[----:B------:R-:W2:Y:S02]  /*6340*/  LD.E R2, desc[UR8][R10.64] ;  /* 0x000000080a027980 */ /* 0x000ea4000c101900 */
[----:B--2---:R-:W-:-:S05]  /*6350*/  IADD3 R9, R9, R2, RZ ;  /* 0x0000000209097210 */ /* 0x004fca0007ffe0ff */
[----:B------:R0:W-:Y:S02]  /*6360*/  ST.E desc[UR8][R10.64], R9 ;  /* 0x000000090a007985 */ /* 0x0001e4000c101908 */
.L_x_77:
[----:B------:R-:W-:Y:S05]  /*6370*/  BSYNC B0 ;  /* 0x0000000000007941 */ /* 0x000fea0003800000 */
.L_x_76:
[----:B------:R1:W-:Y:S01]  /*6380*/  ATOM.E.ADD.F16x2.RN.STRONG.GPU P0, RZ, desc[UR8][R10.64+0x4], R3 ;  /* 0x000004030aff79a2 */ /* 0x0003e2000810e1c8 */
[----:B------:R-:W-:Y:S04]  /*6390*/  BSSY B0, `(.L_x_80) ;  /* 0x0000010000007945 */ /* 0x000fe80003800000 */
[----:B-1----:R-:W-:Y:S05]  /*63a0*/  @P0 BRA `(.L_x_81) ;  /* 0x0000000000380947 */ /* 0x002fea0003800000 */
[----:B------:R-:W1:Y:S02]  /*63b0*/  QSPC.E.S P0, RZ, [R10+0x4] ;  /* 0x000004000aff73aa */ /* 0x000e640000000500 */
[----:B-1----:R-:W-:Y:S05]  /*63c0*/  @!P0 BRA `(.L_x_82) ;  /* 0x0000000000248947 */ /* 0x002fea0003800000 */
[----:B------:R-:W-:-:S04]  /*63d0*/  MOV R8, R10 ;  /* 0x0000000a00087202 */ /* 0x000fc80000000f00 */
[----:B------:R-:W-:Y:S02]  /*63e0*/  MOV R8, R8 ;  /* 0x0000000800087202 */ /* 0x000fe40000000f00 */
[----:B0-----:R-:W-:-:S07]  /*63f0*/  MOV R9, R3 ;  /* 0x0000000300097202 */ /* 0x001fce0000000f00 */
.L_x_83:
[----:B------:R-:W0:Y:S02]  /*6400*/  LDS R2, [R8+0x4] ;  /* 0x0000040008027984 */ /* 0x000e240000000800 */
[----:B0-----:R-:W-:-:S10]  /*6410*/  HFMA2.MMA R3, R2, 1, 1, R9 ;  /* 0x3c003c0002037835 */ /* 0x001fd40000000009 */
[----:B------:R-:W0:Y:S02]  /*6420*/  ATOMS.CAST.SPIN R3, [R8+0x4], R2, R3 ;  /* 0x000004020803738d */ /* 0x000e240001800003 */
[----:B0-----:R-:W-:-:S13]  /*6430*/  ISETP.EQ.U32.AND P0, PT, R3, 0x1, PT ;  /* 0x000000010300780c */ /* 0x001fda0003f02070 */
[----:B------:R-:W-:Y:S05]  /*6440*/  @!P0 BRA `(.L_x_83) ;  /* 0xfffffffc00ec8947 */ /* 0x000fea000383ffff */
[----:B------:R-:W-:Y:S05]  /*6450*/  BRA `(.L_x_81) ;  /* 0x00000000000c7947 */ /* 0x000fea0003800000 */
.L_x_82:
[----:B------:R-:W2:Y:S02]  /*6460*/  LD.E R2, desc[UR8][R10.64+0x4] ;  /* 0x000004080a027980 */ /* 0x000ea4000c101900 */
[----:B--2---:R-:W-:-:S05]  /*6470*/  IADD3 R3, R3, R2, RZ ;  /* 0x0000000203037210 */ /* 0x004fca0007ffe0ff */
[----:B------:R1:W-:Y:S02]  /*6480*/  ST.E desc[UR8][R10.64+0x4], R3 ;  /* 0x000004030a007985 */ /* 0x0003e4000c101908 */
.L_x_81:
[----:B------:R-:W-:Y:S05]  /*6490*/  BSYNC B0 ;  /* 0x0000000000007941 */ /* 0x000fea0003800000 */
.L_x_80:
[----:B------:R-:W-:-:S13]  /*64a0*/  ISETP.GE.AND P0, PT, R48, 0x2, PT ;  /* 0x000000023000780c */ /* 0x000fda0003f06270 */
[----:B------:R-:W-:Y:S05]  /*64b0*/  @!P0 EXIT ;  /* 0x000000000000894d */ /* 0x000fea0003800000 */
[----:B01----:R-:W-:-:S05]  /*64c0*/  IMAD.WIDE R10, R43, 0x2, R10 ;  /* 0x000000022b0a7825 */ /* 0x003fca00078e020a */
[----:B------:R0:W-:Y:S01]  /*64d0*/  ATOM.E.ADD.F16x2.RN.STRONG.GPU P0, RZ, desc[UR8][R10.64], R4 ;  /* 0x000000040aff79a2 */ /* 0x0001e2000810e1c8 */
[----:B------:R-:W-:Y:S04]  /*64e0*/  BSSY B0, `(.L_x_84) ;  /* 0x000000f000007945 */ /* 0x000fe80003800000 */
[----:B0-----:R-:W-:Y:S05]  /*64f0*/  @P0 BRA `(.L_x_85) ;  /* 0x0000000000340947 */ /* 0x001fea0003800000 */
[----:B------:R-:W0:Y:S02]  /*6500*/  QSPC.E.S P0, RZ, [R10] ;  /* 0x000000000aff73aa */ /* 0x000e240000000500 */
[----:B0-----:R-:W-:Y:S05]  /*6510*/  @!P0 BRA `(.L_x_86) ;  /* 0x0000000000208947 */ /* 0x001fea0003800000 */
[----:B------:R-:W-:-:S04]  /*6520*/  MOV R2, R10 ;  /* 0x0000000a00027202 */ /* 0x000fc80000000f00 */
[----:B------:R-:W-:-:S07]  /*6530*/  MOV R8, R2 ;  /* 0x0000000200087202 */ /* 0x000fce0000000f00 */
.L_x_87:
[----:B------:R-:W0:Y:S02]  /*6540*/  LDS R2, [R8] ;  /* 0x0000000008027984 */ /* 0x000e240000000800 */
[----:B0-----:R-:W-:-:S06]  /*6550*/  HADD2 R3, R2, R4 ;  /* 0x0000000402037230 */ /* 0x001fcc0000000000 */
[----:B------:R-:W0:Y:S02]  /*6560*/  ATOMS.CAST.SPIN R3, [R8], R2, R3 ;  /* 0x000000020803738d */ /* 0x000e240001800003 */
[----:B0-----:R-:W-:-:S13]  /*6570*/  ISETP.EQ.U32.AND P0, PT, R3, 0x1, PT ;  /* 0x000000010300780c */ /* 0x001fda0003f02070 */
[----:B------:R-:W-:Y:S05]  /*6580*/  @!P0 BRA `(.L_x_87) ;  /* 0xfffffffc00ec8947 */ /* 0x000fea000383ffff */
[----:B------:R-:W-:Y:S05]  /*6590*/  BRA `(.L_x_85) ;  /* 0x00000000000c7947 */ /* 0x000fea0003800000 */
.L_x_86:
[----:B------:R-:W2:Y:S02]  /*65a0*/  LD.E R2, desc[UR8][R10.64] ;  /* 0x000000080a027980 */ /* 0x000ea4000c101900 */
[----:B--2---:R-:W-:-:S05]  /*65b0*/  IADD3 R3, R4, R2, RZ ;  /* 0x0000000204037210 */ /* 0x004fca0007ffe0ff */
[----:B------:R0:W-:Y:S02]  /*65c0*/  ST.E desc[UR8][R10.64], R3 ;  /* 0x000000030a007985 */ /* 0x0001e4000c101908 */
.L_x_85:
[----:B------:R-:W-:Y:S05]  /*65d0*/  BSYNC B0 ;  /* 0x0000000000007941 */ /* 0x000fea0003800000 */
.L_x_84:
[----:B------:R1:W-:Y:S01]  /*65e0*/  ATOM.E.ADD.F16x2.RN.STRONG.GPU P0, RZ, desc[UR8][R10.64+0x4], R5 ;  /* 0x000004050aff79a2 */ /* 0x0003e2000810e1c8 */
[----:B------:R-:W-:Y:S04]  /*65f0*/  BSSY B0, `(.L_x_88) ;  /* 0x000000f000007945 */ /* 0x000fe80003800000 */
[----:B-1----:R-:W-:Y:S05]  /*6600*/  @P0 BRA `(.L_x_89) ;  /* 0x0000000000340947 */ /* 0x002fea0003800000 */
[----:B------:R-:W1:Y:S02]  /*6610*/  QSPC.E.S P0, RZ, [R10+0x4] ;  /* 0x000004000aff73aa */ /* 0x000e640000000500 */
[----:B-1----:R-:W-:Y:S05]  /*6620*/  @!P0 BRA `(.L_x_90) ;  /* 0x0000000000208947 */ /* 0x002fea0003800000 */
[----:B------:R-:W-:-:S04]  /*6630*/  MOV R2, R10 ;  /* 0x0000000a00027202 */ /* 0x000fc80000000f00 */
[----:B------:R-:W-:-:S07]  /*6640*/  MOV R4, R2 ;  /* 0x0000000200047202 */ /* 0x000fce0000000f00 */
.L_x_91:
[----:B------:R-:W0:Y:S02]  /*6650*/  LDS R2, [R4+0x4] ;  /* 0x0000040004027984 */ /* 0x000e240000000800 */
[----:B0-----:R-:W-:-:S10]  /*6660*/  HFMA2.MMA R3, R2, 1, 1, R5 ;  /* 0x3c003c0002037835 */ /* 0x001fd40000000005 */
[----:B------:R-:W0:Y:S02]  /*6670*/  ATOMS.CAST.SPIN R3, [R4+0x4], R2, R3 ;  /* 0x000004020403738d */ /* 0x000e240001800003 */
[----:B0-----:R-:W-:-:S13]  /*6680*/  ISETP.EQ.U32.AND P0, PT, R3, 0x1, PT ;  /* 0x000000010300780c */ /* 0x001fda0003f02070 */
[----:B------:R-:W-:Y:S05]  /*6690*/  @!P0 BRA `(.L_x_91) ;  /* 0xfffffffc00ec8947 */ /* 0x000fea000383ffff */
[----:B------:R-:W-:Y:S05]  /*66a0*/  BRA `(.L_x_89) ;  /* 0x00000000000c7947 */ /* 0x000fea0003800000 */
.L_x_90:
[----:B------:R-:W0:Y:S02]  /*66b0*/  LD.E R2, desc[UR8][R10.64+0x4] ;  /* 0x000004080a027980 */ /* 0x000e24000c101900 */
[----:B0-----:R-:W-:-:S05]  /*66c0*/  IADD3 R3, R5, R2, RZ ;  /* 0x0000000205037210 */ /* 0x001fca0007ffe0ff */
[----:B------:R1:W-:Y:S02]  /*66d0*/  ST.E desc[UR8][R10.64+0x4], R3 ;  /* 0x000004030a007985 */ /* 0x0003e4000c101908 */
.L_x_89:
[----:B------:R-:W-:Y:S05]  /*66e0*/  BSYNC B0 ;  /* 0x0000000000007941 */ /* 0x000fea0003800000 */
.L_x_88:
[----:B------:R-:W-:-:S13]  /*66f0*/  ISETP.NE.AND P0, PT, R48, 0x2, PT ;  /* 0x000000023000780c */ /* 0x000fda0003f05270 */
[----:B------:R-:W-:Y:S05]  /*6700*/  @!P0 EXIT ;  /* 0x000000000000894d */ /* 0x000fea0003800000 */
[----:B01----:R-:W-:Y:S01]  /*6710*/  IMAD.WIDE R10, R43, 0x2, R10 ;  /* 0x000000022b0a7825 */ /* 0x003fe200078e020a */
        /* <DEDUP_REMOVED lines=8> */
.L_x_95:
[----:B------:R-:W0:Y:S02]  /*67a0*/  LDS R2, [R4] ;  /* 0x0000000004027984 */ /* 0x000e240000000800 */
[----:B0-----:R-:W-:-:S06]  /*67b0*/  HADD2 R3, R2, R0 ;  /* 0x0000000002037230 */ /* 0x001fcc0000000000 */
[----:B------:R-:W0:Y:S02]  /*67c0*/  ATOMS.CAST.SPIN R3, [R4], R2, R3 ;  /* 0x000000020403738d */ /* 0x000e240001800003 */
[----:B0-----:R-:W-:-:S13]  /*67d0*/  ISETP.EQ.U32.AND P0, PT, R3, 0x1, PT ;  /* 0x000000010300780c */ /* 0x001fda0003f02070 */
[----:B------:R-:W-:Y:S05]  /*67e0*/  @!P0 BRA `(.L_x_95) ;  /* 0xfffffffc00ec8947 */ /* 0x000fea000383ffff */
[----:B------:R-:W-:Y:S05]  /*67f0*/  BRA `(.L_x_93) ;  /* 0x00000000000c7947 */ /* 0x000fea0003800000 */
.L_x_94:
[----:B------:R-:W2:Y:S02]  /*6800*/  LD.E R0, desc[UR8][R10.64] ;  /* 0x000000080a007980 */ /* 0x000ea4000c101900 */
[----:B--2---:R-:W-:-:S05]  /*6810*/  IADD3 R3, R3, R0, RZ ;  /* 0x0000000003037210 */ /* 0x004fca0007ffe0ff */
[----:B------:R0:W-:Y:S02]  /*6820*/  ST.E desc[UR8][R10.64], R3 ;  /* 0x000000030a007985 */ /* 0x0001e4000c101908 */
.L_x_93:
[----:B------:R-:W-:Y:S05]  /*6830*/  BSYNC B0 ;  /* 0x0000000000007941 */ /* 0x000fea0003800000 */
.L_x_92:
[----:B------:R1:W-:Y:S01]  /*6840*/  ATOM.E.ADD.F16x2.RN.STRONG.GPU P0, RZ, desc[UR8][R10.64+0x4], R41 ;  /* 0x000004290aff79a2 */ /* 0x0003e2000810e1c8 */
[----:B------:R-:W-:Y:S04]  /*6850*/  BSSY B0, `(.L_x_96) ;  /* 0x000000f000007945 */ /* 0x000fe80003800000 */
[----:B-1----:R-:W-:Y:S05]  /*6860*/  @P0 BRA `(.L_x_97) ;  /* 0x0000000000340947 */ /* 0x002fea0003800000 */
[----:B------:R-:W1:Y:S02]  /*6870*/  QSPC.E.S P0, RZ, [R10+0x4] ;  /* 0x000004000aff73aa */ /* 0x000e640000000500 */
[----:B-1----:R-:W-:Y:S05]  /*6880*/  @!P0 BRA `(.L_x_98) ;  /* 0x0000000000208947 */ /* 0x002fea0003800000 */
[----:B------:R-:W-:-:S04]  /*6890*/  MOV R2, R10 ;  /* 0x0000000a00027202 */ /* 0x000fc80000000f00 */
[----:B------:R-:W-:-:S07]  /*68a0*/  MOV R0, R2 ;  /* 0x0000000200007202 */ /* 0x000fce0000000f00 */
.L_x_99:
[----:B------:R-:W0:Y:S02]  /*68b0*/  LDS R2, [R0+0x4] ;  /* 0x0000040000027984 */ /* 0x000e240000000800 */
[----:B0-----:R-:W-:-:S10]  /*68c0*/  HFMA2.MMA R3, R2, 1, 1, R41 ;  /* 0x3c003c0002037835 */ /* 0x001fd40000000029 */
[----:B------:R-:W0:Y:S02]  /*68d0*/  ATOMS.CAST.SPIN R3, [R0+0x4], R2, R3 ;  /* 0x000004020003738d */ /* 0x000e240001800003 */
[----:B0-----:R-:W-:-:S13]  /*68e0*/  ISETP.EQ.U32.AND P0, PT, R3, 0x1, PT ;  /* 0x000000010300780c */ /* 0x001fda0003f02070 */
[----:B------:R-:W-:Y:S05]  /*68f0*/  @!P0 BRA `(.L_x_99) ;  /* 0xfffffffc00ec8947 */ /* 0x000fea000383ffff */
[----:B------:R-:W-:Y:S05]  /*6900*/  BRA `(.L_x_97) ;  /* 0x00000000000c7947 */ /* 0x000fea0003800000 */
.L_x_98:
[----:B------:R-:W0:Y:S02]  /*6910*/  LD.E R0, desc[UR8][R10.64+0x4] ;  /* 0x000004080a007980 */ /* 0x000e24000c101900 */
[----:B0-----:R-:W-:-:S05]  /*6920*/  IADD3 R3, R41, R0, RZ ;  /* 0x0000000029037210 */ /* 0x001fca0007ffe0ff */
[----:B------:R1:W-:Y:S02]  /*6930*/  ST.E desc[UR8][R10.64+0x4], R3 ;  /* 0x000004030a007985 */ /* 0x0003e4000c101908 */
.L_x_97:
[----:B------:R-:W-:Y:S05]  /*6940*/  BSYNC B0 ;  /* 0x0000000000007941 */ /* 0x000fea0003800000 */
.L_x_96:
        /* <DEDUP_REMOVED lines=10> */
.L_x_103:
[----:B------:R-:W0:Y:S02]  /*69f0*/  LDS R2, [R0] ;  /* 0x0000000000027984 */ /* 0x000e240000000800 */
[----:B0-----:R-:W-:-:S06]  /*6a00*/  HADD2 R3, R2, R6 ;  /* 0x0000000602037230 */ /* 0x001fcc0000000000 */
[----:B------:R-:W0:Y:S02]  /*6a10*/  ATOMS.CAST.SPIN R3, [R0], R2, R3 ;  /* 0x000000020003738d */ /* 0x000e240001800003 */
[----:B0-----:R-:W-:-:S13]  /*6a20*/  ISETP.EQ.U32.AND P0, PT, R3, 0x1, PT ;  /* 0x000000010300780c */ /* 0x001fda0003f02070 */
[----:B------:R-:W-:Y:S05]  /*6a30*/  @!P0 BRA `(.L_x_103) ;  /* 0xfffffffc00ec8947 */ /* 0x000fea000383ffff */
[----:B------:R-:W-:Y:S05]  /*6a40*/  BRA `(.L_x_101) ;  /* 0x00000000000c7947 */ /* 0x000fea0003800000 */
.L_x_102:
[----:B------:R-:W2:Y:S02]  /*6a50*/  LD.E R0, desc[UR8][R10.64] ;  /* 0x000000080a007980 */ /* 0x000ea4000c101900 */
[----:B--2---:R-:W-:-:S05]  /*6a60*/  IADD3 R3, R6, R0, RZ ;  /* 0x0000000006037210 */ /* 0x004fca0007ffe0ff */
[----:B------:R0:W-:Y:S02]  /*6a70*/  ST.E desc[UR8][R10.64], R3 ;  /* 0x000000030a007985 */ /* 0x0001e4000c101908 */
.L_x_101:
[----:B------:R-:W-:Y:S05]  /*6a80*/  BSYNC B0 ;  /* 0x0000000000007941 */ /* 0x000fea0003800000 */
.L_x_100:
[----:B------:R1:W-:Y:S02]  /*6a90*/  ATOM.E.ADD.F16x2.RN.STRONG.GPU P0, RZ, desc[UR8][R10.64+0x4], R7 ;  /* 0x000004070aff79a2 */ /* 0x0003e4000810e1c8 */
[----:B-1----:R-:W-:Y:S05]  /*6aa0*/  @P0 EXIT ;  /* 0x000000000000094d */ /* 0x002fea0003800000 */
[----:B------:R-:W1:Y:S02]  /*6ab0*/  QSPC.E.S P0, RZ, [R10+0x4] ;  /* 0x000004000aff73aa */ /* 0x000e640000000500 */
[----:B-1----:R-:W-:Y:S05]  /*6ac0*/  @!P0 BRA `(.L_x_104) ;  /* 0x0000000000208947 */ /* 0x002fea0003800000 */
[----:B------:R-:W-:-:S04]  /*6ad0*/  MOV R2, R10 ;  /* 0x0000000a00027202 */ /* 0x000fc80000000f00 */
[----:B------:R-:W-:-:S07]  /*6ae0*/  MOV R0, R2 ;  /* 0x0000000200007202 */ /* 0x000fce0000000f00 */
.L_x_105:
[----:B------:R-:W0:Y:S02]  /*6af0*/  LDS R2, [R0+0x4] ;  /* 0x0000040000027984 */ /* 0x000e240000000800 */
[----:B0-----:R-:W-:-:S10]  /*6b00*/  HFMA2.MMA R3, R2, 1, 1, R7 ;  /* 0x3c003c0002037835 */ /* 0x001fd40000000007 */
[----:B------:R-:W0:Y:S02]  /*6b10*/  ATOMS.CAST.SPIN R3, [R0+0x4], R2, R3 ;  /* 0x000004020003738d */ /* 0x000e240001800003 */
[----:B0-----:R-:W-:-:S13]  /*6b20*/  ISETP.EQ.U32.AND P0, PT, R3, 0x1, PT ;  /* 0x000000010300780c */ /* 0x001fda0003f02070 */
[----:B------:R-:W-:Y:S05]  /*6b30*/  @!P0 BRA `(.L_x_105) ;  /* 0xfffffffc00ec8947 */ /* 0x000fea000383ffff */
[----:B------:R-:W-:Y:S05]  /*6b40*/  EXIT ;  /* 0x000000000000794d */ /* 0x000fea0003800000 */
.L_x_104:
[----:B------:R-:W0:Y:S02]  /*6b50*/  LD.E R0, desc[UR8][R10.64+0x4] ;  /* 0x000004080a007980 */ /* 0x000e24000c101900 */
[----:B0-----:R-:W-:-:S05]  /*6b60*/  IADD3 R3, R7, R0, RZ ;  /* 0x0000000007037210 */ /* 0x001fca0007ffe0ff */
[----:B------:R-:W-:Y:S01]  /*6b70*/  ST.E desc[UR8][R10.64+0x4], R3 ;  /* 0x000004030a007985 */ /* 0x000fe2000c101908 */
[----:B------:R-:W-:Y:S05]  /*6b80*/  EXIT ;  /* 0x000000000000794d */ /* 0x000fea0003800000 */
.L_x_106:
        /* <DEDUP_REMOVED lines=15> */
.L_x_3210:


//--------------------- .text._Z23gemm_half_q_half_kernelILi4ELi16ELb0ELb0ELi64EEvPK6__halfPKjS4_S2_PS0_iiiiPKtS7_iiiiiibS2_i --------------------------
	.section	.text._Z23gemm_half_q_half_kernelILi4ELi16ELb0ELb0ELi64EEvPK6__halfPKjS4_S2_PS0_iiiiPKtS7_iiiiiibS2_i,"ax",@progbits
	.align	128
        .global         _Z23gemm_half_q_half_kernelILi4ELi16ELb0ELb0ELi64EEvPK6__halfPKjS4_S2_PS0_iiiiPKtS7_iiiiiibS2_i
        .type           _Z23gemm_half_q_half_kernelILi4ELi16ELb0ELb0ELi64EEvPK6__halfPKjS4_S2_PS0_iiiiPKtS7_iiiiiibS2_i,@function
        .size           _Z23gemm_half_q_half_kernelILi4ELi16ELb0ELb0ELi64EEvPK6__halfPKjS4_S2_PS0_iiiiPKtS7_iiiiiibS2_i,(.L_x_3211 - _Z23gemm_half_q_half_kernelILi4ELi16ELb0ELb0ELi64EEvPK6__halfPKjS4_S2_PS0_iiiiPKtS7_iiiiiibS2_i)
        .other          _Z23gemm_half_q_half_kernelILi4ELi16ELb0ELb0ELi64EEvPK6__halfPKjS4_S2_PS0_iiiiPKtS7_iiiiiibS2_i,@"STO_CUDA_ENTRY STV_DEFAULT"
_Z23gemm_half_q_half_kernelILi4ELi16ELb0ELb0ELi64EEvPK6__halfPKjS4_S2_PS0_iiiiPKtS7_iiiiiibS2_i:
.text._Z23gemm_half_q_half_kernelILi4ELi16ELb0ELb0ELi64EEvPK6__halfPKjS4_S2_PS0_iiiiPKtS7_iiiiiibS2_i:
        /* <DEDUP_REMOVED lines=45> */
.L_x_111:
        /* <DEDUP_REMOVED lines=16> */
.L_x_110:
        /* <DEDUP_REMOVED lines=16> */
.L_x_109:
[----:B------:R-:W0:Y:S01]  /*04d0*/  S2UR UR6, SR_CgaCtaId ;  /* 0x00000000000679c3 */ /* 0x000e220000008800 */
[----:B------:R-:W-:Y:S01]  /*04e0*/  IMAD R5, R12, R17, RZ ;  /* 0x000000110c057224 */ /* 0x000fe200078e02ff */
[----:B------:R-:W-:Y:S01]  /*04f0*/  ISETP.GT.AND P2, PT, R44, 0x3, PT ;  /* 0x000000032c00780c */ /* 0x000fe20003f44270 */
[----:B------:R-:W-:Y:S01]  /*0500*/  UMOV UR5, 0x400 ;  /* 0x0000040000057882 */ /* 0x000fe20000000000 */
[----:B------:R-:W-:Y:S01]  /*0510*/  ULDC.64 UR10, c[0x0][0x210] ;  /* 0x00008400000a7ab9 */ /* 0x000fe20000000a00 */
[----:B------:R-:W-:Y:S01]  /*0520*/  IMAD.MOV.U32 R13, RZ, RZ, RZ ;  /* 0x000000ffff0d7224 */ /* 0x000fe200078e00ff */
        /* <DEDUP_REMOVED lines=11> */
.L_x_113:
        /* <DEDUP_REMOVED lines=16> */
.L_x_112:
        /* <DEDUP_REMOVED lines=14> */
.L_x_108:
[----:B------:R-:W-:Y:S05]  /*07c0*/  BSYNC B0 ;  /* 0x0000000000007941 */ /* 0x000fea0003800000 */
.L_x_107:
[----:B------:R-:W-:Y:S02]  /*07d0*/  ULDC UR5, c[0x0][0x23c] ;  /* 0x00008f0000057ab9 */ /* 0x000fe40000000800 */
[----:B------:R-:W-:-:S04]  /*07e0*/  MOV R27, UR5 ;  /* 0x00000005001b7c02 */ /* 0x000fc80008000f00 */
[----:B------:R-:W-:-:S13]  /*07f0*/  ISETP.GE.AND P0, PT, R2, R27, PT ;  /* 0x0000001b0200720c */ /* 0x000fda0003f06270 */
[----:B------:R-:W-:Y:S05]  /*0800*/  @P0 EXIT ;  /* 0x000000000000094d */ /* 0x000fea0003800000 */
[----:B01----:R-:W0:Y:S02]  /*0810*/  LDC.U8 R3, c[0x0][0x270] ;  /* 0x00009c00ff037b82 */ /* 0x003e240000000000 */
[----:B0-----:R-:W-:-:S04]  /*0820*/  PRMT R3, R3, 0x8880, RZ ;  /* 0x0000888003037816 */ /* 0x001fc800000000ff */
[----:B------:R-:W-:-:S04]  /*0830*/  ISETP.NE.AND P0, PT, R3, RZ, PT ;  /* 0x000000ff0300720c */ /* 0x000fc80003f05270 */
[----:B------:R-:W-:-:S04]  /*0840*/  ISETP.NE.OR P0, PT, R14, RZ, !P0 ;  /* 0x000000ff0e00720c */ /* 0x000fc80004705670 */
[----:B------:R-:W-:-:S13]  /*0850*/  ISETP.LT.OR P0, PT, R0, 0x1, P0 ;  /* 0x000000010000780c */ /* 0x000fda0000701670 */
[----:B------:R-:W-:Y:S05]  /*0860*/  @P0 BRA `(.L_x_114) ;  /* 0x0000000000800947 */ /* 0x000fea0003800000 */
[----:B------:R-:W0:Y:S01]  /*0870*/  LDC.64 R4, c[0x0][0x230] ;  /* 0x00008c00ff047b82 */ /* 0x000e220000000a00 */
[----:B------:R-:W-:Y:S01]  /*0880*/  IMAD R0, R12, R27, RZ ;  /* 0x0000001b0c007224 */ /* 0x000fe200078e02ff */
[----:B------:R-:W-:Y:S02]  /*0890*/  ISETP.GT.AND P2, PT, R44, 0x3, PT ;  /* 0x000000032c00780c */ /* 0x000fe40003f44270 */
[----:B------:R-:W-:Y:S02]  /*08a0*/  PLOP3.LUT P0, PT, PT, PT, PT, 0x80, 0x0 ;  /* 0x000000000000781c */ /* 0x000fe40003f0f070 */
[----:B------:R-:W-:-:S04]  /*08b0*/  LEA R0, R0, UR4, 0x2 ;  /* 0x0000000400007c11 */ /* 0x000fc8000f8e10ff */
[----:B------:R-:W-:-:S05]  /*08c0*/  LEA R3, R15, R0, 0x2 ;  /* 0x000000000f037211 */ /* 0x000fca00078e10ff */
[----:B0-----:R-:W-:Y:S01]  /*08d0*/  IMAD.WIDE R4, R3, 0x2, R4 ;  /* 0x0000000203047825 */ /* 0x001fe200078e0204 */
[----:B------:R-:W-:Y:S01]  /*08e0*/  HFMA2.MMA R3, -RZ, RZ, 0, 0 ;  /* 0x00000000ff037435 */ /* 0x000fe200000001ff */
[----:B------:R-:W-:Y:S10]  /*08f0*/  @!P2 BRA `(.L_x_115) ;  /* 0x000000000034a947 */ /* 0x000ff40003800000 */
[----:B------:R-:W-:Y:S02]  /*0900*/  PLOP3.LUT P0, PT, PT, PT, PT, 0x8, 0x0 ;  /* 0x000000000000781c */ /* 0x000fe40003f0e170 */
[----:B------:R-:W-:-:S11]  /*0910*/  IADD3 R0, R44, -0x3, RZ ;  /* 0xfffffffd2c007810 */ /* 0x000fd60007ffe0ff */
.L_x_116:
[----:B-1----:R-:W-:Y:S01]  /*0920*/  IMAD.WIDE R6, R27, 0x2, R4 ;  /* 0x000000021b067825 */ /* 0x002fe200078e0204 */
[----:B------:R0:W-:Y:S03]  /*0930*/  STG.E.64 desc[UR8][R4.64], RZ ;  /* 0x000000ff04007986 */ /* 0x0001e6000c101b08 */
[----:B------:R-:W-:Y:S01]  /*0940*/  VIADD R3, R3, 0x4 ;  /* 0x0000000403037836 */ /* 0x000fe20000000000 */
[----:B------:R1:W-:Y:S01]  /*0950*/  STG.E.64 desc[UR8][R6.64], RZ ;  /* 0x000000ff06007986 */ /* 0x0003e2000c101b08 */
[----:B------:R-:W-:-:S03]  /*0960*/  IMAD.WIDE R8, R27, 0x2, R6 ;  /* 0x000000021b087825 */ /* 0x000fc600078e0206 */
[----:B------:R-:W-:Y:S02]  /*0970*/  ISETP.GE.AND P2, PT, R3, R0, PT ;  /* 0x000000000300720c */ /* 0x000fe40003f46270 */
[----:B------:R1:W-:Y:S01]  /*0980*/  STG.E.64 desc[UR8][R8.64], RZ ;  /* 0x000000ff08007986 */ /* 0x0003e2000c101b08 */
[----:B------:R-:W-:-:S05]  /*0990*/  IMAD.WIDE R10, R27, 0x2, R8 ;  /* 0x000000021b0a7825 */ /* 0x000fca00078e0208 */
[----:B------:R1:W-:Y:S01]  /*09a0*/  STG.E.64 desc[UR8][R10.64], RZ ;  /* 0x000000ff0a007986 */ /* 0x0003e2000c101b08 */
[----:B0-----:R-:W-:-:S04]  /*09b0*/  IMAD.WIDE R4, R27, 0x2, R10 ;  /* 0x000000021b047825 */ /* 0x001fc800078e020a */
[----:B------:R-:W-:Y:S05]  /*09c0*/  @!P2 BRA `(.L_x_116) ;  /* 0xfffffffc00d4a947 */ /* 0x000fea000383ffff */
.L_x_115:
        /* <DEDUP_REMOVED lines=10> */
.L_x_114:
[----:B------:R-:W0:Y:S08]  /*0a70*/  LDC.64 R12, c[0x0][0x248] ;  /* 0x00009200ff0c7b82 */ /* 0x000e300000000a00 */
[----:B------:R-:W-:Y:S01]  /*0a80*/  BAR.SYNC.DEFER_BLOCKING 0x0 ;  /* 0x0000000000007b1d */ /* 0x000fe20000010000 */
[----:B------:R-:W-:Y:S02]  /*0a90*/  ISETP.GE.AND P0, PT, R46, R45, PT ;  /* 0x0000002d2e00720c */ /* 0x000fe40003f06270 */
[----:B-1----:R-:W-:-:S05]  /*0aa0*/  SHF.L.U32 R7, R14, 0x7, RZ ;  /* 0x000000070e077819 */ /* 0x002fca00000006ff */
[----:B------:R-:W1:Y:S08]  /*0ab0*/  LDC R25, c[0x0][0x25c] ;  /* 0x00009700ff197b82 */ /* 0x000e700000000800 */
[----:B------:R-:W2:Y:S01]  /*0ac0*/  LDC R29, c[0x0][0x264] ;  /* 0x00009900ff1d7b82 */ /* 0x000ea20000000800 */
[----:B0-----:R-:W-:Y:S01]  /*0ad0*/  IMAD.WIDE R6, R7, 0x2, R12 ;  /* 0x0000000207067825 */ /* 0x001fe200078e020c */
[----:B------:R-:W-:Y:S06]  /*0ae0*/  @P0 BRA `(.L_x_117) ;  /* 0x0000000000d00947 */ /* 0x000fec0003800000 */
[----:B------:R0:W5:Y:S01]  /*0af0*/  LDG.E.U16.CONSTANT R0, desc[UR8][R6.64] ;  /* 0x0000000806007981 */ /* 0x000162000c1e9500 */
[----:B------:R-:W3:Y:S01]  /*0b00*/  LDC.64 R14, c[0x0][0x220] ;  /* 0x00008800ff0e7b82 */ /* 0x000ee20000000a00 */
[----:B------:R-:W-:Y:S02]  /*0b10*/  SHF.R.S32.HI R5, RZ, 0x1f, R2 ;  /* 0x0000001fff057819 */ /* 0x000fe40000011402 */
[----:B------:R-:W-:Y:S02]  /*0b20*/  SHF.L.U32 R3, R2, 0x2, RZ ;  /* 0x0000000202037819 */ /* 0x000fe400000006ff */
[----:B------:R-:W-:Y:S02]  /*0b30*/  LEA.HI R5, R5, R2, RZ, 0x3 ;  /* 0x0000000205057211 */ /* 0x000fe400078f18ff */
[----:B------:R-:W-:Y:S01]  /*0b40*/  MOV R19, RZ ;  /* 0x000000ff00137202 */ /* 0x000fe20000000f00 */
[----:B------:R-:W4:Y:S01]  /*0b50*/  LDC.64 R16, c[0x0][0x228] ;  /* 0x00008a00ff107b82 */ /* 0x000f220000000a00 */
[----:B------:R-:W-:-:S02]  /*0b60*/  MOV R20, R46 ;  /* 0x0000002e00147202 */ /* 0x000fc40000000f00 */
[----:B------:R-:W-:Y:S02]  /*0b70*/  LOP3.LUT R3, R3, 0x10, RZ, 0xc0, !PT ;  /* 0x0000001003037812 */ /* 0x000fe400078ec0ff */
[----:B0-----:R-:W-:-:S07]  /*0b80*/  SHF.R.S32.HI R18, RZ, 0x3, R5 ;  /* 0x00000003ff127819 */ /* 0x001fce0000011405 */
.L_x_118:
        /* <DEDUP_REMOVED lines=20> */
[----:B------:R-:W-:Y:S01]  /*0cd0*/  IADD3 R22, R22, 0x1, RZ ;  /* 0x0000000116167810 */ /* 0x000fe20007ffe0ff */
[----:B------:R-:W-:Y:S01]  /*0ce0*/  VIADD R21, R21, 0x1 ;  /* 0x0000000115157836 */ /* 0x000fe20000000000 */
[----:B------:R-:W-:Y:S02]  /*0cf0*/  IADD3 R23, R23, 0x1, RZ ;  /* 0x0000000117177810 */ /* 0x000fe40007ffe0ff */
[----:B------:R-:W-:Y:S01]  /*0d00*/  IADD3 R4, R4, 0x1, RZ ;  /* 0x0000000104047810 */ /* 0x000fe20007ffe0ff */
[----:B------:R-:W-:Y:S01]  /*0d10*/  IMAD R22, R22, R22, RZ ;  /* 0x0000001616167224 */ /* 0x000fe200078e02ff */
[----:B--2---:R-:W-:Y:S01]  /*0d20*/  IADD3 R20, R11, R20, RZ ;  /* 0x000000140b147210 */ /* 0x004fe20007ffe0ff */
[----:B------:R-:W-:Y:S02]  /*0d30*/  IMAD R23, R23, R23, RZ ;  /* 0x0000001717177224 */ /* 0x000fe400078e02ff */
[----:B------:R-:W-:Y:S01]  /*0d40*/  IMAD R21, R21, R21, RZ ;  /* 0x0000001515157224 */ /* 0x000fe200078e02ff */
[----:B------:R-:W-:Y:S01]  /*0d50*/  ISETP.GE.AND P2, PT, R20, R45, PT ;  /* 0x0000002d1400720c */ /* 0x000fe20003f46270 */
[----:B0-----:R-:W-:Y:S01]  /*0d60*/  IMAD R9, R4, R4, RZ ;  /* 0x0000000404097224 */ /* 0x001fe200078e02ff */
[----:B------:R-:W-:Y:S08]  /*0d70*/  I2F.F16 R22, R22 ;  /* 0x0000001600167306 */ /* 0x000ff00000200c00 */
        /* <DEDUP_REMOVED lines=11> */
.L_x_117:
[----:B------:R-:W-:Y:S01]  /*0e30*/  ULDC UR4, c[0x0][0x258] ;  /* 0x0000960000047ab9 */ /* 0x000fe20000000800 */
[----:B------:R-:W-:Y:S01]  /*0e40*/  ULDC UR5, c[0x0][0x260] ;  /* 0x0000980000057ab9 */ /* 0x000fe20000000800 */
[C---:B------:R-:W-:Y:S01]  /*0e50*/  ISETP.GT.AND P2, PT, R46.reuse, UR4, PT ;  /* 0x000000042e007c0c */ /* 0x040fe2000bf44270 */
[----:B------:R-:W-:Y:S01]  /*0e60*/  ULDC UR6, c[0x0][0x268] ;  /* 0x00009a0000067ab9 */ /* 0x000fe20000000800 */
[C---:B------:R-:W-:Y:S02]  /*0e70*/  VIMNMX R0, R46.reuse, UR4, PT ;  /* 0x000000042e007c48 */ /* 0x040fe4000bfe0100 */
[C---:B------:R-:W-:Y:S02]  /*0e80*/  ISETP.GT.AND P4, PT, R46.reuse, UR5, PT ;  /* 0x000000052e007c0c */ /* 0x040fe4000bf84270 */
[----:B------:R-:W-:Y:S02]  /*0e90*/  SHF.R.S32.HI R3, RZ, 0x1f, R0 ;  /* 0x0000001fff037819 */ /* 0x000fe40000011400 */
[----:B------:R-:W-:-:S02]  /*0ea0*/  ISETP.GT.AND P6, PT, R46, UR6, PT ;  /* 0x000000062e007c0c */ /* 0x000fc4000bfc4270 */
[----:B0-----:R-:W-:Y:S01]  /*0eb0*/  LEA.HI R8, R3, R0, RZ, 0x5 ;  /* 0x0000000003087211 */ /* 0x001fe200078f28ff */
[----:B------:R-:W-:Y:S01]  /*0ec0*/  HFMA2.MMA R0, -RZ, RZ, 0, 0 ;  /* 0x00000000ff007435 */ /* 0x000fe200000001ff */
[C---:B-1----:R-:W-:Y:S02]  /*0ed0*/  ISETP.GT.AND P3, PT, R46.reuse, R25, PT ;  /* 0x000000192e00720c */ /* 0x042fe40003f64270 */
[----:B--2---:R-:W-:Y:S02]  /*0ee0*/  ISETP.GT.AND P5, PT, R46, R29, PT ;  /* 0x0000001d2e00720c */ /* 0x004fe40003fa4270 */
[----:B------:R-:W-:Y:S01]  /*0ef0*/  MOV R3, RZ ;  /* 0x000000ff00037202 */ /* 0x000fe20000000f00 */
[----:B------:R-:W-:Y:S10]  /*0f00*/  @!P2 BRA `(.L_x_119) ;  /* 0x00000000001ca947 */ /* 0x000ff40003800000 */
[----:B------:R-:W0:Y:S02]  /*0f10*/  LDC R3, c[0x0][0x25c] ;  /* 0x00009700ff037b82 */ /* 0x000e240000000800 */
[----:B0-----:R-:W-:-:S04]  /*0f20*/  VIMNMX R3, R46, R3, PT ;  /* 0x000000032e037248 */ /* 0x001fc80003fe0100 */
[----:B------:R-:W-:-:S04]  /*0f30*/  IADD3 R3, R3, -UR4, RZ ;  /* 0x8000000403037c10 */ /* 0x000fc8000fffe0ff */
[----:B------:R-:W-:-:S04]  /*0f40*/  SHF.R.S32.HI R4, RZ, 0x1f, R3 ;  /* 0x0000001fff047819 */ /* 0x000fc80000011403 */
[----:B------:R-:W-:-:S04]  /*0f50*/  LEA.HI R4, R4, R3, RZ, 0x5 ;  /* 0x0000000304047211 */ /* 0x000fc800078f28ff */
[----:B------:R-:W-:-:S05]  /*0f60*/  SHF.R.S32.HI R4, RZ, 0x5, R4 ;  /* 0x00000005ff047819 */ /* 0x000fca0000011404 */
[----:B------:R-:W-:-:S07]  /*0f70*/  IMAD R3, R4, 0x6, RZ ;  /* 0x0000000604037824 */ /* 0x000fce00078e02ff */
.L_x_119:
[----:B------:R-:W-:Y:S05]  /*0f80*/  @!P3 BRA `(.L_x_120) ;  /* 0x00000000001cb947 */ /* 0x000fea0003800000 */
[----:B------:R-:W0:Y:S02]  /*0f90*/  LDC R5, c[0x0][0x260] ;  /* 0x00009800ff057b82 */ /* 0x000e240000000800 */
[----:B0-----:R-:W-:-:S04]  /*0fa0*/  VIMNMX R0, R46, R5, PT ;  /* 0x000000052e007248 */ /* 0x001fc80003fe0100 */
[----:B------:R-:W-:-:S04]  /*0fb0*/  IADD3 R0, R0, -R25, RZ ;  /* 0x8000001900007210 */ /* 0x000fc80007ffe0ff */
[----:B------:R-:W-:-:S04]  /*0fc0*/  SHF.R.S32.HI R5, RZ, 0x1f, R0 ;  /* 0x0000001fff057819 */ /* 0x000fc80000011400 */
[----:B------:R-:W-:-:S04]  /*0fd0*/  LEA.HI R5, R5, R0, RZ, 0x5 ;  /* 0x0000000005057211 */ /* 0x000fc800078f28ff */
[----:B------:R-:W-:-:S05]  /*0fe0*/  SHF.R.S32.HI R5, RZ, 0x5, R5 ;  /* 0x00000005ff057819 */ /* 0x000fca0000011405 */
[----:B------:R-:W-:-:S07]  /*0ff0*/  IMAD R0, R5, 0x5, RZ ;  /* 0x0000000505007824 */ /* 0x000fce00078e02ff */
.L_x_120:
[----:B------:R-:W-:Y:S02]  /*1000*/  CS2R R4, SRZ ;  /* 0x0000000000047805 */ /* 0x000fe4000001ff00 */
[----:B------:R-:W-:Y:S01]  /*1010*/  SHF.R.S32.HI R10, RZ, 0x5, R8 ;  /* 0x00000005ff0a7819 */ /* 0x000fe20000011408 */
[----:B------:R-:W-:Y:S06]  /*1020*/  @!P4 BRA `(.L_x_121) ;  /* 0x00000000001cc947 */ /* 0x000fec0003800000 */
[----:B------:R-:W0:Y:S02]  /*1030*/  LDC R5, c[0x0][0x264] ;  /* 0x00009900ff057b82 */ /* 0x000e240000000800 */
[----:B0-----:R-:W-:-:S04]  /*1040*/  VIMNMX R5, R46, R5, PT ;  /* 0x000000052e057248 */ /* 0x001fc80003fe0100 */
[----:B------:R-:W-:-:S04]  /*1050*/  IADD3 R5, R5, -UR5, RZ ;  /* 0x8000000505057c10 */ /* 0x000fc8000fffe0ff */
[----:B------:R-:W-:-:S04]  /*1060*/  SHF.R.S32.HI R8, RZ, 0x1f, R5 ;  /* 0x0000001fff087819 */ /* 0x000fc80000011405 */
[----:B------:R-:W-:-:S04]  /*1070*/  LEA.HI R8, R8, R5, RZ, 0x5 ;  /* 0x0000000508087211 */ /* 0x000fc800078f28ff */
[----:B------:R-:W-:-:S04]  /*1080*/  SHF.R.S32.HI R8, RZ, 0x5, R8 ;  /* 0x00000005ff087819 */ /* 0x000fc80000011408 */
[----:B------:R-:W-:-:S07]  /*1090*/  SHF.L.U32 R5, R8, 0x2, RZ ;  /* 0x0000000208057819 */ /* 0x000fce00000006ff */
.L_x_121:
        /* <DEDUP_REMOVED lines=8> */
.L_x_122:
[----:B------:R-:W-:Y:S01]  /*1120*/  IMAD.MOV.U32 R9, RZ, RZ, RZ ;  /* 0x000000ffff097224 */ /* 0x000fe200078e00ff */
        /* <DEDUP_REMOVED lines=8> */
.L_x_123:
[----:B------:R-:W-:Y:S02]  /*11b0*/  ISETP.GE.OR P0, PT, R46, UR5, P0 ;  /* 0x000000052e007c0c */ /* 0x000fe40008706670 */
        /* <DEDUP_REMOVED lines=14> */
[----:B------:R-:W0:Y:S01]  /*12a0*/  S2UR UR5, SR_CgaCtaId ;  /* 0x00000000000579c3 */ /* 0x000e220000008800 */
[----:B------:R-:W-:Y:S01]  /*12b0*/  IMAD R27, R0, R27, RZ ;  /* 0x0000001b001b7224 */ /* 0x000fe200078e02ff */
[----:B------:R-:W-:Y:S01]  /*12c0*/  ULDC.64 UR6, c[0x0][0x218] ;  /* 0x0000860000067ab9 */ /* 0x000fe20000000a00 */
[----:B------:R-:W-:Y:S01]  /*12d0*/  HFMA2.MMA R18, -RZ, RZ, 0, 0 ;  /* 0x00000000ff127435 */ /* 0x000fe200000001ff */
[----:B------:R-:W-:Y:S01]  /*12e0*/  UMOV UR4, 0x400 ;  /* 0x0000040000047882 */ /* 0x000fe20000000000 */
[----:B------:R-:W-:-:S02]  /*12f0*/  PRMT R26, RZ, 0x7610, R26 ;  /* 0x00007610ff1a7816 */ /* 0x000fc4000000001a */
[----:B------:R-:W-:Y:S02]  /*1300*/  SHF.R.S32.HI R0, RZ, 0x1f, R27 ;  /* 0x0000001fff007819 */ /* 0x000fe4000001141b */
[----:B------:R-:W-:-:S04]  /*1310*/  IADD3 R5, P0, R2, R27, RZ ;  /* 0x0000001b02057210 */ /* 0x000fc80007f1e0ff */
[----:B------:R-:W-:Y:S02]  /*1320*/  LEA.HI.X.SX32 R2, R2, R0, 0x1, P0 ;  /* 0x0000000002027211 */ /* 0x000fe400000f0eff */
[----:B------:R-:W-:-:S04]  /*1330*/  LEA R0, P0, R5, UR6, 0x2 ;  /* 0x0000000605007c11 */ /* 0x000fc8000f8010ff */
[----:B------:R-:W-:Y:S01]  /*1340*/  LEA.HI.X R5, R5, UR7, R2, 0x2, P0 ;  /* 0x0000000705057c11 */ /* 0x000fe200080f1402 */
[----:B0-----:R-:W-:-:S03]  /*1350*/  ULEA UR4, UR5, UR4, 0x18 ;  /* 0x0000000405047291 */ /* 0x001fc6000f8ec03f */
[----:B------:R-:W-:Y:S01]  /*1360*/  ULDC UR5, c[0x0][0x260] ;  /* 0x0000980000057ab9 */ /* 0x000fe20000000800 */
[----:B--2---:R-:W-:Y:S02]  /*1370*/  PRMT R96, R94, 0x7610, R94 ;  /* 0x000076105e607816 */ /* 0x004fe4000000005e */
[----:B---3--:R-:W-:-:S07]  /*1380*/  IADD3 R16, R46, R3, RZ ;  /* 0x000000032e107210 */ /* 0x008fce0007ffe0ff */
.L_x_126:
[----:B------:R-:W-:Y:S01]  /*1390*/  ISETP.NE.AND P0, PT, R46, R16, PT ;  /* 0x000000102e00720c */ /* 0x000fe20003f05270 */
[----:B------:R-:W0:Y:S01]  /*13a0*/  LDC R27, c[0x0][0x23c] ;  /* 0x00008f00ff1b7b82 */ /* 0x000e220000000800 */
[----:B-----5:R-:W-:Y:S02]  /*13b0*/  MOV R32, R0 ;  /* 0x0000000000207202 */ /* 0x020fe40000000f00 */
[----:B------:R-:W-:-:S09]  /*13c0*/  MOV R33, R5 ;  /* 0x0000000500217202 */ /* 0x000fd20000000f00 */
[----:B------:R-:W1:Y:S01]  /*13d0*/  @!P0 LDC.64 R2, c[0x0][0x248] ;  /* 0x00009200ff028b82 */ /* 0x000e620000000a00 */
[----:B------:R-:W-:Y:S02]  /*13e0*/  @!P0 IADD3 R18, R18, 0x1, RZ ;  /* 0x0000000112128810 */ /* 0x000fe40007ffe0ff */
[----:B------:R-:W-:Y:S02]  /*13f0*/  @!P0 SHF.L.U32 R7, R46, 0x1, RZ ;  /* 0x000000012e078819 */ /* 0x000fe400000006ff */
[----:B------:R-:W-:Y:S01]  /*1400*/  @!P0 LEA R0, R18, R1, 0x3 ;  /* 0x0000000112008211 */ /* 0x000fe200078e18ff */
[C---:B0-----:R-:W-:Y:S02]  /*1410*/  IMAD.WIDE R28, R27.reuse, 0x4, R32 ;  /* 0x000000041b1c7825 */ /* 0x041fe400078e0220 */
[----:B------:R-:W5:Y:S02]  /*1420*/  LDG.E.128.CONSTANT R32, desc[UR8][R32.64] ;  /* 0x0000000820207981 */ /* 0x000f64000c1e9d00 */
[----:B------:R-:W-:-:S02]  /*1430*/  IMAD.WIDE R12, R27, 0x4, R28 ;  /* 0x000000041b0c7825 */ /* 0x000fc400078e021c */
[----:B------:R-:W5:Y:S02]  /*1440*/  LDG.E.128.CONSTANT R28, desc[UR8][R28.64] ;  /* 0x000000081c1c7981 */ /* 0x000f64000c1e9d00 */
[----:B-1----:R-:W-:Y:S02]  /*1450*/  @!P0 IMAD.WIDE R2, R7, 0x2, R2 ;  /* 0x0000000207028825 */ /* 0x002fe400078e0202 */
[----:B------:R-:W2:Y:S02]  /*1460*/  @!P0 LDL.64 R6, [R0] ;  /* 0x0000000000068983 */ /* 0x000ea40000100a00 */
[C---:B------:R-:W-:Y:S02]  /*1470*/  IMAD.WIDE R4, R27.reuse, 0x4, R12 ;  /* 0x000000041b047825 */ /* 0x040fe400078e020c */
[----:B------:R-:W3:Y:S04]  /*1480*/  @!P0 LDG.E.U16.CONSTANT R3, desc[UR8][R2.64+0x2] ;  /* 0x0000020802038981 */ /* 0x000ee8000c1e9500 */
[----:B------:R-:W5:Y:S04]  /*1490*/  LDG.E.128.CONSTANT R12, desc[UR8][R12.64] ;  /* 0x000000080c0c7981 */ /* 0x000f68000c1e9d00 */
[----:B------:R0:W5:Y:S01]  /*14a0*/  LDG.E.128.CONSTANT R8, desc[UR8][R4.64] ;  /* 0x0000000804087981 */ /* 0x000162000c1e9d00 */
[----:B------:R-:W-:Y:S01]  /*14b0*/  IMAD.WIDE R98, R27, 0x4, R4 ;  /* 0x000000041b627825 */ /* 0x000fe200078e0204 */
[----:B--2---:R-:W-:-:S02]  /*14c0*/  @!P0 PRMT R96, R6, 0x7610, R96 ;  /* 0x0000761006608816 */ /* 0x004fc40000000060 */
[----:B------:R-:W-:Y:S01]  /*14d0*/  @!P0 PRMT R95, R7, 0x7610, R95 ;  /* 0x00007610075f8816 */ /* 0x000fe2000000005f */
[----:B---3--:R-:W-:Y:S01]  /*14e0*/  @!P0 IMAD.IADD R16, R3, 0x1, R46 ;  /* 0x0000000103108824 */ /* 0x008fe200078e022e */
[----:B------:R-:W-:Y:S02]  /*14f0*/  @!P0 PRMT R96, R96, 0x7610, R6 ;  /* 0x0000761060608816 */ /* 0x000fe40000000006 */
[----:B------:R-:W-:Y:S01]  /*1500*/  @!P0 PRMT R95, R95, 0x7610, R7 ;  /* 0x000076105f5f8816 */ /* 0x000fe20000000007 */
[----:B0-----:R-:W-:Y:S06]  /*1510*/  @!P1 BRA `(.L_x_125) ;  /* 0x0000002000c09947 */ /* 0x001fec0003800000 */
[----:B------:R-:W2:Y:S01]  /*1520*/  LDG.E.128.CONSTANT R4, desc[UR8][R98.64] ;  /* 0x0000000862047981 */ /* 0x000ea2000c1e9d00 */
[--C-:B-----5:R-:W-:Y:S02]  /*1530*/  SHF.R.U32.HI R36, RZ, 0xf, R32.reuse ;  /* 0x0000000fff247819 */ /* 0x120fe40000011620 */
[C---:B------:R-:W-:Y:S02]  /*1540*/  LOP3.LUT R53, R32.reuse, 0x1f001f, RZ, 0xc0, !PT ;  /* 0x001f001f20357812 */ /* 0x040fe400078ec0ff */
[----:B------:R-:W-:Y:S02]  /*1550*/  LOP3.LUT R17, R32, 0x3e003e0, RZ, 0xc0, !PT ;  /* 0x03e003e020117812 */ /* 0x000fe400078ec0ff */
[----:B------:R-:W-:Y:S02]  /*1560*/  SHF.R.U32.HI R47, RZ, 0xa, R32 ;  /* 0x0000000aff2f7819 */ /* 0x000fe40000011620 */
[----:B------:R-:W-:Y:S02]  /*1570*/  SHF.R.U32.HI R32, RZ, 0xf, R33 ;  /* 0x0000000fff207819 */ /* 0x000fe40000011621 */
[----:B------:R-:W-:-:S02]  /*1580*/  SHF.R.U32.HI R38, RZ, 0xf, R34 ;  /* 0x0000000fff267819 */ /* 0x000fc40000011622 */
[C---:B------:R-:W-:Y:S02]  /*1590*/  LOP3.LUT R59, R35.reuse, 0x1f001f, RZ, 0xc0, !PT ;  /* 0x001f001f233b7812 */ /* 0x040fe400078ec0ff */
[----:B------:R-:W-:Y:S02]  /*15a0*/  LOP3.LUT R56, R35, 0x3e003e0, RZ, 0xc0, !PT ;  /* 0x03e003e023387812 */ /* 0x000fe400078ec0ff */
[--C-:B------:R-:W-:Y:S02]  /*15b0*/  SHF.R.U32.HI R40, RZ, 0xf, R35.reuse ;  /* 0x0000000fff287819 */ /* 0x100fe40000011623 */
[----:B------:R-:W-:Y:S02]  /*15c0*/  SHF.R.U32.HI R50, RZ, 0xa, R35 ;  /* 0x0000000aff327819 */ /* 0x000fe40000011623 */
[----:B------:R-:W-:Y:S02]  /*15d0*/  SHF.R.U32.HI R35, RZ, 0xe, R29 ;  /* 0x0000000eff237819 */ /* 0x000fe4000001161d */
[----:B------:R-:W-:-:S02]  /*15e0*/  LOP3.LUT R32, R32, 0x10001, RZ, 0xc0, !PT ;  /* 0x0001000120207812 */ /* 0x000fc400078ec0ff */
[----:B------:R-:W-:Y:S02]  /*15f0*/  SHF.R.U32.HI R39, RZ, 0xe, R30 ;  /* 0x0000000eff277819 */ /* 0x000fe4000001161e */
[----:B------:R-:W-:Y:S02]  /*1600*/  LOP3.LUT R38, R38, 0x10001, RZ, 0xc0, !PT ;  /* 0x0001000126267812 */ /* 0x000fe400078ec0ff */
[C---:B------:R-:W-:Y:S02]  /*1610*/  LOP3.LUT R55, R33.reuse, 0x1f001f, RZ, 0xc0, !PT ;  /* 0x001f001f21377812 */ /* 0x040fe400078ec0ff */
[----:B------:R-:W-:Y:S02]  /*1620*/  LOP3.LUT R3, R33, 0x3e003e0, RZ, 0xc0, !PT ;  /* 0x03e003e021037812 */ /* 0x000fe400078ec0ff */
[----:B------:R-:W-:Y:S02]  /*1630*/  SHF.R.U32.HI R48, RZ, 0xa, R33 ;  /* 0x0000000aff307819 */ /* 0x000fe40000011621 */
[----:B------:R-:W-:-:S02]  /*1640*/  LOP3.LUT R52, R29, 0x1f001f, RZ, 0xc0, !PT ;  /* 0x001f001f1d347812 */ /* 0x000fc400078ec0ff */
[----:B------:R-:W-:Y:S02]  /*1650*/  LOP3.LUT R60, R29, 0x3e003e0, RZ, 0xc0, !PT ;  /* 0x03e003e01d3c7812 */ /* 0x000fe400078ec0ff */
[----:B------:R-:W-:Y:S02]  /*1660*/  SHF.R.U32.HI R63, RZ, 0xa, R29 ;  /* 0x0000000aff3f7819 */ /* 0x000fe4000001161d */
[----:B------:R-:W-:Y:S02]  /*1670*/  SHF.R.U32.HI R33, RZ, 0xe, R28 ;  /* 0x0000000eff217819 */ /* 0x000fe4000001161c */
[C---:B------:R-:W-:Y:S02]  /*1680*/  LOP3.LUT R54, R30.reuse, 0x1f001f, RZ, 0xc0, !PT ;  /* 0x001f001f1e367812 */ /* 0x040fe400078ec0ff */
[----:B------:R-:W-:Y:S02]  /*1690*/  LOP3.LUT R62, R30, 0x3e003e0, RZ, 0xc0, !PT ;  /* 0x03e003e01e3e7812 */ /* 0x000fe400078ec0ff */
[----:B------:R-:W-:-:S02]  /*16a0*/  SHF.R.U32.HI R64, RZ, 0xa, R30 ;  /* 0x0000000aff407819 */ /* 0x000fc4000001161e */
[----:B------:R-:W-:Y:S02]  /*16b0*/  SHF.R.U32.HI R29, RZ, 0xd, R13 ;  /* 0x0000000dff1d7819 */ /* 0x000fe4000001160d */
[----:B------:R-:W-:Y:S02]  /*16c0*/  LOP3.LUT R36, R36, 0x10001, RZ, 0xc0, !PT ;  /* 0x0001000124247812 */ /* 0x000fe400078ec0ff */
[----:B------:R-:W-:Y:S02]  /*16d0*/  LOP3.LUT R32, R32, 0x20002, R35, 0xf8, !PT ;  /* 0x0002000220207812 */ /* 0x000fe400078ef823 */
[----:B------:R-:W-:Y:S02]  /*16e0*/  SHF.R.U32.HI R30, RZ, 0xd, R14 ;  /* 0x0000000dff1e7819 */ /* 0x000fe4000001160e */
[----:B------:R-:W-:Y:S02]  /*16f0*/  LOP3.LUT R39, R38, 0x20002, R39, 0xf8, !PT ;  /* 0x0002000226277812 */ /* 0x000fe400078ef827 */
[----:B------:R-:W-:-:S02]  /*1700*/  LOP3.LUT R57, R34, 0x1f001f, RZ, 0xc0, !PT ;  /* 0x001f001f22397812 */ /* 0x000fc400078ec0ff */
[----:B------:R-:W-:Y:S02]  /*1710*/  LOP3.LUT R2, R34, 0x3e003e0, RZ, 0xc0, !PT ;  /* 0x03e003e022027812 */ /* 0x000fe400078ec0ff */
[----:B------:R-:W-:Y:S02]  /*1720*/  SHF.R.U32.HI R49, RZ, 0xa, R34 ;  /* 0x0000000aff317819 */ /* 0x000fe40000011622 */
[C---:B------:R-:W-:Y:S02]  /*1730*/  LOP3.LUT R51, R28.reuse, 0x1f001f, RZ, 0xc0, !PT ;  /* 0x001f001f1c337812 */ /* 0x040fe400078ec0ff */
[----:B------:R-:W-:Y:S02]  /*1740*/  LOP3.LUT R58, R28, 0x3e003e0, RZ, 0xc0, !PT ;  /* 0x03e003e01c3a7812 */ /* 0x000fe400078ec0ff */
[----:B------:R-:W-:Y:S02]  /*1750*/  SHF.R.U32.HI R61, RZ, 0xa, R28 ;  /* 0x0000000aff3d7819 */ /* 0x000fe4000001161c */
[----:B------:R-:W-:-:S02]  /*1760*/  SHF.R.U32.HI R34, RZ, 0xc, R10 ;  /* 0x0000000cff227819 */ /* 0x000fc4000001160a */
[----:B------:R-:W-:Y:S02]  /*1770*/  LOP3.LUT R33, R36, 0x20002, R33, 0xf8, !PT ;  /* 0x0002000224217812 */ /* 0x000fe400078ef821 */
[----:B------:R-:W-:Y:S02]  /*1780*/  LOP3.LUT R32, R32, 0x40004, R29, 0xf8, !PT ;  /* 0x0004000420207812 */ /* 0x000fe400078ef81d */
[----:B------:R-:W-:Y:S02]  /*1790*/  SHF.R.U32.HI R28, RZ, 0xd, R12 ;  /* 0x0000000dff1c7819 */ /* 0x000fe4000001160c */
[----:B------:R-:W-:Y:S02]  /*17a0*/  SHF.R.U32.HI R37, RZ, 0xc, R9 ;  /* 0x0000000cff257819 */ /* 0x000fe40000011609 */
[----:B------:R-:W-:Y:S02]  /*17b0*/  LOP3.LUT R39, R39, 0x40004, R30, 0xf8, !PT ;  /* 0x0004000427277812 */ /* 0x000fe400078ef81e */
[----:B------:R-:W-:-:S02]  /*17c0*/  LOP3.LUT R28, R33, 0x40004, R28, 0xf8, !PT ;  /* 0x00040004211c7812 */ /* 0x000fc400078ef81c */
[----:B------:R-:W-:Y:S02]  /*17d0*/  LOP3.LUT R37, R32, 0x80008, R37, 0xf8, !PT ;  /* 0x0008000820257812 */ /* 0x000fe400078ef825 */
[----:B------:R-:W-:Y:S02]  /*17e0*/  LOP3.LUT R38, R39, 0x80008, R34, 0xf8, !PT ;  /* 0x0008000827267812 */ /* 0x000fe400078ef822 */
[----:B------:R-:W0:Y:S01]  /*17f0*/  LDS.128 R32, [UR4] ;  /* 0x00000004ff207984 */ /* 0x000e220008000c00 */
[----:B------:R-:W-:Y:S02]  /*1800*/  LOP3.LUT R87, R31, 0x3e003e0, RZ, 0xc0, !PT ;  /* 0x03e003e01f577812 */ /* 0x000fe400078ec0ff */
[C---:B------:R-:W-:Y:S02]  /*1810*/  LOP3.LUT R66, R12.reuse, 0x1f001f, RZ, 0xc0, !PT ;  /* 0x001f001f0c427812 */ /* 0x040fe400078ec0ff */
[----:B------:R-:W-:Y:S02]  /*1820*/  LOP3.LUT R88, R12, 0x3e003e0, RZ, 0xc0, !PT ;  /* 0x03e003e00c587812 */ /* 0x000fe400078ec0ff */
[----:B------:R-:W-:-:S02]  /*1830*/  SHF.R.U32.HI R71, RZ, 0xa, R12 ;  /* 0x0000000aff477819 */ /* 0x000fc4000001160c */
[----:B------:R-:W-:Y:S02]  /*1840*/  SHF.R.U32.HI R41, RZ, 0xe, R31 ;  /* 0x0000000eff297819 */ /* 0x000fe4000001161f */
[----:B------:R-:W-:Y:S02]  /*1850*/  LOP3.LUT R12, R13, 0x3e003e0, RZ, 0xc0, !PT ;  /* 0x03e003e00d0c7812 */ /* 0x000fe400078ec0ff */
[----:B------:R-:W-:Y:S02]  /*1860*/  LOP3.LUT R40, R40, 0x10001, RZ, 0xc0, !PT ;  /* 0x0001000128287812 */ /* 0x000fe400078ec0ff */
[----:B------:R-:W-:Y:S02]  /*1870*/  LOP3.LUT R109, R87, 0x64006400, RZ, 0xfc, !PT ;  /* 0x64006400576d7812 */ /* 0x000fe400078efcff */
[----:B------:R-:W-:Y:S02]  /*1880*/  MOV R0, 0x2800 ;  /* 0x0000280000007802 */ /* 0x000fe40000000f00 */
[----:B------:R-:W-:-:S02]  /*1890*/  LOP3.LUT R41, R40, 0x20002, R41, 0xf8, !PT ;  /* 0x0002000228297812 */ /* 0x000fc400078ef829 */
[----:B------:R-:W-:Y:S02]  /*18a0*/  LOP3.LUT R87, R12, 0x64006400, RZ, 0xfc, !PT ;  /* 0x640064000c577812 */ /* 0x000fe400078efcff */
[----:B------:R-:W-:Y:S02]  /*18b0*/  SHF.R.U32.HI R42, RZ, 0xd, R15 ;  /* 0x0000000dff2a7819 */ /* 0x000fe4000001160f */
[----:B------:R-:W-:Y:S01]  /*18c0*/  LOP3.LUT R69, R31, 0x1f001f, RZ, 0xc0, !PT ;  /* 0x001f001f1f457812 */ /* 0x000fe200078ec0ff */
[----:B------:R-:W-:Y:S01]  /*18d0*/  HFMA2 R12, R87, R0.H0_H0, -48, -48 ;  /* 0xd200d200570c7431 */ /* 0x000fe20000040000 */
[----:B------:R-:W-:Y:S02]  /*18e0*/  SHF.R.U32.HI R65, RZ, 0xa, R31 ;  /* 0x0000000aff417819 */ /* 0x000fe4000001161f */
[----:B------:R-:W-:Y:S02]  /*18f0*/  SHF.R.U32.HI R31, RZ, 0xc, R8 ;  /* 0x0000000cff1f7819 */ /* 0x000fe40000011608 */
[----:B------:R-:W-:-:S02]  /*1900*/  SHF.R.U32.HI R43, RZ, 0xc, R11 ;  /* 0x0000000cff2b7819 */ /* 0x000fc4000001160b */
[----:B------:R-:W-:Y:S02]  /*1910*/  LOP3.LUT R42, R41, 0x40004, R42, 0xf8, !PT ;  /* 0x00040004292a7812 */ /* 0x000fe400078ef82a */
[----:B------:R-:W-:Y:S02]  /*1920*/  LOP3.LUT R31, R28, 0x80008, R31, 0xf8, !PT ;  /* 0x000800081c1f7812 */ /* 0x000fe400078ef81f */
[----:B------:R-:W-:Y:S02]  /*1930*/  LOP3.LUT R39, R42, 0x80008, R43, 0xf8, !PT ;  /* 0x000800082a277812 */ /* 0x000fe400078ef82b */
[----:B------:R-:W-:Y:S02]  /*1940*/  LOP3.LUT R55, R55, 0x64006400, RZ, 0xfc, !PT ;  /* 0x6400640037377812 */ /* 0x000fe400078efcff */
[----:B------:R-:W-:Y:S02]  /*1950*/  LOP3.LUT R67, R13, 0x1f001f, RZ, 0xc0, !PT ;  /* 0x001f001f0d437812 */ /* 0x000fe400078ec0ff */
[----:B------:R-:W-:-:S02]  /*1960*/  SHF.R.U32.HI R72, RZ, 0xa, R13 ;  /* 0x0000000aff487819 */ /* 0x000fc4000001160d */
[C---:B------:R-:W-:Y:S02]  /*1970*/  LOP3.LUT R68, R14.reuse, 0x1f001f, RZ, 0xc0, !PT ;  /* 0x001f001f0e447812 */ /* 0x040fe400078ec0ff */
[----:B------:R-:W-:Y:S02]  /*1980*/  LOP3.LUT R13, R14, 0x3e003e0, RZ, 0xc0, !PT ;  /* 0x03e003e00e0d7812 */ /* 0x000fe400078ec0ff */
[----:B------:R-:W-:Y:S02]  /*1990*/  SHF.R.U32.HI R73, RZ, 0xa, R14 ;  /* 0x0000000aff497819 */ /* 0x000fe4000001160e */
[C---:B------:R-:W-:Y:S02]  /*19a0*/  LOP3.LUT R70, R15.reuse, 0x1f001f, RZ, 0xc0, !PT ;  /* 0x001f001f0f467812 */ /* 0x040fe400078ec0ff */
[----:B------:R-:W-:Y:S02]  /*19b0*/  LOP3.LUT R14, R15, 0x3e003e0, RZ, 0xc0, !PT ;  /* 0x03e003e00f0e7812 */ /* 0x000fe400078ec0ff */
        /* <DEDUP_REMOVED lines=13> */
[----:B------:R-:W-:Y:S02]  /*1a90*/  SHF.R.U32.HI R81, RZ, 0xa, R10 ;  /* 0x0000000aff517819 */ /* 0x000fe4000001160a */
[C---:B------:R-:W-:Y:S02]  /*1aa0*/  LOP3.LUT R10, R11.reuse, 0x3e003e0, RZ, 0xc0, !PT ;  /* 0x03e003e00b0a7812 */ /* 0x040fe400078ec0ff */
[----:B------:R-:W-:Y:S02]  /*1ab0*/  LOP3.LUT R78, R11, 0x1f001f, RZ, 0xc0, !PT ;  /* 0x001f001f0b4e7812 */ /* 0x000fe400078ec0ff */
[----:B------:R-:W-:Y:S02]  /*1ac0*/  SHF.R.U32.HI R82, RZ, 0xa, R11 ;  /* 0x0000000aff527819 */ /* 0x000fe4000001160b */
[----:B------:R-:W-:Y:S02]  /*1ad0*/  LOP3.LUT R17, R17, 0x64006400, RZ, 0xfc, !PT ;  /* 0x6400640011117812 */ /* 0x000fe400078efcff */
[----:B------:R-:W-:-:S02]  /*1ae0*/  LOP3.LUT R11, R3, 0x64006400, RZ, 0xfc, !PT ;  /* 0x64006400030b7812 */ /* 0x000fc400078efcff */
        /* <DEDUP_REMOVED lines=15> */
[----:B------:R-:W-:Y:S01]  /*1be0*/  HADD2 R49, R49, -1040, -1040 ;  /* 0xe410e41031317430 */ /* 0x000fe20000000000 */
[----:B------:R-:W-:Y:S02]  /*1bf0*/  LOP3.LUT R52, R52, 0x64006400, RZ, 0xfc, !PT ;  /* 0x6400640034347812 */ /* 0x000fe400078efcff */
[----:B------:R-:W-:Y:S02]  /*1c00*/  LOP3.LUT R48, R48, 0x64006400, RZ, 0xfc, !PT ;  /* 0x6400640030307812 */ /* 0x000fe400078efcff */
        /* <DEDUP_REMOVED lines=11> */
[----:B------:R-:W-:Y:S02]  /*1cc0*/  LOP3.LUT R64, R64, 0x64006400, RZ, 0xfc, !PT ;  /* 0x6400640040407812 */ /* 0x000fe400078efcff */
[----:B------:R-:W-:Y:S02]  /*1cd0*/  LOP3.LUT R63, R63, 0x1f001f, RZ, 0xc0, !PT ;  /* 0x001f001f3f3f7812 */ /* 0x000fe400078ec0ff */
[----:B------:R-:W-:Y:S02]  /*1ce0*/  LOP3.LUT R71, R71, 0x1f001f, RZ, 0xc0, !PT ;  /* 0x001f001f47477812 */ /* 0x000fe400078ec0ff */
[----:B------:R-:W-:Y:S02]  /*1cf0*/  LOP3.LUT R63, R63, 0x64006400, RZ, 0xfc, !PT ;  /* 0x640064003f3f7812 */ /* 0x000fe400078efcff */
[----:B------:R-:W-:Y:S02]  /*1d00*/  LOP3.LUT R73, R73, 0x1f001f, RZ, 0xc0, !PT ;  /* 0x001f001f49497812 */ /* 0x000fe400078ec0ff */
[----:B------:R-:W-:-:S02]  /*1d10*/  LOP3.LUT R71, R71, 0x64006400, RZ, 0xfc, !PT ;  /* 0x6400640047477812 */ /* 0x000fc400078efcff */
[----:B------:R-:W-:Y:S02]  /*1d20*/  LOP3.LUT R73, R73, 0x64006400, RZ, 0xfc, !PT ;  /* 0x6400640049497812 */ /* 0x000fe400078efcff */
[----:B------:R-:W-:Y:S02]  /*1d30*/  LOP3.LUT R76, R76, 0x64006400, RZ, 0xfc, !PT ;  /* 0x640064004c4c7812 */ /* 0x000fe400078efcff */
[----:B------:R-:W-:Y:S01]  /*1d40*/  LOP3.LUT R79, R79, 0x1f001f, RZ, 0xc0, !PT ;  /* 0x001f001f4f4f7812 */ /* 0x000fe200078ec0ff */
[----:B------:R-:W-:Y:S01]  /*1d50*/  HADD2 R73, R73, -1040, -1040 ;  /* 0xe410e41049497430 */ /* 0x000fe20000000000 */
[----:B------:R-:W-:Y:S01]  /*1d60*/  LOP3.LUT R81, R81, 0x1f001f, RZ, 0xc0, !PT ;  /* 0x001f001f51517812 */ /* 0x000fe200078ec0ff */
[----:B------:R-:W-:Y:S01]  /*1d70*/  HADD2 R76, R76, -1040, -1040 ;  /* 0xe410e4104c4c7430 */ /* 0x000fe20000000000 */
[----:B------:R-:W-:Y:S02]  /*1d80*/  LOP3.LUT R79, R79, 0x64006400, RZ, 0xfc, !PT ;  /* 0x640064004f4f7812 */ /* 0x000fe400078efcff */
[----:B------:R-:W-:-:S02]  /*1d90*/  LOP3.LUT R82, R82, 0x1f001f, RZ, 0xc0, !PT ;  /* 0x001f001f52527812 */ /* 0x000fc400078ec0ff */
[----:B------:R-:W-:Y:S02]  /*1da0*/  LOP3.LUT R81, R81, 0x64006400, RZ, 0xfc, !PT ;  /* 0x6400640051517812 */ /* 0x000fe400078efcff */
[----:B------:R-:W-:Y:S02]  /*1db0*/  LOP3.LUT R80, R80, 0x1f001f, RZ, 0xc0, !PT ;  /* 0x001f001f50507812 */ /* 0x000fe400078ec0ff */
[----:B------:R-:W-:Y:S02]  /*1dc0*/  ISETP.GE.AND P0, PT, R44, 0x2, PT ;  /* 0x000000022c00780c */ /* 0x000fe40003f06270 */
[----:B------:R-:W-:Y:S02]  /*1dd0*/  LOP3.LUT R80, R80, 0x64006400, RZ, 0xfc, !PT ;  /* 0x6400640050507812 */ /* 0x000fe400078efcff */
[----:B--2---:R-:W-:Y:S02]  /*1de0*/  SHF.R.U32.HI R36, RZ, 0xb, R4 ;  /* 0x0000000bff247819 */ /* 0x004fe40000011604 */
[----:B------:R-:W-:-:S02]  /*1df0*/  LOP3.LUT R89, R4, 0x3e003e0, RZ, 0xc0, !PT ;  /* 0x03e003e004597812 */ /* 0x000fc400078ec0ff */
[----:B------:R-:W-:Y:S02]  /*1e00*/  LOP3.LUT R83, R4, 0x1f001f, RZ, 0xc0, !PT ;  /* 0x001f001f04537812 */ /* 0x000fe400078ec0ff */
[----:B------:R-:W-:Y:S02]  /*1e10*/  SHF.R.U32.HI R40, RZ, 0xa, R4 ;  /* 0x0000000aff287819 */ /* 0x000fe40000011604 */
[----:B------:R-:W-:Y:S02]  /*1e20*/  LOP3.LUT R4, R5, 0x3e003e0, RZ, 0xc0, !PT ;  /* 0x03e003e005047812 */ /* 0x000fe400078ec0ff */
[----:B------:R-:W-:Y:S02]  /*1e30*/  SHF.R.U32.HI R28, RZ, 0xb, R5 ;  /* 0x0000000bff1c7819 */ /* 0x000fe40000011605 */
[----:B------:R-:W-:Y:S02]  /*1e40*/  LOP3.LUT R87, R4, 0x64006400, RZ, 0xfc, !PT ;  /* 0x6400640004577812 */ /* 0x000fe400078efcff */
[----:B------:R-:W-:-:S02]  /*1e50*/  SHF.R.U32.HI R29, RZ, 0xb, R6 ;  /* 0x0000000bff1d7819 */ /* 0x000fc40000011606 */
[----:B------:R-:W-:Y:S01]  /*1e60*/  SHF.R.U32.HI R30, RZ, 0xb, R7 ;  /* 0x0000000bff1e7819 */ /* 0x000fe20000011607 */
[----:B------:R-:W-:Y:S01]  /*1e70*/  HFMA2 R4, R87, R0.H0_H0, -48, -48 ;  /* 0xd200d20057047431 */ /* 0x000fe20000040000 */
[----:B------:R-:W-:Y:S01]  /*1e80*/  LOP3.LUT R87, R57, 0x64006400, RZ, 0xfc, !PT ;  /* 0x6400640039577812 */ /* 0x000fe200078efcff */
[----:B------:R-:W-:Y:S01]  /*1e90*/  HADD2 R57, R55, -1040, -1040 ;  /* 0xe410e41037397430 */ /* 0x000fe20000000000 */
[----:B------:R-:W-:Y:S02]  /*1ea0*/  LOP3.LUT R36, R31, 0x100010, R36, 0xf8, !PT ;  /* 0x001000101f247812 */ /* 0x000fe400078ef824 */
[----:B------:R-:W-:Y:S01]  /*1eb0*/  LOP3.LUT R37, R37, 0x100010, R28, 0xf8, !PT ;  /* 0x0010001025257812 */ /* 0x000fe200078ef81c */
[----:B------:R-:W-:Y:S01]  /*1ec0*/  HADD2 R55, R87, -1040, -1040 ;  /* 0xe410e41057377430 */ /* 0x000fe20000000000 */
[----:B------:R-:W-:Y:S02]  /*1ed0*/  LOP3.LUT R38, R38, 0x100010, R29, 0xf8, !PT ;  /* 0x0010001026267812 */ /* 0x000fe400078ef81d */
[----:B------:R-:W-:-:S02]  /*1ee0*/  LOP3.LUT R39, R39, 0x100010, R30, 0xf8, !PT ;  /* 0x0010001027277812 */ /* 0x000fc400078ef81e */
[----:B------:R-:W-:Y:S01]  /*1ef0*/  LOP3.LUT R84, R5, 0x1f001f, RZ, 0xc0, !PT ;  /* 0x001f001f05547812 */ /* 0x000fe200078ec0ff */
[----:B------:R-:W1:Y:S01]  /*1f00*/  LDS.128 R28, [UR4+0x10] ;  /* 0x00001004ff1c7984 */ /* 0x000e620008000c00 */
[----:B------:R-:W-:Y:S02]  /*1f10*/  SHF.R.U32.HI R41, RZ, 0xa, R5 ;  /* 0x0000000aff297819 */ /* 0x000fe40000011605 */
[C---:B------:R-:W-:Y:S02]  /*1f20*/  LOP3.LUT R90, R6.reuse, 0x3e003e0, RZ, 0xc0, !PT ;  /* 0x03e003e0065a7812 */ /* 0x040fe400078ec0ff */
[----:B------:R-:W-:Y:S02]  /*1f30*/  LOP3.LUT R85, R6, 0x1f001f, RZ, 0xc0, !PT ;  /* 0x001f001f06557812 */ /* 0x000fe400078ec0ff */
[----:B------:R-:W-:Y:S02]  /*1f40*/  SHF.R.U32.HI R42, RZ, 0xa, R6 ;  /* 0x0000000aff2a7819 */ /* 0x000fe40000011606 */
[----:B------:R-:W-:-:S02]  /*1f50*/  LOP3.LUT R5, R88, 0x64006400, RZ, 0xfc, !PT ;  /* 0x6400640058057812 */ /* 0x000fc400078efcff */
[C---:B------:R-:W-:Y:S02]  /*1f60*/  LOP3.LUT R6, R7.reuse, 0x3e003e0, RZ, 0xc0, !PT ;  /* 0x03e003e007067812 */ /* 0x040fe400078ec0ff */
[----:B------:R-:W-:Y:S01]  /*1f70*/  LOP3.LUT R86, R7, 0x1f001f, RZ, 0xc0, !PT ;  /* 0x001f001f07567812 */ /* 0x000fe200078ec0ff */
[-C--:B------:R-:W-:Y:S01]  /*1f80*/  HFMA2 R14, R5, R0.reuse.H0_H0, -48, -48 ;  /* 0xd200d200050e7431 */ /* 0x080fe20000040000 */
[----:B------:R-:W-:Y:S01]  /*1f90*/  SHF.R.U32.HI R43, RZ, 0xa, R7 ;  /* 0x0000000aff2b7819 */ /* 0x000fe20000011607 */
[-C--:B------:R-:W-:Y:S01]  /*1fa0*/  HFMA2 R5, R105, R0.reuse.H0_H0, -48, -48 ;  /* 0xd200d20069057431 */ /* 0x080fe20000040000 */
[----:B------:R-:W-:Y:S01]  /*1fb0*/  LOP3.LUT R88, R59, 0x64006400, RZ, 0xfc, !PT ;  /* 0x640064003b587812 */ /* 0x000fe200078efcff */
[----:B------:R-:W-:Y:S01]  /*1fc0*/  HADD2 R59, R53, -1040, -1040 ;  /* 0xe410e410353b7430 */ /* 0x000fe20000000000 */
[----:B------:R-:W-:Y:S01]  /*1fd0*/  LOP3.LUT R7, R15, 0x64006400, RZ, 0xfc, !PT ;  /* 0x640064000f077812 */ /* 0x000fe200078efcff */
[-C--:B------:R-:W-:Y:S01]  /*1fe0*/  HFMA2 R15, R91, R0.reuse.H0_H0, -48, -48 ;  /* 0xd200d2005b0f7431 */ /* 0x080fe20000040000 */
[----:B------:R-:W-:Y:S01]  /*1ff0*/  LOP3.LUT R89, R89, 0x64006400, RZ, 0xfc, !PT ;  /* 0x6400640059597812 */ /* 0x000fe200078efcff */
[----:B------:R-:W-:Y:S01]  /*2000*/  HADD2 R53, R88, -1040, -1040 ;  /* 0xe410e41058357430 */ /* 0x000fe20000000000 */
[----:B------:R-:W-:Y:S01]  /*2010*/  LOP3.LUT R91, R90, 0x64006400, RZ, 0xfc, !PT ;  /* 0x640064005a5b7812 */ /* 0x000fe200078efcff */
[-C--:B0-----:R-:W-:Y:S01]  /*2020*/  HFMA2.MMA R90, R55, R32.reuse, RZ ;  /* 0x00000020375a7235 */ /* 0x081fe200000000ff */
[-C--:B------:R-:W-:Y:S01]  /*2030*/  HFMA2 R9, R7, R0.reuse.H0_H0, -48, -48 ;  /* 0xd200d20007097431 */ /* 0x080fe20000040000 */
[----:B------:R-:W-:Y:S01]  /*2040*/  HFMA2.MMA R87, R59, R32, RZ ;  /* 0x000000203b577235 */ /* 0x000fe200000000ff */
[-C--:B------:R-:W-:Y:S01]  /*2050*/  HFMA2 R7, R93, R0.reuse.H0_H0, -48, -48 ;  /* 0xd200d2005d077431 */ /* 0x080fe20000040000 */
[----:B------:R-:W-:Y:S01]  /*2060*/  LOP3.LUT R93, R6, 0x64006400, RZ, 0xfc, !PT ;  /* 0x64006400065d7812 */ /* 0x000fe200078efcff */
[----:B------:R-:W-:Y:S01]  /*2070*/  HFMA2 R6, R89, R0.H0_H0, -48, -48 ;  /* 0xd200d20059067431 */ /* 0x000fe20000040000 */
[----:B------:R-:W-:Y:S01]  /*2080*/  LOP3.LUT R83, R83, 0x64006400, RZ, 0xfc, !PT ;  /* 0x6400640053537812 */ /* 0x000fe200078efcff */
[-C--:B------:R-:W-:Y:S01]  /*2090*/  HFMA2 R89, R57, R32.reuse, RZ.H0_H0 ;  /* 0x0000002039597231 */ /* 0x080fe200000400ff */
[-C--:B------:R-:W-:Y:S01]  /*20a0*/  HFMA2.MMA R90, R58, R33.reuse, R90 ;  /* 0x000000213a5a7235 */ /* 0x080fe2000000005a */
[----:B------:R-:W-:Y:S01]  /*20b0*/  HFMA2 R32, R53, R32, RZ.H0_H0 ;  /* 0x0000002035207231 */ /* 0x000fe200000400ff */
[----:B------:R-:W-:Y:S01]  /*20c0*/  HFMA2.MMA R88, R62, R33, R87 ;  /* 0x000000213e587235 */ /* 0x000fe20000000057 */
[-C--:B------:R-:W-:Y:S01]  /*20d0*/  HFMA2 R2, R91, R0.reuse.H0_H0, -48, -48 ;  /* 0xd200d2005b027431 */ /* 0x080fe20000040000 */
[----:B------:R-:W-:Y:S01]  /*20e0*/  LOP3.LUT R87, R69, 0x64006400, RZ, 0xfc, !PT ;  /* 0x6400640045577812 */ /* 0x000fe200078efcff */
[-C--:B------:R-:W-:Y:S01]  /*20f0*/  HFMA2 R89, R60, R33.reuse, R89 ;  /* 0x000000213c597231 */ /* 0x080fe20000000059 */
[----:B------:R-:W-:Y:S01]  /*2100*/  LOP3.LUT R40, R40, 0x1f001f, RZ, 0xc0, !PT ;  /* 0x001f001f28287812 */ /* 0x000fe200078ec0ff */
[----:B------:R-:W-:Y:S01]  /*2110*/  HFMA2 R91, R56, R33, R32 ;  /* 0x00000021385b7231 */ /* 0x000fe20000000020 */
[----:B------:R-:W-:Y:S01]  /*2120*/  LOP3.LUT R33, R50, 0x1f001f, RZ, 0xc0, !PT ;  /* 0x001f001f32217812 */ /* 0x000fe200078ec0ff */
[----:B------:R-:W-:Y:S01]  /*2130*/  HADD2 R69, R47, -1040, -1040 ;  /* 0xe410e4102f457430 */ /* 0x000fe20000000000 */
[----:B------:R-:W-:Y:S01]  /*2140*/  LOP3.LUT R50, R54, 0x64006400, RZ, 0xfc, !PT ;  /* 0x6400640036327812 */ /* 0x000fe200078efcff */
[-C--:B------:R-:W-:Y:S01]  /*2150*/  HFMA2.MMA R90, R49, R34.reuse, R90 ;  /* 0x00000022315a7235 */ /* 0x080fe2000000005a */
[----:B------:R-:W-:Y:S01]  /*2160*/  LOP3.LUT R33, R33, 0x64006400, RZ, 0xfc, !PT ;  /* 0x6400640021217812 */ /* 0x000fe200078efcff */
[----:B------:R-:W-:Y:S01]  /*2170*/  HFMA2 R0, R93, R0.H0_H0, -48, -48 ;  /* 0xd200d2005d007431 */ /* 0x000fe20000040000 */
[----:B------:R-:W-:Y:S01]  /*2180*/  LOP3.LUT R32, R51, 0x64006400, RZ, 0xfc, !PT ;  /* 0x6400640033207812 */ /* 0x000fe200078efcff */
[----:B------:R-:W-:Y:S01]  /*2190*/  HADD2 R50, R50, -1040, -1040 ;  /* 0xe410e41032327430 */ /* 0x000fe20000000000 */
[----:B------:R-:W-:Y:S01]  /*21a0*/  HFMA2.MMA R88, R69, R34, R88 ;  /* 0x0000002245587235 */ /* 0x000fe20000000058 */
[----:B------:R-:W-:Y:S01]  /*21b0*/  HADD2 R51, R48, -1040, -1040 ;  /* 0xe410e41030337430 */ /* 0x000fe20000000000 */
[----:B------:R-:W-:Y:S01]  /*21c0*/  LOP3.LUT R42, R42, 0x1f001f, RZ, 0xc0, !PT ;  /* 0x001f001f2a2a7812 */ /* 0x000fe200078ec0ff */
[----:B------:R-:W-:Y:S01]  /*21d0*/  HADD2 R47, R33, -1040, -1040 ;  /* 0xe410e410212f7430 */ /* 0x000fe20000000000 */
[----:B------:R-:W-:Y:S01]  /*21e0*/  LOP3.LUT R40, R40, 0x64006400, RZ, 0xfc, !PT ;  /* 0x6400640028287812 */ /* 0x000fe200078efcff */
[----:B------:R-:W-:Y:S01]  /*21f0*/  HADD2 R54, R32, -1040, -1040 ;  /* 0xe410e41020367430 */ /* 0x000fe20000000000 */
[-C--:B------:R-:W-:Y:S01]  /*2200*/  HFMA2.MMA R32, R50, R35.reuse, R90 ;  /* 0x0000002332207235 */ /* 0x080fe2000000005a */
[-C--:B------:R-:W-:Y:S01]  /*2210*/  HFMA2 R89, R51, R34.reuse, R89 ;  /* 0x0000002233597231 */ /* 0x080fe20000000059 */
[----:B------:R-:W-:Y:S01]  /*2220*/  LOP3.LUT R42, R42, 0x64006400, RZ, 0xfc, !PT ;  /* 0x640064002a2a7812 */ /* 0x000fe200078efcff */
[----:B------:R-:W-:Y:S01]  /*2230*/  HFMA2 R91, R47, R34, R91 ;  /* 0x000000222f5b7231 */ /* 0x000fe2000000005b */
[----:B------:R-:W-:Y:S01]  /*2240*/  LOP3.LUT R41, R41, 0x1f001f, RZ, 0xc0, !PT ;  /* 0x001f001f29297812 */ /* 0x000fe200078ec0ff */
[----:B------:R-:W-:Y:S01]  /*2250*/  HADD2 R48, R87, -1040, -1040 ;  /* 0xe410e41057307430 */ /* 0x000fe20000000000 */
[----:B------:R-:W-:Y:S01]  /*2260*/  HFMA2.MMA R88, R54, R35, R88 ;  /* 0x0000002336587235 */ /* 0x000fe20000000058 */
[-C--:B------:R-:W-:Y:S01]  /*2270*/  HFMA2 R89, R52, R35.reuse, R89 ;  /* 0x0000002334597231 */ /* 0x080fe20000000059 */
[-C--:B-1----:R-:W-:Y:S01]  /*2280*/  HFMA2.MMA R92, R13, R28.reuse, R32 ;  /* 0x0000001c0d5c7235 */ /* 0x082fe20000000020 */
[----:B------:R-:W-:Y:S01]  /*2290*/  HFMA2 R35, R48, R35, R91 ;  /* 0x0000002330237231 */ /* 0x000fe2000000005b */
[----:B------:R-:W-:Y:S01]  /*22a0*/  LOP3.LUT R87, R68, 0x64006400, RZ, 0xfc, !PT ;  /* 0x6400640044577812 */ /* 0x000fe200078efcff */
[-C--:B------:R-:W-:Y:S01]  /*22b0*/  HFMA2 R91, R15, R28.reuse, R89 ;  /* 0x0000001c0f5b7231 */ /* 0x080fe20000000059 */
[----:B------:R-:W-:Y:S01]  /*22c0*/  LOP3.LUT R89, R70, 0x64006400, RZ, 0xfc, !PT ;  /* 0x6400640046597812 */ /* 0x000fe200078efcff */
[----:B------:R-:W-:Y:S01]  /*22d0*/  HFMA2 R93, R11, R28, R35 ;  /* 0x0000001c0b5d7231 */ /* 0x000fe20000000023 */
[----:B------:R-:W-:Y:S01]  /*22e0*/  HFMA2.MMA R90, R17, R28, R88 ;  /* 0x0000001c115a7235 */ /* 0x000fe20000000058 */
[----:B------:R-:W0:Y:S01]  /*22f0*/  LDS.128 R32, [UR4+0x20] ;  /* 0x00002004ff207984 */ /* 0x000e220008000c00 */
[----:B------:R-:W-:Y:S01]  /*2300*/  LOP3.LUT R28, R66, 0x64006400, RZ, 0xfc, !PT ;  /* 0x64006400421c7812 */ /* 0x000fe200078efcff */
[----:B------:R-:W-:Y:S01]  /*2310*/  HADD2 R70, R61, -1040, -1040 ;  /* 0xe410e4103d467430 */ /* 0x000fe20000000000 */
[----:B------:R-:W-:Y:S01]  /*2320*/  LOP3.LUT R88, R65, 0x1f001f, RZ, 0xc0, !PT ;  /* 0x001f001f41587812 */ /* 0x000fe200078ec0ff */
[----:B------:R-:W-:Y:S01]  /*2330*/  HADD2 R66, R64, -1040, -1040 ;  /* 0xe410e41040427430 */ /* 0x000fe20000000000 */
[----:B------:R-:W-:Y:S01]  /*2340*/  LOP3.LUT R65, R67, 0x64006400, RZ, 0xfc, !PT ;  /* 0x6400640043417812 */ /* 0x000fe200078efcff */
[----:B------:R-:W-:Y:S01]  /*2350*/  HADD2 R68, R63, -1040, -1040 ;  /* 0xe410e4103f447430 */ /* 0x000fe20000000000 */
[----:B------:R-:W-:Y:S01]  /*2360*/  LOP3.LUT R88, R88, 0x64006400, RZ, 0xfc, !PT ;  /* 0x6400640058587812 */ /* 0x000fe200078efcff */
[-C--:B------:R-:W-:Y:S01]  /*2370*/  HFMA2.MMA R90, R70, R29.reuse, R90 ;  /* 0x0000001d465a7235 */ /* 0x080fe2000000005a */
[----:B------:R-:W-:Y:S01]  /*2380*/  HADD2 R67, R28, -1040, -1040 ;  /* 0xe410e4101c437430 */ /* 0x000fe20000000000 */
[----:B------:R-:W-:Y:S01]  /*2390*/  HFMA2.MMA R92, R66, R29, R92 ;  /* 0x0000001d425c7235 */ /* 0x000fe2000000005c */
[----:B------:R-:W-:Y:S01]  /*23a0*/  HADD2 R63, R87, -1040, -1040 ;  /* 0xe410e410573f7430 */ /* 0x000fe20000000000 */
[----:B------:R-:W-:Y:S01]  /*23b0*/  LOP3.LUT R87, R72, 0x1f001f, RZ, 0xc0, !PT ;  /* 0x001f001f48577812 */ /* 0x000fe200078ec0ff */
[----:B------:R-:W-:Y:S01]  /*23c0*/  HADD2 R64, R88, -1040, -1040 ;  /* 0xe410e41058407430 */ /* 0x000fe20000000000 */
[----:B------:R-:W-:Y:S01]  /*23d0*/  LOP3.LUT R88, R74, 0x1f001f, RZ, 0xc0, !PT ;  /* 0x001f001f4a587812 */ /* 0x000fe200078ec0ff */
[-C--:B------:R-:W-:Y:S01]  /*23e0*/  HFMA2 R91, R68, R29.reuse, R91 ;  /* 0x0000001d445b7231 */ /* 0x080fe2000000005b */
[-C--:B------:R-:W-:Y:S01]  /*23f0*/  HFMA2.MMA R90, R67, R30.reuse, R90 ;  /* 0x0000001e435a7235 */ /* 0x080fe2000000005a */
[----:B------:R-:W-:Y:S01]  /*2400*/  HFMA2 R93, R64, R29, R93 ;  /* 0x0000001d405d7231 */ /* 0x000fe2000000005d */
        /* <DEDUP_REMOVED lines=9> */
[-C--:B------:R-:W-:Y:S01]  /*24a0*/  HFMA2 R91, R12, R31.reuse, R91 ;  /* 0x0000001f0c5b7231 */ /* 0x080fe2000000005b */
[----:B------:R-:W-:Y:S01]  /*24b0*/  LOP3.LUT R75, R87, 0x64006400, RZ, 0xfc, !PT ;  /* 0x64006400574b7812 */ /* 0x000fe200078efcff */
[----:B------:R-:W-:Y:S01]  /*24c0*/  HFMA2 R93, R8, R31, R93 ;  /* 0x0000001f085d7231 */ /* 0x000fe2000000005d */
[----:B------:R-:W-:Y:S01]  /*24d0*/  LOP3.LUT R87, R78, 0x64006400, RZ, 0xfc, !PT ;  /* 0x640064004e577812 */ /* 0x000fe200078efcff */
[----:B------:R-:W1:Y:S01]  /*24e0*/  LDS.128 R28, [UR4+0x30] ;  /* 0x00003004ff1c7984 */ /* 0x000e620008000c00 */
        /* <DEDUP_REMOVED lines=19> */
[----:B------:R-:W-:Y:S01]  /*2620*/  HFMA2 R93, R72, R33, R93 ;  /* 0x00000021485d7231 */ /* 0x000fe2000000005d */
[----:B------:R-:W-:Y:S01]  /*2630*/  LOP3.LUT R87, R86, 0x64006400, RZ, 0xfc, !PT ;  /* 0x6400640056577812 */ /* 0x000fe200078efcff */
[----:B------:R-:W-:Y:S01]  /*2640*/  HADD2 R86, R79, -1040, -1040 ;  /* 0xe410e4104f567430 */ /* 0x000fe20000000000 */
[----:B------:R-:W-:Y:S01]  /*2650*/  LOP3.LUT R33, R85, 0x64006400, RZ, 0xfc, !PT ;  /* 0x6400640055217812 */ /* 0x000fe200078efcff */
[-C--:B------:R-:W-:Y:S01]  /*2660*/  HFMA2 R91, R7, R34.reuse, R91 ;  /* 0x00000022075b7231 */ /* 0x080fe2000000005b */
[-C--:B------:R-:W-:Y:S01]  /*2670*/  HFMA2.MMA R90, R9, R34.reuse, R90 ;  /* 0x00000022095a7235 */ /* 0x080fe2000000005a */
[----:B------:R-:W-:Y:S01]  /*2680*/  HFMA2 R93, R3, R34, R93 ;  /* 0x00000022035d7231 */ /* 0x000fe2000000005d */
[----:B------:R-:W-:Y:S01]  /*2690*/  HFMA2.MMA R92, R5, R34, R92 ;  /* 0x00000022055c7235 */ /* 0x000fe2000000005c */
        /* <DEDUP_REMOVED lines=10> */
[----:B------:R-:W-:-:S02]  /*2740*/  HADD2 R81, R33, -1040, -1040 ;  /* 0xe410e41021517430 */ /* 0x000fc40000000000 */
[-C--:B------:R-:W-:Y:S01]  /*2750*/  HFMA2 R93, R80, R35.reuse, R93 ;  /* 0x00000023505d7231 */ /* 0x080fe2000000005d */
[-C--:B-1----:R-:W-:Y:S01]  /*2760*/  HFMA2.MMA R90, R85, R28.reuse, R90 ;  /* 0x0000001c555a7235 */ /* 0x082fe2000000005a */
[----:B------:R-:W-:Y:S02]  /*2770*/  HADD2 R79, R87, -1040, -1040 ;  /* 0xe410e410574f7430 */ /* 0x000fe40000000000 */
[----:B------:R-:W-:Y:S01]  /*2780*/  HFMA2.MMA R92, R81, R28, R92 ;  /* 0x0000001c515c7235 */ /* 0x000fe2000000005c */
[----:B------:R-:W-:Y:S02]  /*2790*/  HFMA2 R91, R84, R35, R91 ;  /* 0x00000023545b7231 */ /* 0x000fe4000000005b */
[----:B------:R-:W-:Y:S02]  /*27a0*/  HFMA2 R93, R79, R28, R93 ;  /* 0x0000001c4f5d7231 */ /* 0x000fe4000000005d */
[----:B------:R-:W-:Y:S01]  /*27b0*/  HFMA2.MMA R90, R6, R29, R90 ;  /* 0x0000001d065a7235 */ /* 0x000fe2000000005a */
[----:B------:R-:W-:-:S02]  /*27c0*/  HADD2 R83, R32, -1040, -1040 ;  /* 0xe410e41020537430 */ /* 0x000fc40000000000 */
[-C--:B------:R-:W-:Y:S01]  /*27d0*/  HFMA2 R33, R0, R29.reuse, R93 ;  /* 0x0000001d00217231 */ /* 0x080fe2000000005d */
[----:B------:R-:W-:Y:S01]  /*27e0*/  HFMA2.MMA R92, R2, R29, R92 ;  /* 0x0000001d025c7235 */ /* 0x000fe2000000005c */
[----:B------:R-:W-:Y:S02]  /*27f0*/  HADD2 R93, R40, -1040, -1040 ;  /* 0xe410e410285d7430 */ /* 0x000fe40000000000 */
[----:B------:R-:W-:Y:S02]  /*2800*/  HADD2 R89, R42, -1040, -1040 ;  /* 0xe410e4102a597430 */ /* 0x000fe40000000000 */
[----:B------:R-:W-:Y:S02]  /*2810*/  HFMA2 R91, R83, R28, R91 ;  /* 0x0000001c535b7231 */ /* 0x000fe4000000005b */
[-C--:B------:R-:W-:Y:S01]  /*2820*/  HFMA2.MMA R28, R93, R30.reuse, R90 ;  /* 0x0000001e5d1c7235 */ /* 0x080fe2000000005a */
[----:B------:R-:W-:Y:S02]  /*2830*/  HADD2 R94, R36, -1040, -1040 ;  /* 0xe410e410245e7430 */ /* 0x000fe40000000000 */
[----:B------:R-:W-:Y:S01]  /*2840*/  HFMA2 R32, R4, R29, R91 ;  /* 0x0000001d04207231 */ /* 0x000fe2000000005b */
[----:B------:R-:W-:Y:S01]  /*2850*/  HFMA2.MMA R29, R89, R30, R92 ;  /* 0x0000001e591d7235 */ /* 0x000fe2000000005c */
[----:B------:R-:W-:-:S02]  /*2860*/  HADD2 R90, R38, -1040, -1040 ;  /* 0xe410e410265a7430 */ /* 0x000fc40000000000 */
[----:B------:R-:W-:Y:S01]  /*2870*/  HADD2 R91, R41, -1040, -1040 ;  /* 0xe410e410295b7430 */ /* 0x000fe20000000000 */
[-C--:B------:R-:W-:Y:S01]  /*2880*/  HFMA2.MMA R28, R94, R31.reuse, R28 ;  /* 0x0000001f5e1c7235 */ /* 0x080fe2000000001c */
[----:B------:R-:W-:Y:S02]  /*2890*/  HADD2 R87, R43, -1040, -1040 ;  /* 0xe410e4102b577430 */ /* 0x000fe40000000000 */
[-C--:B------:R-:W-:Y:S01]  /*28a0*/  HFMA2 R32, R91, R30.reuse, R32 ;  /* 0x0000001e5b207231 */ /* 0x080fe20000000020 */
[----:B------:R-:W-:Y:S01]  /*28b0*/  HFMA2.MMA R29, R90, R31, R29 ;  /* 0x0000001f5a1d7235 */ /* 0x000fe2000000001d */
[----:B------:R-:W-:Y:S02]  /*28c0*/  HADD2 R92, R37, -1040, -1040 ;  /* 0xe410e410255c7430 */ /* 0x000fe40000000000 */
[----:B------:R-:W-:Y:S02]  /*28d0*/  HFMA2 R33, R87, R30, R33 ;  /* 0x0000001e57217231 */ /* 0x000fe40000000021 */
[----:B------:R-:W-:-:S02]  /*28e0*/  HADD2 R88, R39, -1040, -1040 ;  /* 0xe410e41027587430 */ /* 0x000fc40000000000 */
[-C--:B------:R-:W-:Y:S02]  /*28f0*/  HFMA2 R32, R92, R31.reuse, R32 ;  /* 0x0000001f5c207231 */ /* 0x080fe40000000020 */
        /* <DEDUP_REMOVED lines=12> */
[----:B------:R-:W1:Y:S04]  /*29c0*/  LDS.128 R32, [UR4+0x90] ;  /* 0x00009004ff207984 */ /* 0x000e680008000c00 */
[----:B------:R-:W2:Y:S01]  /*29d0*/  LDS.128 R36, [UR4+0xa0] ;  /* 0x0000a004ff247984 */ /* 0x000ea20008000c00 */
        /* <DEDUP_REMOVED lines=13> */
[----:B------:R-:W-:Y:S01]  /*2ab0*/  HFMA2.MMA R100, R49, R30, R100 ;  /* 0x0000001e31647235 */ /* 0x000fe20000000064 */
[----:B-1----:R-:W-:-:S02]  /*2ac0*/  HFMA2 R97, R15, R32, R97 ;  /* 0x000000200f617231 */ /* 0x002fc40000000061 */
[----:B------:R-:W-:Y:S02]  /*2ad0*/  HFMA2 R29, R48, R31, R29 ;  /* 0x0000001f301d7231 */ /* 0x000fe4000000001d */
[----:B------:R-:W-:Y:S01]  /*2ae0*/  HFMA2 R97, R68, R33, R97 ;  /* 0x0000002144617231 */ /* 0x000fe20000000061 */
[-C--:B------:R-:W-:Y:S02]  /*2af0*/  HFMA2.MMA R28, R54, R31.reuse, R28 ;  /* 0x0000001f361c7235 */ /* 0x080fe4000000001c */
[----:B------:R-:W-:Y:S01]  /*2b00*/  HFMA2.MMA R100, R50, R31, R100 ;  /* 0x0000001f32647235 */ /* 0x000fe20000000064 */
[----:B------:R-:W-:-:S04]  /*2b10*/  HFMA2 R97, R65, R34, R97 ;  /* 0x0000002241617231 */ /* 0x000fc80000000061 */
[----:B------:R-:W-:Y:S01]  /*2b20*/  HFMA2 R97, R12, R35, R97 ;  /* 0x000000230c617231 */ /* 0x000fe20000000061 */
[-C--:B------:R-:W-:Y:S02]  /*2b30*/  HFMA2.MMA R28, R17, R32.reuse, R28 ;  /* 0x00000020111c7235 */ /* 0x080fe4000000001c */
[----:B------:R-:W-:Y:S01]  /*2b40*/  HFMA2.MMA R100, R13, R32, R100 ;  /* 0x000000200d647235 */ /* 0x000fe20000000064 */
[----:B------:R-:W-:Y:S02]  /*2b50*/  HFMA2 R32, R11, R32, R29 ;  /* 0x000000200b207231 */ /* 0x000fe4000000001d */
[----:B--2---:R-:W-:Y:S02]  /*2b60*/  HFMA2 R97, R75, R36, R97 ;  /* 0x000000244b617231 */ /* 0x004fe40000000061 */
[----:B------:R-:W-:Y:S01]  /*2b70*/  HFMA2 R32, R64, R33, R32 ;  /* 0x0000002140207231 */ /* 0x000fe20000000020 */
[-C--:B------:R-:W-:Y:S01]  /*2b80*/  HFMA2.MMA R28, R70, R33.reuse, R28 ;  /* 0x00000021461c7235 */ /* 0x080fe2000000001c */
[----:B------:R-:W-:Y:S01]  /*2b90*/  HFMA2 R97, R76, R37, R97 ;  /* 0x000000254c617231 */ /* 0x000fe20000000061 */
[----:B------:R-:W-:Y:S01]  /*2ba0*/  HFMA2.MMA R100, R66, R33, R100 ;  /* 0x0000002142647235 */ /* 0x000fe20000000064 */
[----:B------:R-:W-:-:S02]  /*2bb0*/  HFMA2 R32, R61, R34, R32 ;  /* 0x000000223d207231 */ /* 0x000fc40000000020 */
[----:B------:R-:W-:Y:S02]  /*2bc0*/  HFMA2 R97, R7, R38, R97 ;  /* 0x0000002607617231 */ /* 0x000fe40000000061 */
[----:B------:R-:W-:Y:S01]  /*2bd0*/  HFMA2 R32, R8, R35, R32 ;  /* 0x0000002308207231 */ /* 0x000fe20000000020 */
[-C--:B------:R-:W-:Y:S01]  /*2be0*/  HFMA2.MMA R28, R67, R34.reuse, R28 ;  /* 0x00000022431c7235 */ /* 0x080fe2000000001c */
[----:B------:R-:W-:Y:S01]  /*2bf0*/  HFMA2 R97, R84, R39, R97 ;  /* 0x0000002754617231 */ /* 0x000fe20000000061 */
[----:B------:R-:W-:-:S03]  /*2c00*/  HFMA2.MMA R100, R63, R34, R100 ;  /* 0x000000223f647235 */ /* 0x000fc60000000064 */
[----:B0-----:R-:W-:-:S03]  /*2c10*/  HFMA2 R97, R83, R40, R97 ;  /* 0x0000002853617231 */ /* 0x001fc60000000061 */
[-C--:B------:R-:W-:Y:S01]  /*2c20*/  HFMA2.MMA R28, R14, R35.reuse, R28 ;  /* 0x000000230e1c7235 */ /* 0x080fe2000000001c */
[----:B------:R-:W-:Y:S01]  /*2c30*/  HFMA2 R97, R4, R41, R97 ;  /* 0x0000002904617231 */ /* 0x000fe20000000061 */
[----:B------:R-:W-:-:S03]  /*2c40*/  HFMA2.MMA R100, R10, R35, R100 ;  /* 0x000000230a647235 */ /* 0x000fc60000000064 */
[----:B------:R-:W-:-:S03]  /*2c50*/  HFMA2 R97, R91, R42, R97 ;  /* 0x0000002a5b617231 */ /* 0x000fc60000000061 */
[-C--:B------:R-:W-:Y:S01]  /*2c60*/  HFMA2.MMA R28, R77, R36.reuse, R28 ;  /* 0x000000244d1c7235 */ /* 0x080fe2000000001c */
[----:B------:R-:W-:Y:S01]  /*2c70*/  HFMA2 R97, R92, R43, R97 ;  /* 0x0000002b5c617231 */ /* 0x000fe20000000061 */
[----:B------:R-:W-:Y:S01]  /*2c80*/  HFMA2.MMA R100, R73, R36, R100 ;  /* 0x0000002449647235 */ /* 0x000fe20000000064 */
[----:B------:R-:W-:Y:S02]  /*2c90*/  HFMA2 R36, R71, R36, R32 ;  /* 0x0000002447247231 */ /* 0x000fe40000000020 */
[----:B------:R-:W-:Y:S02]  /*2ca0*/  HADD2 R97, R97.H0_H0, R97.H1_H1 ;  /* 0x3000006161617230 */ /* 0x000fe40000000800 */
[----:B------:R-:W-:Y:S01]  /*2cb0*/  HFMA2 R36, R72, R37, R36 ;  /* 0x0000002548247231 */ /* 0x000fe20000000024 */
[-C--:B------:R-:W-:Y:S02]  /*2cc0*/  HFMA2.MMA R28, R78, R37.reuse, R28 ;  /* 0x000000254e1c7235 */ /* 0x080fe4000000001c */
[----:B------:R-:W-:Y:S01]  /*2cd0*/  HFMA2.MMA R100, R74, R37, R100 ;  /* 0x000000254a647235 */ /* 0x000fe20000000064 */
[----:B------:R-:W-:-:S04]  /*2ce0*/  HFMA2 R36, R3, R38, R36 ;  /* 0x0000002603247231 */ /* 0x000fc80000000024 */
        /* <DEDUP_REMOVED lines=104> */
[----:B------:R-:W1:Y:S04]  /*3370*/  LDS.128 R32, [UR4+0x190] ;  /* 0x00019004ff207984 */ /* 0x000e680008000c00 */
[----:B------:R-:W2:Y:S04]  /*3380*/  LDS.128 R36, [UR4+0x1a0] ;  /* 0x0001a004ff247984 */ /* 0x000ea80008000c00 */
[----:B------:R-:W3:Y:S01]  /*3390*/  LDS.128 R40, [UR4+0x1b0] ;  /* 0x0001b004ff287984 */ /* 0x000ee20008000c00 */
[-C--:B0-----:R-:W-:Y:S01]  /*33a0*/  HFMA2.MMA R59, R59, R28.reuse, RZ ;  /* 0x0000001c3b3b7235 */ /* 0x081fe200000000ff */
[-C--:B------:R-:W-:Y:S01]  /*33b0*/  HFMA2 R57, R57, R28.reuse, RZ.H0_H0 ;  /* 0x0000001c39397231 */ /* 0x080fe200000400ff */
[----:B------:R-:W-:Y:S01]  /*33c0*/  HFMA2.MMA R55, R55, R28, RZ ;  /* 0x0000001c37377235 */ /* 0x000fe200000000ff */
[----:B------:R-:W-:-:S02]  /*33d0*/  HFMA2 R28, R53, R28, RZ.H0_H0 ;  /* 0x0000001c351c7231 */ /* 0x000fc400000400ff */
        /* <DEDUP_REMOVED lines=9> */
[----:B-1----:R-:W-:Y:S01]  /*3470*/  HFMA2 R57, R15, R32, R57 ;  /* 0x000000200f397231 */ /* 0x002fe20000000039 */
[----:B------:R-:W-:-:S03]  /*3480*/  HFMA2.MMA R55, R49, R30, R55 ;  /* 0x0000001e31377235 */ /* 0x000fc60000000037 */
[----:B------:R-:W-:-:S03]  /*3490*/  HFMA2 R57, R68, R33, R57 ;  /* 0x0000002144397231 */ /* 0x000fc60000000039 */
[-C--:B------:R-:W-:Y:S01]  /*34a0*/  HFMA2.MMA R59, R54, R31.reuse, R59 ;  /* 0x0000001f363b7235 */ /* 0x080fe2000000003b */
[----:B------:R-:W-:Y:S01]  /*34b0*/  HFMA2 R57, R65, R34, R57 ;  /* 0x0000002241397231 */ /* 0x000fe20000000039 */
[----:B------:R-:W-:-:S03]  /*34c0*/  HFMA2.MMA R55, R50, R31, R55 ;  /* 0x0000001f32377235 */ /* 0x000fc60000000037 */
[----:B------:R-:W-:-:S03]  /*34d0*/  HFMA2 R57, R12, R35, R57 ;  /* 0x000000230c397231 */ /* 0x000fc60000000039 */
[-C--:B------:R-:W-:Y:S01]  /*34e0*/  HFMA2.MMA R59, R17, R32.reuse, R59 ;  /* 0x00000020113b7235 */ /* 0x080fe2000000003b */
[----:B--2---:R-:W-:Y:S01]  /*34f0*/  HFMA2 R57, R75, R36, R57 ;  /* 0x000000244b397231 */ /* 0x004fe20000000039 */
[----:B------:R-:W-:Y:S01]  /*3500*/  HFMA2.MMA R55, R13, R32, R55 ;  /* 0x000000200d377235 */ /* 0x000fe20000000037 */
[----:B------:R-:W-:Y:S02]  /*3510*/  HFMA2 R32, R11, R32, R28 ;  /* 0x000000200b207231 */ /* 0x000fe4000000001c */
[----:B------:R-:W-:Y:S02]  /*3520*/  HFMA2 R57, R76, R37, R57 ;  /* 0x000000254c397231 */ /* 0x000fe40000000039 */
        /* <DEDUP_REMOVED lines=8> */
[----:B---3--:R-:W-:Y:S01]  /*35b0*/  HFMA2 R57, R83, R40, R57 ;  /* 0x0000002853397231 */ /* 0x008fe20000000039 */
[----:B------:R-:W-:-:S03]  /*35c0*/  HFMA2.MMA R55, R63, R34, R55 ;  /* 0x000000223f377235 */ /* 0x000fc60000000037 */
[----:B------:R-:W-:-:S03]  /*35d0*/  HFMA2 R57, R4, R41, R57 ;  /* 0x0000002904397231 */ /* 0x000fc60000000039 */
[-C--:B------:R-:W-:Y:S01]  /*35e0*/  HFMA2.MMA R17, R14, R35.reuse, R17 ;  /* 0x000000230e117235 */ /* 0x080fe20000000011 */
[----:B------:R-:W-:Y:S01]  /*35f0*/  HFMA2 R57, R91, R42, R57 ;  /* 0x0000002a5b397231 */ /* 0x000fe20000000039 */
[----:B------:R-:W-:-:S03]  /*3600*/  HFMA2.MMA R55, R10, R35, R55 ;  /* 0x000000230a377235 */ /* 0x000fc60000000037 */
[----:B------:R-:W-:-:S03]  /*3610*/  HFMA2 R57, R92, R43, R57 ;  /* 0x0000002b5c397231 */ /* 0x000fc60000000039 */
[-C--:B------:R-:W-:Y:S01]  /*3620*/  HFMA2.MMA R17, R77, R36.reuse, R17 ;  /* 0x000000244d117235 */ /* 0x080fe20000000011 */
[----:B------:R-:W-:Y:S01]  /*3630*/  HADD2 R57, R57.H0_H0, R57.H1_H1 ;  /* 0x3000003939397230 */ /* 0x000fe20000000800 */
        /* <DEDUP_REMOVED lines=30> */
.L_x_125:
[----:B------:R-:W-:Y:S01]  /*3820*/  IADD3 R46, R46, 0x20, RZ ;  /* 0x000000202e2e7810 */ /* 0x000fe20007ffe0ff */
[----:B------:R-:W-:Y:S01]  /*3830*/  IMAD.WIDE R4, R27, 0x4, R98 ;  /* 0x000000041b047825 */ /* 0x000fe200078e0262 */
[----:B------:R-:W-:Y:S02]  /*3840*/  UIADD3 UR4, UR4, 0x40, URZ ;  /* 0x0000004004047890 */ /* 0x000fe4000fffe03f */
[C---:B------:R-:W-:Y:S02]  /*3850*/  ISETP.GE.AND P0, PT, R46.reuse, UR5, PT ;  /* 0x000000052e007c0c */ /* 0x040fe4000bf06270 */
[----:B------:R-:W-:Y:S02]  /*3860*/  ISETP.LT.AND P2, PT, R46, R45, PT ;  /* 0x0000002d2e00720c */ /* 0x000fe40003f41270 */
[----:B------:R-:W-:-:S11]  /*3870*/  MOV R0, R4 ;  /* 0x0000000400007202 */ /* 0x000fd60000000f00 */
[----:B------:R-:W-:Y:S05]  /*3880*/  @!P0 BRA P2, `(.L_x_126) ;  /* 0xffffffd800c08947 */ /* 0x000fea000103ffff */
.L_x_124:
[----:B------:R-:W-:Y:S05]  /*3890*/  @!P1 EXIT ;  /* 0x000000000000994d */ /* 0x000fea0003800000 */
[----:B------:R-:W0:Y:S01]  /*38a0*/  S2R R0, SR_CTAID.X ;  /* 0x0000000000007919 */ /* 0x000e220000002500 */
[----:B------:R-:W1:Y:S01]  /*38b0*/  S2UR UR4, SR_CTAID.Y ;  /* 0x00000000000479c3 */ /* 0x000e620000002600 */
[----:B------:R-:W0:Y:S07]  /*38c0*/  S2R R3, SR_TID.X ;  /* 0x0000000000037919 */ /* 0x000e2e0000002100 */
[----:B------:R-:W2:Y:S01]  /*38d0*/  LDC.64 R4, c[0x0][0x230] ;  /* 0x00008c00ff047b82 */ /* 0x000ea20000000a00 */
[----:B-1----:R-:W-:Y:S01]  /*38e0*/  USHF.L.U32 UR4, UR4, 0x2, URZ ;  /* 0x0000000204047899 */ /* 0x002fe2000800063f */
[----:B0-----:R-:W-:-:S04]  /*38f0*/  LEA R0, R0, R3, 0x6 ;  /* 0x0000000300007211 */ /* 0x001fc800078e30ff */
[----:B------:R-:W-:-:S05]  /*3900*/  SHF.L.U32 R0, R0, 0x2, RZ ;  /* 0x0000000200007819 */ /* 0x000fca00000006ff */
[----:B------:R-:W-:-:S04]  /*3910*/  IMAD R3, R27, UR4, R0 ;  /* 0x000000041b037c24 */ /* 0x000fc8000f8e0200 */
[----:B--2---:R-:W-:-:S05]  /*3920*/  IMAD.WIDE R4, R3, 0x2, R4 ;  /* 0x0000000203047825 */ /* 0x004fca00078e0204 */
[----:B------:R0:W-:Y:S01]  /*3930*/  ATOM.E.ADD.F16x2.RN.STRONG.GPU P0, RZ, desc[UR8][R4.64], R26 ;  /* 0x0000001a04ff79a2 */ /* 0x0001e2000810e1c8 */
[----:B------:R-:W-:Y:S04]  /*3940*/  BSSY B0, `(.L_x_127) ;  /* 0x000000f000007945 */ /* 0x000fe80003800000 */
[----:B0-----:R-:W-:Y:S05]  /*3950*/  @P0 BRA `(.L_x_128) ;  /* 0x0000000000340947 */ /* 0x001fea0003800000 */
[----:B------:R-:W0:Y:S02]  /*3960*/  QSPC.E.S P0, RZ, [R4] ;  /* 0x0000000004ff73aa */ /* 0x000e240000000500 */
[----:B0-----:R-:W-:Y:S05]  /*3970*/  @!P0 BRA `(.L_x_129) ;  /* 0x0000000000208947 */ /* 0x001fea0003800000 */
[----:B------:R-:W-:-:S04]  /*3980*/  MOV R2, R4 ;  /* 0x0000000400027202 */ /* 0x000fc80000000f00 */
[----:B------:R-:W-:-:S07]  /*3990*/  MOV R0, R2 ;  /* 0x0000000200007202 */ /* 0x000fce0000000f00 */
.L_x_130:
[----:B------:R-:W0:Y:S02]  /*39a0*/  LDS R2, [R0] ;  /* 0x0000000000027984 */ /* 0x000e240000000800 */
[----:B0-----:R-:W-:-:S06]  /*39b0*/  HADD2 R3, R2, R26 ;  /* 0x0000001a02037230 */ /* 0x001fcc0000000000 */
[----:B------:R-:W0:Y:S02]  /*39c0*/  ATOMS.CAST.SPIN R3, [R0], R2, R3 ;  /* 0x000000020003738d */ /* 0x000e240001800003 */
[----:B0-----:R-:W-:-:S13]  /*39d0*/  ISETP.EQ.U32.AND P0, PT, R3, 0x1, PT ;  /* 0x000000010300780c */ /* 0x001fda0003f02070 */
[----:B------:R-:W-:Y:S05]  /*39e0*/  @!P0 BRA `(.L_x_130) ;  /* 0xfffffffc00ec8947 */ /* 0x000fea000383ffff */
[----:B------:R-:W-:Y:S05]  /*39f0*/  BRA `(.L_x_128) ;  /* 0x00000000000c7947 */ /* 0x000fea0003800000 */
.L_x_129:
[----:B------:R-:W2:Y:S02]  /*3a00*/  LD.E R0, desc[UR8][R4.64] ;  /* 0x0000000804007980 */ /* 0x000ea4000c101900 */
[----:B--2---:R-:W-:-:S05]  /*3a10*/  IADD3 R3, R26, R0, RZ ;  /* 0x000000001a037210 */ /* 0x004fca0007ffe0ff */
[----:B------:R0:W-:Y:S02]  /*3a20*/  ST.E desc[UR8][R4.64], R3 ;  /* 0x0000000304007985 */ /* 0x0001e4000c101908 */
.L_x_128:
[----:B------:R-:W-:Y:S05]  /*3a30*/  BSYNC B0 ;  /* 0x0000000000007941 */ /* 0x000fea0003800000 */
.L_x_127:
[----:B------:R1:W-:Y:S01]  /*3a40*/  ATOM.E.ADD.F16x2.RN.STRONG.GPU P0, RZ, desc[UR8][R4.64+0x4], R25 ;  /* 0x0000041904ff79a2 */ /* 0x0003e2000810e1c8 */
[----:B------:R-:W-:Y:S04]  /*3a50*/  BSSY B0, `(.L_x_131) ;  /* 0x000000f000007945 */ /* 0x000fe80003800000 */
[----:B-1----:R-:W-:Y:S05]  /*3a60*/  @P0 BRA `(.L_x_132) ;  /* 0x0000000000340947 */ /* 0x002fea0003800000 */
[----:B------:R-:W1:Y:S02]  /*3a70*/  QSPC.E.S P0, RZ, [R4+0x4] ;  /* 0x0000040004ff73aa */ /* 0x000e640000000500 */
[----:B-1----:R-:W-:Y:S05]  /*3a80*/  @!P0 BRA `(.L_x_133) ;  /* 0x0000000000208947 */ /* 0x002fea0003800000 */
[----:B------:R-:W-:-:S04]  /*3a90*/  MOV R2, R4 ;  /* 0x0000000400027202 */ /* 0x000fc80000000f00 */
[----:B------:R-:W-:-:S07]  /*3aa0*/  MOV R0, R2 ;  /* 0x0000000200007202 */ /* 0x000fce0000000f00 */
.L_x_134:
[----:B------:R-:W0:Y:S02]  /*3ab0*/  LDS R2, [R0+0x4] ;  /* 0x0000040000027984 */ /* 0x000e240000000800 */
[----:B0-----:R-:W-:-:S10]  /*3ac0*/  HFMA2.MMA R3, R2, 1, 1, R25 ;  /* 0x3c003c0002037835 */ /* 0x001fd40000000019 */
[----:B------:R-:W0:Y:S02]  /*3ad0*/  ATOMS.CAST.SPIN R3, [R0+0x4], R2, R3 ;  /* 0x000004020003738d */ /* 0x000e240001800003 */
[----:B0-----:R-:W-:-:S13]  /*3ae0*/  ISETP.EQ.U32.AND P0, PT, R3, 0x1, PT ;  /* 0x000000010300780c */ /* 0x001fda0003f02070 */
[----:B------:R-:W-:Y:S05]  /*3af0*/  @!P0 BRA `(.L_x_134) ;  /* 0xfffffffc00ec8947 */ /* 0x000fea000383ffff */
[----:B------:R-:W-:Y:S05]  /*3b00*/  BRA `(.L_x_132) ;  /* 0x00000000000c7947 */ /* 0x000fea0003800000 */
.L_x_133:
[----:B------:R-:W0:Y:S02]  /*3b10*/  LD.E R0, desc[UR8][R4.64+0x4] ;  /* 0x0000040804007980 */ /* 0x000e24000c101900 */
[----:B0-----:R-:W-:-:S05]  /*3b20*/  IADD3 R3, R25, R0, RZ ;  /* 0x0000000019037210 */ /* 0x001fca0007ffe0ff */
[----:B------:R1:W-:Y:S02]  /*3b30*/  ST.E desc[UR8][R4.64+0x4], R3 ;  /* 0x0000040304007985 */ /* 0x0003e4000c101908 */
.L_x_132:
[----:B------:R-:W-:Y:S05]  /*3b40*/  BSYNC B0 ;  /* 0x0000000000007941 */ /* 0x000fea0003800000 */
.L_x_131:
        /* <DEDUP_REMOVED lines=10> */
.L_x_138:
[----:B------:R-:W0:Y:S02]  /*3bf0*/  LDS R2, [R0] ;  /* 0x0000000000027984 */ /* 0x000e240000000800 */
[----:B0-----:R-:W-:-:S06]  /*3c00*/  HADD2 R3, R2, R24 ;  /* 0x0000001802037230 */ /* 0x001fcc0000000000 */
[----:B------:R-:W0:Y:S02]  /*3c10*/  ATOMS.CAST.SPIN R3, [R0], R2, R3 ;  /* 0x000000020003738d */ /* 0x000e240001800003 */
[----:B0-----:R-:W-:-:S13]  /*3c20*/  ISETP.EQ.U32.AND P0, PT, R3, 0x1, PT ;  /* 0x000000010300780c */ /* 0x001fda0003f02070 */
[----:B------:R-:W-:Y:S05]  /*3c30*/  @!P0 BRA `(.L_x_138) ;  /* 0xfffffffc00ec8947 */ /* 0x000fea000383ffff */
[----:B------:R-:W-:Y:S05]  /*3c40*/  BRA `(.L_x_136) ;  /* 0x00000000000c7947 */ /* 0x000fea0003800000 */
.L_x_137:
[----:B------:R-:W2:Y:S02]  /*3c50*/  LD.E R0, desc[UR8][R4.64] ;  /* 0x0000000804007980 */ /* 0x000ea4000c101900 */
[----:B--2---:R-:W-:-:S05]  /*3c60*/  IMAD.IADD R3, R24, 0x1, R0 ;  /* 0x0000000118037824 */ /* 0x004fca00078e0200 */
[----:B------:R0:W-:Y:S02]  /*3c70*/  ST.E desc[UR8][R4.64], R3 ;  /* 0x0000000304007985 */ /* 0x0001e4000c101908 */
.L_x_136:
[----:B------:R-:W-:Y:S05]  /*3c80*/  BSYNC B0 ;  /* 0x0000000000007941 */ /* 0x000fea0003800000 */
.L_x_135:
[----:B------:R1:W-:Y:S01]  /*3c90*/  ATOM.E.ADD.F16x2.RN.STRONG.GPU P0, RZ, desc[UR8][R4.64+0x4], R23 ;  /* 0x0000041704ff79a2 */ /* 0x0003e2000810e1c8 */
[----:B------:R-:W-:Y:S04]  /*3ca0*/  BSSY B0, `(.L_x_139) ;  /* 0x000000f000007945 */ /* 0x000fe80003800000 */
[----:B-1----:R-:W-:Y:S05]  /*3cb0*/  @P0 BRA `(.L_x_140) ;  /* 0x0000000000340947 */ /* 0x002fea0003800000 */
[----:B------:R-:W1:Y:S02]  /*3cc0*/  QSPC.E.S P0, RZ, [R4+0x4] ;  /* 0x0000040004ff73aa */ /* 0x000e640000000500 */
[----:B-1----:R-:W-:Y:S05]  /*3cd0*/  @!P0 BRA `(.L_x_141) ;  /* 0x0000000000208947 */ /* 0x002fea0003800000 */
[----:B------:R-:W-:-:S04]  /*3ce0*/  MOV R2, R4 ;  /* 0x0000000400027202 */ /* 0x000fc80000000f00 */
[----:B------:R-:W-:-:S07]  /*3cf0*/  MOV R0, R2 ;  /* 0x0000000200007202 */ /* 0x000fce0000000f00 */
.L_x_142:
[----:B------:R-:W0:Y:S02]  /*3d00*/  LDS R2, [R0+0x4] ;  /* 0x0000040000027984 */ /* 0x000e240000000800 */
[----:B0-----:R-:W-:-:S10]  /*3d10*/  HFMA2.MMA R3, R2, 1, 1, R23 ;  /* 0x3c003c0002037835 */ /* 0x001fd40000000017 */
[----:B------:R-:W0:Y:S02]  /*3d20*/  ATOMS.CAST.SPIN R3, [R0+0x4], R2, R3 ;  /* 0x000004020003738d */ /* 0x000e240001800003 */
[----:B0-----:R-:W-:-:S13]  /*3d30*/  ISETP.EQ.U32.AND P0, PT, R3, 0x1, PT ;  /* 0x000000010300780c */ /* 0x001fda0003f02070 */
[----:B------:R-:W-:Y:S05]  /*3d40*/  @!P0 BRA `(.L_x_142) ;  /* 0xfffffffc00ec8947 */ /* 0x000fea000383ffff */
[----:B------:R-:W-:Y:S05]  /*3d50*/  BRA `(.L_x_140) ;  /* 0x00000000000c7947 */ /* 0x000fea0003800000 */
.L_x_141:
[----:B------:R-:W0:Y:S02]  /*3d60*/  LD.E R0, desc[UR8][R4.64+0x4] ;  /* 0x0000040804007980 */ /* 0x000e24000c101900 */
[----:B0-----:R-:W-:-:S05]  /*3d70*/  IADD3 R3, R23, R0, RZ ;  /* 0x0000000017037210 */ /* 0x001fca0007ffe0ff */
[----:B------:R1:W-:Y:S02]  /*3d80*/  ST.E desc[UR8][R4.64+0x4], R3 ;  /* 0x0000040304007985 */ /* 0x0003e4000c101908 */
.L_x_140:
[----:B------:R-:W-:Y:S05]  /*3d90*/  BSYNC B0 ;  /* 0x0000000000007941 */ /* 0x000fea0003800000 */
.L_x_139:
[----:B------:R-:W-:-:S13]  /*3da0*/  ISETP.NE.AND P0, PT, R44, 0x2, PT ;  /* 0x000000022c00780c */ /* 0x000fda0003f05270 */
        /* <DEDUP_REMOVED lines=9> */
.L_x_146:
[----:B------:R-:W0:Y:S02]  /*3e40*/  LDS R2, [R0] ;  /* 0x0000000000027984 */ /* 0x000e240000000800 */
[----:B0-----:R-:W-:-:S06]  /*3e50*/  HADD2 R3, R2, R22 ;  /* 0x0000001602037230 */ /* 0x001fcc0000000000 */
[----:B------:R-:W0:Y:S02]  /*3e60*/  ATOMS.CAST.SPIN R3, [R0], R2, R3 ;  /* 0x000000020003738d */ /* 0x000e240001800003 */
[----:B0-----:R-:W-:-:S13]  /*3e70*/  ISETP.EQ.U32.AND P0, PT, R3, 0x1, PT ;  /* 0x000000010300780c */ /* 0x001fda0003f02070 */
[----:B------:R-:W-:Y:S05]  /*3e80*/  @!P0 BRA `(.L_x_146) ;  /* 0xfffffffc00ec8947 */ /* 0x000fea000383ffff */
[----:B------:R-:W-:Y:S05]  /*3e90*/  BRA `(.L_x_144) ;  /* 0x00000000000c7947 */ /* 0x000fea0003800000 */
.L_x_145:
[----:B------:R-:W2:Y:S02]  /*3ea0*/  LD.E R0, desc[UR8][R4.64] ;  /* 0x0000000804007980 */ /* 0x000ea4000c101900 */
[----:B--2---:R-:W-:-:S05]  /*3eb0*/  IADD3 R3, R22, R0, RZ ;  /* 0x0000000016037210 */ /* 0x004fca0007ffe0ff */
[----:B------:R0:W-:Y:S02]  /*3ec0*/  ST.E desc[UR8][R4.64], R3 ;  /* 0x0000000304007985 */ /* 0x0001e4000c101908 */
.L_x_144:
[----:B------:R-:W-:Y:S05]  /*3ed0*/  BSYNC B0 ;  /* 0x0000000000007941 */ /* 0x000fea0003800000 */
.L_x_143:
[----:B------:R1:W-:Y:S01]  /*3ee0*/  ATOM.E.ADD.F16x2.RN.STRONG.GPU P0, RZ, desc[UR8][R4.64+0x4], R21 ;  /* 0x0000041504ff79a2 */ /* 0x0003e2000810e1c8 */
[----:B------:R-:W-:Y:S04]  /*3ef0*/  BSSY B0, `(.L_x_147) ;  /* 0x000000f000007945 */ /* 0x000fe80003800000 */
[----:B-1----:R-:W-:Y:S05]  /*3f00*/  @P0 BRA `(.L_x_148) ;  /* 0x0000000000340947 */ /* 0x002fea0003800000 */
[----:B------:R-:W1:Y:S02]  /*3f10*/  QSPC.E.S P0, RZ, [R4+0x4] ;  /* 0x0000040004ff73aa */ /* 0x000e640000000500 */
[----:B-1----:R-:W-:Y:S05]  /*3f20*/  @!P0 BRA `(.L_x_149) ;  /* 0x0000000000208947 */ /* 0x002fea0003800000 */
[----:B------:R-:W-:-:S04]  /*3f30*/  MOV R2, R4 ;  /* 0x0000000400027202 */ /* 0x000fc80000000f00 */
[----:B------:R-:W-:-:S07]  /*3f40*/  MOV R0, R2 ;  /* 0x0000000200007202 */ /* 0x000fce0000000f00 */
.L_x_150:
[----:B------:R-:W0:Y:S02]  /*3f50*/  LDS R2, [R0+0x4] ;  /* 0x0000040000027984 */ /* 0x000e240000000800 */
[----:B0-----:R-:W-:-:S10]  /*3f60*/  HFMA2.MMA R3, R2, 1, 1, R21 ;  /* 0x3c003c0002037835 */ /* 0x001fd40000000015 */
[----:B------:R-:W0:Y:S02]  /*3f70*/  ATOMS.CAST.SPIN R3, [R0+0x4], R2, R3 ;  /* 0x000004020003738d */ /* 0x000e240001800003 */
[----:B0-----:R-:W-:-:S13]  /*3f80*/  ISETP.EQ.U32.AND P0, PT, R3, 0x1, PT ;  /* 0x000000010300780c */ /* 0x001fda0003f02070 */
[----:B------:R-:W-:Y:S05]  /*3f90*/  @!P0 BRA `(.L_x_150) ;  /* 0xfffffffc00ec8947 */ /* 0x000fea000383ffff */
[----:B------:R-:W-:Y:S05]  /*3fa0*/  BRA `(.L_x_148) ;  /* 0x00000000000c7947 */ /* 0x000fea0003800000 */
.L_x_149:
[----:B------:R-:W0:Y:S02]  /*3fb0*/  LD.E R0, desc[UR8][R4.64+0x4] ;  /* 0x0000040804007980 */ /* 0x000e24000c101900 */
[----:B0-----:R-:W-:-:S05]  /*3fc0*/  IADD3 R3, R21, R0, RZ ;  /* 0x0000000015037210 */ /* 0x001fca0007ffe0ff */
[----:B------:R1:W-:Y:S02]  /*3fd0*/  ST.E desc[UR8][R4.64+0x4], R3 ;  /* 0x0000040304007985 */ /* 0x0003e4000c101908 */
.L_x_148:
[----:B------:R-:W-:Y:S05]  /*3fe0*/  BSYNC B0 ;  /* 0x0000000000007941 */ /* 0x000fea0003800000 */
.L_x_147:
        /* <DEDUP_REMOVED lines=10> */
.L_x_154:
[----:B------:R-:W0:Y:S02]  /*4090*/  LDS R2, [R0] ;  /* 0x0000000000027984 */ /* 0x000e240000000800 */
[----:B0-----:R-:W-:-:S06]  /*40a0*/  HADD2 R3, R2, R20 ;  /* 0x0000001402037230 */ /* 0x001fcc0000000000 */
[----:B------:R-:W0:Y:S02]  /*40b0*/  ATOMS.CAST.SPIN R3, [R0], R2, R3 ;  /* 0x000000020003738d */ /* 0x000e240001800003 */
[----:B0-----:R-:W-:-:S13]  /*40c0*/  ISETP.EQ.U32.AND P0, PT, R3, 0x1, PT ;  /* 0x000000010300780c */ /* 0x001fda0003f02070 */
[----:B------:R-:W-:Y:S05]  /*40d0*/  @!P0 BRA `(.L_x_154) ;  /* 0xfffffffc00ec8947 */ /* 0x000fea000383ffff */
[----:B------:R-:W-:Y:S05]  /*40e0*/  BRA `(.L_x_152) ;  /* 0x00000000000c7947 */ /* 0x000fea0003800000 */
.L_x_153:
[----:B------:R-:W2:Y:S02]  /*40f0*/  LD.E R0, desc[UR8][R4.64] ;  /* 0x0000000804007980 */ /* 0x000ea4000c101900 */
[----:B--2---:R-:W-:-:S05]  /*4100*/  IADD3 R3, R20, R0, RZ ;  /* 0x0000000014037210 */ /* 0x004fca0007ffe0ff */
[----:B------:R0:W-:Y:S02]  /*4110*/  ST.E desc[UR8][R4.64], R3 ;  /* 0x0000000304007985 */ /* 0x0001e4000c101908 */
.L_x_152:
[----:B------:R-:W-:Y:S05]  /*4120*/  BSYNC B0 ;  /* 0x0000000000007941 */ /* 0x000fea0003800000 */
.L_x_151:
[----:B------:R1:W-:Y:S02]  /*4130*/  ATOM.E.ADD.F16x2.RN.STRONG.GPU P0, RZ, desc[UR8][R4.64+0x4], R19 ;  /* 0x0000041304ff79a2 */ /* 0x0003e4000810e1c8 */
[----:B-1----:R-:W-:Y:S05]  /*4140*/  @P0 EXIT ;  /* 0x000000000000094d */ /* 0x002fea0003800000 */
[----:B------:R-:W1:Y:S02]  /*4150*/  QSPC.E.S P0, RZ, [R4+0x4] ;  /* 0x0000040004ff73aa */ /* 0x000e640000000500 */
[----:B-1----:R-:W-:Y:S05]  /*4160*/  @!P0 BRA `(.L_x_155) ;  /* 0x0000000000208947 */ /* 0x002fea0003800000 */
[----:B------:R-:W-:-:S04]  /*4170*/  MOV R2, R4 ;  /* 0x0000000400027202 */ /* 0x000fc80000000f00 */
[----:B------:R-:W-:-:S07]  /*4180*/  MOV R0, R2 ;  /* 0x0000000200007202 */ /* 0x000fce0000000f00 */
.L_x_156:
[----:B------:R-:W0:Y:S02]  /*4190*/  LDS R2, [R0+0x4] ;  /* 0x0000040000027984 */ /* 0x000e240000000800 */
[----:B0-----:R-:W-:-:S10]  /*41a0*/  HFMA2.MMA R3, R2, 1, 1, R19 ;  /* 0x3c003c0002037835 */ /* 0x001fd40000000013 */
[----:B------:R-:W0:Y:S02]  /*41b0*/  ATOMS.CAST.SPIN R3, [R0+0x4], R2, R3 ;  /* 0x000004020003738d */ /* 0x000e240001800003 */
[----:B0-----:R-:W-:-:S13]  /*41c0*/  ISETP.EQ.U32.AND P0, PT, R3, 0x1, PT ;  /* 0x000000010300780c */ /* 0x001fda0003f02070 */
[----:B------:R-:W-:Y:S05]  /*41d0*/  @!P0 BRA `(.L_x_156) ;  /* 0xfffffffc00ec8947 */ /* 0x000fea000383ffff */
[----:B------:R-:W-:Y:S05]  /*41e0*/  EXIT ;  /* 0x000000000000794d */ /* 0x000fea0003800000 */
.L_x_155:
[----:B------:R-:W0:Y:S02]  /*41f0*/  LD.E R0, desc[UR8][R4.64+0x4] ;  /* 0x0000040804007980 */ /* 0x000e24000c101900 */
[----:B0-----:R-:W-:-:S05]  /*4200*/  IADD3 R3, R19, R0, RZ ;  /* 0x0000000013037210 */ /* 0x001fca0007ffe0ff */
[----:B------:R-:W-:Y:S01]  /*4210*/  ST.E desc[UR8][R4.64+0x4], R3 ;  /* 0x0000040304007985 */ /* 0x000fe2000c101908 */
[----:B------:R-:W-:Y:S05]  /*4220*/  EXIT ;  /* 0x000000000000794d */ /* 0x000fea0003800000 */
.L_x_157:
        /* <DEDUP_REMOVED lines=13> */
.L_x_3211:


//--------------------- .text._Z23gemm_half_q_half_kernelILi4ELi24ELb0ELb0ELi64EEvPK6__halfPKjS4_S2_PS0_iiiiPKtS7_iiiiiibS2_i --------------------------
	.section	.text._Z23gemm_half_q_half_kernelILi4ELi24ELb0ELb0ELi64EEvPK6__halfPKjS4_S2_PS0_iiiiPKtS7_iiiiiibS2_i,"ax",@progbits
	.align	128
        .global         _Z23gemm_half_q_half_kernelILi4ELi24ELb0ELb0ELi64EEvPK6__halfPKjS4_S2_PS0_iiiiPKtS7_iiiiiibS2_i
        .type           _Z23gemm_half_q_half_kernelILi4ELi24ELb0ELb0ELi64EEvPK6__halfPKjS4_S2_PS0_iiiiPKtS7_iiiiiibS2_i,@function
        .size           _Z23gemm_half_q_half_kernelILi4ELi24ELb0ELb0ELi64EEvPK6__halfPKjS4_S2_PS0_iiiiPKtS7_iiiiiibS2_i,(.L_x_3212 - _Z23gemm_half_q_half_kernelILi4ELi24ELb0ELb0ELi64EEvPK6__halfPKjS4_S2_PS0_iiiiPKtS7_iiiiiibS2_i)
        .other          _Z23gemm_half_q_half_kernelILi4ELi24ELb0ELb0ELi64EEvPK6__halfPKjS4_S2_PS0_iiiiPKtS7_iiiiiibS2_i,@"STO_CUDA_ENTRY STV_DEFAULT"
_Z23gemm_half_q_half_kernelILi4ELi24ELb0ELb0ELi64EEvPK6__halfPKjS4_S2_PS0_iiiiPKtS7_iiiiiibS2_i:
.text._Z23gemm_half_q_half_kernelILi4ELi24ELb0ELb0ELi64EEvPK6__halfPKjS4_S2_PS0_iiiiPKtS7_iiiiiibS2_i:
        /* <DEDUP_REMOVED lines=35> */
[----:B0-----:R-:W-:-:S06]  /*0230*/  ULEA UR5, UR6, UR5, 0x18 ;  /* 0x0000000506057291 */ /* 0x001fcc000f8ec03f */
[----:B------:R-:W-:Y:S02]  /*0240*/  LEA R12, R13, UR5, 0x1 ;  /* 0x000000050d0c7c11 */ /* 0x000fe4000f8e08ff */
[----:B--2---:R-:W-:-:S04]  /*0250*/  IADD3 R8, P0, R6, R5, RZ ;  /* 0x0000000506087210 */ /* 0x004fc80007f1e0ff */
[----:B------:R-:W-:Y:S02]  /*0260*/  LEA.HI.X.SX32 R5, R5, RZ, 0x1, P0 ;  /* 0x000000ff05057211 */ /* 0x000fe400000f0eff */
[----:B------:R-:W-:-:S04]  /*0270*/  LEA R4, P0, R8, UR10, 0x1 ;  /* 0x0000000a08047c11 */ /* 0x000fc8000f8008ff */
[----:B------:R-:W-:Y:S02]  /*0280*/  LEA.HI.X R5, R8, UR11, R5, 0x1, P0 ;  /* 0x0000000b08057c11 */ /* 0x000fe400080f0c05 */
[----:B------:R-:W-:Y:S01]  /*0290*/  PLOP3.LUT P0, PT, PT, PT, PT, 0x80, 0x0 ;  /* 0x000000000000781c */ /* 0x000fe20003f0f070 */
[----:B------:R-:W-:-:S12]  /*02a0*/  @!P2 BRA `(.L_x_161) ;  /* 0x000000000048a947 */ /* 0x000fd80003800000 */
[----:B------:R-:W-:Y:S02]  /*02b0*/  PLOP3.LUT P0, PT, PT, PT, PT, 0x8, 0x0 ;  /* 0x000000000000781c */ /* 0x000fe40003f0e170 */
[----:B------:R-:W-:-:S11]  /*02c0*/  IADD3 R19, R47, -0x3, RZ ;  /* 0xfffffffd2f137810 */ /* 0x000fd60007ffe0ff */
.L_x_162:
        /* <DEDUP_REMOVED lines=16> */
.L_x_161:
[----:B------:R-:W-:-:S04]  /*03d0*/  IADD3 R6, R47, -R14, RZ ;  /* 0x8000000e2f067210 */ /* 0x000fc80007ffe0ff */
[----:B------:R-:W-:-:S13]  /*03e0*/  ISETP.GT.AND P2, PT, R6, 0x1, PT ;  /* 0x000000010600780c */ /* 0x000fda0003f44270 */
[C---:B------:R-:W-:Y:S01]  /*03f0*/  @P2 IMAD.WIDE R6, R21.reuse, 0x2, R4 ;  /* 0x0000000215062825 */ /* 0x040fe200078e0204 */
        /* <DEDUP_REMOVED lines=13> */
.L_x_160:
        /* <DEDUP_REMOVED lines=17> */
.L_x_164:
        /* <DEDUP_REMOVED lines=16> */
.L_x_163:
[----:B------:R-:W-:-:S04]  /*06e0*/  IADD3 R6, R47, -R14, RZ ;  /* 0x8000000e2f067210 */ /* 0x000fc80007ffe0ff */
[----:B------:R-:W-:-:S13]  /*06f0*/  ISETP.GT.AND P2, PT, R6, 0x1, PT ;  /* 0x000000010600780c */ /* 0x000fda0003f44270 */
[----:B------:R-:W-:Y:S01]  /*0700*/  @P2 PLOP3.LUT P0, PT, PT, PT, PT, 0x8, 0x0 ;  /* 0x000000000000281c */ /* 0x000fe20003f0e170 */
[C---:B------:R-:W-:Y:S01]  /*0710*/  @P2 IMAD.WIDE R6, R21.reuse, 0x2, R4 ;  /* 0x0000000215062825 */ /* 0x040fe200078e0204 */
        /* <DEDUP_REMOVED lines=10> */
.L_x_159:
[----:B------:R-:W-:Y:S05]  /*07c0*/  BSYNC B0 ;  /* 0x0000000000007941 */ /* 0x000fea0003800000 */
.L_x_158:
[----:B------:R-:W-:Y:S02]  /*07d0*/  ULDC UR5, c[0x0][0x23c] ;  /* 0x00008f0000057ab9 */ /* 0x000fe40000000800 */
[----:B------:R-:W-:-:S04]  /*07e0*/  MOV R43, UR5 ;  /* 0x00000005002b7c02 */ /* 0x000fc80008000f00 */
[----:B------:R-:W-:-:S13]  /*07f0*/  ISETP.GE.AND P0, PT, R2, R43, PT ;  /* 0x0000002b0200720c */ /* 0x000fda0003f06270 */
[----:B------:R-:W-:Y:S05]  /*0800*/  @P0 EXIT ;  /* 0x000000000000094d */ /* 0x000fea0003800000 */
[----:B------:R-:W2:Y:S02]  /*0810*/  LDC.U8 R4, c[0x0][0x270] ;  /* 0x00009c00ff047b82 */ /* 0x000ea40000000000 */
[----:B--2---:R-:W-:-:S04]  /*0820*/  PRMT R4, R4, 0x8880, RZ ;  /* 0x0000888004047816 */ /* 0x004fc800000000ff */
[----:B------:R-:W-:-:S04]  /*0830*/  ISETP.NE.AND P0, PT, R4, RZ, PT ;  /* 0x000000ff0400720c */ /* 0x000fc80003f05270 */
[----:B------:R-:W-:-:S04]  /*0840*/  ISETP.NE.OR P0, PT, R44, RZ, !P0 ;  /* 0x000000ff2c00720c */ /* 0x000fc80004705670 */
[----:B------:R-:W-:-:S13]  /*0850*/  ISETP.LT.OR P0, PT, R0, 0x1, P0 ;  /* 0x000000010000780c */ /* 0x000fda0000701670 */
[----:B------:R-:W-:Y:S05]  /*0860*/  @P0 BRA `(.L_x_165) ;  /* 0x0000000000800947 */ /* 0x000fea0003800000 */
[----:B0-----:R-:W0:Y:S01]  /*0870*/  LDC.64 R4, c[0x0][0x230] ;  /* 0x00008c00ff047b82 */ /* 0x001e220000000a00 */
[----:B------:R-:W-:Y:S01]  /*0880*/  ISETP.GT.AND P2, PT, R47, 0x3, PT ;  /* 0x000000032f00780c */ /* 0x000fe20003f44270 */
[----:B------:R-:W-:Y:S01]  /*0890*/  IMAD R0, R16, R43, RZ ;  /* 0x0000002b10007224 */ /* 0x000fe200078e02ff */
[----:B------:R-:W-:-:S04]  /*08a0*/  PLOP3.LUT P0, PT, PT, PT, PT, 0x80, 0x0 ;  /* 0x000000000000781c */ /* 0x000fc80003f0f070 */
[----:B------:R-:W-:-:S04]  /*08b0*/  LEA R0, R0, UR4, 0x2 ;  /* 0x0000000400007c11 */ /* 0x000fc8000f8e10ff */
[----:B------:R-:W-:Y:S01]  /*08c0*/  LEA R7, R13, R0, 0x2 ;  /* 0x000000000d077211 */ /* 0x000fe200078e10ff */
[----:B------:R-:W-:-:S04]  /*08d0*/  HFMA2.MMA R0, -RZ, RZ, 0, 0 ;  /* 0x00000000ff007435 */ /* 0x000fc800000001ff */
[----:B0-----:R-:W-:Y:S01]  /*08e0*/  IMAD.WIDE R4, R7, 0x2, R4 ;  /* 0x0000000207047825 */ /* 0x001fe200078e0204 */
[----:B------:R-:W-:Y:S06]  /*08f0*/  @!P2 BRA `(.L_x_166) ;  /* 0x000000000034a947 */ /* 0x000fec0003800000 */
[----:B------:R-:W-:Y:S02]  /*0900*/  PLOP3.LUT P0, PT, PT, PT, PT, 0x8, 0x0 ;  /* 0x000000000000781c */ /* 0x000fe40003f0e170 */
[----:B------:R-:W-:-:S11]  /*0910*/  IADD3 R13, R47, -0x3, RZ ;  /* 0xfffffffd2f0d7810 */ /* 0x000fd60007ffe0ff */
.L_x_167:
[----:B--2---:R-:W-:Y:S01]  /*0920*/  IMAD.WIDE R6, R43, 0x2, R4 ;  /* 0x000000022b067825 */ /* 0x004fe200078e0204 */
[----:B------:R0:W-:Y:S01]  /*0930*/  STG.E.64 desc[UR8][R4.64], RZ ;  /* 0x000000ff04007986 */ /* 0x0001e2000c101b08 */
[----:B------:R-:W-:-:S03]  /*0940*/  IADD3 R0, R0, 0x4, RZ ;  /* 0x0000000400007810 */ /* 0x000fc60007ffe0ff */
[----:B------:R2:W-:Y:S01]  /*0950*/  STG.E.64 desc[UR8][R6.64], RZ ;  /* 0x000000ff06007986 */ /* 0x0005e2000c101b08 */
[----:B-1----:R-:W-:Y:S01]  /*0960*/  IMAD.WIDE R8, R43, 0x2, R6 ;  /* 0x000000022b087825 */ /* 0x002fe200078e0206 */
[----:B------:R-:W-:-:S04]  /*0970*/  ISETP.GE.AND P2, PT, R0, R13, PT ;  /* 0x0000000d0000720c */ /* 0x000fc80003f46270 */
[----:B------:R2:W-:Y:S01]  /*0980*/  STG.E.64 desc[UR8][R8.64], RZ ;  /* 0x000000ff08007986 */ /* 0x0005e2000c101b08 */
[----:B------:R-:W-:-:S05]  /*0990*/  IMAD.WIDE R10, R43, 0x2, R8 ;  /* 0x000000022b0a7825 */ /* 0x000fca00078e0208 */
[----:B------:R2:W-:Y:S01]  /*09a0*/  STG.E.64 desc[UR8][R10.64], RZ ;  /* 0x000000ff0a007986 */ /* 0x0005e2000c101b08 */
[----:B0-----:R-:W-:Y:S02]  /*09b0*/  IMAD.WIDE R4, R43, 0x2, R10 ;  /* 0x000000022b047825 */ /* 0x001fe400078e020a */
[----:B------:R-:W-:Y:S05]  /*09c0*/  @!P2 BRA `(.L_x_167) ;  /* 0xfffffffc00d4a947 */ /* 0x000fea000383ffff */
.L_x_166:
[----:B--2---:R-:W-:-:S04]  /*09d0*/  IADD3 R6, R47, -R0, RZ ;  /* 0x800000002f067210 */ /* 0x004fc80007ffe0ff */
[----:B------:R-:W-:-:S13]  /*09e0*/  ISETP.GT.AND P2, PT, R6, 0x1, PT ;  /* 0x000000010600780c */ /* 0x000fda0003f44270 */
[----:B------:R-:W-:Y:S01]  /*09f0*/  @P2 PLOP3.LUT P0, PT, PT, PT, PT, 0x8, 0x0 ;  /* 0x000000000000281c */ /* 0x000fe20003f0e170 */
[C---:B------:R-:W-:Y:S01]  /*0a00*/  @P2 IMAD.WIDE R6, R43.reuse, 0x2, R4 ;  /* 0x000000022b062825 */ /* 0x040fe200078e0204 */
[----:B------:R-:W-:Y:S01]  /*0a10*/  @P2 IADD3 R0, R0, 0x2, RZ ;  /* 0x0000000200002810 */ /* 0x000fe20007ffe0ff */
[----:B------:R0:W-:Y:S03]  /*0a20*/  @P2 STG.E.64 desc[UR8][R4.64], RZ ;  /* 0x000000ff04002986 */ /* 0x0001e6000c101b08 */
[----:B------:R-:W-:Y:S01]  /*0a30*/  ISETP.LT.OR P0, PT, R0, R47, P0 ;  /* 0x0000002f0000720c */ /* 0x000fe20000701670 */
[----:B------:R2:W-:Y:S01]  /*0a40*/  @P2 STG.E.64 desc[UR8][R6.64], RZ ;  /* 0x000000ff06002986 */ /* 0x0005e2000c101b08 */
[----:B0-----:R-:W-:-:S11]  /*0a50*/  @P2 IMAD.WIDE R4, R43, 0x2, R6 ;  /* 0x000000022b042825 */ /* 0x001fd600078e0206 */
[----:B------:R2:W-:Y:S02]  /*0a60*/  @P0 STG.E.64 desc[UR8][R4.64], RZ ;  /* 0x000000ff04000986 */ /* 0x0005e4000c101b08 */
.L_x_165:
[----:B0-2---:R-:W0:Y:S01]  /*0a70*/  LDC.64 R4, c[0x0][0x248] ;  /* 0x00009200ff047b82 */ /* 0x005e220000000a00 */
[----:B-1----:R-:W-:-:S05]  /*0a80*/  SHF.L.U32 R9, R44, 0x7, RZ ;  /* 0x000000072c097819 */ /* 0x002fca00000006ff */
[----:B0-----:R-:W-:-:S05]  /*0a90*/  IMAD.WIDE R8, R9, 0x2, R4 ;  /* 0x0000000209087825 */ /* 0x001fca00078e0204 */
[----:B------:R0:W5:Y:S01]  /*0aa0*/  LDG.E.U16.CONSTANT R45, desc[UR8][R8.64+0x2] ;  /* 0x00000208082d7981 */ /* 0x000162000c1e9500 */
[----:B------:R-:W-:Y:S01]  /*0ab0*/  BAR.SYNC.DEFER_BLOCKING 0x0 ;  /* 0x0000000000007b1d */ /* 0x000fe20000010000 */
[----:B------:R-:W-:-:S13]  /*0ac0*/  ISETP.GE.AND P0, PT, R48, R3, PT ;  /* 0x000000033000720c */ /* 0x000fda0003f06270 */
[----:B0-----:R-:W-:Y:S05]  /*0ad0*/  @P0 BRA `(.L_x_168) ;  /* 0x0000000000d00947 */ /* 0x001fea0003800000 */
[----:B------:R0:W5:Y:S01]  /*0ae0*/  LDG.E.U16.CONSTANT R0, desc[UR8][R8.64] ;  /* 0x0000000808007981 */ /* 0x000162000c1e9500 */
[----:B------:R-:W1:Y:S01]  /*0af0*/  LDC.64 R6, c[0x0][0x220] ;  /* 0x00008800ff067b82 */ /* 0x000e620000000a00 */
[----:B------:R-:W-:Y:S02]  /*0b00*/  SHF.R.S32.HI R11, RZ, 0x1f, R2 ;  /* 0x0000001fff0b7819 */ /* 0x000fe40000011402 */
[----:B------:R-:W-:Y:S02]  /*0b10*/  SHF.L.U32 R10, R2, 0x2, RZ ;  /* 0x00000002020a7819 */ /* 0x000fe400000006ff */
[----:B------:R-:W-:Y:S02]  /*0b20*/  LEA.HI R11, R11, R2, RZ, 0x3 ;  /* 0x000000020b0b7211 */ /* 0x000fe400078f18ff */
[----:B------:R-:W-:Y:S02]  /*0b30*/  MOV R16, RZ ;  /* 0x000000ff00107202 */ /* 0x000fe40000000f00 */
[----:B------:R-:W-:-:S02]  /*0b40*/  MOV R18, R48 ;  /* 0x0000003000127202 */ /* 0x000fc40000000f00 */
[----:B------:R-:W-:Y:S02]  /*0b50*/  LOP3.LUT R14, R10, 0x10, RZ, 0xc0, !PT ;  /* 0x000000100a0e7812 */ /* 0x000fe400078ec0ff */
[----:B0-----:R-:W-:-:S07]  /*0b60*/  SHF.R.S32.HI R15, RZ, 0x3, R11 ;  /* 0x00000003ff0f7819 */ /* 0x001fce000001140b */
.L_x_169:
[----:B-----5:R-:W-:Y:S01]  /*0b70*/  IADD3 R12, R0, R16, RZ ;  /* 0x00000010000c7210 */ /* 0x020fe20007ffe0ff */
[----:B0-----:R-:W0:Y:S04]  /*0b80*/  LDC.64 R10, c[0x0][0x228] ;  /* 0x00008a00ff0a7b82 */ /* 0x001e280000000a00 */
[----:B------:R-:W-:-:S05]  /*0b90*/  IMAD R8, R12, R43, RZ ;  /* 0x0000002b0c087224 */ /* 0x000fca00078e02ff */
[----:B------:R-:W-:-:S04]  /*0ba0*/  SHF.R.S32.HI R9, RZ, 0x1f, R8 ;  /* 0x0000001fff097819 */ /* 0x000fc80000011408 */
[----:B------:R-:W-:-:S04]  /*0bb0*/  LEA.HI R8, R9, R8, RZ, 0x3 ;  /* 0x0000000809087211 */ /* 0x000fc800078f18ff */
[----:B------:R-:W-:-:S05]  /*0bc0*/  LEA.HI.SX32 R9, R8, R15, 0x1d ;  /* 0x0000000f08097211 */ /* 0x000fca00078feaff */
[----:B-1----:R-:W-:-:S06]  /*0bd0*/  IMAD.WIDE R8, R9, 0x4, R6 ;  /* 0x0000000409087825 */ /* 0x002fcc00078e0206 */
[----:B------:R-:W2:Y:S01]  /*0be0*/  LDG.E.CONSTANT R9, desc[UR8][R8.64] ;  /* 0x0000000808097981 */ /* 0x000ea2000c1e9900 */
[----:B0-----:R-:W-:Y:S01]  /*0bf0*/  IMAD.WIDE R10, R12, 0x2, R10 ;  /* 0x000000020c0a7825 */ /* 0x001fe200078e020a */
        /* <DEDUP_REMOVED lines=28> */
[----:B---3--:R-:W-:-:S04]  /*0dc0*/  HMUL2 R8, R19, R10.H0_H0 ;  /* 0x2000000a13087232 */ /* 0x008fc80000000000 */
[----:B------:R-:W-:Y:S01]  /*0dd0*/  HMUL2 R9, R9, R10.H0_H0 ;  /* 0x2000000a09097232 */ /* 0x000fe20000000000 */
[C---:B------:R-:W-:Y:S02]  /*0de0*/  LEA R10, R16.reuse, R1, 0x3 ;  /* 0x00000001100a7211 */ /* 0x040fe400078e18ff */
[----:B------:R-:W-:-:S03]  /*0df0*/  IADD3 R16, R16, 0x1, RZ ;  /* 0x0000000110107810 */ /* 0x000fc60007ffe0ff */
[----:B------:R0:W-:Y:S01]  /*0e00*/  STL.64 [R10], R8 ;  /* 0x000000080a007387 */ /* 0x0001e20000100a00 */
[----:B------:R-:W-:Y:S05]  /*0e10*/  @!P2 BRA `(.L_x_169) ;  /* 0xfffffffc0054a947 */ /* 0x000fea000383ffff */
.L_x_168:
[----:B------:R1:W5:Y:S01]  /*0e20*/  LDL.64 R94, [R1] ;  /* 0x00000000015e7983 */ /* 0x0003620000100a00 */
[----:B------:R-:W2:Y:S01]  /*0e30*/  LDC R3, c[0x0][0x25c] ;  /* 0x00009700ff037b82 */ /* 0x000ea20000000800 */
[----:B------:R-:W-:Y:S01]  /*0e40*/  ULDC UR4, c[0x0][0x258] ;  /* 0x0000960000047ab9 */ /* 0x000fe20000000800 */
[----:B------:R-:W-:Y:S01]  /*0e50*/  ULDC UR10, c[0x0][0x260] ;  /* 0x00009800000a7ab9 */ /* 0x000fe20000000800 */
[C---:B------:R-:W-:Y:S01]  /*0e60*/  ISETP.GT.AND P2, PT, R48.reuse, UR4, PT ;  /* 0x0000000430007c0c */ /* 0x040fe2000bf44270 */
[----:B------:R-:W-:Y:S01]  /*0e70*/  ULDC UR5, c[0x0][0x268] ;  /* 0x00009a0000057ab9 */ /* 0x000fe20000000800 */
[C---:B------:R-:W-:Y:S02]  /*0e80*/  VIMNMX R0, R48.reuse, UR4, PT ;  /* 0x0000000430007c48 */ /* 0x040fe4000bfe0100 */
[----:B------:R-:W-:Y:S01]  /*0e90*/  ISETP.GT.AND P4, PT, R48, UR10, PT ;  /* 0x0000000a30007c0c */ /* 0x000fe2000bf84270 */
[----:B------:R-:W3:Y:S01]  /*0ea0*/  LDC R5, c[0x0][0x264] ;  /* 0x00009900ff057b82 */ /* 0x000ee20000000800 */
[----:B------:R-:W-:-:S02]  /*0eb0*/  SHF.R.S32.HI R7, RZ, 0x1f, R0 ;  /* 0x0000001fff077819 */ /* 0x000fc40000011400 */
[C---:B------:R-:W-:Y:S02]  /*0ec0*/  ISETP.GT.AND P6, PT, R48.reuse, UR5, PT ;  /* 0x0000000530007c0c */ /* 0x040fe4000bfc4270 */
[----:B0-----:R-:W-:Y:S01]  /*0ed0*/  LEA.HI R8, R7, R0, RZ, 0x5 ;  /* 0x0000000007087211 */ /* 0x001fe200078f28ff */
[----:B------:R-:W-:Y:S01]  /*0ee0*/  HFMA2.MMA R0, -RZ, RZ, 0, 0 ;  /* 0x00000000ff007435 */ /* 0x000fe200000001ff */
[----:B------:R-:W-:Y:S02]  /*0ef0*/  MOV R4, RZ ;  /* 0x000000ff00047202 */ /* 0x000fe40000000f00 */
[C---:B--2---:R-:W-:Y:S02]  /*0f00*/  ISETP.GT.AND P3, PT, R48.reuse, R3, PT ;  /* 0x000000033000720c */ /* 0x044fe40003f64270 */
[----:B---3--:R-:W-:Y:S01]  /*0f10*/  ISETP.GT.AND P5, PT, R48, R5, PT ;  /* 0x000000053000720c */ /* 0x008fe20003fa4270 */
[----:B-1----:R-:W-:-:S12]  /*0f20*/  @!P2 BRA `(.L_x_170) ;  /* 0x00000000001ca947 */ /* 0x002fd80003800000 */
[----:B------:R-:W0:Y:S02]  /*0f30*/  LDC R7, c[0x0][0x25c] ;  /* 0x00009700ff077b82 */ /* 0x000e240000000800 */
[----:B0-----:R-:W-:-:S04]  /*0f40*/  VIMNMX R4, R48, R7, PT ;  /* 0x0000000730047248 */ /* 0x001fc80003fe0100 */
[----:B------:R-:W-:-:S04]  /*0f50*/  IADD3 R4, R4, -UR4, RZ ;  /* 0x8000000404047c10 */ /* 0x000fc8000fffe0ff */
[----:B------:R-:W-:-:S04]  /*0f60*/  SHF.R.S32.HI R7, RZ, 0x1f, R4 ;  /* 0x0000001fff077819 */ /* 0x000fc80000011404 */
[----:B------:R-:W-:-:S04]  /*0f70*/  LEA.HI R7, R7, R4, RZ, 0x5 ;  /* 0x0000000407077211 */ /* 0x000fc800078f28ff */
[----:B------:R-:W-:-:S05]  /*0f80*/  SHF.R.S32.HI R7, RZ, 0x5, R7 ;  /* 0x00000005ff077819 */ /* 0x000fca0000011407 */
[----:B------:R-:W-:-:S07]  /*0f90*/  IMAD R4, R7, 0x6, RZ ;  /* 0x0000000607047824 */ /* 0x000fce00078e02ff */
.L_x_170:
        /* <DEDUP_REMOVED lines=8> */
.L_x_171:
[----:B------:R-:W-:Y:S01]  /*1020*/  HFMA2.MMA R3, -RZ, RZ, 0, 0 ;  /* 0x00000000ff037435 */ /* 0x000fe200000001ff */
[----:B------:R-:W-:Y:S01]  /*1030*/  MOV R7, RZ ;  /* 0x000000ff00077202 */ /* 0x000fe20000000f00 */
        /* <DEDUP_REMOVED lines=8> */
.L_x_172:
        /* <DEDUP_REMOVED lines=8> */
.L_x_173:
        /* <DEDUP_REMOVED lines=10> */
.L_x_174:
[----:B------:R-:W-:Y:S01]  /*11e0*/  LEA R4, R9, R4, 0x3 ;  /* 0x0000000409047211 */ /* 0x000fe200078e18ff */
[----:B------:R-:W0:Y:S01]  /*11f0*/  S2UR UR5, SR_CgaCtaId ;  /* 0x00000000000579c3 */ /* 0x000e220000008800 */
[----:B------:R-:W-:Y:S01]  /*1200*/  ISETP.GE.OR P0, PT, R48, UR10, P0 ;  /* 0x0000000a30007c0c */ /* 0x000fe20008706670 */
        /* <DEDUP_REMOVED lines=23> */
[----:B------:R-:W-:Y:S01]  /*1380*/  MOV R46, RZ ;  /* 0x000000ff002e7202 */ /* 0x000fe20000000f00 */
[----:B------:R-:W-:Y:S01]  /*1390*/  ULDC UR5, c[0x0][0x260] ;  /* 0x0000980000057ab9 */ /* 0x000fe20000000800 */
[----:B------:R-:W-:Y:S01]  /*13a0*/  PRMT R2, RZ, 0x7610, R2 ;  /* 0x00007610ff027816 */ /* 0x000fe20000000002 */
[----:B------:R-:W-:-:S06]  /*13b0*/  ULDC UR6, c[0x0][0x240] ;  /* 0x0000900000067ab9 */ /* 0x000fcc0000000800 */
.L_x_177:
[----:B------:R-:W-:Y:S01]  /*13c0*/  ISETP.NE.AND P0, PT, R48, R45, PT ;  /* 0x0000002d3000720c */ /* 0x000fe20003f05270 */
[----:B------:R-:W0:-:S12]  /*13d0*/  LDC R43, c[0x0][0x23c] ;  /* 0x00008f00ff2b7b82 */ /* 0x000e180000000800 */
[----:B------:R-:W1:Y:S01]  /*13e0*/  @!P0 LDC.64 R18, c[0x0][0x248] ;  /* 0x00009200ff128b82 */ /* 0x000e620000000a00 */
[----:B------:R-:W-:Y:S02]  /*13f0*/  @!P0 IADD3 R46, R46, 0x1, RZ ;  /* 0x000000012e2e8810 */ /* 0x000fe40007ffe0ff */
[----:B------:R-:W-:Y:S02]  /*1400*/  @!P0 SHF.L.U32 R9, R48, 0x1, RZ ;  /* 0x0000000130098819 */ /* 0x000fe400000006ff */
[----:B------:R-:W-:-:S06]  /*1410*/  @!P0 LEA R22, R46, R1, 0x3 ;  /* 0x000000012e168211 */ /* 0x000fcc00078e18ff */
[----:B------:R-:W2:Y:S01]  /*1420*/  @!P0 LDL.64 R22, [R22] ;  /* 0x0000000016168983 */ /* 0x000ea20000100a00 */
[----:B0-----:R-:W-:-:S04]  /*1430*/  IMAD.WIDE R12, R43, 0x4, R16 ;  /* 0x000000042b0c7825 */ /* 0x001fc800078e0210 */
[----:B------:R-:W-:Y:S02]  /*1440*/  IMAD.WIDE R32, R43, 0x4, R12 ;  /* 0x000000042b207825 */ /* 0x000fe400078e020c */
[----:B------:R-:W5:Y:S02]  /*1450*/  LDG.E.128.CONSTANT R12, desc[UR8][R12.64] ;  /* 0x000000080c0c7981 */ /* 0x000f64000c1e9d00 */
[----:B-1----:R-:W-:Y:S02]  /*1460*/  @!P0 IMAD.WIDE R18, R9, 0x2, R18 ;  /* 0x0000000209128825 */ /* 0x002fe400078e0212 */
[----:B------:R0:W5:Y:S02]  /*1470*/  LDG.E.128.CONSTANT R8, desc[UR8][R16.64] ;  /* 0x0000000810087981 */ /* 0x000164000c1e9d00 */
        /* <DEDUP_REMOVED lines=139> */
[--C-:B------:R-:W-:Y:S01]  /*1d30*/  SHF.R.U32.HI R86, RZ, 0xb, R31.reuse ;  /* 0x0000000bff567819 */ /* 0x100fe2000001161f */
[----:B------:R-:W-:Y:S01]  /*1d40*/  HFMA2.MMA R73, R59, R36, RZ ;  /* 0x000000243b497235 */ /* 0x000fe200000000ff */
[----:B------:R-:W-:Y:S01]  /*1d50*/  LOP3.LUT R87, R87, 0x64006400, RZ, 0xfc, !PT ;  /* 0x6400640057577812 */ /* 0x000fe200078efcff */
[----:B------:R-:W-:Y:S01]  /*1d60*/  HFMA2 R74, R57, R36, RZ.H0_H0 ;  /* 0x00000024394a7231 */ /* 0x000fe200000400ff */
[----:B------:R-:W-:Y:S01]  /*1d70*/  SHF.R.U32.HI R89, RZ, 0xa, R31 ;  /* 0x0000000aff597819 */ /* 0x000fe2000001161f */
[----:B------:R-:W-:-:S02]  /*1d80*/  HFMA2 R36, R70, R37, R67 ;  /* 0x0000002546247231 */ /* 0x000fc40000000043 */
[----:B------:R-:W-:Y:S01]  /*1d90*/  HADD2 R87, R87, -1040, -1040 ;  /* 0xe410e41057577430 */ /* 0x000fe20000000000 */
[----:B------:R-:W-:Y:S01]  /*1da0*/  LOP3.LUT R89, R89, 0x1f001f, RZ, 0xc0, !PT ;  /* 0x001f001f59597812 */ /* 0x000fe200078ec0ff */
[----:B------:R-:W-:Y:S01]  /*1db0*/  HFMA2.MMA R67, R60, R37, R73 ;  /* 0x000000253c437235 */ /* 0x000fe20000000049 */
[----:B------:R-:W-:Y:S01]  /*1dc0*/  LOP3.LUT R73, R52, 0x1f001f, RZ, 0xc0, !PT ;  /* 0x001f001f34497812 */ /* 0x000fe200078ec0ff */
[----:B------:R-:W-:Y:S01]  /*1dd0*/  HFMA2 R37, R54, R37, R74 ;  /* 0x0000002536257231 */ /* 0x000fe2000000004a */
[----:B------:R-:W-:Y:S01]  /*1de0*/  LOP3.LUT R74, R55, 0x1f001f, RZ, 0xc0, !PT ;  /* 0x001f001f374a7812 */ /* 0x000fe200078ec0ff */
[-C--:B------:R-:W-:Y:S01]  /*1df0*/  HFMA2 R36, R81, R38.reuse, R36 ;  /* 0x0000002651247231 */ /* 0x080fe20000000024 */
[----:B------:R-:W-:Y:S02]  /*1e00*/  LOP3.LUT R55, R73, 0x64006400, RZ, 0xfc, !PT ;  /* 0x6400640049377812 */ /* 0x000fe400078efcff */
        /* <DEDUP_REMOVED lines=85> */
[----:B------:R-:W-:-:S03]  /*2360*/  LOP3.LUT R35, R35, 0x64006400, RZ, 0xfc, !PT ;  /* 0x6400640023237812 */ /* 0x000fc600078efcff */
[----:B------:R-:W-:Y:S01]  /*2370*/  HADD2 R36, R82, -1040, -1040 ;  /* 0xe410e41052247430 */ /* 0x000fe20000000000 */
[-C--:B------:R-:W-:Y:S01]  /*2380*/  HFMA2.MMA R32, R78, R37.reuse, R32 ;  /* 0x000000254e207235 */ /* 0x080fe20000000020 */
[----:B------:R-:W-:Y:S01]  /*2390*/  HADD2 R76, R35, -1040, -1040 ;  /* 0xe410e410234c7430 */ /* 0x000fe20000000000 */
[----:B------:R-:W-:Y:S01]  /*23a0*/  HFMA2.MMA R35, R74, R37, R22 ;  /* 0x000000254a237235 */ /* 0x000fe20000000016 */
[-C--:B------:R-:W-:Y:S02]  /*23b0*/  HFMA2 R33, R36, R37.reuse, R33 ;  /* 0x0000002524217231 */ /* 0x080fe40000000021 */
[----:B------:R-:W-:Y:S02]  /*23c0*/  HFMA2 R20, R76, R37, R20 ;  /* 0x000000254c147231 */ /* 0x000fe40000000014 */
        /* <DEDUP_REMOVED lines=49> */
[----:B------:R-:W-:-:S02]  /*26e0*/  SHF.R.U32.HI R30, RZ, 0xa, R30 ;  /* 0x0000000aff1e7819 */ /* 0x000fc4000001161e */
[----:B------:R-:W-:Y:S02]  /*26f0*/  LOP3.LUT R86, R86, 0x1f001f, RZ, 0xc0, !PT ;  /* 0x001f001f56567812 */ /* 0x000fe400078ec0ff */
[----:B------:R-:W-:Y:S02]  /*2700*/  LOP3.LUT R30, R30, 0x1f001f, RZ, 0xc0, !PT ;  /* 0x001f001f1e1e7812 */ /* 0x000fe400078ec0ff */
[----:B------:R-:W-:Y:S02]  /*2710*/  LOP3.LUT R86, R86, 0x64006400, RZ, 0xfc, !PT ;  /* 0x6400640056567812 */ /* 0x000fe400078efcff */
[----:B------:R-:W-:Y:S02]  /*2720*/  LOP3.LUT R37, R31, 0x1f001f, RZ, 0xc0, !PT ;  /* 0x001f001f1f257812 */ /* 0x000fe400078ec0ff */
[----:B------:R-:W-:Y:S01]  /*2730*/  LOP3.LUT R91, R30, 0x64006400, RZ, 0xfc, !PT ;  /* 0x640064001e5b7812 */ /* 0x000fe200078efcff */
[-C--:B0-----:R-:W-:Y:S01]  /*2740*/  HFMA2.MMA R27, R87, R20.reuse, R27 ;  /* 0x00000014571b7235 */ /* 0x081fe2000000001b */
[----:B------:R-:W-:Y:S01]  /*2750*/  SHF.R.U32.HI R29, RZ, 0xa, R29 ;  /* 0x0000000aff1d7819 */ /* 0x000fe2000001161d */
[----:B------:R-:W-:Y:S01]  /*2760*/  HFMA2.MMA R26, R39, R20, R26 ;  /* 0x00000014271a7235 */ /* 0x000fe2000000001a */
[----:B------:R-:W-:Y:S01]  /*2770*/  HADD2 R86, R86, -1040, -1040 ;  /* 0xe410e41056567430 */ /* 0x000fe20000000000 */
[----:B------:R-:W-:Y:S01]  /*2780*/  LOP3.LUT R37, R37, 0x64006400, RZ, 0xfc, !PT ;  /* 0x6400640025257812 */ /* 0x000fe200078efcff */
[----:B------:R-:W-:Y:S01]  /*2790*/  HADD2 R91, R91, -1040, -1040 ;  /* 0xe410e4105b5b7430 */ /* 0x000fe20000000000 */
[----:B------:R-:W-:Y:S01]  /*27a0*/  LOP3.LUT R29, R29, 0x1f001f, RZ, 0xc0, !PT ;  /* 0x001f001f1d1d7812 */ /* 0x000fe200078ec0ff */
[----:B------:R-:W-:Y:S01]  /*27b0*/  HFMA2 R34, R85, R20, R34 ;  /* 0x0000001455227231 */ /* 0x000fe20000000022 */
[-C--:B------:R-:W-:Y:S01]  /*27c0*/  HFMA2.MMA R27, R14, R21.reuse, R27 ;  /* 0x000000150e1b7235 */ /* 0x080fe2000000001b */
[----:B------:R-:W-:Y:S01]  /*27d0*/  LOP3.LUT R24, R24, 0x64006400, RZ, 0xfc, !PT ;  /* 0x6400640018187812 */ /* 0x000fe200078efcff */
[----:B------:R-:W-:Y:S01]  /*27e0*/  HFMA2.MMA R26, R18, R21, R26 ;  /* 0x00000015121a7235 */ /* 0x000fe2000000001a */
[----:B------:R-:W-:Y:S01]  /*27f0*/  HADD2 R37, R37, -1040, -1040 ;  /* 0xe410e41025257430 */ /* 0x000fe20000000000 */
[----:B------:R-:W-:-:S02]  /*2800*/  LOP3.LUT R93, R29, 0x64006400, RZ, 0xfc, !PT ;  /* 0x640064001d5d7812 */ /* 0x000fc400078efcff */
[----:B------:R-:W-:Y:S01]  /*2810*/  LOP3.LUT R32, R32, 0x64006400, RZ, 0xfc, !PT ;  /* 0x6400640020207812 */ /* 0x000fe200078efcff */
[----:B------:R-:W-:Y:S01]  /*2820*/  HFMA2 R33, R37, R20, R33 ;  /* 0x0000001425217231 */ /* 0x000fe20000000021 */
[-C--:B------:R-:W-:Y:S01]  /*2830*/  HFMA2.MMA R27, R86, R22.reuse, R27 ;  /* 0x00000016561b7235 */ /* 0x080fe2000000001b */
[----:B------:R-:W-:Y:S01]  /*2840*/  HADD2 R90, R24, -1040, -1040 ;  /* 0xe410e410185a7430 */ /* 0x000fe20000000000 */
[----:B------:R-:W-:Y:S01]  /*2850*/  HFMA2.MMA R26, R91, R22, R26 ;  /* 0x000000165b1a7235 */ /* 0x000fe2000000001a */
[-C--:B------:R-:W-:Y:S01]  /*2860*/  HFMA2 R20, R16, R21.reuse, R34 ;  /* 0x0000001510147231 */ /* 0x080fe20000000022 */
[----:B------:R-:W-:Y:S01]  /*2870*/  LOP3.LUT R25, R25, 0x64006400, RZ, 0xfc, !PT ;  /* 0x6400640019197812 */ /* 0x000fe200078efcff */
[----:B------:R-:W-:Y:S02]  /*2880*/  HADD2 R93, R93, -1040, -1040 ;  /* 0xe410e4105d5d7430 */ /* 0x000fe40000000000 */
[----:B------:R-:W-:Y:S01]  /*2890*/  HFMA2 R21, R40, R21, R33 ;  /* 0x0000001528157231 */ /* 0x000fe20000000021 */
[-C--:B------:R-:W-:Y:S01]  /*28a0*/  HFMA2.MMA R27, R94, R23.reuse, R27 ;  /* 0x000000175e1b7235 */ /* 0x080fe2000000001b */
[----:B------:R-:W-:Y:S01]  /*28b0*/  HFMA2 R20, R93, R22, R20 ;  /* 0x000000165d147231 */ /* 0x000fe20000000014 */
[----:B------:R-:W-:Y:S01]  /*28c0*/  HFMA2.MMA R26, R90, R23, R26 ;  /* 0x000000175a1a7235 */ /* 0x000fe2000000001a */
[----:B------:R-:W-:-:S02]  /*28d0*/  HADD2 R92, R32, -1040, -1040 ;  /* 0xe410e410205c7430 */ /* 0x000fc40000000000 */
[----:B------:R-:W-:Y:S02]  /*28e0*/  HFMA2 R21, R89, R22, R21 ;  /* 0x0000001659157231 */ /* 0x000fe40000000015 */
[----:B------:R-:W-:Y:S02]  /*28f0*/  HADD2 R88, R25, -1040, -1040 ;  /* 0xe410e41019587430 */ /* 0x000fe40000000000 */
[-C--:B------:R-:W-:Y:S02]  /*2900*/  HFMA2 R20, R92, R23.reuse, R20 ;  /* 0x000000175c147231 */ /* 0x080fe40000000014 */
[----:B------:R-:W-:Y:S02]  /*2910*/  HFMA2 R23, R88, R23, R21 ;  /* 0x0000001758177231 */ /* 0x000fe40000000015 */
[----:B------:R-:W-:Y:S02]  /*2920*/  HADD2 R27, R27.H0_H0, R27.H1_H1 ;  /* 0x3000001b1b1b7230 */ /* 0x000fe40000000800 */
[----:B------:R-:W-:-:S02]  /*2930*/  HADD2 R21, R20.H0_H0, R20.H1_H1 ;  /* 0x3000001414157230 */ /* 0x000fc40000000800 */
        /* <DEDUP_REMOVED lines=239> */
.L_x_176:
[----:B-----5:R-:W-:Y:S01]  /*3830*/  LEA R8, R44, 0x40, 0x6 ;  /* 0x000000402c087811 */ /* 0x020fe200078e30ff */
[----:B------:R-:W-:Y:S01]  /*3840*/  UIADD3 UR4, UR4, 0x40, URZ ;  /* 0x0000004004047890 */ /* 0x000fe2000fffe03f */
[----:B------:R-:W-:Y:S01]  /*3850*/  IADD3 R48, R48, 0x20, RZ ;  /* 0x0000002030307810 */ /* 0x000fe20007ffe0ff */
[----:B------:R-:W-:Y:S01]  /*3860*/  IMAD.WIDE R16, R43, 0x4, R98 ;  /* 0x000000042b107825 */ /* 0x000fe200078e0262 */
[----:B------:R-:W-:Y:S02]  /*3870*/  VIMNMX R9, R8, UR6, PT ;  /* 0x0000000608097c48 */ /* 0x000fe4000bfe0100 */
[C---:B------:R-:W-:Y:S02]  /*3880*/  ISETP.GE.AND P0, PT, R48.reuse, UR5, PT ;  /* 0x0000000530007c0c */ /* 0x040fe4000bf06270 */
[----:B------:R-:W-:-:S13]  /*3890*/  ISETP.LT.AND P2, PT, R48, R9, PT ;  /* 0x000000093000720c */ /* 0x000fda0003f41270 */
[----:B------:R-:W-:Y:S05]  /*38a0*/  @!P0 BRA P2, `(.L_x_177) ;  /* 0xffffffd800c48947 */ /* 0x000fea000103ffff */
.L_x_175:
[----:B------:R-:W0:Y:S01]  /*38b0*/  LDC R8, c[0x0][0x240] ;  /* 0x00009000ff087b82 */ /* 0x000e220000000800 */
[----:B------:R-:W-:Y:S01]  /*38c0*/  SHF.L.U32 R15, R44, 0x6, RZ ;  /* 0x000000062c0f7819 */ /* 0x000fe200000006ff */
[----:B------:R-:W-:-:S03]  /*38d0*/  ULDC UR5, c[0x0][0x264] ;  /* 0x0000990000057ab9 */ /* 0x000fc60000000800 */
[----:B0-----:R-:W-:-:S04]  /*38e0*/  VIADDMNMX R15, R15, 0x40, R8, PT ;  /* 0x000000400f0f7846 */ /* 0x001fc80003800108 */
[----:B------:R-:W-:-:S04]  /*38f0*/  ISETP.GE.AND P0, PT, R48, R15, PT ;  /* 0x0000000f3000720c */ /* 0x000fc80003f06270 */
[----:B------:R-:W-:Y:S01]  /*3900*/  ISETP.GE.OR P0, PT, R48, UR5, P0 ;  /* 0x0000000530007c0c */ /* 0x000fe20008706670 */
[----:B------:R-:W-:-:S12]  /*3910*/  ULDC UR5, c[0x0][0x264] ;  /* 0x0000990000057ab9 */ /* 0x000fd80000000800 */
[----:B------:R-:W-:Y:S05]  /*3920*/  @P0 BRA `(.L_x_178) ;  /* 0x0000004c00a40947 */ /* 0x000fea0003800000 */
.L_x_183:
[----:B------:R-:W-:-:S13]  /*3930*/  ISETP.NE.AND P0, PT, R48, R45, PT ;  /* 0x0000002d3000720c */ /* 0x000fda0003f05270 */
[----:B------:R-:W0:Y:S01]  /*3940*/  @!P0 LDC.64 R8, c[0x0][0x248] ;  /* 0x00009200ff088b82 */ /* 0x000e220000000a00 */
[----:B------:R-:W-:Y:S02]  /*3950*/  @!P0 IADD3 R46, R46, 0x1, RZ ;  /* 0x000000012e2e8810 */ /* 0x000fe40007ffe0ff */
[----:B------:R-:W-:Y:S02]  /*3960*/  @!P0 LEA R11, R48, 0x1, 0x1 ;  /* 0x00000001300b8811 */ /* 0x000fe400078e08ff */
[----:B------:R-:W-:-:S03]  /*3970*/  @!P0 LEA R10, R46, R1, 0x3 ;  /* 0x000000012e0a8211 */ /* 0x000fc600078e18ff */
[----:B0-----:R-:W-:-:S03]  /*3980*/  @!P0 IMAD.WIDE R8, R11, 0x2, R8 ;  /* 0x000000020b088825 */ /* 0x001fc600078e0208 */
[----:B------:R-:W2:Y:S04]  /*3990*/  @!P0 LDL.64 R10, [R10] ;  /* 0x000000000a0a8983 */ /* 0x000ea80000100a00 */
[----:B------:R-:W3:Y:S01]  /*39a0*/  @!P0 LDG.E.U16.CONSTANT R9, desc[UR8][R8.64] ;  /* 0x0000000808098981 */ /* 0x000ee2000c1e9500 */
[----:B--2---:R-:W-:Y:S02]  /*39b0*/  @!P0 PRMT R96, R10, 0x7610, R96 ;  /* 0x000076100a608816 */ /* 0x004fe40000000060 */
[----:B------:R-:W-:Y:S02]  /*39c0*/  @!P0 PRMT R95, R11, 0x7610, R95 ;  /* 0x000076100b5f8816 */ /* 0x000fe4000000005f */
[----:B---3--:R-:W-:Y:S02]  /*39d0*/  @!P0 IADD3 R45, R9, R48, RZ ;  /* 0x00000030092d8210 */ /* 0x008fe40007ffe0ff */
[----:B------:R-:W-:-:S02]  /*39e0*/  @!P0 PRMT R96, R96, 0x7610, R10 ;  /* 0x0000761060608816 */ /* 0x000fc4000000000a */
[----:B------:R-:W-:Y:S01]  /*39f0*/  @!P0 PRMT R95, R95, 0x7610, R11 ;  /* 0x000076105f5f8816 */ /* 0x000fe2000000000b */
[----:B------:R-:W-:Y:S06]  /*3a00*/  @!P1 BRA `(.L_x_179) ;  /* 0x0000004c00509947 */ /* 0x000fec0003800000 */
[----:B------:R-:W2:Y:S01]  /*3a10*/  LDG.E.128.CONSTANT R8, desc[UR8][R16.64] ;  /* 0x0000000810087981 */ /* 0x000ea2000c1e9d00 */
[----:B------:R-:W-:Y:S02]  /*3a20*/  MOV R13, 0x2c00 ;  /* 0x00002c00000d7802 */ /* 0x000fe40000000f00 */
[----:B------:R-:W-:Y:S01]  /*3a30*/  ISETP.GE.AND P0, PT, R47, 0x2, PT ;  /* 0x000000022f00780c */ /* 0x000fe20003f06270 */
[----:B------:R-:W0:Y:S02]  /*3a40*/  LDS.64 R26, [UR4] ;  /* 0x00000004ff1a7984 */ /* 0x000e240008000a00 */
[----:B0-----:R-:W-:Y:S02]  /*3a50*/  HADD2.F32 R34, -RZ, R26.H1_H1 ;  /* 0x3000001aff227230 */ /* 0x001fe40000004100 */
[--C-:B------:R-:W-:Y:S02]  /*3a60*/  HADD2.F32 R39, -RZ, R27.reuse.H0_H0 ;  /* 0x2000001bff277230 */ /* 0x100fe40000004100 */
[----:B------:R-:W-:Y:S01]  /*3a70*/  HADD2.F32 R38, -RZ, R27.H1_H1 ;  /* 0x3000001bff267230 */ /* 0x000fe20000004100 */
[----:B--2---:R-:W-:-:S02]  /*3a80*/  LOP3.LUT R12, R8, 0xf000f, RZ, 0xc0, !PT ;  /* 0x000f000f080c7812 */ /* 0x004fc400078ec0ff */
[----:B------:R-:W-:Y:S02]  /*3a90*/  LOP3.LUT R23, R8, 0xf000f0, RZ, 0xc0, !PT ;  /* 0x00f000f008177812 */ /* 0x000fe400078ec0ff */
[----:B------:R-:W-:Y:S02]  /*3aa0*/  SHF.R.U32.HI R14, RZ, 0x8, R8 ;  /* 0x00000008ff0e7819 */ /* 0x000fe40000011608 */
[----:B------:R-:W-:Y:S01]  /*3ab0*/  LOP3.LUT R8, R12, 0x64006400, RZ, 0xfc, !PT ;  /* 0x640064000c087812 */ /* 0x000fe200078efcff */
[----:B------:R-:W-:Y:S01]  /*3ac0*/  HADD2.F32 R12, -RZ, R26.H0_H0 ;  /* 0x2000001aff0c7230 */ /* 0x000fe20000004100 */
[C---:B------:R-:W-:Y:S02]  /*3ad0*/  LOP3.LUT R18, R9.reuse, 0xf000f, RZ, 0xc0, !PT ;  /* 0x000f000f09127812 */ /* 0x040fe400078ec0ff */
[----:B------:R-:W-:Y:S02]  /*3ae0*/  LOP3.LUT R25, R9, 0xf000f0, RZ, 0xc0, !PT ;  /* 0x00f000f009197812 */ /* 0x000fe400078ec0ff */
[----:B------:R-:W-:-:S02]  /*3af0*/  SHF.R.U32.HI R22, RZ, 0x8, R9 ;  /* 0x00000008ff167819 */ /* 0x000fc40000011609 */
[C---:B------:R-:W-:Y:S02]  /*3b00*/  LOP3.LUT R9, R10.reuse, 0xf000f, RZ, 0xc0, !PT ;  /* 0x000f000f0a097812 */ /* 0x040fe400078ec0ff */
[----:B------:R-:W-:Y:S02]  /*3b10*/  LOP3.LUT R31, R10, 0xf000f0, RZ, 0xc0, !PT ;  /* 0x00f000f00a1f7812 */ /* 0x000fe400078ec0ff */
[----:B------:R-:W-:Y:S02]  /*3b20*/  SHF.R.U32.HI R20, RZ, 0x8, R10 ;  /* 0x00000008ff147819 */ /* 0x000fe4000001160a */
[C---:B------:R-:W-:Y:S02]  /*3b30*/  LOP3.LUT R10, R11.reuse, 0xf000f, RZ, 0xc0, !PT ;  /* 0x000f000f0b0a7812 */ /* 0x040fe400078ec0ff */
[----:B------:R-:W-:Y:S02]  /*3b40*/  LOP3.LUT R33, R11, 0xf000f0, RZ, 0xc0, !PT ;  /* 0x00f000f00b217812 */ /* 0x000fe400078ec0ff */
[----:B------:R-:W-:Y:S01]  /*3b50*/  SHF.R.U32.HI R21, RZ, 0x8, R11 ;  /* 0x00000008ff157819 */ /* 0x000fe2000001160b */
[----:B------:R-:W-:Y:S01]  /*3b60*/  HADD2 R11, R8, -1032, -1032 ;  /* 0xe408e408080b7430 */ /* 0x000fe20000000000 */
[----:B------:R-:W-:-:S02]  /*3b70*/  LOP3.LUT R18, R18, 0x64006400, RZ, 0xfc, !PT ;  /* 0x6400640012127812 */ /* 0x000fc400078efcff */
[----:B------:R-:W-:Y:S02]  /*3b80*/  LOP3.LUT R9, R9, 0x64006400, RZ, 0xfc, !PT ;  /* 0x6400640009097812 */ /* 0x000fe400078efcff */
[----:B------:R-:W-:Y:S01]  /*3b90*/  LOP3.LUT R10, R10, 0x64006400, RZ, 0xfc, !PT ;  /* 0x640064000a0a7812 */ /* 0x000fe200078efcff */
[--C-:B------:R-:W-:Y:S02]  /*3ba0*/  HADD2.F32 R8, -RZ, R11.reuse.H0_H0 ;  /* 0x2000000bff087230 */ /* 0x100fe40000004100 */
[----:B------:R-:W-:Y:S02]  /*3bb0*/  HADD2 R24, R18, -1032, -1032 ;  /* 0xe408e40812187430 */ /* 0x000fe40000000000 */
[----:B------:R-:W-:Y:S02]  /*3bc0*/  HADD2.F32 R26, -RZ, R11.H1_H1 ;  /* 0x3000000bff1a7230 */ /* 0x000fe40000004100 */
[----:B------:R-:W-:Y:S01]  /*3bd0*/  HADD2 R11, R9, -1032, -1032 ;  /* 0xe408e408090b7430 */ /* 0x000fe20000000000 */
[----:B------:R-:W0:Y:S01]  /*3be0*/  LDS.64 R18, [UR4+0x8] ;  /* 0x00000804ff127984 */ /* 0x000e220008000a00 */
[----:B------:R-:W-:-:S02]  /*3bf0*/  HADD2 R29, R10, -1032, -1032 ;  /* 0xe408e4080a1d7430 */ /* 0x000fc40000000000 */
[--C-:B------:R-:W-:Y:S01]  /*3c00*/  HADD2.F32 R10, -RZ, R24.reuse.H0_H0 ;  /* 0x20000018ff0a7230 */ /* 0x100fe20000004100 */
[----:B------:R-:W-:Y:S01]  /*3c10*/  LOP3.LUT R30, R25, 0x64006400, RZ, 0xfc, !PT ;  /* 0x64006400191e7812 */ /* 0x000fe200078efcff */
[--C-:B------:R-:W-:Y:S01]  /*3c20*/  HADD2.F32 R9, -RZ, R11.reuse.H0_H0 ;  /* 0x2000000bff097230 */ /* 0x100fe20000004100 */
[----:B------:R-:W-:Y:S01]  /*3c30*/  LOP3.LUT R32, R31, 0x64006400, RZ, 0xfc, !PT ;  /* 0x640064001f207812 */ /* 0x000fe200078efcff */
[----:B------:R-:W-:Y:S02]  /*3c40*/  HADD2.F32 R27, -RZ, R11.H1_H1 ;  /* 0x3000000bff1b7230 */ /* 0x000fe40000004100 */
[C---:B------:R-:W-:Y:S01]  /*3c50*/  FFMA.FTZ R25, R12.reuse, R10, RZ ;  /* 0x0000000a0c197223 */ /* 0x040fe200000100ff */
[--C-:B------:R-:W-:Y:S02]  /*3c60*/  HADD2.F32 R11, -RZ, R29.reuse.H0_H0 ;  /* 0x2000001dff0b7230 */ /* 0x100fe40000004100 */
[----:B------:R-:W-:Y:S01]  /*3c70*/  FFMA.FTZ R36, R12, R9, RZ ;  /* 0x000000090c247223 */ /* 0x000fe200000100ff */
[----:B------:R-:W-:Y:S01]  /*3c80*/  HADD2.F32 R28, -RZ, R24.H1_H1 ;  /* 0x30000018ff1c7230 */ /* 0x000fe20000004100 */
[----:B------:R-:W-:Y:S01]  /*3c90*/  LOP3.LUT R24, R23, 0x64006400, RZ, 0xfc, !PT ;  /* 0x6400640017187812 */ /* 0x000fe200078efcff */
[----:B------:R-:W-:-:S02]  /*3ca0*/  HADD2.F32 R29, -RZ, R29.H1_H1 ;  /* 0x3000001dff1d7230 */ /* 0x000fc40000004100 */
[----:B------:R-:W-:Y:S01]  /*3cb0*/  FFMA.FTZ R23, R8, R12, RZ ;  /* 0x0000000c08177223 */ /* 0x000fe200000100ff */
[----:B------:R-:W-:Y:S01]  /*3cc0*/  FFMA.FTZ R12, R12, R11, RZ ;  /* 0x0000000b0c0c7223 */ /* 0x000fe200000100ff */
[-C--:B------:R-:W-:Y:S02]  /*3cd0*/  HFMA2 R35, R32, R13.reuse.H0_H0, -72, -72 ;  /* 0xd480d48020237431 */ /* 0x080fe4000004000d */
[-C--:B------:R-:W-:Y:S02]  /*3ce0*/  HFMA2 R31, R24, R13.reuse.H0_H0, -72, -72 ;  /* 0xd480d480181f7431 */ /* 0x080fe4000004000d */
[----:B------:R-:W-:Y:S01]  /*3cf0*/  FFMA.FTZ R43, R34, R29, R12 ;  /* 0x0000001d222b7223 */ /* 0x000fe2000001000c */
[----:B------:R-:W-:Y:S01]  /*3d00*/  LOP3.LUT R12, R33, 0x64006400, RZ, 0xfc, !PT ;  /* 0x64006400210c7812 */ /* 0x000fe200078efcff */
[----:B------:R-:W-:Y:S02]  /*3d10*/  HFMA2 R33, R30, R13.H0_H0, -72, -72 ;  /* 0xd480d4801e217431 */ /* 0x000fe4000004000d */
[----:B------:R-:W-:Y:S01]  /*3d20*/  FFMA.FTZ R23, R26, R34, R23 ;  /* 0x000000221a177223 */ /* 0x000fe20000010017 */
[----:B------:R-:W-:-:S02]  /*3d30*/  HADD2.F32 R30, -RZ, R31.H0_H0 ;  /* 0x2000001fff1e7230 */ /* 0x000fc40000004100 */
[C---:B------:R-:W-:Y:S01]  /*3d40*/  FFMA.FTZ R24, R34.reuse, R28, R25 ;  /* 0x0000001c22187223 */ /* 0x040fe20000010019 */
[----:B------:R-:W-:Y:S02]  /*3d50*/  HFMA2 R12, R12, R13.H0_H0, -72, -72 ;  /* 0xd480d4800c0c7431 */ /* 0x000fe4000004000d */
[----:B------:R-:W-:Y:S01]  /*3d60*/  FFMA.FTZ R25, R34, R27, R36 ;  /* 0x0000001b22197223 */ /* 0x000fe20000010024 */
[----:B------:R-:W-:Y:S02]  /*3d70*/  HADD2.F32 R31, -RZ, R31.H1_H1 ;  /* 0x3000001fff1f7230 */ /* 0x000fe40000004100 */
[----:B------:R-:W-:Y:S02]  /*3d80*/  HADD2.F32 R32, -RZ, R33.H0_H0 ;  /* 0x20000021ff207230 */ /* 0x000fe40000004100 */
[--C-:B------:R-:W-:Y:S02]  /*3d90*/  HADD2.F32 R36, -RZ, R12.reuse.H0_H0 ;  /* 0x2000000cff247230 */ /* 0x100fe40000004100 */
[----:B------:R-:W-:-:S02]  /*3da0*/  HADD2.F32 R37, -RZ, R12.H1_H1 ;  /* 0x3000000cff257230 */ /* 0x000fc40000004100 */
[----:B------:R-:W-:Y:S01]  /*3db0*/  FFMA.FTZ R12, R30, R39, R23 ;  /* 0x000000271e0c7223 */ /* 0x000fe20000010017 */
[----:B------:R-:W-:Y:S02]  /*3dc0*/  HADD2.F32 R34, -RZ, R35.H0_H0 ;  /* 0x20000023ff227230 */ /* 0x000fe40000004100 */
[C---:B------:R-:W-:Y:S01]  /*3dd0*/  FFMA.FTZ R40, R39.reuse, R36, R43 ;  /* 0x0000002427287223 */ /* 0x040fe2000001002b */
[----:B------:R-:W-:Y:S02]  /*3de0*/  HADD2.F32 R33, -RZ, R33.H1_H1 ;  /* 0x30000021ff217230 */ /* 0x000fe40000004100 */
[----:B------:R-:W-:Y:S01]  /*3df0*/  FFMA.FTZ R23, R39, R32, R24 ;  /* 0x0000002027177223 */ /* 0x000fe20000010018 */
[----:B------:R-:W-:Y:S02]  /*3e00*/  HADD2.F32 R35, -RZ, R35.H1_H1 ;  /* 0x30000023ff237230 */ /* 0x000fe40000004100 */
[----:B------:R-:W-:Y:S01]  /*3e10*/  FFMA.FTZ R43, R31, R38, R12 ;  /* 0x000000261f2b7223 */ /* 0x000fe2000001000c */
[----:B------:R-:W-:Y:S01]  /*3e20*/  FFMA.FTZ R24, R39, R34, R25 ;  /* 0x0000002227187223 */ /* 0x000fe20000010019 */
[----:B------:R-:W-:Y:S01]  /*3e30*/  LOP3.LUT R12, R14, 0xf000f, RZ, 0xc0, !PT ;  /* 0x000f000f0e0c7812 */ /* 0x000fe200078ec0ff */
[----:B------:R-:W-:Y:S01]  /*3e40*/  FFMA.FTZ R44, R38, R33, R23 ;  /* 0x00000021262c7223 */ /* 0x000fe20000010017 */
[----:B------:R-:W-:Y:S01]  /*3e50*/  LOP3.LUT R23, R22, 0xf000f, RZ, 0xc0, !PT ;  /* 0x000f000f16177812 */ /* 0x000fe200078ec0ff */
[----:B------:R-:W-:Y:S01]  /*3e60*/  FFMA.FTZ R51, R38, R35, R24 ;  /* 0x0000002326337223 */ /* 0x000fe20000010018 */
[----:B------:R-:W-:Y:S01]  /*3e70*/  LOP3.LUT R12, R12, 0x64006400, RZ, 0xfc, !PT ;  /* 0x640064000c0c7812 */ /* 0x000fe200078efcff */
[--C-:B0-----:R-:W-:Y:S01]  /*3e80*/  HADD2.F32 R49, -RZ, R18.reuse.H0_H0 ;  /* 0x20000012ff317230 */ /* 0x101fe20000004100 */
[----:B------:R-:W-:Y:S01]  /*3e90*/  LOP3.LUT R24, R20, 0xf000f, RZ, 0xc0, !PT ;  /* 0x000f000f14187812 */ /* 0x000fe200078ec0ff */
[----:B------:R-:W-:Y:S01]  /*3ea0*/  HADD2.F32 R55, -RZ, R18.H1_H1 ;  /* 0x30000012ff377230 */ /* 0x000fe20000004100 */
[----:B------:R-:W-:Y:S01]  /*3eb0*/  LOP3.LUT R25, R21, 0xf000f, RZ, 0xc0, !PT ;  /* 0x000f000f15197812 */ /* 0x000fe200078ec0ff */
[----:B------:R-:W-:Y:S01]  /*3ec0*/  HADD2 R18, R12, -1032, -1032 ;  /* 0xe408e4080c127430 */ /* 0x000fe20000000000 */
[----:B------:R-:W-:Y:S01]  /*3ed0*/  LOP3.LUT R23, R23, 0x64006400, RZ, 0xfc, !PT ;  /* 0x6400640017177812 */ /* 0x000fe200078efcff */
[----:B------:R-:W-:Y:S01]  /*3ee0*/  FFMA.FTZ R53, R38, R37, R40 ;  /* 0x0000002526357223 */ /* 0x000fe20000010028 */
[----:B------:R-:W-:Y:S01]  /*3ef0*/  LOP3.LUT R24, R24, 0x64006400, RZ, 0xfc, !PT ;  /* 0x6400640018187812 */ /* 0x000fe200078efcff */
[----:B------:R-:W-:Y:S01]  /*3f00*/  HADD2.F32 R12, -RZ, R19.H1_H1 ;  /* 0x30000013ff0c7230 */ /* 0x000fe20000004100 */
[----:B------:R-:W-:Y:S01]  /*3f10*/  LOP3.LUT R25, R25, 0x64006400, RZ, 0xfc, !PT ;  /* 0x6400640019197812 */ /* 0x000fe200078efcff */
[----:B------:R-:W-:-:S02]  /*3f20*/  HADD2 R50, R23, -1032, -1032 ;  /* 0xe408e40817327430 */ /* 0x000fc40000000000 */
[----:B------:R-:W-:Y:S02]  /*3f30*/  HADD2.F32 R38, -RZ, R18.H0_H0 ;  /* 0x20000012ff267230 */ /* 0x000fe40000004100 */
[----:B------:R-:W-:Y:S01]  /*3f40*/  HADD2 R52, R24, -1032, -1032 ;  /* 0xe408e40818347430 */ /* 0x000fe20000000000 */
[----:B------:R-:W-:Y:S01]  /*3f50*/  LOP3.LUT R22, R22, 0xf000f0, RZ, 0xc0, !PT ;  /* 0x00f000f016167812 */ /* 0x000fe200078ec0ff */
[----:B------:R-:W-:Y:S01]  /*3f60*/  HADD2 R25, R25, -1032, -1032 ;  /* 0xe408e40819197430 */ /* 0x000fe20000000000 */
[----:B------:R-:W-:Y:S01]  /*3f70*/  LOP3.LUT R20, R20, 0xf000f0, RZ, 0xc0, !PT ;  /* 0x00f000f014147812 */ /* 0x000fe200078ec0ff */
[----:B------:R-:W-:Y:S01]  /*3f80*/  HADD2.F32 R39, -RZ, R50.H0_H0 ;  /* 0x20000032ff277230 */ /* 0x000fe20000004100 */
[----:B------:R-:W-:Y:S01]  /*3f90*/  LOP3.LUT R14, R14, 0xf000f0, RZ, 0xc0, !PT ;  /* 0x00f000f00e0e7812 */ /* 0x000fe200078ec0ff */
[----:B------:R-:W-:Y:S01]  /*3fa0*/  HADD2.F32 R40, -RZ, R52.H0_H0 ;  /* 0x20000034ff287230 */ /* 0x000fe20000004100 */
[----:B------:R-:W-:Y:S01]  /*3fb0*/  LOP3.LUT R21, R21, 0xf000f0, RZ, 0xc0, !PT ;  /* 0x00f000f015157812 */ /* 0x000fe200078ec0ff */
[----:B------:R-:W-:-:S02]  /*3fc0*/  HADD2.F32 R42, -RZ, R25.H0_H0 ;  /* 0x20000019ff2a7230 */ /* 0x000fc40000004100 */
[----:B------:R-:W-:Y:S01]  /*3fd0*/  FFMA.FTZ R24, R38, R49, R43 ;  /* 0x0000003126187223 */ /* 0x000fe2000001002b */
[----:B------:R-:W-:Y:S01]  /*3fe0*/  LOP3.LUT R22, R22, 0x64006400, RZ, 0xfc, !PT ;  /* 0x6400640016167812 */ /* 0x000fe200078efcff */
[----:B------:R-:W-:Y:S01]  /*3ff0*/  HADD2.F32 R43, -RZ, R18.H1_H1 ;  /* 0x30000012ff2b7230 */ /* 0x000fe20000004100 */
[----:B------:R-:W-:Y:S01]  /*4000*/  LOP3.LUT R20, R20, 0x64006400, RZ, 0xfc, !PT ;  /* 0x6400640014147812 */ /* 0x000fe200078efcff */
[----:B------:R-:W-:Y:S01]  /*4010*/  HADD2.F32 R23, -RZ, R19.H0_H0 ;  /* 0x20000013ff177230 */ /* 0x000fe20000004100 */
[----:B------:R-:W-:Y:S01]  /*4020*/  LOP3.LUT R14, R14, 0x64006400, RZ, 0xfc, !PT ;  /* 0x640064000e0e7812 */ /* 0x000fe200078efcff */
[----:B------:R-:W-:Y:S01]  /*4030*/  FFMA.FTZ R56, R49, R39, R44 ;  /* 0x0000002731387223 */ /* 0x000fe2000001002c */
[----:B------:R-:W-:Y:S01]  /*4040*/  LOP3.LUT R18, R21, 0x64006400, RZ, 0xfc, !PT ;  /* 0x6400640015127812 */ /* 0x000fe200078efcff */
[C---:B------:R-:W-:Y:S01]  /*4050*/  FFMA.FTZ R58, R49.reuse, R40, R51 ;  /* 0x00000028313a7223 */ /* 0x040fe20000010033 */
[----:B------:R-:W-:Y:S01]  /*4060*/  FFMA.FTZ R19, R49, R42, R53 ;  /* 0x0000002a31137223 */ /* 0x000fe20000010035 */
[----:B------:R-:W-:-:S02]  /*4070*/  HFMA2 R22, R22, R13.H0_H0, -72, -72 ;  /* 0xd480d48016167431 */ /* 0x000fc4000004000d */
[----:B------:R-:W-:Y:S02]  /*4080*/  HADD2.F32 R44, -RZ, R50.H1_H1 ;  /* 0x30000032ff2c7230 */ /* 0x000fe40000004100 */
[-C--:B------:R-:W-:Y:S02]  /*4090*/  HFMA2 R57, R20, R13.reuse.H0_H0, -72, -72 ;  /* 0xd480d48014397431 */ /* 0x080fe4000004000d */
[----:B------:R-:W-:Y:S02]  /*40a0*/  HADD2.F32 R49, -RZ, R52.H1_H1 ;  /* 0x30000034ff317230 */ /* 0x000fe40000004100 */
[-C--:B------:R-:W-:Y:S02]  /*40b0*/  HFMA2 R14, R14, R13.reuse.H0_H0, -72, -72 ;  /* 0xd480d4800e0e7431 */ /* 0x080fe4000004000d */
[----:B------:R-:W-:Y:S02]  /*40c0*/  HADD2.F32 R50, -RZ, R25.H1_H1 ;  /* 0x30000019ff327230 */ /* 0x000fe40000004100 */
[----:B------:R-:W-:-:S02]  /*40d0*/  HFMA2 R18, R18, R13.H0_H0, -72, -72 ;  /* 0xd480d48012127431 */ /* 0x000fc4000004000d */
[----:B------:R-:W-:Y:S02]  /*40e0*/  HADD2.F32 R52, -RZ, R22.H0_H0 ;  /* 0x20000016ff347230 */ /* 0x000fe40000004100 */
[C---:B------:R-:W-:Y:S01]  /*40f0*/  FFMA.FTZ R56, R55.reuse, R44, R56 ;  /* 0x0000002c37387223 */ /* 0x040fe20000010038 */
[----:B------:R-:W-:Y:S02]  /*4100*/  HADD2.F32 R53, -RZ, R57.H0_H0 ;  /* 0x20000039ff357230 */ /* 0x000fe40000004100 */
[----:B------:R-:W-:Y:S01]  /*4110*/  FFMA.FTZ R58, R55, R49, R58 ;  /* 0x00000031373a7223 */ /* 0x000fe2000001003a */
[----:B------:R-:W-:Y:S02]  /*4120*/  HADD2.F32 R51, -RZ, R14.H0_H0 ;  /* 0x2000000eff337230 */ /* 0x000fe40000004100 */
[----:B------:R-:W-:Y:S01]  /*4130*/  FFMA.FTZ R24, R43, R55, R24 ;  /* 0x000000372b187223 */ /* 0x000fe20000010018 */
[----:B------:R-:W-:Y:S02]  /*4140*/  HADD2.F32 R54, -RZ, R18.H0_H0 ;  /* 0x20000012ff367230 */ /* 0x000fe40000004100 */
[----:B------:R-:W-:Y:S01]  /*4150*/  FFMA.FTZ R19, R55, R50, R19 ;  /* 0x0000003237137223 */ /* 0x000fe20000010013 */
[C---:B------:R-:W-:Y:S01]  /*4160*/  FFMA.FTZ R21, R23.reuse, R52, R56 ;  /* 0x0000003417157223 */ /* 0x040fe20000010038 */
[----:B------:R-:W-:Y:S01]  /*4170*/  FFMA.FTZ R20, R23, R53, R58 ;  /* 0x0000003517147223 */ /* 0x000fe2000001003a */
[----:B------:R-:W-:-:S02]  /*4180*/  HADD2.F32 R55, -RZ, R14.H1_H1 ;  /* 0x3000000eff377230 */ /* 0x000fc40000004100 */
[----:B------:R-:W-:Y:S01]  /*4190*/  FFMA.FTZ R24, R51, R23, R24 ;  /* 0x0000001733187223 */ /* 0x000fe20000010018 */
[----:B------:R-:W-:Y:S02]  /*41a0*/  HADD2.F32 R56, -RZ, R22.H1_H1 ;  /* 0x30000016ff387230 */ /* 0x000fe40000004100 */
[----:B------:R-:W-:Y:S01]  /*41b0*/  FFMA.FTZ R25, R23, R54, R19 ;  /* 0x0000003617197223 */ /* 0x000fe20000010013 */
[----:B------:R-:W-:Y:S02]  /*41c0*/  HADD2.F32 R57, -RZ, R57.H1_H1 ;  /* 0x30000039ff397230 */ /* 0x000fe40000004100 */
[----:B------:R-:W-:Y:S01]  /*41d0*/  FFMA.FTZ R24, R55, R12, R24 ;  /* 0x0000000c37187223 */ /* 0x000fe20000010018 */
[----:B------:R-:W-:Y:S02]  /*41e0*/  HADD2.F32 R58, -RZ, R18.H1_H1 ;  /* 0x30000012ff3a7230 */ /* 0x000fe40000004100 */
[----:B------:R-:W-:Y:S01]  /*41f0*/  FFMA.FTZ R21, R12, R56, R21 ;  /* 0x000000380c157223 */ /* 0x000fe20000010015 */
[----:B------:R-:W-:-:S02]  /*4200*/  HADD2.F32 R19, -RZ, R96.H0_H0 ;  /* 0x20000060ff137230 */ /* 0x000fc40000004100 */
[C---:B------:R-:W-:Y:S01]  /*4210*/  FFMA.FTZ R23, R12.reuse, R57, R20 ;  /* 0x000000390c177223 */ /* 0x040fe20000010014 */
[----:B------:R-:W-:Y:S02]  /*4220*/  HADD2.F32 R18, -RZ, R96.H1_H1 ;  /* 0x30000060ff127230 */ /* 0x000fe40000004100 */
[----:B------:R-:W-:Y:S01]  /*4230*/  FFMA.FTZ R25, R12, R58, R25 ;  /* 0x0000003a0c197223 */ /* 0x000fe20000010019 */
[--C-:B------:R-:W-:Y:S02]  /*4240*/  HADD2.F32 R14, -RZ, R95.reuse.H0_H0 ;  /* 0x2000005fff0e7230 */ /* 0x100fe40000004100 */
[----:B------:R-:W-:Y:S01]  /*4250*/  FMUL.FTZ R24, R24, R19 ;  /* 0x0000001318187220 */ /* 0x000fe20000410000 */
[----:B------:R-:W-:Y:S02]  /*4260*/  HADD2.F32 R12, -RZ, R95.H1_H1 ;  /* 0x3000005fff0c7230 */ /* 0x000fe40000004100 */
[----:B------:R-:W-:Y:S01]  /*4270*/  FMUL.FTZ R21, R21, R18 ;  /* 0x0000001215157220 */ /* 0x000fe20000410000 */
[----:B------:R-:W-:Y:S01]  /*4280*/  FMUL.FTZ R23, R23, R14 ;  /* 0x0000000e17177220 */ /* 0x000fe20000410000 */
[----:B------:R-:W-:Y:S01]  /*4290*/  F2FP.F16.F32.PACK_AB R24, RZ, R24 ;  /* 0x00000018ff18723e */ /* 0x000fe200000000ff */
[----:B------:R-:W-:-:S02]  /*42a0*/  FMUL.FTZ R25, R25, R12 ;  /* 0x0000000c19197220 */ /* 0x000fc40000410000 */
[----:B------:R-:W-:Y:S02]  /*42b0*/  F2FP.F16.F32.PACK_AB R21, RZ, R21 ;  /* 0x00000015ff15723e */ /* 0x000fe400000000ff */
[----:B------:R-:W-:Y:S02]  /*42c0*/  F2FP.F16.F32.PACK_AB R23, RZ, R23 ;  /* 0x00000017ff17723e */ /* 0x000fe400000000ff */
[----:B------:R-:W-:Y:S01]  /*42d0*/  F2FP.F16.F32.PACK_AB R22, RZ, R25 ;  /* 0x00000019ff16723e */ /* 0x000fe200000000ff */
[--C-:B------:R-:W-:Y:S02]  /*42e0*/  HADD2 R25, R24.H0_H0, R2.reuse.H0_H0 ;  /* 0x2000000218197230 */ /* 0x100fe40000000800 */
[----:B------:R-:W-:Y:S02]  /*42f0*/  HADD2 R24, R21.H0_H0, R2.H1_H1 ;  /* 0x3000000215187230 */ /* 0x000fe40000000800 */
[--C-:B------:R-:W-:Y:S02]  /*4300*/  HADD2 R23, R23.H0_H0, R3.reuse.H0_H0 ;  /* 0x2000000317177230 */ /* 0x100fe40000000800 */
[----:B------:R-:W-:Y:S01]  /*4310*/  HADD2 R22, R22.H0_H0, R3.H1_H1 ;  /* 0x3000000316167230 */ /* 0x000fe20000000800 */
[----:B------:R-:W-:Y:S06]  /*4320*/  @!P0 BRA `(.L_x_180) ;  /* 0x0000000800988947 */ /* 0x000fec0003800000 */
[----:B------:R-:W0:Y:S01]  /*4330*/  LDS.64 R2, [UR4+0x80] ;  /* 0x00008004ff027984 */ /* 0x000e220008000a00 */
[----:B------:R-:W-:-:S03]  /*4340*/  ISETP.NE.AND P2, PT, R47, 0x2, PT ;  /* 0x000000022f00780c */ /* 0x000fc60003f45270 */
[----:B------:R-:W1:Y:S01]  /*4350*/  LDS.64 R20, [UR4+0x88] ;  /* 0x00008804ff147984 */ /* 0x000e620008000a00 */
[--C-:B0-----:R-:W-:Y:S02]  /*4360*/  HADD2.F32 R59, -RZ, R2.reuse.H0_H0 ;  /* 0x20000002ff3b7230 */ /* 0x101fe40000004100 */
[----:B------:R-:W-:Y:S02]  /*4370*/  HADD2.F32 R2, -RZ, R2.H1_H1 ;  /* 0x30000002ff027230 */ /* 0x000fe40000004100 */
[--C-:B------:R-:W-:Y:S02]  /*4380*/  HADD2.F32 R61, -RZ, R3.reuse.H0_H0 ;  /* 0x20000003ff3d7230 */ /* 0x100fe40000004100 */
[-C--:B------:R-:W-:Y:S01]  /*4390*/  FFMA.FTZ R63, R10, R59.reuse, RZ ;  /* 0x0000003b0a3f7223 */ /* 0x080fe200000100ff */
[----:B------:R-:W-:Y:S02]  /*43a0*/  HADD2.F32 R60, -RZ, R3.H1_H1 ;  /* 0x30000003ff3c7230 */ /* 0x000fe40000004100 */
[-C--:B------:R-:W-:Y:S01]  /*43b0*/  FFMA.FTZ R3, R8, R59.reuse, RZ ;  /* 0x0000003b08037223 */ /* 0x080fe200000100ff */
[-C--:B------:R-:W-:Y:S01]  /*43c0*/  FFMA.FTZ R62, R9, R59.reuse, RZ ;  /* 0x0000003b093e7223 */ /* 0x080fe200000100ff */
[----:B------:R-:W-:Y:S01]  /*43d0*/  FFMA.FTZ R64, R11, R59, RZ ;  /* 0x0000003b0b407223 */ /* 0x000fe200000100ff */
[-C--:B------:R-:W-:Y:S01]  /*43e0*/  FFMA.FTZ R63, R28, R2.reuse, R63 ;  /* 0x000000021c3f7223 */ /* 0x080fe2000001003f */
[-C--:B------:R-:W-:Y:S01]  /*43f0*/  FFMA.FTZ R3, R26, R2.reuse, R3 ;  /* 0x000000021a037223 */ /* 0x080fe20000010003 */
[-C--:B------:R-:W-:Y:S01]  /*4400*/  FFMA.FTZ R59, R27, R2.reuse, R62 ;  /* 0x000000021b3b7223 */ /* 0x080fe2000001003e */
[----:B------:R-:W-:Y:S01]  /*4410*/  FFMA.FTZ R65, R29, R2, R64 ;  /* 0x000000021d417223 */ /* 0x000fe20000010040 */
[-C--:B------:R-:W-:Y:S01]  /*4420*/  FFMA.FTZ R62, R32, R61.reuse, R63 ;  /* 0x0000003d203e7223 */ /* 0x080fe2000001003f */
[-C--:B------:R-:W-:Y:S01]  /*4430*/  FFMA.FTZ R2, R30, R61.reuse, R3 ;  /* 0x0000003d1e027223 */ /* 0x080fe20000010003 */
[----:B------:R-:W-:Y:S01]  /*4440*/  FFMA.FTZ R64, R34, R61, R59 ;  /* 0x0000003d22407223 */ /* 0x000fe2000001003b */
[----:B-1----:R-:W-:-:S02]  /*4450*/  HADD2.F32 R59, -RZ, R20.H0_H0 ;  /* 0x20000014ff3b7230 */ /* 0x002fc40000004100 */
[----:B------:R-:W-:Y:S01]  /*4460*/  FFMA.FTZ R66, R36, R61, R65 ;  /* 0x0000003d24427223 */ /* 0x000fe20000010041 */
[-C--:B------:R-:W-:Y:S01]  /*4470*/  FFMA.FTZ R3, R31, R60.reuse, R2 ;  /* 0x0000003c1f037223 */ /* 0x080fe20000010002 */
[-C--:B------:R-:W-:Y:S01]  /*4480*/  FFMA.FTZ R62, R33, R60.reuse, R62 ;  /* 0x0000003c213e7223 */ /* 0x080fe2000001003e */
[-C--:B------:R-:W-:Y:S01]  /*4490*/  FFMA.FTZ R63, R35, R60.reuse, R64 ;  /* 0x0000003c233f7223 */ /* 0x080fe20000010040 */
[----:B------:R-:W-:Y:S01]  /*44a0*/  FFMA.FTZ R65, R37, R60, R66 ;  /* 0x0000003c25417223 */ /* 0x000fe20000010042 */
[----:B------:R-:W-:Y:S02]  /*44b0*/  HADD2.F32 R20, -RZ, R20.H1_H1 ;  /* 0x30000014ff147230 */ /* 0x000fe40000004100 */
[-C--:B------:R-:W-:Y:S01]  /*44c0*/  FFMA.FTZ R2, R38, R59.reuse, R3 ;  /* 0x0000003b26027223 */ /* 0x080fe20000010003 */
[-C--:B------:R-:W-:Y:S01]  /*44d0*/  FFMA.FTZ R3, R39, R59.reuse, R62 ;  /* 0x0000003b27037223 */ /* 0x080fe2000001003e */
[--C-:B------:R-:W-:Y:S02]  /*44e0*/  HADD2.F32 R61, -RZ, R21.reuse.H0_H0 ;  /* 0x20000015ff3d7230 */ /* 0x100fe40000004100 */
[-C--:B------:R-:W-:Y:S01]  /*44f0*/  FFMA.FTZ R60, R40, R59.reuse, R63 ;  /* 0x0000003b283c7223 */ /* 0x080fe2000001003f */
[----:B------:R-:W-:Y:S01]  /*4500*/  FFMA.FTZ R65, R42, R59, R65 ;  /* 0x0000003b2a417223 */ /* 0x000fe20000010041 */
[-C--:B------:R-:W-:Y:S01]  /*4510*/  FFMA.FTZ R2, R43, R20.reuse, R2 ;  /* 0x000000142b027223 */ /* 0x080fe20000010002 */
[----:B------:R-:W-:Y:S01]  /*4520*/  FFMA.FTZ R3, R44, R20, R3 ;  /* 0x000000142c037223 */ /* 0x000fe20000010003 */
[----:B------:R-:W-:-:S02]  /*4530*/  HADD2.F32 R21, -RZ, R21.H1_H1 ;  /* 0x30000015ff157230 */ /* 0x000fc40000004100 */
[-C--:B------:R-:W-:Y:S01]  /*4540*/  FFMA.FTZ R60, R49, R20.reuse, R60 ;  /* 0x00000014313c7223 */ /* 0x080fe2000001003c */
[----:B------:R-:W-:Y:S01]  /*4550*/  FFMA.FTZ R65, R50, R20, R65 ;  /* 0x0000001432417223 */ /* 0x000fe20000010041 */
[-C--:B------:R-:W-:Y:S01]  /*4560*/  FFMA.FTZ R2, R51, R61.reuse, R2 ;  /* 0x0000003d33027223 */ /* 0x080fe20000010002 */
[-C--:B------:R-:W-:Y:S01]  /*4570*/  FFMA.FTZ R3, R52, R61.reuse, R3 ;  /* 0x0000003d34037223 */ /* 0x080fe20000010003 */
[-C--:B------:R-:W-:Y:S01]  /*4580*/  FFMA.FTZ R60, R53, R61.reuse, R60 ;  /* 0x0000003d353c7223 */ /* 0x080fe2000001003c */
[----:B------:R-:W-:Y:S01]  /*4590*/  FFMA.FTZ R65, R54, R61, R65 ;  /* 0x0000003d36417223 */ /* 0x000fe20000010041 */
[-C--:B------:R-:W-:Y:S01]  /*45a0*/  FFMA.FTZ R2, R55, R21.reuse, R2 ;  /* 0x0000001537027223 */ /* 0x080fe20000010002 */
[-C--:B------:R-:W-:Y:S01]  /*45b0*/  FFMA.FTZ R3, R56, R21.reuse, R3 ;  /* 0x0000001538037223 */ /* 0x080fe20000010003 */
[-C--:B------:R-:W-:Y:S01]  /*45c0*/  FFMA.FTZ R59, R57, R21.reuse, R60 ;  /* 0x00000015393b7223 */ /* 0x080fe2000001003c */
[----:B------:R-:W-:Y:S01]  /*45d0*/  FFMA.FTZ R65, R58, R21, R65 ;  /* 0x000000153a417223 */ /* 0x000fe20000010041 */
[----:B------:R-:W-:Y:S01]  /*45e0*/  FMUL.FTZ R2, R19, R2 ;  /* 0x0000000213027220 */ /* 0x000fe20000410000 */
[----:B------:R-:W-:Y:S01]  /*45f0*/  FMUL.FTZ R3, R18, R3 ;  /* 0x0000000312037220 */ /* 0x000fe20000410000 */
[----:B------:R-:W-:Y:S01]  /*4600*/  FMUL.FTZ R59, R14, R59 ;  /* 0x0000003b0e3b7220 */ /* 0x000fe20000410000 */
[----:B------:R-:W-:-:S02]  /*4610*/  FMUL.FTZ R65, R12, R65 ;  /* 0x000000410c417220 */ /* 0x000fc40000410000 */
[----:B------:R-:W-:Y:S02]  /*4620*/  F2FP.F16.F32.PACK_AB R2, RZ, R2 ;  /* 0x00000002ff02723e */ /* 0x000fe400000000ff */
[----:B------:R-:W-:Y:S02]  /*4630*/  F2FP.F16.F32.PACK_AB R3, RZ, R3 ;  /* 0x00000003ff03723e */ /* 0x000fe400000000ff */
[----:B------:R-:W-:Y:S02]  /*4640*/  F2FP.F16.F32.PACK_AB R59, RZ, R59 ;  /* 0x0000003bff3b723e */ /* 0x000fe400000000ff */
[----:B------:R-:W-:Y:S02]  /*4650*/  F2FP.F16.F32.PACK_AB R65, RZ, R65 ;  /* 0x00000041ff41723e */ /* 0x000fe400000000ff */
[----:B------:R-:W-:Y:S02]  /*4660*/  PRMT R2, R2, 0x5410, R3 ;  /* 0x0000541002027816 */ /* 0x000fe40000000003 */
[----:B------:R-:W-:-:S04]  /*4670*/  PRMT R59, R59, 0x5410, R65 ;  /* 0x000054103b3b7816 */ /* 0x000fc80000000041 */
[----:B------:R-:W-:Y:S01]  /*4680*/  HFMA2.MMA R4, R2, 1, 1, R4 ;  /* 0x3c003c0002047835 */ /* 0x000fe20000000004 */
[----:B------:R-:W-:Y:S01]  /*4690*/  HADD2 R5, R59, R5 ;  /* 0x000000053b057230 */ /* 0x000fe20000000000 */
[----:B------:R-:W-:Y:S09]  /*46a0*/  @!P2 BRA `(.L_x_180) ;  /* 0x0000000400b8a947 */ /* 0x000ff20003800000 */
[----:B------:R-:W0:Y:S01]  /*46b0*/  LDS.64 R2, [UR4+0x100] ;  /* 0x00010004ff027984 */ /* 0x000e220008000a00 */
[----:B------:R-:W-:-:S03]  /*46c0*/  ISETP.GE.AND P2, PT, R47, 0x4, PT ;  /* 0x000000042f00780c */ /* 0x000fc60003f46270 */
        /* <DEDUP_REMOVED lines=54> */
[----:B------:R-:W0:Y:S04]  /*4a30*/  LDS.64 R2, [UR4+0x180] ;  /* 0x00018004ff027984 */ /* 0x000e280008000a00 */
[----:B------:R-:W1:Y:S01]  /*4a40*/  LDS.64 R20, [UR4+0x188] ;  /* 0x00018804ff147984 */ /* 0x000e620008000a00 */
[--C-:B0-----:R-:W-:Y:S02]  /*4a50*/  HADD2.F32 R59, -RZ, R2.reuse.H0_H0 ;  /* 0x20000002ff3b7230 */ /* 0x101fe40000004100 */
[----:B------:R-:W-:Y:S02]  /*4a60*/  HADD2.F32 R2, -RZ, R2.H1_H1 ;  /* 0x30000002ff027230 */ /* 0x000fe40000004100 */
[--C-:B------:R-:W-:Y:S02]  /*4a70*/  HADD2.F32 R61, -RZ, R3.reuse.H0_H0 ;  /* 0x20000003ff3d7230 */ /* 0x100fe40000004100 */
[----:B------:R-:W-:Y:S01]  /*4a80*/  FFMA.FTZ R63, R10, R59, RZ ;  /* 0x0000003b0a3f7223 */ /* 0x000fe200000100ff */
[----:B------:R-:W-:-:S02]  /*4a90*/  HADD2.F32 R60, -RZ, R3.H1_H1 ;  /* 0x30000003ff3c7230 */ /* 0x000fc40000004100 */
        /* <DEDUP_REMOVED lines=11> */
[----:B-1----:R-:W-:-:S02]  /*4b50*/  HADD2.F32 R3, -RZ, R20.H0_H0 ;  /* 0x20000014ff037230 */ /* 0x002fc40000004100 */
        /* <DEDUP_REMOVED lines=34> */
[----:B------:R-:W-:-:S10]  /*4d80*/  HADD2 R7, R57, R7 ;  /* 0x0000000739077230 */ /* 0x000fd40000000000 */
.L_x_180:
[----:B------:R-:W0:Y:S01]  /*4d90*/  LDC R27, c[0x0][0x23c] ;  /* 0x00008f00ff1b7b82 */ /* 0x000e220000000800 */
[----:B------:R-:W1:Y:S01]  /*4da0*/  LDS.64 R2, [UR4+0x10] ;  /* 0x00001004ff027984 */ /* 0x000e620008000a00 */
[----:B0-----:R-:W-:-:S05]  /*4db0*/  IMAD.WIDE R20, R27, 0x4, R16 ;  /* 0x000000041b147825 */ /* 0x001fca00078e0210 */
[----:B------:R-:W2:Y:S01]  /*4dc0*/  LDG.E.128.CONSTANT R8, desc[UR8][R20.64] ;  /* 0x0000000814087981 */ /* 0x000ea2000c1e9d00 */
[----:B-1----:R-:W-:Y:S02]  /*4dd0*/  HADD2.F32 R40, -RZ, R2.H1_H1 ;  /* 0x30000002ff287230 */ /* 0x002fe40000004100 */
[--C-:B------:R-:W-:Y:S02]  /*4de0*/  HADD2.F32 R51, -RZ, R3.reuse.H0_H0 ;  /* 0x20000003ff337230 */ /* 0x100fe40000004100 */
[----:B------:R-:W-:Y:S01]  /*4df0*/  HADD2.F32 R50, -RZ, R3.H1_H1 ;  /* 0x30000003ff327230 */ /* 0x000fe20000004100 */
[C---:B--2---:R-:W-:Y:S02]  /*4e00*/  LOP3.LUT R28, R8.reuse, 0xf000f, RZ, 0xc0, !PT ;  /* 0x000f000f081c7812 */ /* 0x044fe400078ec0ff */
[----:B------:R-:W-:Y:S02]  /*4e10*/  LOP3.LUT R33, R8, 0xf000f0, RZ, 0xc0, !PT ;  /* 0x00f000f008217812 */ /* 0x000fe400078ec0ff */
[----:B------:R-:W-:-:S02]  /*4e20*/  SHF.R.U32.HI R44, RZ, 0x8, R8 ;  /* 0x00000008ff2c7819 */ /* 0x000fc40000011608 */
[C---:B------:R-:W-:Y:S02]  /*4e30*/  LOP3.LUT R8, R9.reuse, 0xf000f, RZ, 0xc0, !PT ;  /* 0x000f000f09087812 */ /* 0x040fe400078ec0ff */
[----:B------:R-:W-:Y:S02]  /*4e40*/  LOP3.LUT R28, R28, 0x64006400, RZ, 0xfc, !PT ;  /* 0x640064001c1c7812 */ /* 0x000fe400078efcff */
[----:B------:R-:W-:Y:S02]  /*4e50*/  LOP3.LUT R35, R9, 0xf000f0, RZ, 0xc0, !PT ;  /* 0x00f000f009237812 */ /* 0x000fe400078ec0ff */
[----:B------:R-:W-:Y:S01]  /*4e60*/  SHF.R.U32.HI R43, RZ, 0x8, R9 ;  /* 0x00000008ff2b7819 */ /* 0x000fe20000011609 */
[----:B------:R-:W-:Y:S01]  /*4e70*/  HADD2 R28, R28, -1032, -1032 ;  /* 0xe408e4081c1c7430 */ /* 0x000fe20000000000 */
[----:B------:R-:W-:Y:S02]  /*4e80*/  LOP3.LUT R9, R10, 0xf000f, RZ, 0xc0, !PT ;  /* 0x000f000f0a097812 */ /* 0x000fe400078ec0ff */
[----:B------:R-:W-:-:S02]  /*4e90*/  LOP3.LUT R29, R11, 0xf000f, RZ, 0xc0, !PT ;  /* 0x000f000f0b1d7812 */ /* 0x000fc400078ec0ff */
[----:B------:R-:W-:Y:S01]  /*4ea0*/  LOP3.LUT R8, R8, 0x64006400, RZ, 0xfc, !PT ;  /* 0x6400640008087812 */ /* 0x000fe200078efcff */
[----:B------:R-:W-:Y:S01]  /*4eb0*/  HADD2.F32 R32, -RZ, R28.H1_H1 ;  /* 0x3000001cff207230 */ /* 0x000fe20000004100 */
[----:B------:R-:W-:Y:S02]  /*4ec0*/  LOP3.LUT R37, R10, 0xf000f0, RZ, 0xc0, !PT ;  /* 0x00f000f00a257812 */ /* 0x000fe400078ec0ff */
[----:B------:R-:W-:Y:S01]  /*4ed0*/  SHF.R.U32.HI R26, RZ, 0x8, R10 ;  /* 0x00000008ff1a7819 */ /* 0x000fe2000001160a */
[----:B------:R-:W-:Y:S01]  /*4ee0*/  HADD2.F32 R10, -RZ, R2.H0_H0 ;  /* 0x20000002ff0a7230 */ /* 0x000fe20000004100 */
[----:B------:R-:W-:Y:S01]  /*4ef0*/  LOP3.LUT R9, R9, 0x64006400, RZ, 0xfc, !PT ;  /* 0x6400640009097812 */ /* 0x000fe200078efcff */
[----:B------:R-:W-:Y:S01]  /*4f00*/  HADD2 R30, R8, -1032, -1032 ;  /* 0xe408e408081e7430 */ /* 0x000fe20000000000 */
[----:B------:R-:W-:Y:S01]  /*4f10*/  LOP3.LUT R2, R29, 0x64006400, RZ, 0xfc, !PT ;  /* 0x640064001d027812 */ /* 0x000fe200078efcff */
[----:B------:R-:W-:Y:S01]  /*4f20*/  HADD2.F32 R8, -RZ, R28.H0_H0 ;  /* 0x2000001cff087230 */ /* 0x000fe20000004100 */
[----:B------:R-:W-:Y:S01]  /*4f30*/  LOP3.LUT R34, R33, 0x64006400, RZ, 0xfc, !PT ;  /* 0x6400640021227812 */ /* 0x000fe200078efcff */
[----:B------:R-:W-:Y:S01]  /*4f40*/  HADD2 R9, R9, -1032, -1032 ;  /* 0xe408e40809097430 */ /* 0x000fe20000000000 */
[----:B------:R-:W0:Y:S01]  /*4f50*/  LDS.64 R28, [UR4+0x18] ;  /* 0x00001804ff1c7984 */ /* 0x000e220008000a00 */
[----:B------:R-:W-:-:S02]  /*4f60*/  HADD2 R36, R2, -1032, -1032 ;  /* 0xe408e40802247430 */ /* 0x000fc40000000000 */
[--C-:B------:R-:W-:Y:S01]  /*4f70*/  HADD2.F32 R3, -RZ, R30.reuse.H0_H0 ;  /* 0x2000001eff037230 */ /* 0x100fe20000004100 */
[----:B------:R-:W-:Y:S01]  /*4f80*/  LOP3.LUT R38, R37, 0x64006400, RZ, 0xfc, !PT ;  /* 0x6400640025267812 */ /* 0x000fe200078efcff */
[----:B------:R-:W-:Y:S01]  /*4f90*/  HADD2.F32 R31, -RZ, R30.H1_H1 ;  /* 0x3000001eff1f7230 */ /* 0x000fe20000004100 */
[----:B------:R-:W-:Y:S01]  /*4fa0*/  LOP3.LUT R39, R11, 0xf000f0, RZ, 0xc0, !PT ;  /* 0x00f000f00b277812 */ /* 0x000fe200078ec0ff */
[--C-:B------:R-:W-:Y:S02]  /*4fb0*/  HADD2.F32 R2, -RZ, R9.reuse.H0_H0 ;  /* 0x20000009ff027230 */ /* 0x100fe40000004100 */
[----:B------:R-:W-:Y:S01]  /*4fc0*/  FFMA.FTZ R37, R10, R3, RZ ;  /* 0x000000030a257223 */ /* 0x000fe200000100ff */
[----:B------:R-:W-:Y:S02]  /*4fd0*/  HADD2.F32 R30, -RZ, R9.H1_H1 ;  /* 0x30000009ff1e7230 */ /* 0x000fe40000004100 */
[----:B------:R-:W-:Y:S02]  /*4fe0*/  HFMA2 R42, R34, R13.H0_H0, -72, -72 ;  /* 0xd480d480222a7431 */ /* 0x000fe4000004000d */
[----:B------:R-:W-:-:S02]  /*4ff0*/  HADD2.F32 R9, -RZ, R36.H0_H0 ;  /* 0x20000024ff097230 */ /* 0x000fc40000004100 */
[----:B------:R-:W-:Y:S01]  /*5000*/  FFMA.FTZ R53, R10, R2, RZ ;  /* 0x000000020a357223 */ /* 0x000fe200000100ff */
[----:B------:R-:W-:Y:S01]  /*5010*/  HADD2.F32 R33, -RZ, R36.H1_H1 ;  /* 0x30000024ff217230 */ /* 0x000fe20000004100 */
[----:B------:R-:W-:Y:S01]  /*5020*/  LOP3.LUT R36, R35, 0x64006400, RZ, 0xfc, !PT ;  /* 0x6400640023247812 */ /* 0x000fe200078efcff */
[----:B------:R-:W-:Y:S01]  /*5030*/  FFMA.FTZ R35, R8, R10, RZ ;  /* 0x0000000a08237223 */ /* 0x000fe200000100ff */
[----:B------:R-:W-:Y:S01]  /*5040*/  FFMA.FTZ R10, R10, R9, RZ ;  /* 0x000000090a0a7223 */ /* 0x000fe200000100ff */
[C---:B------:R-:W-:Y:S01]  /*5050*/  FFMA.FTZ R52, R40.reuse, R31, R37 ;  /* 0x0000001f28347223 */ /* 0x040fe20000010025 */
[----:B------:R-:W-:Y:S02]  /*5060*/  HADD2.F32 R34, -RZ, R42.H0_H0 ;  /* 0x2000002aff227230 */ /* 0x000fe40000004100 */
[-C--:B------:R-:W-:Y:S02]  /*5070*/  HFMA2 R37, R36, R13.reuse.H0_H0, -72, -72 ;  /* 0xd480d48024257431 */ /* 0x080fe4000004000d */
[----:B------:R-:W-:Y:S01]  /*5080*/  FFMA.FTZ R55, R40, R33, R10 ;  /* 0x0000002128377223 */ /* 0x000fe2000001000a */
[----:B------:R-:W-:Y:S01]  /*5090*/  LOP3.LUT R10, R39, 0x64006400, RZ, 0xfc, !PT ;  /* 0x64006400270a7812 */ /* 0x000fe200078efcff */
[----:B------:R-:W-:-:S02]  /*50a0*/  HFMA2 R39, R38, R13.H0_H0, -72, -72 ;  /* 0xd480d48026277431 */ /* 0x000fc4000004000d */
[----:B------:R-:W-:Y:S01]  /*50b0*/  FFMA.FTZ R49, R32, R40, R35 ;  /* 0x0000002820317223 */ /* 0x000fe20000010023 */
[----:B------:R-:W-:Y:S02]  /*50c0*/  HADD2.F32 R36, -RZ, R37.H0_H0 ;  /* 0x20000025ff247230 */ /* 0x000fe40000004100 */
[----:B------:R-:W-:Y:S01]  /*50d0*/  FFMA.FTZ R53, R40, R30, R53 ;  /* 0x0000001e28357223 */ /* 0x000fe20000010035 */
[----:B------:R-:W-:Y:S02]  /*50e0*/  HFMA2 R10, R10, R13.H0_H0, -72, -72 ;  /* 0xd480d4800a0a7431 */ /* 0x000fe4000004000d */
[----:B------:R-:W-:Y:S01]  /*50f0*/  HADD2.F32 R35, -RZ, R42.H1_H1 ;  /* 0x3000002aff237230 */ /* 0x000fe20000004100 */
[----:B------:R-:W-:Y:S01]  /*5100*/  SHF.R.U32.HI R11, RZ, 0x8, R11 ;  /* 0x00000008ff0b7819 */ /* 0x000fe2000001160b */
[----:B------:R-:W-:Y:S02]  /*5110*/  HADD2.F32 R38, -RZ, R39.H0_H0 ;  /* 0x20000027ff267230 */ /* 0x000fe40000004100 */
[----:B------:R-:W-:-:S02]  /*5120*/  HADD2.F32 R40, -RZ, R10.H0_H0 ;  /* 0x2000000aff287230 */ /* 0x000fc40000004100 */
[----:B------:R-:W-:Y:S02]  /*5130*/  HADD2.F32 R42, -RZ, R10.H1_H1 ;  /* 0x3000000aff2a7230 */ /* 0x000fe40000004100 */
[----:B------:R-:W-:Y:S01]  /*5140*/  FFMA.FTZ R10, R34, R51, R49 ;  /* 0x00000033220a7223 */ /* 0x000fe20000010031 */
[C---:B------:R-:W-:Y:S01]  /*5150*/  FFMA.FTZ R49, R51.reuse, R36, R52 ;  /* 0x0000002433317223 */ /* 0x040fe20000010034 */
[----:B------:R-:W-:Y:S01]  /*5160*/  FFMA.FTZ R52, R51, R38, R53 ;  /* 0x0000002633347223 */ /* 0x000fe20000010035 */
[----:B------:R-:W-:Y:S02]  /*5170*/  HADD2.F32 R37, -RZ, R37.H1_H1 ;  /* 0x30000025ff257230 */ /* 0x000fe40000004100 */
[----:B------:R-:W-:Y:S01]  /*5180*/  FFMA.FTZ R53, R35, R50, R10 ;  /* 0x0000003223357223 */ /* 0x000fe2000001000a */
[----:B------:R-:W-:Y:S01]  /*5190*/  HADD2.F32 R39, -RZ, R39.H1_H1 ;  /* 0x30000027ff277230 */ /* 0x000fe20000004100 */
[----:B------:R-:W-:Y:S01]  /*51a0*/  LOP3.LUT R10, R44, 0xf000f, RZ, 0xc0, !PT ;  /* 0x000f000f2c0a7812 */ /* 0x000fe200078ec0ff */
[----:B------:R-:W-:Y:S01]  /*51b0*/  FFMA.FTZ R51, R51, R40, R55 ;  /* 0x0000002833337223 */ /* 0x000fe20000010037 */
[C---:B------:R-:W-:Y:S01]  /*51c0*/  FFMA.FTZ R55, R50.reuse, R37, R49 ;  /* 0x0000002532377223 */ /* 0x040fe20000010031 */
[----:B------:R-:W-:Y:S01]  /*51d0*/  LOP3.LUT R49, R43, 0xf000f, RZ, 0xc0, !PT ;  /* 0x000f000f2b317812 */ /* 0x000fe200078ec0ff */
[----:B------:R-:W-:Y:S01]  /*51e0*/  FFMA.FTZ R57, R50, R39, R52 ;  /* 0x0000002732397223 */ /* 0x000fe20000010034 */
[----:B------:R-:W-:Y:S01]  /*51f0*/  LOP3.LUT R10, R10, 0x64006400, RZ, 0xfc, !PT ;  /* 0x640064000a0a7812 */ /* 0x000fe200078efcff */
[----:B------:R-:W-:Y:S01]  /*5200*/  FFMA.FTZ R60, R50, R42, R51 ;  /* 0x0000002a323c7223 */ /* 0x000fe20000010033 */
[----:B------:R-:W-:Y:S01]  /*5210*/  LOP3.LUT R50, R26, 0xf000f, RZ, 0xc0, !PT ;  /* 0x000f000f1a327812 */ /* 0x000fe200078ec0ff */
[--C-:B0-----:R-:W-:Y:S01]  /*5220*/  HADD2.F32 R54, -RZ, R28.reuse.H0_H0 ;  /* 0x2000001cff367230 */ /* 0x101fe20000004100 */
[----:B------:R-:W-:Y:S01]  /*5230*/  LOP3.LUT R51, R11, 0xf000f, RZ, 0xc0, !PT ;  /* 0x000f000f0b337812 */ /* 0x000fe200078ec0ff */
[----:B------:R-:W-:-:S02]  /*5240*/  HADD2.F32 R56, -RZ, R28.H1_H1 ;  /* 0x3000001cff387230 */ /* 0x000fc40000004100 */
[----:B------:R-:W-:Y:S01]  /*5250*/  HADD2 R28, R10, -1032, -1032 ;  /* 0xe408e4080a1c7430 */ /* 0x000fe20000000000 */
[----:B------:R-:W-:Y:S01]  /*5260*/  LOP3.LUT R49, R49, 0x64006400, RZ, 0xfc, !PT ;  /* 0x6400640031317812 */ /* 0x000fe200078efcff */
[--C-:B------:R-:W-:Y:S01]  /*5270*/  HADD2.F32 R63, -RZ, R29.reuse.H0_H0 ;  /* 0x2000001dff3f7230 */ /* 0x100fe20000004100 */
[----:B------:R-:W-:Y:S01]  /*5280*/  LOP3.LUT R50, R50, 0x64006400, RZ, 0xfc, !PT ;  /* 0x6400640032327812 */ /* 0x000fe200078efcff */
[----:B------:R-:W-:Y:S01]  /*5290*/  HADD2.F32 R10, -RZ, R29.H1_H1 ;  /* 0x3000001dff0a7230 */ /* 0x000fe20000004100 */
[----:B------:R-:W-:Y:S01]  /*52a0*/  LOP3.LUT R51, R51, 0x64006400, RZ, 0xfc, !PT ;  /* 0x6400640033337812 */ /* 0x000fe200078efcff */
[----:B------:R-:W-:Y:S02]  /*52b0*/  HADD2.F32 R52, -RZ, R28.H0_H0 ;  /* 0x2000001cff347230 */ /* 0x000fe40000004100 */
[----:B------:R-:W-:Y:S01]  /*52c0*/  HADD2 R59, R49, -1032, -1032 ;  /* 0xe408e408313b7430 */ /* 0x000fe20000000000 */
[----:B------:R-:W-:Y:S01]  /*52d0*/  LOP3.LUT R26, R26, 0xf000f0, RZ, 0xc0, !PT ;  /* 0x00f000f01a1a7812 */ /* 0x000fe200078ec0ff */
[----:B------:R-:W-:Y:S01]  /*52e0*/  HADD2 R61, R50, -1032, -1032 ;  /* 0xe408e408323d7430 */ /* 0x000fe20000000000 */
[----:B------:R-:W-:Y:S01]  /*52f0*/  LOP3.LUT R11, R11, 0xf000f0, RZ, 0xc0, !PT ;  /* 0x00f000f00b0b7812 */ /* 0x000fe200078ec0ff */
[----:B------:R-:W-:-:S02]  /*5300*/  HADD2 R62, R51, -1032, -1032 ;  /* 0xe408e408333e7430 */ /* 0x000fc40000000000 */
[----:B------:R-:W-:Y:S01]  /*5310*/  FFMA.FTZ R58, R52, R54, R53 ;  /* 0x00000036343a7223 */ /* 0x000fe20000010035 */
[----:B------:R-:W-:Y:S01]  /*5320*/  HADD2.F32 R51, -RZ, R59.H0_H0 ;  /* 0x2000003bff337230 */ /* 0x000fe20000004100 */
[----:B------:R-:W-:Y:S01]  /*5330*/  LOP3.LUT R26, R26, 0x64006400, RZ, 0xfc, !PT ;  /* 0x640064001a1a7812 */ /* 0x000fe200078efcff */
[----:B------:R-:W-:Y:S02]  /*5340*/  HADD2.F32 R50, -RZ, R61.H0_H0 ;  /* 0x2000003dff327230 */ /* 0x000fe40000004100 */
[----:B------:R-:W-:Y:S02]  /*5350*/  HADD2.F32 R49, -RZ, R62.H0_H0 ;  /* 0x2000003eff317230 */ /* 0x000fe40000004100 */
[----:B------:R-:W-:Y:S01]  /*5360*/  FFMA.FTZ R55, R54, R51, R55 ;  /* 0x0000003336377223 */ /* 0x000fe20000010037 */
[----:B------:R-:W-:Y:S01]  /*5370*/  HADD2.F32 R53, -RZ, R28.H1_H1 ;  /* 0x3000001cff357230 */ /* 0x000fe20000004100 */
[----:B------:R-:W-:Y:S01]  /*5380*/  LOP3.LUT R28, R44, 0xf000f0, RZ, 0xc0, !PT ;  /* 0x00f000f02c1c7812 */ /* 0x000fe200078ec0ff */
[C---:B------:R-:W-:Y:S01]  /*5390*/  FFMA.FTZ R57, R54.reuse, R50, R57 ;  /* 0x0000003236397223 */ /* 0x040fe20000010039 */
[----:B------:R-:W-:Y:S01]  /*53a0*/  FFMA.FTZ R60, R54, R49, R60 ;  /* 0x00000031363c7223 */ /* 0x000fe2000001003c */
[----:B------:R-:W-:Y:S01]  /*53b0*/  LOP3.LUT R54, R43, 0xf000f0, RZ, 0xc0, !PT ;  /* 0x00f000f02b367812 */ /* 0x000fe200078ec0ff */
[----:B------:R-:W-:Y:S01]  /*53c0*/  HADD2.F32 R29, -RZ, R59.H1_H1 ;  /* 0x3000003bff1d7230 */ /* 0x000fe20000004100 */
[----:B------:R-:W-:Y:S01]  /*53d0*/  LOP3.LUT R28, R28, 0x64006400, RZ, 0xfc, !PT ;  /* 0x640064001c1c7812 */ /* 0x000fe200078efcff */
[----:B------:R-:W-:Y:S01]  /*53e0*/  HADD2.F32 R44, -RZ, R61.H1_H1 ;  /* 0x3000003dff2c7230 */ /* 0x000fe20000004100 */
[----:B------:R-:W-:Y:S01]  /*53f0*/  LOP3.LUT R54, R54, 0x64006400, RZ, 0xfc, !PT ;  /* 0x6400640036367812 */ /* 0x000fe200078efcff */
[----:B------:R-:W-:-:S02]  /*5400*/  HADD2.F32 R43, -RZ, R62.H1_H1 ;  /* 0x3000003eff2b7230 */ /* 0x000fc40000004100 */
[-C--:B------:R-:W-:Y:S02]  /*5410*/  HFMA2 R26, R26, R13.reuse.H0_H0, -72, -72 ;  /* 0xd480d4801a1a7431 */ /* 0x080fe4000004000d */
[----:B------:R-:W-:Y:S01]  /*5420*/  FFMA.FTZ R65, R53, R56, R58 ;  /* 0x0000003835417223 */ /* 0x000fe2000001003a */
[-C--:B------:R-:W-:Y:S01]  /*5430*/  HFMA2 R59, R28, R13.reuse.H0_H0, -72, -72 ;  /* 0xd480d4801c3b7431 */ /* 0x080fe2000004000d */
[----:B------:R-:W-:Y:S01]  /*5440*/  LOP3.LUT R28, R11, 0x64006400, RZ, 0xfc, !PT ;  /* 0x640064000b1c7812 */ /* 0x000fe200078efcff */
[-C--:B------:R-:W-:Y:S02]  /*5450*/  HFMA2 R11, R54, R13.reuse.H0_H0, -72, -72 ;  /* 0xd480d480360b7431 */ /* 0x080fe4000004000d */
[C---:B------:R-:W-:Y:S01]  /*5460*/  FFMA.FTZ R62, R56.reuse, R29, R55 ;  /* 0x0000001d383e7223 */ /* 0x040fe20000010037 */
[C---:B------:R-:W-:Y:S01]  /*5470*/  FFMA.FTZ R67, R56.reuse, R44, R57 ;  /* 0x0000002c38437223 */ /* 0x040fe20000010039 */
[----:B------:R-:W-:Y:S01]  /*5480*/  FFMA.FTZ R69, R56, R43, R60 ;  /* 0x0000002b38457223 */ /* 0x000fe2000001003c */
[----:B------:R-:W-:-:S02]  /*5490*/  HFMA2 R28, R28, R13.H0_H0, -72, -72 ;  /* 0xd480d4801c1c7431 */ /* 0x000fc4000004000d */
[----:B------:R-:W-:Y:S02]  /*54a0*/  HADD2.F32 R54, -RZ, R59.H0_H0 ;  /* 0x2000003bff367230 */ /* 0x000fe40000004100 */
[----:B------:R-:W-:Y:S02]  /*54b0*/  HADD2.F32 R56, -RZ, R11.H0_H0 ;  /* 0x2000000bff387230 */ /* 0x000fe40000004100 */
[----:B------:R-:W-:Y:S02]  /*54c0*/  HADD2.F32 R58, -RZ, R26.H0_H0 ;  /* 0x2000001aff3a7230 */ /* 0x000fe40000004100 */
[----:B------:R-:W-:Y:S02]  /*54d0*/  HADD2.F32 R60, -RZ, R28.H0_H0 ;  /* 0x2000001cff3c7230 */ /* 0x000fe40000004100 */
[----:B------:R-:W-:Y:S02]  /*54e0*/  HADD2.F32 R55, -RZ, R59.H1_H1 ;  /* 0x3000003bff377230 */ /* 0x000fe40000004100 */
[----:B------:R-:W-:-:S02]  /*54f0*/  HADD2.F32 R59, -RZ, R26.H1_H1 ;  /* 0x3000001aff3b7230 */ /* 0x000fc40000004100 */
[----:B------:R-:W-:Y:S01]  /*5500*/  FFMA.FTZ R26, R54, R63, R65 ;  /* 0x0000003f361a7223 */ /* 0x000fe20000010041 */
[----:B------:R-:W-:Y:S02]  /*5510*/  HADD2.F32 R57, -RZ, R11.H1_H1 ;  /* 0x3000000bff397230 */ /* 0x000fe40000004100 */
[C---:B------:R-:W-:Y:S01]  /*5520*/  FFMA.FTZ R11, R63.reuse, R56, R62 ;  /* 0x000000383f0b7223 */ /* 0x040fe2000001003e */
[----:B------:R-:W-:Y:S02]  /*5530*/  HADD2.F32 R61, -RZ, R28.H1_H1 ;  /* 0x3000001cff3d7230 */ /* 0x000fe40000004100 */
[C---:B------:R-:W-:Y:S01]  /*5540*/  FFMA.FTZ R28, R63.reuse, R58, R67 ;  /* 0x0000003a3f1c7223 */ /* 0x040fe20000010043 */
[----:B------:R-:W-:Y:S01]  /*5550*/  FFMA.FTZ R62, R63, R60, R69 ;  /* 0x0000003c3f3e7223 */ /* 0x000fe20000010045 */
[----:B------:R-:W-:Y:S01]  /*5560*/  FFMA.FTZ R26, R55, R10, R26 ;  /* 0x0000000a371a7223 */ /* 0x000fe2000001001a */
[C---:B------:R-:W-:Y:S01]  /*5570*/  FFMA.FTZ R11, R10.reuse, R57, R11 ;  /* 0x000000390a0b7223 */ /* 0x040fe2000001000b */
[C---:B------:R-:W-:Y:S01]  /*5580*/  FFMA.FTZ R63, R10.reuse, R59, R28 ;  /* 0x0000003b0a3f7223 */ /* 0x040fe2000001001c */
[----:B------:R-:W-:Y:S01]  /*5590*/  FFMA.FTZ R65, R10, R61, R62 ;  /* 0x0000003d0a417223 */ /* 0x000fe2000001003e */
[----:B------:R-:W-:Y:S01]  /*55a0*/  FMUL.FTZ R26, R19, R26 ;  /* 0x0000001a131a7220 */ /* 0x000fe20000410000 */
[----:B------:R-:W-:Y:S01]  /*55b0*/  FMUL.FTZ R11, R18, R11 ;  /* 0x0000000b120b7220 */ /* 0x000fe20000410000 */
[----:B------:R-:W-:Y:S01]  /*55c0*/  FMUL.FTZ R63, R14, R63 ;  /* 0x0000003f0e3f7220 */ /* 0x000fe20000410000 */
[----:B------:R-:W-:-:S02]  /*55d0*/  FMUL.FTZ R65, R12, R65 ;  /* 0x000000410c417220 */ /* 0x000fc40000410000 */
[----:B------:R-:W-:Y:S02]  /*55e0*/  F2FP.F16.F32.PACK_AB R26, RZ, R26 ;  /* 0x0000001aff1a723e */ /* 0x000fe400000000ff */
[----:B------:R-:W-:Y:S02]  /*55f0*/  F2FP.F16.F32.PACK_AB R11, RZ, R11 ;  /* 0x0000000bff0b723e */ /* 0x000fe400000000ff */
[----:B------:R-:W-:Y:S01]  /*5600*/  F2FP.F16.F32.PACK_AB R63, RZ, R63 ;  /* 0x0000003fff3f723e */ /* 0x000fe200000000ff */
[----:B------:R-:W-:Y:S01]  /*5610*/  HADD2 R28, R26.H0_H0, R25.H0_H0 ;  /* 0x200000191a1c7230 */ /* 0x000fe20000000800 */
[----:B------:R-:W-:Y:S01]  /*5620*/  F2FP.F16.F32.PACK_AB R65, RZ, R65 ;  /* 0x00000041ff41723e */ /* 0x000fe200000000ff */
[----:B------:R-:W-:Y:S02]  /*5630*/  HADD2 R26, R11.H0_H0, R24.H0_H0 ;  /* 0x200000180b1a7230 */ /* 0x000fe40000000800 */
[----:B------:R-:W-:Y:S02]  /*5640*/  HADD2 R25, R63.H0_H0, R23.H0_H0 ;  /* 0x200000173f197230 */ /* 0x000fe40000000800 */
[----:B------:R-:W-:Y:S01]  /*5650*/  HADD2 R24, R65.H0_H0, R22.H0_H0 ;  /* 0x2000001641187230 */ /* 0x000fe20000000800 */
        /* <DEDUP_REMOVED lines=29> */
[----:B------:R-:W-:Y:S01]  /*5830*/  FFMA.FTZ R65, R50, R62, R65 ;  /* 0x0000003e32417223 */ /* 0x000fe20000010041 */
[----:B------:R-:W-:-:S02]  /*5840*/  HADD2.F32 R64, -RZ, R23.H1_H1 ;  /* 0x30000017ff407230 */ /* 0x000fc40000004100 */
        /* <DEDUP_REMOVED lines=85> */
[--C-:B------:R-:W-:Y:S02]  /*5da0*/  HADD2.F32 R63, -RZ, R11.reuse.H0_H0 ;  /* 0x2000000bff3f7230 */ /* 0x100fe40000004100 */
[----:B------:R-:W-:Y:S02]  /*5db0*/  HADD2.F32 R64, -RZ, R11.H1_H1 ;  /* 0x3000000bff407230 */ /* 0x000fe40000004100 */
[----:B------:R-:W-:Y:S01]  /*5dc0*/  FFMA.FTZ R11, R8, R62, RZ ;  /* 0x0000003e080b7223 */ /* 0x000fe200000100ff */
[----:B------:R-:W-:-:S02]  /*5dd0*/  HADD2.F32 R10, -RZ, R10.H1_H1 ;  /* 0x3000000aff0a7230 */ /* 0x000fc40000004100 */
[-C--:B------:R-:W-:Y:S01]  /*5de0*/  FFMA.FTZ R8, R3, R62.reuse, RZ ;  /* 0x0000003e03087223 */ /* 0x080fe200000100ff */
[-C--:B------:R-:W-:Y:S01]  /*5df0*/  FFMA.FTZ R3, R2, R62.reuse, RZ ;  /* 0x0000003e02037223 */ /* 0x080fe200000100ff */
[----:B------:R-:W-:Y:S01]  /*5e00*/  FFMA.FTZ R62, R9, R62, RZ ;  /* 0x0000003e093e7223 */ /* 0x000fe200000100ff */
[--C-:B-1----:R-:W-:Y:S02]  /*5e10*/  HADD2.F32 R2, -RZ, R22.reuse.H0_H0 ;  /* 0x20000016ff027230 */ /* 0x102fe40000004100 */
        /* <DEDUP_REMOVED lines=12> */
[----:B------:R-:W-:-:S02]  /*5ee0*/  HADD2.F32 R22, -RZ, R22.H1_H1 ;  /* 0x30000016ff167230 */ /* 0x000fc40000004100 */
[-C--:B------:R-:W-:Y:S01]  /*5ef0*/  FFMA.FTZ R52, R52, R2.reuse, R35 ;  /* 0x0000000234347223 */ /* 0x080fe20000010023 */
[-C--:B------:R-:W-:Y:S01]  /*5f00*/  FFMA.FTZ R36, R51, R2.reuse, R36 ;  /* 0x0000000233247223 */ /* 0x080fe20000010024 */
[--C-:B------:R-:W-:Y:S02]  /*5f10*/  HADD2.F32 R3, -RZ, R23.reuse.H0_H0 ;  /* 0x20000017ff037230 */ /* 0x100fe40000004100 */
[-C--:B------:R-:W-:Y:S01]  /*5f20*/  FFMA.FTZ R39, R50, R2.reuse, R39 ;  /* 0x0000000232277223 */ /* 0x080fe20000010027 */
[----:B------:R-:W-:Y:S01]  /*5f30*/  FFMA.FTZ R42, R49, R2, R42 ;  /* 0x00000002312a7223 */ /* 0x000fe2000001002a */
[-C--:B------:R-:W-:Y:S01]  /*5f40*/  FFMA.FTZ R53, R53, R22.reuse, R52 ;  /* 0x0000001635357223 */ /* 0x080fe20000010034 */
[-C--:B------:R-:W-:Y:S01]  /*5f50*/  FFMA.FTZ R29, R29, R22.reuse, R36 ;  /* 0x000000161d1d7223 */ /* 0x080fe20000010024 */
[----:B------:R-:W-:Y:S02]  /*5f60*/  HADD2.F32 R8, -RZ, R23.H1_H1 ;  /* 0x30000017ff087230 */ /* 0x000fe40000004100 */
        /* <DEDUP_REMOVED lines=22> */
.L_x_181:
[----:B------:R-:W-:Y:S01]  /*60d0*/  IMAD.WIDE R20, R27, 0x4, R20 ;  /* 0x000000041b147825 */ /* 0x000fe200078e0214 */
[----:B------:R-:W0:Y:S04]  /*60e0*/  LDS.64 R2, [UR4+0x20] ;  /* 0x00002004ff027984 */ /* 0x000e280008000a00 */
[----:B------:R-:W2:Y:S01]  /*60f0*/  LDG.E.128.CONSTANT R8, desc[UR8][R20.64] ;  /* 0x0000000814087981 */ /* 0x000ea2000c1e9d00 */
[----:B0-----:R-:W-:Y:S02]  /*6100*/  HADD2.F32 R39, -RZ, R2.H1_H1 ;  /* 0x30000002ff277230 */ /* 0x001fe40000004100 */
[--C-:B------:R-:W-:Y:S02]  /*6110*/  HADD2.F32 R52, -RZ, R3.reuse.H0_H0 ;  /* 0x20000003ff347230 */ /* 0x100fe40000004100 */
[----:B------:R-:W-:Y:S01]  /*6120*/  HADD2.F32 R49, -RZ, R3.H1_H1 ;  /* 0x30000003ff317230 */ /* 0x000fe20000004100 */
[----:B--2---:R-:W-:-:S02]  /*6130*/  LOP3.LUT R22, R8, 0xf000f, RZ, 0xc0, !PT ;  /* 0x000f000f08167812 */ /* 0x004fc400078ec0ff */
[----:B------:R-:W-:Y:S02]  /*6140*/  LOP3.LUT R32, R8, 0xf000f0, RZ, 0xc0, !PT ;  /* 0x00f000f008207812 */ /* 0x000fe400078ec0ff */
[----:B------:R-:W-:Y:S02]  /*6150*/  SHF.R.U32.HI R44, RZ, 0x8, R8 ;  /* 0x00000008ff2c7819 */ /* 0x000fe40000011608 */
[C---:B------:R-:W-:Y:S02]  /*6160*/  LOP3.LUT R8, R9.reuse, 0xf000f, RZ, 0xc0, !PT ;  /* 0x000f000f09087812 */ /* 0x040fe400078ec0ff */
[----:B------:R-:W-:Y:S02]  /*6170*/  LOP3.LUT R33, R9, 0xf000f0, RZ, 0xc0, !PT ;  /* 0x00f000f009217812 */ /* 0x000fe400078ec0ff */
[----:B------:R-:W-:Y:S02]  /*6180*/  SHF.R.U32.HI R43, RZ, 0x8, R9 ;  /* 0x00000008ff2b7819 */ /* 0x000fe40000011609 */
[----:B------:R-:W-:-:S02]  /*6190*/  LOP3.LUT R22, R22, 0x64006400, RZ, 0xfc, !PT ;  /* 0x6400640016167812 */ /* 0x000fc400078efcff */
[C---:B------:R-:W-:Y:S02]  /*61a0*/  LOP3.LUT R9, R10.reuse, 0xf000f, RZ, 0xc0, !PT ;  /* 0x000f000f0a097812 */ /* 0x040fe400078ec0ff */
[----:B------:R-:W-:Y:S01]  /*61b0*/  LOP3.LUT R23, R11, 0xf000f, RZ, 0xc0, !PT ;  /* 0x000f000f0b177812 */ /* 0x000fe200078ec0ff */
[----:B------:R-:W-:Y:S01]  /*61c0*/  HADD2 R22, R22, -1032, -1032 ;  /* 0xe408e40816167430 */ /* 0x000fe20000000000 */
[----:B------:R-:W-:Y:S02]  /*61d0*/  LOP3.LUT R35, R10, 0xf000f0, RZ, 0xc0, !PT ;  /* 0x00f000f00a237812 */ /* 0x000fe400078ec0ff */
[----:B------:R-:W-:Y:S01]  /*61e0*/  SHF.R.U32.HI R42, RZ, 0x8, R10 ;  /* 0x00000008ff2a7819 */ /* 0x000fe2000001160a */
[----:B------:R-:W-:Y:S01]  /*61f0*/  HADD2.F32 R10, -RZ, R2.H0_H0 ;  /* 0x20000002ff0a7230 */ /* 0x000fe20000004100 */
[----:B------:R-:W-:Y:S01]  /*6200*/  LOP3.LUT R8, R8, 0x64006400, RZ, 0xfc, !PT ;  /* 0x6400640008087812 */ /* 0x000fe200078efcff */
[----:B------:R-:W-:Y:S01]  /*6210*/  HADD2.F32 R31, -RZ, R22.H1_H1 ;  /* 0x30000016ff1f7230 */ /* 0x000fe20000004100 */
[----:B------:R-:W-:-:S02]  /*6220*/  LOP3.LUT R9, R9, 0x64006400, RZ, 0xfc, !PT ;  /* 0x6400640009097812 */ /* 0x000fc400078efcff */
[----:B------:R-:W-:Y:S01]  /*6230*/  LOP3.LUT R2, R23, 0x64006400, RZ, 0xfc, !PT ;  /* 0x6400640017027812 */ /* 0x000fe200078efcff */
[----:B------:R-:W-:Y:S02]  /*6240*/  HADD2 R29, R8, -1032, -1032 ;  /* 0xe408e408081d7430 */ /* 0x000fe40000000000 */
[----:B------:R-:W-:Y:S02]  /*6250*/  HADD2.F32 R8, -RZ, R22.H0_H0 ;  /* 0x20000016ff087230 */ /* 0x000fe40000004100 */
[----:B------:R-:W-:Y:S01]  /*6260*/  HADD2 R9, R9, -1032, -1032 ;  /* 0xe408e40809097430 */ /* 0x000fe20000000000 */
[----:B------:R-:W0:Y:S01]  /*6270*/  LDS.64 R22, [UR4+0x28] ;  /* 0x00002804ff167984 */ /* 0x000e220008000a00 */
[----:B------:R-:W-:Y:S02]  /*6280*/  HADD2 R36, R2, -1032, -1032 ;  /* 0xe408e40802247430 */ /* 0x000fe40000000000 */
[--C-:B------:R-:W-:Y:S01]  /*6290*/  HADD2.F32 R3, -RZ, R29.reuse.H0_H0 ;  /* 0x2000001dff037230 */ /* 0x100fe20000004100 */
[----:B------:R-:W-:Y:S01]  /*62a0*/  LOP3.LUT R34, R32, 0x64006400, RZ, 0xfc, !PT ;  /* 0x6400640020227812 */ /* 0x000fe200078efcff */
[----:B------:R-:W-:Y:S01]  /*62b0*/  HADD2.F32 R30, -RZ, R29.H1_H1 ;  /* 0x3000001dff1e7230 */ /* 0x000fe20000004100 */
[----:B------:R-:W-:Y:S01]  /*62c0*/  LOP3.LUT R37, R11, 0xf000f0, RZ, 0xc0, !PT ;  /* 0x00f000f00b257812 */ /* 0x000fe200078ec0ff */
[--C-:B------:R-:W-:Y:S01]  /*62d0*/  HADD2.F32 R2, -RZ, R9.reuse.H0_H0 ;  /* 0x20000009ff027230 */ /* 0x100fe20000004100 */
[----:B------:R-:W-:Y:S01]  /*62e0*/  LOP3.LUT R38, R35, 0x64006400, RZ, 0xfc, !PT ;  /* 0x6400640023267812 */ /* 0x000fe200078efcff */
[----:B------:R-:W-:-:S02]  /*62f0*/  HADD2.F32 R29, -RZ, R9.H1_H1 ;  /* 0x30000009ff1d7230 */ /* 0x000fc40000004100 */
[-C--:B------:R-:W-:Y:S02]  /*6300*/  HFMA2 R35, R34, R13.reuse.H0_H0, -72, -72 ;  /* 0xd480d48022237431 */ /* 0x080fe4000004000d */
[--C-:B------:R-:W-:Y:S02]  /*6310*/  HADD2.F32 R9, -RZ, R36.reuse.H0_H0 ;  /* 0x20000024ff097230 */ /* 0x100fe40000004100 */
[----:B------:R-:W-:Y:S01]  /*6320*/  FFMA.FTZ R34, R8, R10, RZ ;  /* 0x0000000a08227223 */ /* 0x000fe200000100ff */
[----:B------:R-:W-:Y:S01]  /*6330*/  HADD2.F32 R32, -RZ, R36.H1_H1 ;  /* 0x30000024ff207230 */ /* 0x000fe20000004100 */
[----:B------:R-:W-:Y:S01]  /*6340*/  LOP3.LUT R36, R33, 0x64006400, RZ, 0xfc, !PT ;  /* 0x6400640021247812 */ /* 0x000fe200078efcff */
[C---:B------:R-:W-:Y:S01]  /*6350*/  FFMA.FTZ R40, R10.reuse, R3, RZ ;  /* 0x000000030a287223 */ /* 0x040fe200000100ff */
[C---:B------:R-:W-:Y:S01]  /*6360*/  FFMA.FTZ R54, R10.reuse, R2, RZ ;  /* 0x000000020a367223 */ /* 0x040fe200000100ff */
[----:B------:R-:W-:Y:S01]  /*6370*/  FFMA.FTZ R33, R10, R9, RZ ;  /* 0x000000090a217223 */ /* 0x000fe200000100ff */
[----:B------:R-:W-:Y:S01]  /*6380*/  LOP3.LUT R10, R37, 0x64006400, RZ, 0xfc, !PT ;  /* 0x64006400250a7812 */ /* 0x000fe200078efcff */
[----:B------:R-:W-:-:S02]  /*6390*/  HFMA2 R36, R36, R13.H0_H0, -72, -72 ;  /* 0xd480d48024247431 */ /* 0x000fc4000004000d */
[----:B------:R-:W-:Y:S01]  /*63a0*/  FFMA.FTZ R50, R31, R39, R34 ;  /* 0x000000271f327223 */ /* 0x000fe20000010022 */
[-C--:B------:R-:W-:Y:S02]  /*63b0*/  HFMA2 R38, R38, R13.reuse.H0_H0, -72, -72 ;  /* 0xd480d48026267431 */ /* 0x080fe4000004000d */
[C---:B------:R-:W-:Y:S01]  /*63c0*/  FFMA.FTZ R56, R39.reuse, R32, R33 ;  /* 0x0000002027387223 */ /* 0x040fe20000010021 */
[----:B------:R-:W-:Y:S02]  /*63d0*/  HFMA2 R10, R10, R13.H0_H0, -72, -72 ;  /* 0xd480d4800a0a7431 */ /* 0x000fe4000004000d */
[C---:B------:R-:W-:Y:S01]  /*63e0*/  FFMA.FTZ R53, R39.reuse, R30, R40 ;  /* 0x0000001e27357223 */ /* 0x040fe20000010028 */
[----:B------:R-:W-:Y:S01]  /*63f0*/  FFMA.FTZ R54, R39, R29, R54 ;  /* 0x0000001d27367223 */ /* 0x000fe20000010036 */
[--C-:B------:R-:W-:Y:S01]  /*6400*/  HADD2.F32 R33, -RZ, R35.reuse.H0_H0 ;  /* 0x20000023ff217230 */ /* 0x100fe20000004100 */
[----:B------:R-:W-:Y:S01]  /*6410*/  SHF.R.U32.HI R11, RZ, 0x8, R11 ;  /* 0x00000008ff0b7819 */ /* 0x000fe2000001160b */
[----:B------:R-:W-:-:S02]  /*6420*/  HADD2.F32 R34, -RZ, R35.H1_H1 ;  /* 0x30000023ff227230 */ /* 0x000fc40000004100 */
[----:B------:R-:W-:Y:S02]  /*6430*/  HADD2.F32 R35, -RZ, R36.H0_H0 ;  /* 0x20000024ff237230 */ /* 0x000fe40000004100 */
[----:B------:R-:W-:Y:S01]  /*6440*/  FFMA.FTZ R51, R33, R52, R50 ;  /* 0x0000003421337223 */ /* 0x000fe20000010032 */
[----:B------:R-:W-:Y:S01]  /*6450*/  HADD2.F32 R37, -RZ, R38.H0_H0 ;  /* 0x20000026ff257230 */ /* 0x000fe20000004100 */
[----:B------:R-:W-:Y:S01]  /*6460*/  LOP3.LUT R50, R42, 0xf000f, RZ, 0xc0, !PT ;  /* 0x000f000f2a327812 */ /* 0x000fe200078ec0ff */
[----:B------:R-:W-:Y:S02]  /*6470*/  HADD2.F32 R39, -RZ, R10.H0_H0 ;  /* 0x2000000aff277230 */ /* 0x000fe40000004100 */
[----:B------:R-:W-:Y:S02]  /*6480*/  HADD2.F32 R36, -RZ, R36.H1_H1 ;  /* 0x30000024ff247230 */ /* 0x000fe40000004100 */
[----:B------:R-:W-:Y:S01]  /*6490*/  FFMA.FTZ R55, R52, R37, R54 ;  /* 0x0000002534377223 */ /* 0x000fe20000010036 */
[----:B------:R-:W-:-:S02]  /*64a0*/  HADD2.F32 R38, -RZ, R38.H1_H1 ;  /* 0x30000026ff267230 */ /* 0x000fc40000004100 */
[C---:B------:R-:W-:Y:S01]  /*64b0*/  FFMA.FTZ R57, R52.reuse, R39, R56 ;  /* 0x0000002734397223 */ /* 0x040fe20000010038 */
[----:B------:R-:W-:Y:S02]  /*64c0*/  HADD2.F32 R40, -RZ, R10.H1_H1 ;  /* 0x3000000aff287230 */ /* 0x000fe40000004100 */
[----:B------:R-:W-:Y:S01]  /*64d0*/  FFMA.FTZ R10, R52, R35, R53 ;  /* 0x00000023340a7223 */ /* 0x000fe20000010035 */
[----:B------:R-:W-:Y:S01]  /*64e0*/  FFMA.FTZ R53, R34, R49, R51 ;  /* 0x0000003122357223 */ /* 0x000fe20000010033 */
[----:B------:R-:W-:Y:S01]  /*64f0*/  FFMA.FTZ R61, R49, R38, R55 ;  /* 0x00000026313d7223 */ /* 0x000fe20000010037 */
[----:B------:R-:W-:Y:S01]  /*6500*/  LOP3.LUT R51, R11, 0xf000f, RZ, 0xc0, !PT ;  /* 0x000f000f0b337812 */ /* 0x000fe200078ec0ff */
[C---:B------:R-:W-:Y:S01]  /*6510*/  FFMA.FTZ R59, R49.reuse, R36, R10 ;  /* 0x00000024313b7223 */ /* 0x040fe2000001000a */
[----:B------:R-:W-:Y:S01]  /*6520*/  FFMA.FTZ R56, R49, R40, R57 ;  /* 0x0000002831387223 */ /* 0x000fe20000010039 */
[----:B------:R-:W-:Y:S01]  /*6530*/  LOP3.LUT R49, R43, 0xf000f, RZ, 0xc0, !PT ;  /* 0x000f000f2b317812 */ /* 0x000fe200078ec0ff */
[--C-:B0-----:R-:W-:Y:S01]  /*6540*/  HADD2.F32 R54, -RZ, R22.reuse.H0_H0 ;  /* 0x20000016ff367230 */ /* 0x101fe20000004100 */
[----:B------:R-:W-:Y:S01]  /*6550*/  LOP3.LUT R10, R44, 0xf000f, RZ, 0xc0, !PT ;  /* 0x000f000f2c0a7812 */ /* 0x000fe200078ec0ff */
[----:B------:R-:W-:Y:S01]  /*6560*/  HADD2.F32 R55, -RZ, R22.H1_H1 ;  /* 0x30000016ff377230 */ /* 0x000fe20000004100 */
[----:B------:R-:W-:Y:S01]  /*6570*/  LOP3.LUT R49, R49, 0x64006400, RZ, 0xfc, !PT ;  /* 0x6400640031317812 */ /* 0x000fe200078efcff */
[----:B------:R-:W-:Y:S01]  /*6580*/  HADD2.F32 R63, -RZ, R23.H0_H0 ;  /* 0x20000017ff3f7230 */ /* 0x000fe20000004100 */
[----:B------:R-:W-:-:S02]  /*6590*/  LOP3.LUT R10, R10, 0x64006400, RZ, 0xfc, !PT ;  /* 0x640064000a0a7812 */ /* 0x000fc400078efcff */
[----:B------:R-:W-:Y:S01]  /*65a0*/  LOP3.LUT R50, R50, 0x64006400, RZ, 0xfc, !PT ;  /* 0x6400640032327812 */ /* 0x000fe200078efcff */
[----:B------:R-:W-:Y:S01]  /*65b0*/  HADD2 R58, R49, -1032, -1032 ;  /* 0xe408e408313a7430 */ /* 0x000fe20000000000 */
[----:B------:R-:W-:Y:S01]  /*65c0*/  LOP3.LUT R51, R51, 0x64006400, RZ, 0xfc, !PT ;  /* 0x6400640033337812 */ /* 0x000fe200078efcff */
[----:B------:R-:W-:Y:S02]  /*65d0*/  HADD2 R22, R10, -1032, -1032 ;  /* 0xe408e4080a167430 */ /* 0x000fe40000000000 */
[----:B------:R-:W-:Y:S02]  /*65e0*/  HADD2.F32 R10, -RZ, R23.H1_H1 ;  /* 0x30000017ff0a7230 */ /* 0x000fe40000004100 */
[----:B------:R-:W-:Y:S01]  /*65f0*/  HADD2 R62, R50, -1032, -1032 ;  /* 0xe408e408323e7430 */ /* 0x000fe20000000000 */
[----:B------:R-:W-:Y:S01]  /*6600*/  LOP3.LUT R43, R43, 0xf000f0, RZ, 0xc0, !PT ;  /* 0x00f000f02b2b7812 */ /* 0x000fe200078ec0ff */
[----:B------:R-:W-:Y:S02]  /*6610*/  HADD2 R64, R51, -1032, -1032 ;  /* 0xe408e40833407430 */ /* 0x000fe40000000000 */
[----:B------:R-:W-:Y:S01]  /*6620*/  HADD2.F32 R51, -RZ, R58.H0_H0 ;  /* 0x2000003aff337230 */ /* 0x000fe20000004100 */
[----:B------:R-:W-:Y:S01]  /*6630*/  LOP3.LUT R23, R42, 0xf000f0, RZ, 0xc0, !PT ;  /* 0x00f000f02a177812 */ /* 0x000fe200078ec0ff */
[----:B------:R-:W-:Y:S01]  /*6640*/  HADD2.F32 R52, -RZ, R22.H0_H0 ;  /* 0x20000016ff347230 */ /* 0x000fe20000004100 */
[----:B------:R-:W-:Y:S01]  /*6650*/  LOP3.LUT R11, R11, 0xf000f0, RZ, 0xc0, !PT ;  /* 0x00f000f00b0b7812 */ /* 0x000fe200078ec0ff */
[----:B------:R-:W-:-:S02]  /*6660*/  HADD2.F32 R50, -RZ, R62.H0_H0 ;  /* 0x2000003eff327230 */ /* 0x000fc40000004100 */
[----:B------:R-:W-:Y:S01]  /*6670*/  FFMA.FTZ R60, R54, R51, R59 ;  /* 0x00000033363c7223 */ /* 0x000fe2000001003b */
[----:B------:R-:W-:Y:S02]  /*6680*/  HADD2.F32 R49, -RZ, R64.H0_H0 ;  /* 0x20000040ff317230 */ /* 0x000fe40000004100 */
[----:B------:R-:W-:Y:S01]  /*6690*/  FFMA.FTZ R57, R52, R54, R53 ;  /* 0x0000003634397223 */ /* 0x000fe20000010035 */
[----:B------:R-:W-:Y:S02]  /*66a0*/  HADD2.F32 R53, -RZ, R58.H1_H1 ;  /* 0x3000003aff357230 */ /* 0x000fe40000004100 */
[C---:B------:R-:W-:Y:S01]  /*66b0*/  FFMA.FTZ R61, R54.reuse, R50, R61 ;  /* 0x00000032363d7223 */ /* 0x040fe2000001003d */
[----:B------:R-:W-:Y:S02]  /*66c0*/  HADD2.F32 R42, -RZ, R64.H1_H1 ;  /* 0x30000040ff2a7230 */ /* 0x000fe40000004100 */
[----:B------:R-:W-:Y:S01]  /*66d0*/  FFMA.FTZ R59, R54, R49, R56 ;  /* 0x00000031363b7223 */ /* 0x000fe20000010038 */
[----:B------:R-:W-:Y:S01]  /*66e0*/  HADD2.F32 R54, -RZ, R22.H1_H1 ;  /* 0x30000016ff367230 */ /* 0x000fe20000004100 */
[----:B------:R-:W-:Y:S01]  /*66f0*/  LOP3.LUT R22, R44, 0xf000f0, RZ, 0xc0, !PT ;  /* 0x00f000f02c167812 */ /* 0x000fe200078ec0ff */
[----:B------:R-:W-:Y:S01]  /*6700*/  HADD2.F32 R44, -RZ, R62.H1_H1 ;  /* 0x3000003eff2c7230 */ /* 0x000fe20000004100 */
[----:B------:R-:W-:Y:S01]  /*6710*/  LOP3.LUT R56, R43, 0x64006400, RZ, 0xfc, !PT ;  /* 0x640064002b387812 */ /* 0x000fe200078efcff */
[C---:B------:R-:W-:Y:S01]  /*6720*/  FFMA.FTZ R65, R55.reuse, R42, R59 ;  /* 0x0000002a37417223 */ /* 0x040fe2000001003b */
[----:B------:R-:W-:Y:S01]  /*6730*/  LOP3.LUT R22, R22, 0x64006400, RZ, 0xfc, !PT ;  /* 0x6400640016167812 */ /* 0x000fe200078efcff */
[----:B------:R-:W-:Y:S01]  /*6740*/  FFMA.FTZ R64, R55, R53, R60 ;  /* 0x0000003537407223 */ /* 0x000fe2000001003c */
[----:B------:R-:W-:Y:S01]  /*6750*/  LOP3.LUT R58, R23, 0x64006400, RZ, 0xfc, !PT ;  /* 0x64006400173a7812 */ /* 0x000fe200078efcff */
[----:B------:R-:W-:Y:S01]  /*6760*/  FFMA.FTZ R62, R54, R55, R57 ;  /* 0x00000037363e7223 */ /* 0x000fe20000010039 */
[----:B------:R-:W-:Y:S01]  /*6770*/  FFMA.FTZ R23, R55, R44, R61 ;  /* 0x0000002c37177223 */ /* 0x000fe2000001003d */
[-C--:B------:R-:W-:Y:S01]  /*6780*/  HFMA2 R66, R22, R13.reuse.H0_H0, -72, -72 ;  /* 0xd480d48016427431 */ /* 0x080fe2000004000d */
[----:B------:R-:W-:Y:S01]  /*6790*/  LOP3.LUT R22, R11, 0x64006400, RZ, 0xfc, !PT ;  /* 0x640064000b167812 */ /* 0x000fe200078efcff */
[----:B------:R-:W-:-:S02]  /*67a0*/  HFMA2 R11, R56, R13.H0_H0, -72, -72 ;  /* 0xd480d480380b7431 */ /* 0x000fc4000004000d */
[-C--:B------:R-:W-:Y:S02]  /*67b0*/  HFMA2 R59, R58, R13.reuse.H0_H0, -72, -72 ;  /* 0xd480d4803a3b7431 */ /* 0x080fe4000004000d */
[----:B------:R-:W-:Y:S02]  /*67c0*/  HADD2.F32 R43, -RZ, R66.H0_H0 ;  /* 0x20000042ff2b7230 */ /* 0x000fe40000004100 */
[----:B------:R-:W-:Y:S02]  /*67d0*/  HFMA2 R22, R22, R13.H0_H0, -72, -72 ;  /* 0xd480d48016167431 */ /* 0x000fe4000004000d */
[----:B------:R-:W-:Y:S02]  /*67e0*/  HADD2.F32 R56, -RZ, R11.H0_H0 ;  /* 0x2000000bff387230 */ /* 0x000fe40000004100 */
[----:B------:R-:W-:Y:S02]  /*67f0*/  HADD2.F32 R58, -RZ, R59.H0_H0 ;  /* 0x2000003bff3a7230 */ /* 0x000fe40000004100 */
[----:B------:R-:W-:Y:S01]  /*6800*/  FFMA.FTZ R62, R43, R63, R62 ;  /* 0x0000003f2b3e7223 */ /* 0x000fe2000001003e */
[----:B------:R-:W-:-:S02]  /*6810*/  HADD2.F32 R60, -RZ, R22.H0_H0 ;  /* 0x20000016ff3c7230 */ /* 0x000fc40000004100 */
[----:B------:R-:W-:Y:S02]  /*6820*/  HADD2.F32 R57, -RZ, R11.H1_H1 ;  /* 0x3000000bff397230 */ /* 0x000fe40000004100 */
[C---:B------:R-:W-:Y:S01]  /*6830*/  FFMA.FTZ R11, R63.reuse, R56, R64 ;  /* 0x000000383f0b7223 */ /* 0x040fe20000010040 */
[----:B------:R-:W-:Y:S02]  /*6840*/  HADD2.F32 R55, -RZ, R66.H1_H1 ;  /* 0x30000042ff377230 */ /* 0x000fe40000004100 */
[C---:B------:R-:W-:Y:S01]  /*6850*/  FFMA.FTZ R64, R63.reuse, R60, R65 ;  /* 0x0000003c3f407223 */ /* 0x040fe20000010041 */
[----:B------:R-:W-:Y:S02]  /*6860*/  HADD2.F32 R59, -RZ, R59.H1_H1 ;  /* 0x3000003bff3b7230 */ /* 0x000fe40000004100 */
[----:B------:R-:W-:Y:S01]  /*6870*/  FFMA.FTZ R11, R10, R57, R11 ;  /* 0x000000390a0b7223 */ /* 0x000fe2000001000b */
[----:B------:R-:W-:Y:S02]  /*6880*/  HADD2.F32 R61, -RZ, R22.H1_H1 ;  /* 0x30000016ff3d7230 */ /* 0x000fe40000004100 */
[----:B------:R-:W-:Y:S01]  /*6890*/  FFMA.FTZ R22, R63, R58, R23 ;  /* 0x0000003a3f167223 */ /* 0x000fe20000010017 */
[----:B------:R-:W-:Y:S01]  /*68a0*/  FFMA.FTZ R62, R55, R10, R62 ;  /* 0x0000000a373e7223 */ /* 0x000fe2000001003e */
[----:B------:R-:W-:-:S02]  /*68b0*/  FMUL.FTZ R11, R18, R11 ;  /* 0x0000000b120b7220 */ /* 0x000fc40000410000 */
[C---:B------:R-:W-:Y:S01]  /*68c0*/  FFMA.FTZ R23, R10.reuse, R59, R22 ;  /* 0x0000003b0a177223 */ /* 0x040fe20000010016 */
[----:B------:R-:W-:Y:S01]  /*68d0*/  FFMA.FTZ R63, R10, R61, R64 ;  /* 0x0000003d0a3f7223 */ /* 0x000fe20000010040 */
[----:B------:R-:W-:Y:S01]  /*68e0*/  FMUL.FTZ R62, R19, R62 ;  /* 0x0000003e133e7220 */ /* 0x000fe20000410000 */
[----:B------:R-:W-:Y:S01]  /*68f0*/  F2FP.F16.F32.PACK_AB R11, RZ, R11 ;  /* 0x0000000bff0b723e */ /* 0x000fe200000000ff */
[----:B------:R-:W-:Y:S01]  /*6900*/  FMUL.FTZ R23, R14, R23 ;  /* 0x000000170e177220 */ /* 0x000fe20000410000 */
[----:B------:R-:W-:Y:S02]  /*6910*/  FMUL.FTZ R63, R12, R63 ;  /* 0x0000003f0c3f7220 */ /* 0x000fe40000410000 */
[----:B------:R-:W-:Y:S01]  /*6920*/  F2FP.F16.F32.PACK_AB R62, RZ, R62 ;  /* 0x0000003eff3e723e */ /* 0x000fe200000000ff */
[----:B------:R-:W-:Y:S01]  /*6930*/  HADD2 R26, R11.H0_H0, R26.H0_H0 ;  /* 0x2000001a0b1a7230 */ /* 0x000fe20000000800 */
[----:B------:R-:W-:Y:S02]  /*6940*/  F2FP.F16.F32.PACK_AB R23, RZ, R23 ;  /* 0x00000017ff17723e */ /* 0x000fe400000000ff */
[----:B------:R-:W-:Y:S01]  /*6950*/  F2FP.F16.F32.PACK_AB R63, RZ, R63 ;  /* 0x0000003fff3f723e */ /* 0x000fe200000000ff */
[----:B------:R-:W-:-:S02]  /*6960*/  HADD2 R28, R62.H0_H0, R28.H0_H0 ;  /* 0x2000001c3e1c7230 */ /* 0x000fc40000000800 */
        /* <DEDUP_REMOVED lines=10> */
[-C--:B------:R-:W-:Y:S01]  /*6a10*/  FFMA.FTZ R63, R3, R62.reuse, RZ ;  /* 0x0000003e033f7223 */ /* 0x080fe200000100ff */
[-C--:B------:R-:W-:Y:S01]  /*6a20*/  FFMA.FTZ R68, R2, R62.reuse, RZ ;  /* 0x0000003e02447223 */ /* 0x080fe200000100ff */
[----:B------:R-:W-:Y:S01]  /*6a30*/  FFMA.FTZ R65, R9, R62, RZ ;  /* 0x0000003e09417223 */ /* 0x000fe200000100ff */
[-C--:B------:R-:W-:Y:S01]  /*6a40*/  FFMA.FTZ R64, R31, R10.reuse, R64 ;  /* 0x0000000a1f407223 */ /* 0x080fe20000010040 */
[-C--:B------:R-:W-:Y:S01]  /*6a50*/  FFMA.FTZ R62, R30, R10.reuse, R63 ;  /* 0x0000000a1e3e7223 */ /* 0x080fe2000001003f */
[-C--:B------:R-:W-:Y:S01]  /*6a60*/  FFMA.FTZ R68, R29, R10.reuse, R68 ;  /* 0x0000000a1d447223 */ /* 0x080fe20000010044 */
[----:B------:R-:W-:Y:S01]  /*6a70*/  FFMA.FTZ R10, R32, R10, R65 ;  /* 0x0000000a200a7223 */ /* 0x000fe20000010041 */
[----:B------:R-:W-:-:S02]  /*6a80*/  HADD2.F32 R11, -RZ, R11.H1_H1 ;  /* 0x3000000bff0b7230 */ /* 0x000fc40000004100 */
[-C--:B------:R-:W-:Y:S01]  /*6a90*/  FFMA.FTZ R63, R33, R66.reuse, R64 ;  /* 0x00000042213f7223 */ /* 0x080fe20000010040 */
[-C--:B------:R-:W-:Y:S01]  /*6aa0*/  FFMA.FTZ R65, R35, R66.reuse, R62 ;  /* 0x0000004223417223 */ /* 0x080fe2000001003e */
[-C--:B------:R-:W-:Y:S01]  /*6ab0*/  FFMA.FTZ R67, R37, R66.reuse, R68 ;  /* 0x0000004225437223 */ /* 0x080fe20000010044 */
[----:B------:R-:W-:Y:S01]  /*6ac0*/  FFMA.FTZ R69, R39, R66, R10 ;  /* 0x0000004227457223 */ /* 0x000fe2000001000a */
[--C-:B-1----:R-:W-:Y:S02]  /*6ad0*/  HADD2.F32 R10, -RZ, R22.reuse.H0_H0 ;  /* 0x20000016ff0a7230 */ /* 0x102fe40000004100 */
        /* <DEDUP_REMOVED lines=9> */
[----:B------:R-:W-:Y:S02]  /*6b70*/  HADD2.F32 R22, -RZ, R23.H1_H1 ;  /* 0x30000017ff167230 */ /* 0x000fe40000004100 */
        /* <DEDUP_REMOVED lines=93> */
[----:B------:R-:W-:Y:S01]  /*7150*/  FFMA.FTZ R2, R29, R10, R2 ;  /* 0x0000000a1d027223 */ /* 0x000fe20000010002 */
[----:B------:R-:W-:-:S02]  /*7160*/  HADD2.F32 R11, -RZ, R11.H1_H1 ;  /* 0x3000000bff0b7230 */ /* 0x000fc40000004100 */
[----:B------:R-:W-:Y:S01]  /*7170*/  FFMA.FTZ R10, R32, R10, R9 ;  /* 0x0000000a200a7223 */ /* 0x000fe20000010009 */
        /* <DEDUP_REMOVED lines=40> */
.L_x_182:
[----:B------:R-:W-:Y:S02]  /*7400*/  IMAD.WIDE R8, R27, 0x4, R20 ;  /* 0x000000041b087825 */ /* 0x000fe400078e0214 */
[----:B------:R-:W0:Y:S04]  /*7410*/  LDS.64 R20, [UR4+0x30] ;  /* 0x00003004ff147984 */ /* 0x000e280008000a00 */
[----:B------:R-:W2:Y:S01]  /*7420*/  LDG.E.128.CONSTANT R8, desc[UR8][R8.64] ;  /* 0x0000000808087981 */ /* 0x000ea2000c1e9d00 */
[----:B------:R-:W-:Y:S02]  /*7430*/  PRMT R28, R28, 0x5410, R26 ;  /* 0x000054101c1c7816 */ /* 0x000fe4000000001a */
[----:B------:R-:W-:Y:S01]  /*7440*/  PRMT R25, R25, 0x5410, R24 ;  /* 0x0000541019197816 */ /* 0x000fe20000000018 */
[----:B0-----:R-:W-:-:S02]  /*7450*/  HADD2.F32 R38, -RZ, R20.H1_H1 ;  /* 0x30000014ff267230 */ /* 0x001fc40000004100 */
[--C-:B------:R-:W-:Y:S02]  /*7460*/  HADD2.F32 R43, -RZ, R21.reuse.H0_H0 ;  /* 0x20000015ff2b7230 */ /* 0x100fe40000004100 */
[----:B------:R-:W-:Y:S01]  /*7470*/  HADD2.F32 R44, -RZ, R21.H1_H1 ;  /* 0x30000015ff2c7230 */ /* 0x000fe20000004100 */
[----:B--2---:R-:W-:Y:S02]  /*7480*/  LOP3.LUT R2, R8, 0xf000f, RZ, 0xc0, !PT ;  /* 0x000f000f08027812 */ /* 0x004fe400078ec0ff */
[C---:B------:R-:W-:Y:S02]  /*7490*/  LOP3.LUT R27, R9.reuse, 0xf000f, RZ, 0xc0, !PT ;  /* 0x000f000f091b7812 */ /* 0x040fe400078ec0ff */
[----:B------:R-:W-:Y:S02]  /*74a0*/  LOP3.LUT R33, R9, 0xf000f0, RZ, 0xc0, !PT ;  /* 0x00f000f009217812 */ /* 0x000fe400078ec0ff */
[----:B------:R-:W-:Y:S02]  /*74b0*/  SHF.R.U32.HI R23, RZ, 0x8, R9 ;  /* 0x00000008ff177819 */ /* 0x000fe40000011609 */
[----:B------:R-:W-:-:S02]  /*74c0*/  LOP3.LUT R29, R10, 0xf000f, RZ, 0xc0, !PT ;  /* 0x000f000f0a1d7812 */ /* 0x000fc400078ec0ff */
[----:B------:R-:W-:Y:S02]  /*74d0*/  LOP3.LUT R9, R11, 0xf000f, RZ, 0xc0, !PT ;  /* 0x000f000f0b097812 */ /* 0x000fe400078ec0ff */
[----:B------:R-:W-:Y:S02]  /*74e0*/  LOP3.LUT R31, R8, 0xf000f0, RZ, 0xc0, !PT ;  /* 0x00f000f0081f7812 */ /* 0x000fe400078ec0ff */
[----:B------:R-:W-:Y:S02]  /*74f0*/  SHF.R.U32.HI R40, RZ, 0x8, R8 ;  /* 0x00000008ff287819 */ /* 0x000fe40000011608 */
[----:B------:R-:W-:Y:S01]  /*7500*/  LOP3.LUT R8, R2, 0x64006400, RZ, 0xfc, !PT ;  /* 0x6400640002087812 */ /* 0x000fe200078efcff */
[----:B------:R-:W-:Y:S01]  /*7510*/  HADD2.F32 R2, -RZ, R20.H0_H0 ;  /* 0x20000014ff027230 */ /* 0x000fe20000004100 */
[----:B------:R-:W-:Y:S01]  /*7520*/  LOP3.LUT R27, R27, 0x64006400, RZ, 0xfc, !PT ;  /* 0x640064001b1b7812 */ /* 0x000fe200078efcff */
[----:B------:R-:W0:Y:S01]  /*7530*/  LDS.64 R20, [UR4+0x38] ;  /* 0x00003804ff147984 */ /* 0x000e220008000a00 */
[----:B------:R-:W-:-:S02]  /*7540*/  LOP3.LUT R29, R29, 0x64006400, RZ, 0xfc, !PT ;  /* 0x640064001d1d7812 */ /* 0x000fc400078efcff */
[----:B------:R-:W-:Y:S02]  /*7550*/  LOP3.LUT R9, R9, 0x64006400, RZ, 0xfc, !PT ;  /* 0x6400640009097812 */ /* 0x000fe400078efcff */
[----:B------:R-:W-:Y:S01]  /*7560*/  LOP3.LUT R35, R10, 0xf000f0, RZ, 0xc0, !PT ;  /* 0x00f000f00a237812 */ /* 0x000fe200078ec0ff */
[----:B------:R-:W-:Y:S01]  /*7570*/  HADD2 R30, R29, -1032, -1032 ;  /* 0xe408e4081d1e7430 */ /* 0x000fe20000000000 */
[----:B------:R-:W-:Y:S01]  /*7580*/  SHF.R.U32.HI R22, RZ, 0x8, R10 ;  /* 0x00000008ff167819 */ /* 0x000fe2000001160a */
[----:B------:R-:W-:Y:S01]  /*7590*/  HADD2 R10, R8, -1032, -1032 ;  /* 0xe408e408080a7430 */ /* 0x000fe20000000000 */
[----:B------:R-:W-:Y:S01]  /*75a0*/  LOP3.LUT R37, R11, 0xf000f0, RZ, 0xc0, !PT ;  /* 0x00f000f00b257812 */ /* 0x000fe200078ec0ff */
[----:B------:R-:W-:Y:S01]  /*75b0*/  HADD2 R34, R9, -1032, -1032 ;  /* 0xe408e40809227430 */ /* 0x000fe20000000000 */
[----:B------:R-:W-:Y:S01]  /*75c0*/  SHF.R.U32.HI R3, RZ, 0x8, R11 ;  /* 0x00000008ff037819 */ /* 0x000fe2000001160b */
[----:B------:R-:W-:Y:S02]  /*75d0*/  HADD2 R11, R27, -1032, -1032 ;  /* 0xe408e4081b0b7430 */ /* 0x000fe40000000000 */
[--C-:B------:R-:W-:Y:S01]  /*75e0*/  HADD2.F32 R8, -RZ, R10.reuse.H0_H0 ;  /* 0x2000000aff087230 */ /* 0x100fe20000004100 */
[----:B------:R-:W-:Y:S01]  /*75f0*/  LOP3.LUT R32, R31, 0x64006400, RZ, 0xfc, !PT ;  /* 0x640064001f207812 */ /* 0x000fe200078efcff */
[----:B------:R-:W-:Y:S01]  /*7600*/  HADD2.F32 R27, -RZ, R10.H1_H1 ;  /* 0x3000000aff1b7230 */ /* 0x000fe20000004100 */
[----:B------:R-:W-:Y:S01]  /*7610*/  LOP3.LUT R36, R35, 0x64006400, RZ, 0xfc, !PT ;  /* 0x6400640023247812 */ /* 0x000fe200078efcff */
[----:B------:R-:W-:-:S02]  /*7620*/  HADD2.F32 R9, -RZ, R11.H0_H0 ;  /* 0x2000000bff097230 */ /* 0x000fc40000004100 */
[----:B------:R-:W-:Y:S02]  /*7630*/  HADD2.F32 R29, -RZ, R11.H1_H1 ;  /* 0x3000000bff1d7230 */ /* 0x000fe40000004100 */
[----:B------:R-:W-:Y:S02]  /*7640*/  HFMA2 R39, R32, R13.H0_H0, -72, -72 ;  /* 0xd480d48020277431 */ /* 0x000fe4000004000d */
[----:B------:R-:W-:Y:S02]  /*7650*/  HADD2.F32 R10, -RZ, R30.H0_H0 ;  /* 0x2000001eff0a7230 */ /* 0x000fe40000004100 */
[----:B------:R-:W-:Y:S01]  /*7660*/  FFMA.FTZ R32, R8, R2, RZ ;  /* 0x0000000208207223 */ /* 0x000fe200000100ff */
[--C-:B------:R-:W-:Y:S02]  /*7670*/  HADD2.F32 R11, -RZ, R34.reuse.H0_H0 ;  /* 0x20000022ff0b7230 */ /* 0x100fe40000004100 */
[----:B------:R-:W-:Y:S01]  /*7680*/  HADD2.F32 R31, -RZ, R34.H1_H1 ;  /* 0x30000022ff1f7230 */ /* 0x000fe20000004100 */
[----:B------:R-:W-:Y:S01]  /*7690*/  LOP3.LUT R34, R33, 0x64006400, RZ, 0xfc, !PT ;  /* 0x6400640021227812 */ /* 0x000fe200078efcff */
[C---:B------:R-:W-:Y:S01]  /*76a0*/  FFMA.FTZ R33, R2.reuse, R9, RZ ;  /* 0x0000000902217223 */ /* 0x040fe200000100ff */
[C---:B------:R-:W-:Y:S01]  /*76b0*/  FFMA.FTZ R35, R2.reuse, R10, RZ ;  /* 0x0000000a02237223 */ /* 0x040fe200000100ff */
[----:B------:R-:W-:Y:S01]  /*76c0*/  FFMA.FTZ R2, R2, R11, RZ ;  /* 0x0000000b02027223 */ /* 0x000fe200000100ff */
[----:B------:R-:W-:-:S02]  /*76d0*/  HADD2.F32 R30, -RZ, R30.H1_H1 ;  /* 0x3000001eff1e7230 */ /* 0x000fc40000004100 */
[C---:B------:R-:W-:Y:S01]  /*76e0*/  FFMA.FTZ R50, R38.reuse, R29, R33 ;  /* 0x0000001d26327223 */ /* 0x040fe20000010021 */
[----:B------:R-:W-:Y:S01]  /*76f0*/  FFMA.FTZ R42, R27, R38, R32 ;  /* 0x000000261b2a7223 */ /* 0x000fe20000010020 */
[C---:B------:R-:W-:Y:S01]  /*7700*/  FFMA.FTZ R55, R38.reuse, R31, R2 ;  /* 0x0000001f26377223 */ /* 0x040fe20000010002 */
[----:B------:R-:W-:Y:S01]  /*7710*/  LOP3.LUT R2, R37, 0x64006400, RZ, 0xfc, !PT ;  /* 0x6400640025027812 */ /* 0x000fe200078efcff */
[----:B------:R-:W-:Y:S01]  /*7720*/  FFMA.FTZ R51, R38, R30, R35 ;  /* 0x0000001e26337223 */ /* 0x000fe20000010023 */
[-C--:B------:R-:W-:Y:S02]  /*7730*/  HFMA2 R35, R34, R13.reuse.H0_H0, -72, -72 ;  /* 0xd480d48022237431 */ /* 0x080fe4000004000d */
[--C-:B------:R-:W-:Y:S02]  /*7740*/  HADD2.F32 R33, -RZ, R39.reuse.H0_H0 ;  /* 0x20000027ff217230 */ /* 0x100fe40000004100 */
[----:B------:R-:W-:Y:S02]  /*7750*/  HFMA2 R37, R36, R13.H0_H0, -72, -72 ;  /* 0xd480d48024257431 */ /* 0x000fe4000004000d */
[----:B------:R-:W-:-:S02]  /*7760*/  HADD2.F32 R32, -RZ, R39.H1_H1 ;  /* 0x30000027ff207230 */ /* 0x000fc40000004100 */
[----:B------:R-:W-:Y:S02]  /*7770*/  HFMA2 R2, R2, R13.H0_H0, -72, -72 ;  /* 0xd480d48002027431 */ /* 0x000fe4000004000d */
[----:B------:R-:W-:Y:S02]  /*7780*/  HADD2.F32 R34, -RZ, R35.H0_H0 ;  /* 0x20000023ff227230 */ /* 0x000fe40000004100 */
[----:B------:R-:W-:Y:S01]  /*7790*/  FFMA.FTZ R49, R33, R43, R42 ;  /* 0x0000002b21317223 */ /* 0x000fe2000001002a */
[----:B------:R-:W-:Y:S02]  /*77a0*/  HADD2.F32 R36, -RZ, R37.H0_H0 ;  /* 0x20000025ff247230 */ /* 0x000fe40000004100 */
[----:B------:R-:W-:Y:S02]  /*77b0*/  HADD2.F32 R38, -RZ, R2.H0_H0 ;  /* 0x20000002ff267230 */ /* 0x000fe40000004100 */
[----:B------:R-:W-:Y:S01]  /*77c0*/  FFMA.FTZ R53, R43, R34, R50 ;  /* 0x000000222b357223 */ /* 0x000fe20000010032 */
[----:B------:R-:W-:-:S02]  /*77d0*/  HADD2.F32 R35, -RZ, R35.H1_H1 ;  /* 0x30000023ff237230 */ /* 0x000fc40000004100 */
[----:B------:R-:W-:Y:S02]  /*77e0*/  HADD2.F32 R37, -RZ, R37.H1_H1 ;  /* 0x30000025ff257230 */ /* 0x000fe40000004100 */
        /* <DEDUP_REMOVED lines=20> */
[----:B------:R-:W-:Y:S02]  /*7930*/  HADD2 R58, R43, -1032, -1032 ;  /* 0xe408e4082b3a7430 */ /* 0x000fe40000000000 */
[----:B------:R-:W-:-:S02]  /*7940*/  HADD2.F32 R42, -RZ, R20.H0_H0 ;  /* 0x20000014ff2a7230 */ /* 0x000fc40000004100 */
[----:B------:R-:W-:Y:S02]  /*7950*/  HADD2 R60, R44, -1032, -1032 ;  /* 0xe408e4082c3c7430 */ /* 0x000fe40000000000 */
[----:B------:R-:W-:Y:S01]  /*7960*/  HADD2.F32 R43, -RZ, R54.H0_H0 ;  /* 0x20000036ff2b7230 */ /* 0x000fe20000004100 */
[----:B------:R-:W-:Y:S01]  /*7970*/  LOP3.LUT R3, R3, 0xf000f0, RZ, 0xc0, !PT ;  /* 0x00f000f003037812 */ /* 0x000fe200078ec0ff */
[----:B------:R-:W-:Y:S02]  /*7980*/  HADD2.F32 R44, -RZ, R58.H0_H0 ;  /* 0x2000003aff2c7230 */ /* 0x000fe40000004100 */
[----:B------:R-:W-:Y:S01]  /*7990*/  FFMA.FTZ R57, R42, R50, R51 ;  /* 0x000000322a397223 */ /* 0x000fe20000010033 */
[----:B------:R-:W-:Y:S02]  /*79a0*/  HADD2.F32 R49, -RZ, R60.H0_H0 ;  /* 0x2000003cff317230 */ /* 0x000fe40000004100 */
[----:B------:R-:W-:Y:S01]  /*79b0*/  FFMA.FTZ R56, R50, R43, R53 ;  /* 0x0000002b32387223 */ /* 0x000fe20000010035 */
[----:B------:R-:W-:Y:S01]  /*79c0*/  LOP3.LUT R53, R22, 0xf000f0, RZ, 0xc0, !PT ;  /* 0x00f000f016357812 */ /* 0x000fe200078ec0ff */
[C---:B------:R-:W-:Y:S01]  /*79d0*/  FFMA.FTZ R59, R50.reuse, R44, R59 ;  /* 0x0000002c323b7223 */ /* 0x040fe2000001003b */
[----:B------:R-:W-:Y:S01]  /*79e0*/  LOP3.LUT R22, R23, 0x64006400, RZ, 0xfc, !PT ;  /* 0x6400640017167812 */ /* 0x000fe200078efcff */
[----:B------:R-:W-:Y:S01]  /*79f0*/  FFMA.FTZ R61, R50, R49, R52 ;  /* 0x00000031323d7223 */ /* 0x000fe20000010034 */
[----:B------:R-:W-:Y:S01]  /*7a00*/  HADD2.F32 R50, -RZ, R20.H1_H1 ;  /* 0x30000014ff327230 */ /* 0x000fe20000004100 */
[----:B------:R-:W-:Y:S01]  /*7a10*/  LOP3.LUT R20, R40, 0xf000f0, RZ, 0xc0, !PT ;  /* 0x00f000f028147812 */ /* 0x000fe200078ec0ff */
[----:B------:R-:W-:-:S02]  /*7a20*/  HADD2.F32 R40, -RZ, R58.H1_H1 ;  /* 0x3000003aff287230 */ /* 0x000fc40000004100 */
[-C--:B------:R-:W-:Y:S02]  /*7a30*/  HFMA2 R22, R22, R13.reuse.H0_H0, -72, -72 ;  /* 0xd480d48016167431 */ /* 0x080fe4000004000d */
[----:B------:R-:W-:Y:S01]  /*7a40*/  HADD2.F32 R51, -RZ, R54.H1_H1 ;  /* 0x30000036ff337230 */ /* 0x000fe20000004100 */
[----:B------:R-:W-:Y:S01]  /*7a50*/  LOP3.LUT R20, R20, 0x64006400, RZ, 0xfc, !PT ;  /* 0x6400640014147812 */ /* 0x000fe200078efcff */
[----:B------:R-:W-:Y:S01]  /*7a60*/  HADD2.F32 R52, -RZ, R60.H1_H1 ;  /* 0x3000003cff347230 */ /* 0x000fe20000004100 */
[----:B------:R-:W-:Y:S01]  /*7a70*/  LOP3.LUT R54, R53, 0x64006400, RZ, 0xfc, !PT ;  /* 0x6400640035367812 */ /* 0x000fe200078efcff */
[----:B------:R-:W-:Y:S02]  /*7a80*/  HADD2.F32 R2, -RZ, R21.H0_H0 ;  /* 0x20000015ff027230 */ /* 0x000fe40000004100 */
[----:B------:R-:W-:Y:S01]  /*7a90*/  FFMA.FTZ R62, R50, R55, R57 ;  /* 0x00000037323e7223 */ /* 0x000fe20000010039 */
[-C--:B------:R-:W-:Y:S01]  /*7aa0*/  HFMA2 R58, R20, R13.reuse.H0_H0, -72, -72 ;  /* 0xd480d480143a7431 */ /* 0x080fe2000004000d */
[----:B------:R-:W-:Y:S01]  /*7ab0*/  LOP3.LUT R20, R3, 0x64006400, RZ, 0xfc, !PT ;  /* 0x6400640003147812 */ /* 0x000fe200078efcff */
[----:B------:R-:W-:-:S02]  /*7ac0*/  HFMA2 R3, R54, R13.H0_H0, -72, -72 ;  /* 0xd480d48036037431 */ /* 0x000fc4000004000d */
[C---:B------:R-:W-:Y:S01]  /*7ad0*/  FFMA.FTZ R23, R55.reuse, R51, R56 ;  /* 0x0000003337177223 */ /* 0x040fe20000010038 */
[C---:B------:R-:W-:Y:S01]  /*7ae0*/  FFMA.FTZ R64, R55.reuse, R40, R59 ;  /* 0x0000002837407223 */ /* 0x040fe2000001003b */
[----:B------:R-:W-:Y:S01]  /*7af0*/  FFMA.FTZ R66, R55, R52, R61 ;  /* 0x0000003437427223 */ /* 0x000fe2000001003d */
[----:B------:R-:W-:Y:S02]  /*7b00*/  HFMA2 R20, R20, R13.H0_H0, -72, -72 ;  /* 0xd480d48014147431 */ /* 0x000fe4000004000d */
[----:B------:R-:W-:Y:S02]  /*7b10*/  HADD2.F32 R53, -RZ, R58.H0_H0 ;  /* 0x2000003aff357230 */ /* 0x000fe40000004100 */
[----:B------:R-:W-:Y:S02]  /*7b20*/  HADD2.F32 R55, -RZ, R22.H0_H0 ;  /* 0x20000016ff377230 */ /* 0x000fe40000004100 */
[----:B------:R-:W-:Y:S02]  /*7b30*/  HADD2.F32 R57, -RZ, R3.H0_H0 ;  /* 0x20000003ff397230 */ /* 0x000fe40000004100 */
[----:B------:R-:W-:-:S02]  /*7b40*/  HADD2.F32 R13, -RZ, R20.H0_H0 ;  /* 0x20000014ff0d7230 */ /* 0x000fc40000004100 */
[----:B------:R-:W-:Y:S02]  /*7b50*/  HADD2.F32 R21, -RZ, R21.H1_H1 ;  /* 0x30000015ff157230 */ /* 0x000fe40000004100 */
[----:B------:R-:W-:Y:S02]  /*7b60*/  HADD2.F32 R54, -RZ, R58.H1_H1 ;  /* 0x3000003aff367230 */ /* 0x000fe40000004100 */
[----:B------:R-:W-:Y:S01]  /*7b70*/  FFMA.FTZ R59, R2, R13, R66 ;  /* 0x0000000d023b7223 */ /* 0x000fe20000010042 */
[----:B------:R-:W-:Y:S02]  /*7b80*/  HADD2.F32 R60, -RZ, R3.H1_H1 ;  /* 0x30000003ff3c7230 */ /* 0x000fe40000004100 */
[----:B------:R-:W-:Y:S01]  /*7b90*/  FFMA.FTZ R3, R53, R2, R62 ;  /* 0x0000000235037223 */ /* 0x000fe2000001003e */
[----:B------:R-:W-:Y:S02]  /*7ba0*/  HADD2.F32 R58, -RZ, R22.H1_H1 ;  /* 0x30000016ff3a7230 */ /* 0x000fe40000004100 */
[----:B------:R-:W-:-:S02]  /*7bb0*/  HADD2.F32 R56, -RZ, R20.H1_H1 ;  /* 0x30000014ff387230 */ /* 0x000fc40000004100 */
[C---:B------:R-:W-:Y:S01]  /*7bc0*/  FFMA.FTZ R20, R2.reuse, R55, R23 ;  /* 0x0000003702147223 */ /* 0x040fe20000010017 */
[----:B------:R-:W-:Y:S01]  /*7bd0*/  FFMA.FTZ R23, R2, R57, R64 ;  /* 0x0000003902177223 */ /* 0x000fe20000010040 */
[----:B------:R-:W-:Y:S02]  /*7be0*/  FFMA.FTZ R2, R54, R21, R3 ;  /* 0x0000001536027223 */ /* 0x000fe40000010003 */
        /* <DEDUP_REMOVED lines=24> */
[----:B------:R-:W-:Y:S02]  /*7d70*/  HADD2.F32 R28, -RZ, R21.H1_H1 ;  /* 0x30000015ff1c7230 */ /* 0x000fe40000004100 */
        /* <DEDUP_REMOVED lines=157> */
.L_x_179:
[----:B------:R-:W0:Y:S01]  /*8750*/  LDC R43, c[0x0][0x23c] ;  /* 0x00008f00ff2b7b82 */ /* 0x000e220000000800 */
[----:B------:R-:W-:Y:S01]  /*8760*/  IADD3 R48, R48, 0x20, RZ ;  /* 0x0000002030307810 */ /* 0x000fe20007ffe0ff */
[----:B------:R-:W-:-:S03]  /*8770*/  UIADD3 UR4, UR4, 0x40, URZ ;  /* 0x0000004004047890 */ /* 0x000fc6000fffe03f */
[C---:B------:R-:W-:Y:S02]  /*8780*/  ISETP.GE.AND P0, PT, R48.reuse, UR5, PT ;  /* 0x0000000530007c0c */ /* 0x040fe4000bf06270 */
[----:B------:R-:W-:Y:S01]  /*8790*/  ISETP.LT.AND P2, PT, R48, R15, PT ;  /* 0x0000000f3000720c */ /* 0x000fe20003f41270 */
[----:B0-----:R-:W-:-:S12]  /*87a0*/  IMAD.WIDE R16, R43, 0x10, R16 ;  /* 0x000000102b107825 */ /* 0x001fd800078e0210 */
[----:B------:R-:W-:Y:S05]  /*87b0*/  @!P0 BRA P2, `(.L_x_183) ;  /* 0xffffffb0005c8947 */ /* 0x000fea000103ffff */
.L_x_178:
        /* <DEDUP_REMOVED lines=18> */
.L_x_187:
[----:B------:R-:W0:Y:S02]  /*88e0*/  LDS R8, [R12] ;  /* 0x000000000c087984 */ /* 0x000e240000000800 */
[----:B0-----:R-:W-:-:S10]  /*88f0*/  HFMA2.MMA R9, R8, 1, 1, R2 ;  /* 0x3c003c0008097835 */ /* 0x001fd40000000002 */
[----:B------:R-:W0:Y:S02]  /*8900*/  ATOMS.CAST.SPIN R9, [R12], R8, R9 ;  /* 0x000000080c09738d */ /* 0x000e240001800009 */
[----:B0-----:R-:W-:-:S13]  /*8910*/  ISETP.EQ.U32.AND P0, PT, R9, 0x1, PT ;  /* 0x000000010900780c */ /* 0x001fda0003f02070 */
[----:B------:R-:W-:Y:S05]  /*8920*/  @!P0 BRA `(.L_x_187) ;  /* 0xfffffffc00ec8947 */ /* 0x000fea000383ffff */
[----:B------:R-:W-:Y:S05]  /*8930*/  BRA `(.L_x_185) ;  /* 0x00000000000c7947 */ /* 0x000fea0003800000 */
.L_x_186:
[----:B------:R-:W2:Y:S02]  /*8940*/  LD.E R2, desc[UR8][R10.64] ;  /* 0x000000080a027980 */ /* 0x000ea4000c101900 */
[----:B--2---:R-:W-:-:S05]  /*8950*/  IADD3 R9, R9, R2, RZ ;  /* 0x0000000209097210 */ /* 0x004fca0007ffe0ff */
[----:B------:R0:W-:Y:S02]  /*8960*/  ST.E desc[UR8][R10.64], R9 ;  /* 0x000000090a007985 */ /* 0x0001e4000c101908 */
.L_x_185:
[----:B------:R-:W-:Y:S05]  /*8970*/  BSYNC B0 ;  /* 0x0000000000007941 */ /* 0x000fea0003800000 */
.L_x_184:
        /* <DEDUP_REMOVED lines=8> */
.L_x_191:
[----:B------:R-:W0:Y:S02]  /*8a00*/  LDS R2, [R8+0x4] ;  /* 0x0000040008027984 */ /* 0x000e240000000800 */
[----:B0-----:R-:W-:-:S06]  /*8a10*/  HADD2 R3, R2, R9 ;  /* 0x0000000902037230 */ /* 0x001fcc0000000000 */
[----:B------:R-:W0:Y:S02]  /*8a20*/  ATOMS.CAST.SPIN R3, [R8+0x4], R2, R3 ;  /* 0x000004020803738d */ /* 0x000e240001800003 */
[----:B0-----:R-:W-:-:S13]  /*8a30*/  ISETP.EQ.U32.AND P0, PT, R3, 0x1, PT ;  /* 0x000000010300780c */ /* 0x001fda0003f02070 */
[----:B------:R-:W-:Y:S05]  /*8a40*/  @!P0 BRA `(.L_x_191) ;  /* 0xfffffffc00ec8947 */ /* 0x000fea000383ffff */
[----:B------:R-:W-:Y:S05]  /*8a50*/  BRA `(.L_x_189) ;  /* 0x00000000000c7947 */ /* 0x000fea0003800000 */
.L_x_190:
[----:B------:R-:W2:Y:S02]  /*8a60*/  LD.E R2, desc[UR8][R10.64+0x4] ;  /* 0x000004080a027980 */ /* 0x000ea4000c101900 */
[----:B--2---:R-:W-:-:S05]  /*8a70*/  IADD3 R3, R3, R2, RZ ;  /* 0x0000000203037210 */ /* 0x004fca0007ffe0ff */
[----:B------:R1:W-:Y:S02]  /*8a80*/  ST.E desc[UR8][R10.64+0x4], R3 ;  /* 0x000004030a007985 */ /* 0x0003e4000c101908 */
.L_x_189:
[----:B------:R-:W-:Y:S05]  /*8a90*/  BSYNC B0 ;  /* 0x0000000000007941 */ /* 0x000fea0003800000 */
.L_x_188:
        /* <DEDUP_REMOVED lines=10> */
.L_x_195:
[----:B------:R-:W0:Y:S02]  /*8b40*/  LDS R2, [R8] ;  /* 0x0000000008027984 */ /* 0x000e240000000800 */
[----:B0-----:R-:W-:-:S10]  /*8b50*/  HFMA2.MMA R3, R2, 1, 1, R4 ;  /* 0x3c003c0002037835 */ /* 0x001fd40000000004 */
[----:B------:R-:W0:Y:S02]  /*8b60*/  ATOMS.CAST.SPIN R3, [R8], R2, R3 ;  /* 0x000000020803738d */ /* 0x000e240001800003 */
[----:B0-----:R-:W-:-:S13]  /*8b70*/  ISETP.EQ.U32.AND P0, PT, R3, 0x1, PT ;  /* 0x000000010300780c */ /* 0x001fda0003f02070 */
[----:B------:R-:W-:Y:S05]  /*8b80*/  @!P0 BRA `(.L_x_195) ;  /* 0xfffffffc00ec8947 */ /* 0x000fea000383ffff */
[----:B------:R-:W-:Y:S05]  /*8b90*/  BRA `(.L_x_193) ;  /* 0x00000000000c7947 */ /* 0x000fea0003800000 */
.L_x_194:
[----:B------:R-:W2:Y:S02]  /*8ba0*/  LD.E R2, desc[UR8][R10.64] ;  /* 0x000000080a027980 */ /* 0x000ea4000c101900 */
[----:B--2---:R-:W-:-:S05]  /*8bb0*/  IADD3 R3, R4, R2, RZ ;  /* 0x0000000204037210 */ /* 0x004fca0007ffe0ff */
[----:B------:R0:W-:Y:S02]  /*8bc0*/  ST.E desc[UR8][R10.64], R3 ;  /* 0x000000030a007985 */ /* 0x0001e4000c101908 */
.L_x_193:
[----:B------:R-:W-:Y:S05]  /*8bd0*/  BSYNC B0 ;  /* 0x0000000000007941 */ /* 0x000fea0003800000 */
.L_x_192:
[----:B------:R1:W-:Y:S01]  /*8be0*/  ATOM.E.ADD.F16x2.RN.STRONG.GPU P0, RZ, desc[UR8][R10.64+0x4], R5 ;  /* 0x000004050aff79a2 */ /* 0x0003e2000810e1c8 */
[----:B------:R-:W-:Y:S04]  /*8bf0*/  BSSY B0, `(.L_x_196) ;  /* 0x000000f000007945 */ /* 0x000fe80003800000 */
[----:B-1----:R-:W-:Y:S05]  /*8c00*/  @P0 BRA `(.L_x_197) ;  /* 0x0000000000340947 */ /* 0x002fea0003800000 */
[----:B------:R-:W1:Y:S02]  /*8c10*/  QSPC.E.S P0, RZ, [R10+0x4] ;  /* 0x000004000aff73aa */ /* 0x000e640000000500 */
[----:B-1----:R-:W-:Y:S05]  /*8c20*/  @!P0 BRA `(.L_x_198) ;  /* 0x0000000000208947 */ /* 0x002fea0003800000 */
[----:B------:R-:W-:-:S04]  /*8c30*/  MOV R2, R10 ;  /* 0x0000000a00027202 */ /* 0x000fc80000000f00 */
[----:B------:R-:W-:-:S07]  /*8c40*/  MOV R4, R2 ;  /* 0x0000000200047202 */ /* 0x000fce0000000f00 */
.L_x_199:
[----:B------:R-:W0:Y:S02]  /*8c50*/  LDS R2, [R4+0x4] ;  /* 0x0000040004027984 */ /* 0x000e240000000800 */
[----:B0-----:R-:W-:-:S06]  /*8c60*/  HADD2 R3, R2, R5 ;  /* 0x0000000502037230 */ /* 0x001fcc0000000000 */
[----:B------:R-:W0:Y:S02]  /*8c70*/  ATOMS.CAST.SPIN R3, [R4+0x4], R2, R3 ;  /* 0x000004020403738d */ /* 0x000e240001800003 */
[----:B0-----:R-:W-:-:S13]  /*8c80*/  ISETP.EQ.U32.AND P0, PT, R3, 0x1, PT ;  /* 0x000000010300780c */ /* 0x001fda0003f02070 */
[----:B------:R-:W-:Y:S05]  /*8c90*/  @!P0 BRA `(.L_x_199) ;  /* 0xfffffffc00ec8947 */ /* 0x000fea000383ffff */
[----:B------:R-:W-:Y:S05]  /*8ca0*/  BRA `(.L_x_197) ;  /* 0x00000000000c7947 */ /* 0x000fea0003800000 */
.L_x_198:
[----:B------:R-:W0:Y:S02]  /*8cb0*/  LD.E R2, desc[UR8][R10.64+0x4] ;  /* 0x000004080a027980 */ /* 0x000e24000c101900 */
[----:B0-----:R-:W-:-:S05]  /*8cc0*/  IADD3 R3, R5, R2, RZ ;  /* 0x0000000205037210 */ /* 0x001fca0007ffe0ff */
[----:B------:R1:W-:Y:S02]  /*8cd0*/  ST.E desc[UR8][R10.64+0x4], R3 ;  /* 0x000004030a007985 */ /* 0x0003e4000c101908 */
.L_x_197:
[----:B------:R-:W-:Y:S05]  /*8ce0*/  BSYNC B0 ;  /* 0x0000000000007941 */ /* 0x000fea0003800000 */
.L_x_196:
        /* <DEDUP_REMOVED lines=11> */
.L_x_203:
[----:B------:R-:W0:Y:S02]  /*8da0*/  LDS R2, [R4] ;  /* 0x0000000004027984 */ /* 0x000e240000000800 */
[----:B0-----:R-:W-:-:S10]  /*8db0*/  HFMA2.MMA R3, R2, 1, 1, R0 ;  /* 0x3c003c0002037835 */ /* 0x001fd40000000000 */
[----:B------:R-:W0:Y:S02]  /*8dc0*/  ATOMS.CAST.SPIN R3, [R4], R2, R3 ;  /* 0x000000020403738d */ /* 0x000e240001800003 */
[----:B0-----:R-:W-:-:S13]  /*8dd0*/  ISETP.EQ.U32.AND P0, PT, R3, 0x1, PT ;  /* 0x000000010300780c */ /* 0x001fda0003f02070 */
[----:B------:R-:W-:Y:S05]  /*8de0*/  @!P0 BRA `(.L_x_203) ;  /* 0xfffffffc00ec8947 */ /* 0x000fea000383ffff */
[----:B------:R-:W-:Y:S05]  /*8df0*/  BRA `(.L_x_201) ;  /* 0x00000000000c7947 */ /* 0x000fea0003800000 */
.L_x_202:
[----:B------:R-:W2:Y:S02]  /*8e00*/  LD.E R0, desc[UR8][R10.64] ;  /* 0x000000080a007980 */ /* 0x000ea4000c101900 */
[----:B--2---:R-:W-:-:S05]  /*8e10*/  IADD3 R3, R3, R0, RZ ;  /* 0x0000000003037210 */ /* 0x004fca0007ffe0ff */
[----:B------:R0:W-:Y:S02]  /*8e20*/  ST.E desc[UR8][R10.64], R3 ;  /* 0x000000030a007985 */ /* 0x0001e4000c101908 */
.L_x_201:
[----:B------:R-:W-:Y:S05]  /*8e30*/  BSYNC B0 ;  /* 0x0000000000007941 */ /* 0x000fea0003800000 */
.L_x_200:
[----:B------:R1:W-:Y:S01]  /*8e40*/  ATOM.E.ADD.F16x2.RN.STRONG.GPU P0, RZ, desc[UR8][R10.64+0x4], R41 ;  /* 0x000004290aff79a2 */ /* 0x0003e2000810e1c8 */
[----:B------:R-:W-:Y:S04]  /*8e50*/  BSSY B0, `(.L_x_204) ;  /* 0x000000f000007945 */ /* 0x000fe80003800000 */
[----:B-1----:R-:W-:Y:S05]  /*8e60*/  @P0 BRA `(.L_x_205) ;  /* 0x0000000000340947 */ /* 0x002fea0003800000 */
[----:B------:R-:W1:Y:S02]  /*8e70*/  QSPC.E.S P0, RZ, [R10+0x4] ;  /* 0x000004000aff73aa */ /* 0x000e640000000500 */
[----:B-1----:R-:W-:Y:S05]  /*8e80*/  @!P0 BRA `(.L_x_206) ;  /* 0x0000000000208947 */ /* 0x002fea0003800000 */
[----:B------:R-:W-:-:S04]  /*8e90*/  MOV R2, R10 ;  /* 0x0000000a00027202 */ /* 0x000fc80000000f00 */
[----:B------:R-:W-:-:S07]  /*8ea0*/  MOV R0, R2 ;  /* 0x0000000200007202 */ /* 0x000fce0000000f00 */
.L_x_207:
[----:B------:R-:W0:Y:S02]  /*8eb0*/  LDS R2, [R0+0x4] ;  /* 0x0000040000027984 */ /* 0x000e240000000800 */
[----:B0-----:R-:W-:-:S06]  /*8ec0*/  HADD2 R3, R2, R41 ;  /* 0x0000002902037230 */ /* 0x001fcc0000000000 */
[----:B------:R-:W0:Y:S02]  /*8ed0*/  ATOMS.CAST.SPIN R3, [R0+0x4], R2, R3 ;  /* 0x000004020003738d */ /* 0x000e240001800003 */
[----:B0-----:R-:W-:-:S13]  /*8ee0*/  ISETP.EQ.U32.AND P0, PT, R3, 0x1, PT ;  /* 0x000000010300780c */ /* 0x001fda0003f02070 */
[----:B------:R-:W-:Y:S05]  /*8ef0*/  @!P0 BRA `(.L_x_207) ;  /* 0xfffffffc00ec8947 */ /* 0x000fea000383ffff */
[----:B------:R-:W-:Y:S05]  /*8f00*/  BRA `(.L_x_205) ;  /* 0x00000000000c7947 */ /* 0x000fea0003800000 */
.L_x_206:
[----:B------:R-:W0:Y:S02]  /*8f10*/  LD.E R0, desc[UR8][R10.64+0x4] ;  /* 0x000004080a007980 */ /* 0x000e24000c101900 */
[----:B0-----:R-:W-:-:S05]  /*8f20*/  IADD3 R3, R41, R0, RZ ;  /* 0x0000000029037210 */ /* 0x001fca0007ffe0ff */
[----:B------:R1:W-:Y:S02]  /*8f30*/  ST.E desc[UR8][R10.64+0x4], R3 ;  /* 0x000004030a007985 */ /* 0x0003e4000c101908 */
.L_x_205:
[----:B------:R-:W-:Y:S05]  /*8f40*/  BSYNC B0 ;  /* 0x0000000000007941 */ /* 0x000fea0003800000 */
.L_x_204:
        /* <DEDUP_REMOVED lines=10> */
.L_x_211:
[----:B------:R-:W0:Y:S02]  /*8ff0*/  LDS R2, [R0] ;  /* 0x0000000000027984 */ /* 0x000e240000000800 */
[----:B0-----:R-:W-:-:S10]  /*9000*/  HFMA2.MMA R3, R2, 1, 1, R6 ;  /* 0x3c003c0002037835 */ /* 0x001fd40000000006 */
[----:B------:R-:W0:Y:S02]  /*9010*/  ATOMS.CAST.SPIN R3, [R0], R2, R3 ;  /* 0x000000020003738d */ /* 0x000e240001800003 */
[----:B0-----:R-:W-:-:S13]  /*9020*/  ISETP.EQ.U32.AND P0, PT, R3, 0x1, PT ;  /* 0x000000010300780c */ /* 0x001fda0003f02070 */
[----:B------:R-:W-:Y:S05]  /*9030*/  @!P0 BRA `(.L_x_211) ;  /* 0xfffffffc00ec8947 */ /* 0x000fea000383ffff */
[----:B------:R-:W-:Y:S05]  /*9040*/  BRA `(.L_x_209) ;  /* 0x00000000000c7947 */ /* 0x000fea0003800000 */
.L_x_210:
[----:B------:R-:W2:Y:S02]  /*9050*/  LD.E R0, desc[UR8][R10.64] ;  /* 0x000000080a007980 */ /* 0x000ea4000c101900 */
[----:B--2---:R-:W-:-:S05]  /*9060*/  IADD3 R3, R6, R0, RZ ;  /* 0x0000000006037210 */ /* 0x004fca0007ffe0ff */
[----:B------:R0:W-:Y:S02]  /*9070*/  ST.E desc[UR8][R10.64], R3 ;  /* 0x000000030a007985 */ /* 0x0001e4000c101908 */
.L_x_209:
[----:B------:R-:W-:Y:S05]  /*9080*/  BSYNC B0 ;  /* 0x0000000000007941 */ /* 0x000fea0003800000 */
.L_x_208:
[----:B------:R1:W-:Y:S02]  /*9090*/  ATOM.E.ADD.F16x2.RN.STRONG.GPU P0, RZ, desc[UR8][R10.64+0x4], R7 ;  /* 0x000004070aff79a2 */ /* 0x0003e4000810e1c8 */
[----:B-1----:R-:W-:Y:S05]  /*90a0*/  @P0 EXIT ;  /* 0x000000000000094d */ /* 0x002fea0003800000 */
[----:B------:R-:W1:Y:S02]  /*90b0*/  QSPC.E.S P0, RZ, [R10+0x4] ;  /* 0x000004000aff73aa */ /* 0x000e640000000500 */
[----:B-1----:R-:W-:Y:S05]  /*90c0*/  @!P0 BRA `(.L_x_212) ;  /* 0x0000000000208947 */ /* 0x002fea0003800000 */
[----:B------:R-:W-:-:S04]  /*90d0*/  MOV R2, R10 ;  /* 0x0000000a00027202 */ /* 0x000fc80000000f00 */
[----:B------:R-:W-:-:S07]  /*90e0*/  MOV R0, R2 ;  /* 0x0000000200007202 */ /* 0x000fce0000000f00 */
.L_x_213:
[----:B------:R-:W0:Y:S02]  /*90f0*/  LDS R2, [R0+0x4] ;  /* 0x0000040000027984 */ /* 0x000e240000000800 */
[----:B0-----:R-:W-:-:S06]  /*9100*/  HADD2 R3, R2, R7 ;  /* 0x0000000702037230 */ /* 0x001fcc0000000000 */
[----:B------:R-:W0:Y:S02]  /*9110*/  ATOMS.CAST.SPIN R3, [R0+0x4], R2, R3 ;  /* 0x000004020003738d */ /* 0x000e240001800003 */
[----:B0-----:R-:W-:-:S13]  /*9120*/  ISETP.EQ.U32.AND P0, PT, R3, 0x1, PT ;  /* 0x000000010300780c */ /* 0x001fda0003f02070 */
[----:B------:R-:W-:Y:S05]  /*9130*/  @!P0 BRA `(.L_x_213) ;  /* 0xfffffffc00ec8947 */ /* 0x000fea000383ffff */
[----:B------:R-:W-:Y:S05]  /*9140*/  EXIT ;  /* 0x000000000000794d */ /* 0x000fea0003800000 */
.L_x_212:
[----:B------:R-:W0:Y:S02]  /*9150*/  LD.E R0, desc[UR8][R10.64+0x4] ;  /* 0x000004080a007980 */ /* 0x000e24000c101900 */
[----:B0-----:R-:W-:-:S05]  /*9160*/  IADD3 R3, R7, R0, RZ ;  /* 0x0000000007037210 */ /* 0x001fca0007ffe0ff */
[----:B------:R-:W-:Y:S01]  /*9170*/  ST.E desc[UR8][R10.64+0x4], R3 ;  /* 0x000004030a007985 */ /* 0x000fe2000c101908 */
[----:B------:R-:W-:Y:S05]  /*9180*/  EXIT ;  /* 0x000000000000794d */ /* 0x000fea0003800000 */
.L_x_214:
        /* <DEDUP_REMOVED lines=15> */
.L_x_3212:


//--------------------- .text._Z23gemm_half_q_half_kernelILi4ELi8ELb0ELb0ELi64EEvPK6__halfPKjS4_S2_PS0_iiiiPKtS7_iiiiiibS2_i --------------------------
	.section	.text._Z23gemm_half_q_half_kernelILi4ELi8ELb0ELb0ELi64EEvPK6__halfPKjS4_S2_PS0_iiiiPKtS7_iiiiiibS2_i,"ax",@progbits
	.align	128
        .global         _Z23gemm_half_q_half_kernelILi4ELi8ELb0ELb0ELi64EEvPK6__halfPKjS4_S2_PS0_iiiiPKtS7_iiiiiibS2_i
        .type           _Z23gemm_half_q_half_kernelILi4ELi8ELb0ELb0ELi64EEvPK6__halfPKjS4_S2_PS0_iiiiPKtS7_iiiiiibS2_i,@function
        .size           _Z23gemm_half_q_half_kernelILi4ELi8ELb0ELb0ELi64EEvPK6__halfPKjS4_S2_PS0_iiiiPKtS7_iiiiiibS2_i,(.L_x_3213 - _Z23gemm_half_q_half_kernelILi4ELi8ELb0ELb0ELi64EEvPK6__halfPKjS4_S2_PS0_iiiiPKtS7_iiiiiibS2_i)
        .other          _Z23gemm_half_q_half_kernelILi4ELi8ELb0ELb0ELi64EEvPK6__halfPKjS4_S2_PS0_iiiiPKtS7_iiiiiibS2_i,@"STO_CUDA_ENTRY STV_DEFAULT"
_Z23gemm_half_q_half_kernelILi4ELi8ELb0ELb0ELi64EEvPK6__halfPKjS4_S2_PS0_iiiiPKtS7_iiiiiibS2_i:
.text._Z23gemm_half_q_half_kernelILi4ELi8ELb0ELb0ELi64EEvPK6__halfPKjS4_S2_PS0_iiiiPKtS7_iiiiiibS2_i:
        /* <DEDUP_REMOVED lines=45> */
.L_x_219:
        /* <DEDUP_REMOVED lines=16> */
.L_x_218:
        /* <DEDUP_REMOVED lines=16> */
.L_x_217:
        /* <DEDUP_REMOVED lines=17> */
.L_x_221:
        /* <DEDUP_REMOVED lines=16> */
.L_x_220:
[----:B------:R-:W-:-:S04]  /*06e0*/  IADD3 R8, R26, -R17, RZ ;  /* 0x800000111a087210 */ /* 0x000fc80007ffe0ff */
[----:B------:R-:W-:-:S13]  /*06f0*/  ISETP.GT.AND P2, PT, R8, 0x1, PT ;  /* 0x000000010800780c */ /* 0x000fda0003f44270 */
[----:B------:R-:W-:Y:S01]  /*0700*/  @P2 PLOP3.LUT P0, PT, PT, PT, PT, 0x8, 0x0 ;  /* 0x000000000000281c */ /* 0x000fe20003f0e170 */
[----:B------:R-:W-:Y:S01]  /*0710*/  @P2 IMAD.WIDE R10, R23, 0x2, R6 ;  /* 0x00000002170a2825 */ /* 0x000fe200078e0206 */
[----:B------:R-:W-:Y:S01]  /*0720*/  @P2 IADD3 R17, R17, 0x2, RZ ;  /* 0x0000000211112810 */ /* 0x000fe20007ffe0ff */
[----:B------:R0:W2:Y:S03]  /*0730*/  @P2 LDG.E.U16.CONSTANT R15, desc[UR8][R6.64] ;  /* 0x00000008060f2981 */ /* 0x0000a6000c1e9500 */
[----:B------:R-:W-:Y:S02]  /*0740*/  ISETP.LT.OR P0, PT, R17, R26, P0 ;  /* 0x0000001a1100720c */ /* 0x000fe40000701670 */
[----:B------:R-:W3:Y:S01]  /*0750*/  @P2 LDG.E.U16.CONSTANT R17, desc[UR8][R10.64] ;  /* 0x000000080a112981 */ /* 0x000ee2000c1e9500 */
[----:B0-----:R-:W-:-:S10]  /*0760*/  @P2 IMAD.WIDE R6, R23, 0x2, R10 ;  /* 0x0000000217062825 */ /* 0x001fd400078e020a */
[----:B------:R-:W4:Y:S04]  /*0770*/  @P0 LDG.E.U16.CONSTANT R13, desc[UR8][R6.64] ;  /* 0x00000008060d0981 */ /* 0x000f28000c1e9500 */
[----:B--2---:R-:W-:Y:S04]  /*0780*/  @P2 STS.U16 [R0], R15 ;  /* 0x0000000f00002388 */ /* 0x004fe80000000400 */
[----:B---3--:R0:W-:Y:S02]  /*0790*/  @P2 STS.U16 [R0+0x80], R17 ;  /* 0x0000801100002388 */ /* 0x0081e40000000400 */
[----:B0-----:R-:W-:-:S05]  /*07a0*/  @P2 IADD3 R0, R0, 0x100, RZ ;  /* 0x0000010000002810 */ /* 0x001fca0007ffe0ff */
[----:B----4-:R1:W-:Y:S02]  /*07b0*/  @P0 STS.U16 [R0], R13 ;  /* 0x0000000d00000388 */ /* 0x0103e40000000400 */
.L_x_216:
[----:B------:R-:W-:Y:S05]  /*07c0*/  BSYNC B0 ;  /* 0x0000000000007941 */ /* 0x000fea0003800000 */
.L_x_215:
[----:B------:R-:W-:Y:S02]  /*07d0*/  ULDC UR5, c[0x0][0x23c] ;  /* 0x00008f0000057ab9 */ /* 0x000fe40000000800 */
[----:B01----:R-:W-:-:S04]  /*07e0*/  MOV R0, UR5 ;  /* 0x0000000500007c02 */ /* 0x003fc80008000f00 */
        /* <DEDUP_REMOVED lines=11> */
[----:B------:R-:W-:-:S04]  /*08a0*/  PLOP3.LUT P0, PT, PT, PT, PT, 0x80, 0x0 ;  /* 0x000000000000781c */ /* 0x000fc80003f0f070 */
[----:B------:R-:W-:Y:S01]  /*08b0*/  LEA R2, R5, UR4, 0x2 ;  /* 0x0000000405027c11 */ /* 0x000fe2000f8e10ff */
[----:B------:R-:W-:-:S03]  /*08c0*/  HFMA2.MMA R5, -RZ, RZ, 0, 0 ;  /* 0x00000000ff057435 */ /* 0x000fc600000001ff */
[----:B------:R-:W-:-:S05]  /*08d0*/  LEA R3, R3, R2, 0x2 ;  /* 0x0000000203037211 */ /* 0x000fca00078e10ff */
[----:B0-----:R-:W-:Y:S01]  /*08e0*/  IMAD.WIDE R2, R3, 0x2, R6 ;  /* 0x0000000203027825 */ /* 0x001fe200078e0206 */
[----:B------:R-:W-:Y:S06]  /*08f0*/  @!P2 BRA `(.L_x_223) ;  /* 0x000000000034a947 */ /* 0x000fec0003800000 */
[----:B------:R-:W-:Y:S02]  /*0900*/  PLOP3.LUT P0, PT, PT, PT, PT, 0x8, 0x0 ;  /* 0x000000000000781c */ /* 0x000fe40003f0e170 */
[----:B------:R-:W-:-:S11]  /*0910*/  IADD3 R8, R26, -0x3, RZ ;  /* 0xfffffffd1a087810 */ /* 0x000fd60007ffe0ff */
.L_x_224:
        /* <DEDUP_REMOVED lines=11> */
.L_x_223:
[----:B-1----:R-:W-:-:S04]  /*09d0*/  IADD3 R6, R26, -R5, RZ ;  /* 0x800000051a067210 */ /* 0x002fc80007ffe0ff */
        /* <DEDUP_REMOVED lines=9> */
.L_x_222:
        /* <DEDUP_REMOVED lines=18> */
.L_x_226:
[----:B-----5:R-:W-:-:S05]  /*0b90*/  IADD3 R19, R8, R22, RZ ;  /* 0x0000001608137210 */ /* 0x020fca0007ffe0ff */
[----:B0-----:R-:W-:-:S05]  /*0ba0*/  IMAD R16, R19, R0, RZ ;  /* 0x0000000013107224 */ /* 0x001fca00078e02ff */
        /* <DEDUP_REMOVED lines=40> */
.L_x_225:
        /* <DEDUP_REMOVED lines=8> */
[----:B------:R-:W-:Y:S02]  /*0eb0*/  LEA.HI R8, R3, R2, RZ, 0x5 ;  /* 0x0000000203087211 */ /* 0x000fe400078f28ff */
[----:B------:R-:W-:Y:S02]  /*0ec0*/  CS2R R2, SRZ ;  /* 0x0000000000027805 */ /* 0x000fe4000001ff00 */
[C---:B-1----:R-:W-:Y:S02]  /*0ed0*/  ISETP.GT.AND P3, PT, R28.reuse, R15, PT ;  /* 0x0000000f1c00720c */ /* 0x042fe40003f64270 */
[----:B--2---:R-:W-:Y:S01]  /*0ee0*/  ISETP.GT.AND P5, PT, R28, R13, PT ;  /* 0x0000000d1c00720c */ /* 0x004fe20003fa4270 */
[----:B------:R-:W-:-:S12]  /*0ef0*/  @!P2 BRA `(.L_x_227) ;  /* 0x00000000001ca947 */ /* 0x000fd80003800000 */
[----:B------:R-:W1:Y:S02]  /*0f00*/  LDC R3, c[0x0][0x25c] ;  /* 0x00009700ff037b82 */ /* 0x000e640000000800 */
[----:B-1----:R-:W-:-:S04]  /*0f10*/  VIMNMX R3, R28, R3, PT ;  /* 0x000000031c037248 */ /* 0x002fc80003fe0100 */
[----:B------:R-:W-:-:S04]  /*0f20*/  IADD3 R3, R3, -UR4, RZ ;  /* 0x8000000403037c10 */ /* 0x000fc8000fffe0ff */
[----:B------:R-:W-:-:S04]  /*0f30*/  SHF.R.S32.HI R6, RZ, 0x1f, R3 ;  /* 0x0000001fff067819 */ /* 0x000fc80000011403 */
[----:B------:R-:W-:-:S04]  /*0f40*/  LEA.HI R6, R6, R3, RZ, 0x5 ;  /* 0x0000000306067211 */ /* 0x000fc800078f28ff */
[----:B------:R-:W-:-:S05]  /*0f50*/  SHF.R.S32.HI R6, RZ, 0x5, R6 ;  /* 0x00000005ff067819 */ /* 0x000fca0000011406 */
[----:B------:R-:W-:-:S07]  /*0f60*/  IMAD R3, R6, 0x6, RZ ;  /* 0x0000000606037824 */ /* 0x000fce00078e02ff */
.L_x_227:
[----:B------:R-:W-:Y:S05]  /*0f70*/  @!P3 BRA `(.L_x_228) ;  /* 0x00000000001cb947 */ /* 0x000fea0003800000 */
[----:B------:R-:W1:Y:S02]  /*0f80*/  LDC R7, c[0x0][0x260] ;  /* 0x00009800ff077b82 */ /* 0x000e640000000800 */
[----:B-1----:R-:W-:-:S04]  /*0f90*/  VIMNMX R2, R28, R7, PT ;  /* 0x000000071c027248 */ /* 0x002fc80003fe0100 */
[----:B------:R-:W-:-:S04]  /*0fa0*/  IADD3 R2, R2, -R15, RZ ;  /* 0x8000000f02027210 */ /* 0x000fc80007ffe0ff */
[----:B------:R-:W-:-:S04]  /*0fb0*/  SHF.R.S32.HI R7, RZ, 0x1f, R2 ;  /* 0x0000001fff077819 */ /* 0x000fc80000011402 */
[----:B------:R-:W-:-:S04]  /*0fc0*/  LEA.HI R7, R7, R2, RZ, 0x5 ;  /* 0x0000000207077211 */ /* 0x000fc800078f28ff */
[----:B------:R-:W-:-:S04]  /*0fd0*/  SHF.R.S32.HI R7, RZ, 0x5, R7 ;  /* 0x00000005ff077819 */ /* 0x000fc80000011407 */
[----:B------:R-:W-:-:S07]  /*0fe0*/  LEA R2, R7, R7, 0x2 ;  /* 0x0000000707027211 */ /* 0x000fce00078e10ff */
.L_x_228:
[----:B------:R-:W-:Y:S01]  /*0ff0*/  HFMA2.MMA R15, -RZ, RZ, 0, 0 ;  /* 0x00000000ff0f7435 */ /* 0x000fe200000001ff */
[----:B------:R-:W-:Y:S02]  /*1000*/  CS2R R6, SRZ ;  /* 0x0000000000067805 */ /* 0x000fe4000001ff00 */
[----:B------:R-:W-:Y:S01]  /*1010*/  SHF.R.S32.HI R10, RZ, 0x5, R8 ;  /* 0x00000005ff0a7819 */ /* 0x000fe20000011408 */
[----:B------:R-:W-:Y:S07]  /*1020*/  @!P4 BRA `(.L_x_229) ;  /* 0x00000000001cc947 */ /* 0x000fee0003800000 */
[----:B------:R-:W1:Y:S02]  /*1030*/  LDC R7, c[0x0][0x264] ;  /* 0x00009900ff077b82 */ /* 0x000e640000000800 */
[----:B-1----:R-:W-:-:S04]  /*1040*/  VIMNMX R7, R28, R7, PT ;  /* 0x000000071c077248 */ /* 0x002fc80003fe0100 */
[----:B------:R-:W-:-:S04]  /*1050*/  IADD3 R7, R7, -UR5, RZ ;  /* 0x8000000507077c10 */ /* 0x000fc8000fffe0ff */
[----:B------:R-:W-:-:S04]  /*1060*/  SHF.R.S32.HI R8, RZ, 0x1f, R7 ;  /* 0x0000001fff087819 */ /* 0x000fc80000011407 */
[----:B------:R-:W-:-:S04]  /*1070*/  LEA.HI R8, R8, R7, RZ, 0x5 ;  /* 0x0000000708087211 */ /* 0x000fc800078f28ff */
[----:B------:R-:W-:-:S04]  /*1080*/  SHF.R.S32.HI R8, RZ, 0x5, R8 ;  /* 0x00000005ff087819 */ /* 0x000fc80000011408 */
[----:B------:R-:W-:-:S07]  /*1090*/  SHF.L.U32 R7, R8, 0x2, RZ ;  /* 0x0000000208077819 */ /* 0x000fce00000006ff */
.L_x_229:
        /* <DEDUP_REMOVED lines=8> */
.L_x_230:
        /* <DEDUP_REMOVED lines=8> */
.L_x_231:
        /* <DEDUP_REMOVED lines=14> */
[----:B------:R-:W0:Y:S01]  /*1280*/  LDG.E.U16.CONSTANT R3, desc[UR8][R4.64+0x2] ;  /* 0x0000020804037981 */ /* 0x000e22000c1e9500 */
[----:B------:R-:W1:Y:S01]  /*1290*/  S2UR UR5, SR_CgaCtaId ;  /* 0x00000000000579c3 */ /* 0x000e620000008800 */
[----:B------:R-:W-:Y:S01]  /*12a0*/  IMAD R0, R15, R0, RZ ;  /* 0x000000000f007224 */ /* 0x000fe200078e02ff */
[----:B------:R-:W-:Y:S01]  /*12b0*/  ULDC.64 UR6, c[0x0][0x218] ;  /* 0x0000860000067ab9 */ /* 0x000fe20000000a00 */
[----:B------:R-:W-:Y:S01]  /*12c0*/  UMOV UR4, 0x400 ;  /* 0x0000040000047882 */ /* 0x000fe20000000000 */
[----:B------:R-:W-:Y:S02]  /*12d0*/  MOV R20, RZ ;  /* 0x000000ff00147202 */ /* 0x000fe40000000f00 */
[----:B------:R-:W-:-:S02]  /*12e0*/  SHF.R.S32.HI R2, RZ, 0x1f, R0 ;  /* 0x0000001fff027819 */ /* 0x000fc40000011400 */
[----:B------:R-:W-:Y:S02]  /*12f0*/  IADD3 R0, P0, R9, R0, RZ ;  /* 0x0000000009007210 */ /* 0x000fe40007f1e0ff */
[----:B------:R-:W-:Y:S02]  /*1300*/  PRMT R25, R25, 0x5410, RZ ;  /* 0x0000541019197816 */ /* 0x000fe400000000ff */
[----:B------:R-:W-:Y:S02]  /*1310*/  LEA.HI.X.SX32 R9, R9, R2, 0x1, P0 ;  /* 0x0000000209097211 */ /* 0x000fe400000f0eff */
[----:B------:R-:W-:-:S04]  /*1320*/  LEA R8, P0, R0, UR6, 0x2 ;  /* 0x0000000600087c11 */ /* 0x000fc8000f8010ff */
[----:B------:R-:W-:Y:S01]  /*1330*/  LEA.HI.X R9, R0, UR7, R9, 0x2, P0 ;  /* 0x0000000700097c11 */ /* 0x000fe200080f1409 */
[----:B-1----:R-:W-:-:S03]  /*1340*/  ULEA UR4, UR5, UR4, 0x18 ;  /* 0x0000000405047291 */ /* 0x002fc6000f8ec03f */
[----:B------:R-:W-:Y:S01]  /*1350*/  ULDC UR5, c[0x0][0x264] ;  /* 0x0000990000057ab9 */ /* 0x000fe20000000800 */
[----:B--2---:R-:W-:Y:S02]  /*1360*/  PRMT R61, R6, 0x7610, R6 ;  /* 0x00007610063d7816 */ /* 0x004fe40000000006 */
[----:B------:R-:W-:Y:S02]  /*1370*/  PRMT R62, R7, 0x7610, R7 ;  /* 0x00007610073e7816 */ /* 0x000fe40000000007 */
[----:B0-----:R-:W-:-:S07]  /*1380*/  IADD3 R18, R28, R3, RZ ;  /* 0x000000031c127210 */ /* 0x001fce0007ffe0ff */
.L_x_237:
[----:B------:R-:W-:-:S13]  /*1390*/  ISETP.NE.AND P0, PT, R28, R18, PT ;  /* 0x000000121c00720c */ /* 0x000fda0003f05270 */
[----:B------:R-:W0:Y:S01]  /*13a0*/  @!P0 LDC.64 R2, c[0x0][0x248] ;  /* 0x00009200ff028b82 */ /* 0x000e220000000a00 */
[----:B------:R-:W-:Y:S02]  /*13b0*/  @!P0 IADD3 R20, R20, 0x1, RZ ;  /* 0x0000000114148810 */ /* 0x000fe40007ffe0ff */
[----:B------:R-:W-:Y:S02]  /*13c0*/  @!P0 SHF.L.U32 R5, R28, 0x1, RZ ;  /* 0x000000011c058819 */ /* 0x000fe400000006ff */
[----:B------:R-:W-:-:S03]  /*13d0*/  @!P0 LEA R0, R20, R1, 0x3 ;  /* 0x0000000114008211 */ /* 0x000fc600078e18ff */
[----:B0-----:R-:W-:Y:S02]  /*13e0*/  @!P0 IMAD.WIDE R2, R5, 0x2, R2 ;  /* 0x0000000205028825 */ /* 0x001fe400078e0202 */
[----:B------:R-:W2:Y:S04]  /*13f0*/  @!P0 LDL.64 R4, [R0] ;  /* 0x0000000000048983 */ /* 0x000ea80000100a00 */
[----:B------:R-:W3:Y:S01]  /*1400*/  @!P0 LDG.E.U16.CONSTANT R3, desc[UR8][R2.64+0x2] ;  /* 0x0000020802038981 */ /* 0x000ee2000c1e9500 */
[----:B--2---:R-:W-:Y:S02]  /*1410*/  @!P0 PRMT R61, R4, 0x7610, R61 ;  /* 0x00007610043d8816 */ /* 0x004fe4000000003d */
[----:B------:R-:W-:Y:S02]  /*1420*/  @!P0 PRMT R62, R5, 0x7610, R62 ;  /* 0x00007610053e8816 */ /* 0x000fe4000000003e */
[----:B---3--:R-:W-:-:S02]  /*1430*/  @!P0 IADD3 R18, R3, R28, RZ ;  /* 0x0000001c03128210 */ /* 0x008fc40007ffe0ff */
[----:B------:R-:W-:Y:S02]  /*1440*/  @!P0 PRMT R61, R61, 0x7610, R4 ;  /* 0x000076103d3d8816 */ /* 0x000fe40000000004 */
[----:B------:R-:W-:Y:S01]  /*1450*/  @!P0 PRMT R62, R62, 0x7610, R5 ;  /* 0x000076103e3e8816 */ /* 0x000fe20000000005 */
[----:B------:R-:W-:Y:S06]  /*1460*/  @!P1 BRA `(.L_x_233) ;  /* 0x0000004c00509947 */ /* 0x000fec0003800000 */
[----:B------:R-:W2:Y:S01]  /*1470*/  LDG.E.128.CONSTANT R4, desc[UR8][R8.64] ;  /* 0x0000000808047981 */ /* 0x000ea2000c1e9d00 */
[----:B------:R-:W-:Y:S01]  /*1480*/  HFMA2.MMA R63, -RZ, RZ, 0, 0.0625 ;  /* 0x00002c00ff3f7435 */ /* 0x000fe200000001ff */
[----:B------:R-:W-:Y:S02]  /*1490*/  ISETP.GE.AND P0, PT, R26, 0x2, PT ;  /* 0x000000021a00780c */ /* 0x000fe40003f06270 */
[----:B------:R-:W0:Y:S02]  /*14a0*/  LDS.64 R2, [UR4] ;  /* 0x00000004ff027984 */ /* 0x000e240008000a00 */
[----:B0-----:R-:W-:Y:S02]  /*14b0*/  HADD2.F32 R35, -RZ, R2.H1_H1 ;  /* 0x30000002ff237230 */ /* 0x001fe40000004100 */
[--C-:B------:R-:W-:Y:S02]  /*14c0*/  HADD2.F32 R30, -RZ, R3.reuse.H0_H0 ;  /* 0x20000003ff1e7230 */ /* 0x100fe40000004100 */
[----:B------:R-:W-:Y:S01]  /*14d0*/  HADD2.F32 R14, -RZ, R3.H1_H1 ;  /* 0x30000003ff0e7230 */ /* 0x000fe20000004100 */
[----:B--2---:R-:W-:-:S02]  /*14e0*/  LOP3.LUT R0, R4, 0xf000f, RZ, 0xc0, !PT ;  /* 0x000f000f04007812 */ /* 0x004fc400078ec0ff */
[----:B------:R-:W-:Y:S02]  /*14f0*/  LOP3.LUT R32, R6, 0xf000f, RZ, 0xc0, !PT ;  /* 0x000f000f06207812 */ /* 0x000fe400078ec0ff */
[----:B------:R-:W-:Y:S02]  /*1500*/  LOP3.LUT R13, R4, 0xf000f0, RZ, 0xc0, !PT ;  /* 0x00f000f0040d7812 */ /* 0x000fe400078ec0ff */
[----:B------:R-:W-:Y:S02]  /*1510*/  SHF.R.U32.HI R15, RZ, 0x8, R4 ;  /* 0x00000008ff0f7819 */ /* 0x000fe40000011604 */
[----:B------:R-:W-:Y:S02]  /*1520*/  LOP3.LUT R0, R0, 0x64006400, RZ, 0xfc, !PT ;  /* 0x6400640000007812 */ /* 0x000fe400078efcff */
[----:B------:R-:W-:Y:S02]  /*1530*/  LOP3.LUT R4, R5, 0xf000f, RZ, 0xc0, !PT ;  /* 0x000f000f05047812 */ /* 0x000fe400078ec0ff */
[----:B------:R-:W-:-:S02]  /*1540*/  LOP3.LUT R33, R6, 0xf000f0, RZ, 0xc0, !PT ;  /* 0x00f000f006217812 */ /* 0x000fc400078ec0ff */
[----:B------:R-:W-:Y:S02]  /*1550*/  SHF.R.U32.HI R17, RZ, 0x8, R6 ;  /* 0x00000008ff117819 */ /* 0x000fe40000011606 */
[----:B------:R-:W-:Y:S02]  /*1560*/  LOP3.LUT R6, R7, 0xf000f, RZ, 0xc0, !PT ;  /* 0x000f000f07067812 */ /* 0x000fe400078ec0ff */
[----:B------:R-:W-:Y:S02]  /*1570*/  LOP3.LUT R29, R5, 0xf000f0, RZ, 0xc0, !PT ;  /* 0x00f000f0051d7812 */ /* 0x000fe400078ec0ff */
[----:B------:R-:W-:Y:S01]  /*1580*/  SHF.R.U32.HI R16, RZ, 0x8, R5 ;  /* 0x00000008ff107819 */ /* 0x000fe20000011605 */
[----:B------:R-:W-:Y:S01]  /*1590*/  HADD2.F32 R5, -RZ, R2.H0_H0 ;  /* 0x20000002ff057230 */ /* 0x000fe20000004100 */
[----:B------:R-:W-:Y:S01]  /*15a0*/  LOP3.LUT R32, R32, 0x64006400, RZ, 0xfc, !PT ;  /* 0x6400640020207812 */ /* 0x000fe200078efcff */
[----:B------:R-:W-:Y:S01]  /*15b0*/  HADD2 R2, R0, -1032, -1032 ;  /* 0xe408e40800027430 */ /* 0x000fe20000000000 */
[----:B------:R-:W-:-:S02]  /*15c0*/  LOP3.LUT R4, R4, 0x64006400, RZ, 0xfc, !PT ;  /* 0x6400640004047812 */ /* 0x000fc400078efcff */
[----:B------:R-:W-:Y:S01]  /*15d0*/  LOP3.LUT R0, R6, 0x64006400, RZ, 0xfc, !PT ;  /* 0x6400640006007812 */ /* 0x000fe200078efcff */
[----:B------:R-:W-:Y:S02]  /*15e0*/  HADD2 R32, R32, -1032, -1032 ;  /* 0xe408e40820207430 */ /* 0x000fe40000000000 */
[--C-:B------:R-:W-:Y:S02]  /*15f0*/  HADD2.F32 R41, -RZ, R2.reuse.H1_H1 ;  /* 0x30000002ff297230 */ /* 0x100fe40000004100 */
[----:B------:R-:W-:Y:S02]  /*1600*/  HADD2 R34, R4, -1032, -1032 ;  /* 0xe408e40804227430 */ /* 0x000fe40000000000 */
[----:B------:R-:W-:Y:S02]  /*1610*/  HADD2.F32 R4, -RZ, R2.H0_H0 ;  /* 0x20000002ff047230 */ /* 0x000fe40000004100 */
[----:B------:R-:W-:Y:S02]  /*1620*/  HADD2 R36, R0, -1032, -1032 ;  /* 0xe408e40800247430 */ /* 0x000fe40000000000 */
[--C-:B------:R-:W-:Y:S01]  /*1630*/  HADD2.F32 R2, -RZ, R32.reuse.H0_H0 ;  /* 0x20000020ff027230 */ /* 0x100fe20000004100 */
[----:B------:R-:W-:Y:S01]  /*1640*/  LOP3.LUT R12, R7, 0xf000f0, RZ, 0xc0, !PT ;  /* 0x00f000f0070c7812 */ /* 0x000fe200078ec0ff */
[----:B------:R-:W-:Y:S01]  /*1650*/  HADD2.F32 R39, -RZ, R32.H1_H1 ;  /* 0x30000020ff277230 */ /* 0x000fe20000004100 */
[----:B------:R-:W-:Y:S01]  /*1660*/  SHF.R.U32.HI R31, RZ, 0x8, R7 ;  /* 0x00000008ff1f7819 */ /* 0x000fe20000011607 */
[----:B------:R-:W-:Y:S01]  /*1670*/  HADD2.F32 R3, -RZ, R34.H0_H0 ;  /* 0x20000022ff037230 */ /* 0x000fe20000004100 */
[----:B------:R-:W-:Y:S01]  /*1680*/  LOP3.LUT R32, R13, 0x64006400, RZ, 0xfc, !PT ;  /* 0x640064000d207812 */ /* 0x000fe200078efcff */
[----:B------:R-:W0:Y:S01]  /*1690*/  LDS.64 R6, [UR4+0x8] ;  /* 0x00000804ff067984 */ /* 0x000e220008000a00 */
[----:B------:R-:W-:-:S02]  /*16a0*/  HADD2.F32 R0, -RZ, R36.H0_H0 ;  /* 0x20000024ff007230 */ /* 0x000fc40000004100 */
[C---:B------:R-:W-:Y:S01]  /*16b0*/  FFMA.FTZ R44, R5.reuse, R2, RZ ;  /* 0x00000002052c7223 */ /* 0x040fe200000100ff */
[----:B------:R-:W-:Y:S02]  /*16c0*/  HADD2.F32 R40, -RZ, R34.H1_H1 ;  /* 0x30000022ff287230 */ /* 0x000fe40000004100 */
[-C--:B------:R-:W-:Y:S02]  /*16d0*/  HFMA2 R13, R32, R63.reuse.H0_H0, -72, -72 ;  /* 0xd480d480200d7431 */ /* 0x080fe4000004003f */
[----:B------:R-:W-:Y:S02]  /*16e0*/  HADD2.F32 R38, -RZ, R36.H1_H1 ;  /* 0x30000024ff267230 */ /* 0x000fe40000004100 */
[----:B------:R-:W-:Y:S01]  /*16f0*/  FFMA.FTZ R32, R4, R5, RZ ;  /* 0x0000000504207223 */ /* 0x000fe200000100ff */
[----:B------:R-:W-:Y:S01]  /*1700*/  FFMA.FTZ R42, R5, R3, RZ ;  /* 0x00000003052a7223 */ /* 0x000fe200000100ff */
[----:B------:R-:W-:Y:S01]  /*1710*/  LOP3.LUT R34, R29, 0x64006400, RZ, 0xfc, !PT ;  /* 0x640064001d227812 */ /* 0x000fe200078efcff */
[----:B------:R-:W-:Y:S01]  /*1720*/  FFMA.FTZ R5, R5, R0, RZ ;  /* 0x0000000005057223 */ /* 0x000fe200000100ff */
[----:B------:R-:W-:Y:S01]  /*1730*/  LOP3.LUT R36, R33, 0x64006400, RZ, 0xfc, !PT ;  /* 0x6400640021247812 */ /* 0x000fe200078efcff */
[----:B------:R-:W-:Y:S01]  /*1740*/  FFMA.FTZ R32, R41, R35, R32 ;  /* 0x0000002329207223 */ /* 0x000fe20000010020 */
[----:B------:R-:W-:Y:S01]  /*1750*/  LOP3.LUT R12, R12, 0x64006400, RZ, 0xfc, !PT ;  /* 0x640064000c0c7812 */ /* 0x000fe200078efcff */
[----:B------:R-:W-:Y:S01]  /*1760*/  FFMA.FTZ R45, R35, R38, R5 ;  /* 0x00000026232d7223 */ /* 0x000fe20000010005 */
[----:B------:R-:W-:-:S02]  /*1770*/  HFMA2 R34, R34, R63.H0_H0, -72, -72 ;  /* 0xd480d48022227431 */ /* 0x000fc4000004003f */
[C---:B------:R-:W-:Y:S01]  /*1780*/  FFMA.FTZ R43, R35.reuse, R40, R42 ;  /* 0x00000028232b7223 */ /* 0x040fe2000001002a */
[-C--:B------:R-:W-:Y:S02]  /*1790*/  HFMA2 R5, R36, R63.reuse.H0_H0, -72, -72 ;  /* 0xd480d48024057431 */ /* 0x080fe4000004003f */
[----:B------:R-:W-:Y:S01]  /*17a0*/  FFMA.FTZ R44, R35, R39, R44 ;  /* 0x00000027232c7223 */ /* 0x000fe2000001002c */
[----:B------:R-:W-:Y:S02]  /*17b0*/  HFMA2 R33, R12, R63.H0_H0, -72, -72 ;  /* 0xd480d4800c217431 */ /* 0x000fe4000004003f */
[----:B------:R-:W-:Y:S02]  /*17c0*/  HADD2.F32 R37, -RZ, R13.H0_H0 ;  /* 0x2000000dff257230 */ /* 0x000fe40000004100 */
[----:B------:R-:W-:Y:S02]  /*17d0*/  HADD2.F32 R35, -RZ, R34.H0_H0 ;  /* 0x20000022ff237230 */ /* 0x000fe40000004100 */
[----:B------:R-:W-:-:S02]  /*17e0*/  HADD2.F32 R29, -RZ, R5.H0_H0 ;  /* 0x20000005ff1d7230 */ /* 0x000fc40000004100 */
[----:B------:R-:W-:Y:S02]  /*17f0*/  HADD2.F32 R12, -RZ, R33.H0_H0 ;  /* 0x20000021ff0c7230 */ /* 0x000fe40000004100 */
[C---:B------:R-:W-:Y:S01]  /*1800*/  FFMA.FTZ R43, R30.reuse, R35, R43 ;  /* 0x000000231e2b7223 */ /* 0x040fe2000001002b */
[----:B------:R-:W-:Y:S02]  /*1810*/  HADD2.F32 R36, -RZ, R13.H1_H1 ;  /* 0x3000000dff247230 */ /* 0x000fe40000004100 */
[----:B------:R-:W-:Y:S02]  /*1820*/  HADD2.F32 R13, -RZ, R5.H1_H1 ;  /* 0x30000005ff0d7230 */ /* 0x000fe40000004100 */
[----:B------:R-:W-:Y:S01]  /*1830*/  FFMA.FTZ R42, R30, R12, R45 ;  /* 0x0000000c1e2a7223 */ /* 0x000fe2000001002d */
[----:B------:R-:W-:Y:S02]  /*1840*/  HADD2.F32 R5, -RZ, R33.H1_H1 ;  /* 0x30000021ff057230 */ /* 0x000fe40000004100 */
[----:B------:R-:W-:Y:S01]  /*1850*/  FFMA.FTZ R33, R37, R30, R32 ;  /* 0x0000001e25217223 */ /* 0x000fe20000010020 */
[----:B------:R-:W-:-:S02]  /*1860*/  HADD2.F32 R34, -RZ, R34.H1_H1 ;  /* 0x30000022ff227230 */ /* 0x000fc40000004100 */
[----:B------:R-:W-:Y:S01]  /*1870*/  FFMA.FTZ R32, R30, R29, R44 ;  /* 0x0000001d1e207223 */ /* 0x000fe2000001002c */
[----:B------:R-:W-:Y:S01]  /*1880*/  LOP3.LUT R44, R31, 0xf000f, RZ, 0xc0, !PT ;  /* 0x000f000f1f2c7812 */ /* 0x000fe200078ec0ff */
[----:B------:R-:W-:Y:S01]  /*1890*/  FFMA.FTZ R30, R36, R14, R33 ;  /* 0x0000000e241e7223 */ /* 0x000fe20000010021 */
[C---:B------:R-:W-:Y:S01]  /*18a0*/  FFMA.FTZ R53, R14.reuse, R5, R42 ;  /* 0x000000050e357223 */ /* 0x040fe2000001002a */
        /* <DEDUP_REMOVED lines=32> */
[----:B------:R-:W-:Y:S01]  /*1ab0*/  HADD2.F32 R46, -RZ, R46.H1_H1 ;  /* 0x3000002eff2e7230 */ /* 0x000fe20000004100 */
[----:B------:R-:W-:Y:S01]  /*1ac0*/  LOP3.LUT R52, R17, 0x64006400, RZ, 0xfc, !PT ;  /* 0x6400640011347812 */ /* 0x000fe200078efcff */
[----:B------:R-:W-:Y:S01]  /*1ad0*/  HADD2.F32 R14, -RZ, R7.H0_H0 ;  /* 0x20000007ff0e7230 */ /* 0x000fe20000004100 */
[----:B------:R-:W-:Y:S01]  /*1ae0*/  LOP3.LUT R54, R31, 0x64006400, RZ, 0xfc, !PT ;  /* 0x640064001f367812 */ /* 0x000fe200078efcff */
[----:B------:R-:W-:-:S02]  /*1af0*/  HFMA2 R31, R16, R63.H0_H0, -72, -72 ;  /* 0xd480d480101f7431 */ /* 0x000fc4000004003f */
[----:B------:R-:W-:Y:S01]  /*1b00*/  FFMA.FTZ R55, R57, R6, R30 ;  /* 0x0000000639377223 */ /* 0x000fe2000001001e */
[-C--:B------:R-:W-:Y:S02]  /*1b10*/  HFMA2 R15, R50, R63.reuse.H0_H0, -72, -72 ;  /* 0xd480d480320f7431 */ /* 0x080fe4000004003f */
[----:B------:R-:W-:Y:S01]  /*1b20*/  FFMA.FTZ R59, R6, R48, R33 ;  /* 0x00000030063b7223 */ /* 0x000fe20000010021 */
[-C--:B------:R-:W-:Y:S02]  /*1b30*/  HFMA2 R16, R52, R63.reuse.H0_H0, -72, -72 ;  /* 0xd480d48034107431 */ /* 0x080fe4000004003f */
[----:B------:R-:W-:Y:S02]  /*1b40*/  HADD2.F32 R56, -RZ, R31.H0_H0 ;  /* 0x2000001fff387230 */ /* 0x000fe40000004100 */
[----:B------:R-:W-:Y:S02]  /*1b50*/  HFMA2 R17, R54, R63.H0_H0, -72, -72 ;  /* 0xd480d48036117431 */ /* 0x000fe4000004003f */
[----:B------:R-:W-:-:S02]  /*1b60*/  HADD2.F32 R49, -RZ, R15.H0_H0 ;  /* 0x2000000fff317230 */ /* 0x000fc40000004100 */
[C---:B------:R-:W-:Y:S01]  /*1b70*/  FFMA.FTZ R65, R6.reuse, R47, R32 ;  /* 0x0000002f06417223 */ /* 0x040fe20000010020 */
[----:B------:R-:W-:Y:S02]  /*1b80*/  HADD2.F32 R50, -RZ, R16.H0_H0 ;  /* 0x20000010ff327230 */ /* 0x000fe40000004100 */
[----:B------:R-:W-:Y:S01]  /*1b90*/  FFMA.FTZ R6, R6, R46, R53 ;  /* 0x0000002e06067223 */ /* 0x000fe20000010035 */
[----:B------:R-:W-:Y:S02]  /*1ba0*/  HADD2.F32 R51, -RZ, R17.H0_H0 ;  /* 0x20000011ff337230 */ /* 0x000fe40000004100 */
[----:B------:R-:W-:Y:S01]  /*1bb0*/  FFMA.FTZ R33, R56, R14, R55 ;  /* 0x0000000e38217223 */ /* 0x000fe20000010037 */
[----:B------:R-:W-:Y:S02]  /*1bc0*/  HADD2.F32 R7, -RZ, R7.H1_H1 ;  /* 0x30000007ff077230 */ /* 0x000fe40000004100 */
[----:B------:R-:W-:Y:S01]  /*1bd0*/  FFMA.FTZ R30, R14, R49, R59 ;  /* 0x000000310e1e7223 */ /* 0x000fe2000001003b */
[----:B------:R-:W-:-:S02]  /*1be0*/  HADD2.F32 R53, -RZ, R15.H1_H1 ;  /* 0x3000000fff357230 */ /* 0x000fc40000004100 */
[C---:B------:R-:W-:Y:S01]  /*1bf0*/  FFMA.FTZ R65, R14.reuse, R50, R65 ;  /* 0x000000320e417223 */ /* 0x040fe20000010041 */
        /* <DEDUP_REMOVED lines=18> */
[----:B------:R-:W-:Y:S01]  /*1d20*/  F2FP.F16.F32.PACK_AB R32, RZ, R30 ;  /* 0x0000001eff20723e */ /* 0x000fe200000000ff */
[--C-:B------:R-:W-:Y:S01]  /*1d30*/  HADD2 R30, R6.H0_H0, R10.reuse.H0_H0 ;  /* 0x2000000a061e7230 */ /* 0x100fe20000000800 */
[----:B------:R-:W-:Y:S01]  /*1d40*/  F2FP.F16.F32.PACK_AB R7, RZ, R7 ;  /* 0x00000007ff07723e */ /* 0x000fe200000000ff */
        /* <DEDUP_REMOVED lines=28> */
[----:B------:R-:W-:Y:S01]  /*1f10*/  FFMA.FTZ R60, R45, R6, R64 ;  /* 0x000000062d3c7223 */ /* 0x000fe20000010040 */
[----:B------:R-:W-:-:S02]  /*1f20*/  HADD2.F32 R64, -RZ, R10.H1_H1 ;  /* 0x3000000aff407230 */ /* 0x000fc40000004100 */
[-C--:B------:R-:W-:Y:S01]  /*1f30*/  FFMA.FTZ R59, R44, R6.reuse, R59 ;  /* 0x000000062c3b7223 */ /* 0x080fe2000001003b */
[-C--:B------:R-:W-:Y:S01]  /*1f40*/  FFMA.FTZ R58, R43, R6.reuse, R58 ;  /* 0x000000062b3a7223 */ /* 0x080fe2000001003a */
[----:B------:R-:W-:Y:S01]  /*1f50*/  FFMA.FTZ R7, R42, R6, R7 ;  /* 0x000000062a077223 */ /* 0x000fe20000010007 */
[--C-:B------:R-:W-:Y:S02]  /*1f60*/  HADD2.F32 R6, -RZ, R11.reuse.H0_H0 ;  /* 0x2000000bff067230 */ /* 0x100fe40000004100 */
[-C--:B------:R-:W-:Y:S01]  /*1f70*/  FFMA.FTZ R65, R57, R64.reuse, R60 ;  /* 0x0000004039417223 */ /* 0x080fe2000001003c */
[-C--:B------:R-:W-:Y:S01]  /*1f80*/  FFMA.FTZ R10, R48, R64.reuse, R59 ;  /* 0x00000040300a7223 */ /* 0x080fe2000001003b */
[-C--:B------:R-:W-:Y:S01]  /*1f90*/  FFMA.FTZ R59, R47, R64.reuse, R58 ;  /* 0x000000402f3b7223 */ /* 0x080fe2000001003a */
[----:B------:R-:W-:Y:S01]  /*1fa0*/  FFMA.FTZ R64, R46, R64, R7 ;  /* 0x000000402e407223 */ /* 0x000fe20000010007 */
[----:B------:R-:W-:Y:S02]  /*1fb0*/  HADD2.F32 R11, -RZ, R11.H1_H1 ;  /* 0x3000000bff0b7230 */ /* 0x000fe40000004100 */
        /* <DEDUP_REMOVED lines=80> */
[----:B------:R-:W-:-:S03]  /*24c0*/  HADD2.F32 R6, -RZ, R6.H1_H1 ;  /* 0x30000006ff067230 */ /* 0x000fc60000004100 */
[-C--:B------:R-:W-:Y:S01]  /*24d0*/  FFMA.FTZ R4, R4, R59.reuse, RZ ;  /* 0x0000003b04047223 */ /* 0x080fe200000100ff */
[-C--:B------:R-:W-:Y:S01]  /*24e0*/  FFMA.FTZ R3, R3, R59.reuse, RZ ;  /* 0x0000003b03037223 */ /* 0x080fe200000100ff */
[-C--:B------:R-:W-:Y:S01]  /*24f0*/  FFMA.FTZ R2, R2, R59.reuse, RZ ;  /* 0x0000003b02027223 */ /* 0x080fe200000100ff */
[----:B------:R-:W-:Y:S01]  /*2500*/  FFMA.FTZ R59, R0, R59, RZ ;  /* 0x0000003b003b7223 */ /* 0x000fe200000100ff */
[--C-:B------:R-:W-:Y:S02]  /*2510*/  HADD2.F32 R0, -RZ, R7.reuse.H0_H0 ;  /* 0x20000007ff007230 */ /* 0x100fe40000004100 */
[-C--:B------:R-:W-:Y:S01]  /*2520*/  FFMA.FTZ R4, R41, R6.reuse, R4 ;  /* 0x0000000629047223 */ /* 0x080fe20000010004 */
[-C--:B------:R-:W-:Y:S01]  /*2530*/  FFMA.FTZ R40, R40, R6.reuse, R3 ;  /* 0x0000000628287223 */ /* 0x080fe20000010003 */
[-C--:B------:R-:W-:Y:S01]  /*2540*/  FFMA.FTZ R2, R39, R6.reuse, R2 ;  /* 0x0000000627027223 */ /* 0x080fe20000010002 */
[----:B------:R-:W-:Y:S02]  /*2550*/  HADD2.F32 R7, -RZ, R7.H1_H1 ;  /* 0x30000007ff077230 */ /* 0x000fe40000004100 */
        /* <DEDUP_REMOVED lines=14> */
[--C-:B------:R-:W-:Y:S02]  /*2640*/  HADD2.F32 R0, -RZ, R11.reuse.H0_H0 ;  /* 0x2000000bff007230 */ /* 0x100fe40000004100 */
[----:B------:R-:W-:Y:S01]  /*2650*/  FFMA.FTZ R5, R42, R3, R5 ;  /* 0x000000032a057223 */ /* 0x000fe20000010005 */
        /* <DEDUP_REMOVED lines=25> */
.L_x_234:
        /* <DEDUP_REMOVED lines=10> */
[----:B------:R-:W-:Y:S02]  /*2890*/  LOP3.LUT R4, R5, 0xf000f, RZ, 0xc0, !PT ;  /* 0x000f000f05047812 */ /* 0x000fe400078ec0ff */
[----:B------:R-:W-:Y:S02]  /*28a0*/  LOP3.LUT R34, R6, 0xf000f, RZ, 0xc0, !PT ;  /* 0x000f000f06227812 */ /* 0x000fe400078ec0ff */
[----:B------:R-:W-:Y:S02]  /*28b0*/  LOP3.LUT R0, R0, 0x64006400, RZ, 0xfc, !PT ;  /* 0x6400640000007812 */ /* 0x000fe400078efcff */
[----:B------:R-:W-:Y:S02]  /*28c0*/  LOP3.LUT R4, R4, 0x64006400, RZ, 0xfc, !PT ;  /* 0x6400640004047812 */ /* 0x000fe400078efcff */
[----:B------:R-:W-:Y:S01]  /*28d0*/  LOP3.LUT R35, R6, 0xf000f0, RZ, 0xc0, !PT ;  /* 0x00f000f006237812 */ /* 0x000fe200078ec0ff */
[----:B------:R-:W-:Y:S01]  /*28e0*/  HADD2 R0, R0, -1032, -1032 ;  /* 0xe408e40800007430 */ /* 0x000fe20000000000 */
[----:B------:R-:W-:-:S02]  /*28f0*/  SHF.R.U32.HI R52, RZ, 0x8, R6 ;  /* 0x00000008ff347819 */ /* 0x000fc40000011606 */
[C---:B------:R-:W-:Y:S02]  /*2900*/  LOP3.LUT R36, R7.reuse, 0xf000f, RZ, 0xc0, !PT ;  /* 0x000f000f07247812 */ /* 0x040fe400078ec0ff */
[----:B------:R-:W-:Y:S01]  /*2910*/  LOP3.LUT R37, R7, 0xf000f0, RZ, 0xc0, !PT ;  /* 0x00f000f007257812 */ /* 0x000fe200078ec0ff */
[----:B------:R-:W-:Y:S01]  /*2920*/  HADD2.F32 R47, -RZ, R0.H1_H1 ;  /* 0x30000000ff2f7230 */ /* 0x000fe20000004100 */
[----:B------:R-:W-:Y:S02]  /*2930*/  SHF.R.U32.HI R53, RZ, 0x8, R7 ;  /* 0x00000008ff357819 */ /* 0x000fe40000011607 */
[----:B------:R-:W-:Y:S01]  /*2940*/  LOP3.LUT R34, R34, 0x64006400, RZ, 0xfc, !PT ;  /* 0x6400640022227812 */ /* 0x000fe200078efcff */
[----:B------:R-:W0:Y:S01]  /*2950*/  LDS.64 R6, [UR4+0x18] ;  /* 0x00001804ff067984 */ /* 0x000e220008000a00 */
[----:B------:R-:W-:Y:S02]  /*2960*/  LOP3.LUT R13, R5, 0xf000f0, RZ, 0xc0, !PT ;  /* 0x00f000f0050d7812 */ /* 0x000fe400078ec0ff */
[----:B------:R-:W-:Y:S01]  /*2970*/  SHF.R.U32.HI R51, RZ, 0x8, R5 ;  /* 0x00000008ff337819 */ /* 0x000fe20000011605 */
[----:B------:R-:W-:-:S02]  /*2980*/  HADD2.F32 R5, -RZ, R2.H0_H0 ;  /* 0x20000002ff057230 */ /* 0x000fc40000004100 */
[----:B------:R-:W-:Y:S01]  /*2990*/  HADD2 R2, R4, -1032, -1032 ;  /* 0xe408e40804027430 */ /* 0x000fe20000000000 */
[----:B------:R-:W-:Y:S01]  /*29a0*/  LOP3.LUT R36, R36, 0x64006400, RZ, 0xfc, !PT ;  /* 0x6400640024247812 */ /* 0x000fe200078efcff */
[----:B------:R-:W-:Y:S02]  /*29b0*/  HADD2 R34, R34, -1032, -1032 ;  /* 0xe408e40822227430 */ /* 0x000fe40000000000 */
[----:B------:R-:W-:Y:S01]  /*29c0*/  HADD2.F32 R4, -RZ, R0.H0_H0 ;  /* 0x20000000ff047230 */ /* 0x000fe20000004100 */
[----:B------:R-:W-:Y:S01]  /*29d0*/  LOP3.LUT R0, R13, 0x64006400, RZ, 0xfc, !PT ;  /* 0x640064000d007812 */ /* 0x000fe200078efcff */
[--C-:B------:R-:W-:Y:S02]  /*29e0*/  HADD2.F32 R3, -RZ, R2.reuse.H0_H0 ;  /* 0x20000002ff037230 */ /* 0x100fe40000004100 */
[----:B------:R-:W-:Y:S02]  /*29f0*/  HADD2 R36, R36, -1032, -1032 ;  /* 0xe408e40824247430 */ /* 0x000fe40000000000 */
[----:B------:R-:W-:Y:S01]  /*2a00*/  HADD2.F32 R46, -RZ, R2.H1_H1 ;  /* 0x30000002ff2e7230 */ /* 0x000fe20000004100 */
[----:B------:R-:W-:Y:S01]  /*2a10*/  LOP3.LUT R12, R12, 0x64006400, RZ, 0xfc, !PT ;  /* 0x640064000c0c7812 */ /* 0x000fe200078efcff */
[--C-:B------:R-:W-:Y:S01]  /*2a20*/  HADD2.F32 R2, -RZ, R34.reuse.H0_H0 ;  /* 0x20000022ff027230 */ /* 0x100fe20000004100 */
[----:B------:R-:W-:Y:S01]  /*2a30*/  LOP3.LUT R38, R37, 0x64006400, RZ, 0xfc, !PT ;  /* 0x6400640025267812 */ /* 0x000fe200078efcff */
[----:B------:R-:W-:Y:S01]  /*2a40*/  HADD2.F32 R45, -RZ, R34.H1_H1 ;  /* 0x30000022ff2d7230 */ /* 0x000fe20000004100 */
[----:B------:R-:W-:Y:S01]  /*2a50*/  LOP3.LUT R34, R35, 0x64006400, RZ, 0xfc, !PT ;  /* 0x6400640023227812 */ /* 0x000fe200078efcff */
[----:B------:R-:W-:-:S02]  /*2a60*/  HFMA2 R13, R0, R63.H0_H0, -72, -72 ;  /* 0xd480d480000d7431 */ /* 0x000fc4000004003f */
[--C-:B------:R-:W-:Y:S02]  /*2a70*/  HADD2.F32 R0, -RZ, R36.reuse.H0_H0 ;  /* 0x20000024ff007230 */ /* 0x100fe40000004100 */
[-C--:B------:R-:W-:Y:S02]  /*2a80*/  HFMA2 R35, R12, R63.reuse.H0_H0, -72, -72 ;  /* 0xd480d4800c237431 */ /* 0x080fe4000004003f */
[----:B------:R-:W-:Y:S02]  /*2a90*/  HADD2.F32 R44, -RZ, R36.H1_H1 ;  /* 0x30000024ff2c7230 */ /* 0x000fe40000004100 */
[-C--:B------:R-:W-:Y:S02]  /*2aa0*/  HFMA2 R34, R34, R63.reuse.H0_H0, -72, -72 ;  /* 0xd480d48022227431 */ /* 0x080fe4000004003f */
[----:B------:R-:W-:Y:S01]  /*2ab0*/  FFMA.FTZ R36, R4, R5, RZ ;  /* 0x0000000504247223 */ /* 0x000fe200000100ff */
[----:B------:R-:W-:Y:S02]  /*2ac0*/  HFMA2 R12, R38, R63.H0_H0, -72, -72 ;  /* 0xd480d480260c7431 */ /* 0x000fe4000004003f */
[C---:B------:R-:W-:Y:S01]  /*2ad0*/  FFMA.FTZ R38, R5.reuse, R3, RZ ;  /* 0x0000000305267223 */ /* 0x040fe200000100ff */
[C---:B------:R-:W-:Y:S01]  /*2ae0*/  FFMA.FTZ R48, R5.reuse, R2, RZ ;  /* 0x0000000205307223 */ /* 0x040fe200000100ff */
[----:B------:R-:W-:Y:S01]  /*2af0*/  FFMA.FTZ R5, R5, R0, RZ ;  /* 0x0000000005057223 */ /* 0x000fe200000100ff */
[----:B------:R-:W-:-:S02]  /*2b00*/  HADD2.F32 R43, -RZ, R35.H0_H0 ;  /* 0x20000023ff2b7230 */ /* 0x000fc40000004100 */
[----:B------:R-:W-:Y:S01]  /*2b10*/  FFMA.FTZ R36, R47, R11, R36 ;  /* 0x0000000b2f247223 */ /* 0x000fe20000010024 */
[--C-:B------:R-:W-:Y:S02]  /*2b20*/  HADD2.F32 R42, -RZ, R13.reuse.H0_H0 ;  /* 0x2000000dff2a7230 */ /* 0x100fe40000004100 */
[C---:B------:R-:W-:Y:S01]  /*2b30*/  FFMA.FTZ R38, R11.reuse, R46, R38 ;  /* 0x0000002e0b267223 */ /* 0x040fe20000010026 */
[----:B------:R-:W-:Y:S02]  /*2b40*/  HADD2.F32 R41, -RZ, R34.H0_H0 ;  /* 0x20000022ff297230 */ /* 0x000fe40000004100 */
[C---:B------:R-:W-:Y:S01]  /*2b50*/  FFMA.FTZ R48, R11.reuse, R45, R48 ;  /* 0x0000002d0b307223 */ /* 0x040fe20000010030 */
[----:B------:R-:W-:Y:S02]  /*2b60*/  HADD2.F32 R40, -RZ, R12.H0_H0 ;  /* 0x2000000cff287230 */ /* 0x000fe40000004100 */
[----:B------:R-:W-:Y:S01]  /*2b70*/  FFMA.FTZ R5, R11, R44, R5 ;  /* 0x0000002c0b057223 */ /* 0x000fe20000010005 */
[----:B------:R-:W-:Y:S01]  /*2b80*/  FFMA.FTZ R54, R43, R57, R36 ;  /* 0x000000392b367223 */ /* 0x000fe20000010024 */
[C---:B------:R-:W-:Y:S01]  /*2b90*/  FFMA.FTZ R55, R57.reuse, R42, R38 ;  /* 0x0000002a39377223 */ /* 0x040fe20000010026 */
[C---:B------:R-:W-:Y:S01]  /*2ba0*/  FFMA.FTZ R56, R57.reuse, R41, R48 ;  /* 0x0000002939387223 */ /* 0x040fe20000010030 */
[----:B------:R-:W-:Y:S01]  /*2bb0*/  FFMA.FTZ R57, R57, R40, R5 ;  /* 0x0000002839397223 */ /* 0x000fe20000010005 */
[----:B------:R-:W-:Y:S01]  /*2bc0*/  HADD2.F32 R38, -RZ, R13.H1_H1 ;  /* 0x3000000dff267230 */ /* 0x000fe20000004100 */
[----:B------:R-:W-:Y:S01]  /*2bd0*/  LOP3.LUT R11, R51, 0xf000f, RZ, 0xc0, !PT ;  /* 0x000f000f330b7812 */ /* 0x000fe200078ec0ff */
[----:B------:R-:W-:Y:S01]  /*2be0*/  HADD2.F32 R37, -RZ, R34.H1_H1 ;  /* 0x30000022ff257230 */ /* 0x000fe20000004100 */
[----:B------:R-:W-:Y:S01]  /*2bf0*/  LOP3.LUT R5, R10, 0xf000f, RZ, 0xc0, !PT ;  /* 0x000f000f0a057812 */ /* 0x000fe200078ec0ff */
[----:B------:R-:W-:Y:S01]  /*2c00*/  HADD2.F32 R39, -RZ, R35.H1_H1 ;  /* 0x30000023ff277230 */ /* 0x000fe20000004100 */
[----:B------:R-:W-:Y:S01]  /*2c10*/  LOP3.LUT R13, R52, 0xf000f, RZ, 0xc0, !PT ;  /* 0x000f000f340d7812 */ /* 0x000fe200078ec0ff */
[----:B------:R-:W-:Y:S01]  /*2c20*/  HADD2.F32 R36, -RZ, R12.H1_H1 ;  /* 0x3000000cff247230 */ /* 0x000fe20000004100 */
[----:B------:R-:W-:Y:S01]  /*2c30*/  LOP3.LUT R34, R53, 0xf000f, RZ, 0xc0, !PT ;  /* 0x000f000f35227812 */ /* 0x000fe200078ec0ff */
[----:B0-----:R-:W-:Y:S01]  /*2c40*/  HADD2.F32 R58, -RZ, R6.H0_H0 ;  /* 0x20000006ff3a7230 */ /* 0x001fe20000004100 */
[----:B------:R-:W-:Y:S01]  /*2c50*/  LOP3.LUT R11, R11, 0x64006400, RZ, 0xfc, !PT ;  /* 0x640064000b0b7812 */ /* 0x000fe200078efcff */
[----:B------:R-:W-:Y:S01]  /*2c60*/  FFMA.FTZ R55, R50, R38, R55 ;  /* 0x0000002632377223 */ /* 0x000fe20000010037 */
[----:B------:R-:W-:Y:S01]  /*2c70*/  LOP3.LUT R5, R5, 0x64006400, RZ, 0xfc, !PT ;  /* 0x6400640005057812 */ /* 0x000fe200078efcff */
[----:B------:R-:W-:Y:S01]  /*2c80*/  FFMA.FTZ R54, R39, R50, R54 ;  /* 0x0000003227367223 */ /* 0x000fe20000010036 */
[----:B------:R-:W-:Y:S01]  /*2c90*/  LOP3.LUT R13, R13, 0x64006400, RZ, 0xfc, !PT ;  /* 0x640064000d0d7812 */ /* 0x000fe200078efcff */
[----:B------:R-:W-:Y:S01]  /*2ca0*/  HADD2 R49, R11, -1032, -1032 ;  /* 0xe408e4080b317430 */ /* 0x000fe20000000000 */
[----:B------:R-:W-:Y:S01]  /*2cb0*/  LOP3.LUT R34, R34, 0x64006400, RZ, 0xfc, !PT ;  /* 0x6400640022227812 */ /* 0x000fe200078efcff */
[----:B------:R-:W-:-:S02]  /*2cc0*/  HADD2 R5, R5, -1032, -1032 ;  /* 0xe408e40805057430 */ /* 0x000fc40000000000 */
[C---:B------:R-:W-:Y:S01]  /*2cd0*/  FFMA.FTZ R56, R50.reuse, R37, R56 ;  /* 0x0000002532387223 */ /* 0x040fe20000010038 */
[----:B------:R-:W-:Y:S02]  /*2ce0*/  HADD2 R48, R13, -1032, -1032 ;  /* 0xe408e4080d307430 */ /* 0x000fe40000000000 */
[----:B------:R-:W-:Y:S01]  /*2cf0*/  FFMA.FTZ R59, R50, R36, R57 ;  /* 0x00000024323b7223 */ /* 0x000fe20000010039 */
[----:B------:R-:W-:Y:S02]  /*2d00*/  HADD2 R11, R34, -1032, -1032 ;  /* 0xe408e408220b7430 */ /* 0x000fe40000000000 */
[----:B------:R-:W-:Y:S01]  /*2d10*/  HADD2.F32 R34, -RZ, R49.H0_H0 ;  /* 0x20000031ff227230 */ /* 0x000fe20000004100 */
[----:B------:R-:W-:Y:S01]  /*2d20*/  LOP3.LUT R10, R10, 0xf000f0, RZ, 0xc0, !PT ;  /* 0x00f000f00a0a7812 */ /* 0x000fe200078ec0ff */
[----:B------:R-:W-:Y:S01]  /*2d30*/  HADD2.F32 R35, -RZ, R5.H0_H0 ;  /* 0x20000005ff237230 */ /* 0x000fe20000004100 */
[----:B------:R-:W-:Y:S01]  /*2d40*/  LOP3.LUT R51, R51, 0xf000f0, RZ, 0xc0, !PT ;  /* 0x00f000f033337812 */ /* 0x000fe200078ec0ff */
[----:B------:R-:W-:-:S02]  /*2d50*/  HADD2.F32 R13, -RZ, R48.H0_H0 ;  /* 0x20000030ff0d7230 */ /* 0x000fc40000004100 */
[C---:B------:R-:W-:Y:S01]  /*2d60*/  FFMA.FTZ R57, R58.reuse, R34, R55 ;  /* 0x000000223a397223 */ /* 0x040fe20000010037 */
        /* <DEDUP_REMOVED lines=10> */
[----:B------:R-:W-:Y:S01]  /*2e10*/  HADD2.F32 R48, -RZ, R11.H1_H1 ;  /* 0x3000000bff307230 */ /* 0x000fe20000004100 */
[----:B------:R-:W-:Y:S01]  /*2e20*/  LOP3.LUT R10, R10, 0x64006400, RZ, 0xfc, !PT ;  /* 0x640064000a0a7812 */ /* 0x000fe200078efcff */
[----:B------:R-:W-:-:S02]  /*2e30*/  HADD2.F32 R59, -RZ, R7.H0_H0 ;  /* 0x20000007ff3b7230 */ /* 0x000fc40000004100 */
[----:B------:R-:W-:Y:S01]  /*2e40*/  FFMA.FTZ R11, R5, R6, R54 ;  /* 0x00000006050b7223 */ /* 0x000fe20000010036 */
[C---:B------:R-:W-:Y:S01]  /*2e50*/  FFMA.FTZ R68, R6.reuse, R50, R57 ;  /* 0x0000003206447223 */ /* 0x040fe20000010039 */
[C---:B------:R-:W-:Y:S01]  /*2e60*/  FFMA.FTZ R60, R6.reuse, R49, R60 ;  /* 0x00000031063c7223 */ /* 0x040fe2000001003c */
[----:B------:R-:W-:Y:S01]  /*2e70*/  FFMA.FTZ R55, R6, R48, R55 ;  /* 0x0000003006377223 */ /* 0x000fe20000010037 */
[----:B------:R-:W-:Y:S01]  /*2e80*/  LOP3.LUT R6, R51, 0x64006400, RZ, 0xfc, !PT ;  /* 0x6400640033067812 */ /* 0x000fe200078efcff */
[-C--:B------:R-:W-:Y:S01]  /*2e90*/  HFMA2 R57, R10, R63.reuse.H0_H0, -72, -72 ;  /* 0xd480d4800a397431 */ /* 0x080fe2000004003f */
[----:B------:R-:W-:Y:S01]  /*2ea0*/  LOP3.LUT R52, R52, 0x64006400, RZ, 0xfc, !PT ;  /* 0x6400640034347812 */ /* 0x000fe200078efcff */
[----:B------:R-:W-:Y:S01]  /*2eb0*/  HADD2.F32 R10, -RZ, R7.H1_H1 ;  /* 0x30000007ff0a7230 */ /* 0x000fe20000004100 */
[----:B------:R-:W-:Y:S01]  /*2ec0*/  LOP3.LUT R56, R53, 0x64006400, RZ, 0xfc, !PT ;  /* 0x6400640035387812 */ /* 0x000fe200078efcff */
[----:B------:R-:W-:Y:S02]  /*2ed0*/  HFMA2 R53, R6, R63.H0_H0, -72, -72 ;  /* 0xd480d48006357431 */ /* 0x000fe4000004003f */
[----:B------:R-:W-:-:S02]  /*2ee0*/  HADD2.F32 R58, -RZ, R57.H0_H0 ;  /* 0x20000039ff3a7230 */ /* 0x000fc40000004100 */
[-C--:B------:R-:W-:Y:S02]  /*2ef0*/  HFMA2 R54, R52, R63.reuse.H0_H0, -72, -72 ;  /* 0xd480d48034367431 */ /* 0x080fe4000004003f */
[----:B------:R-:W-:Y:S02]  /*2f00*/  HADD2.F32 R57, -RZ, R57.H1_H1 ;  /* 0x30000039ff397230 */ /* 0x000fe40000004100 */
[----:B------:R-:W-:Y:S02]  /*2f10*/  HFMA2 R6, R56, R63.H0_H0, -72, -72 ;  /* 0xd480d48038067431 */ /* 0x000fe4000004003f */
[----:B------:R-:W-:Y:S02]  /*2f20*/  HADD2.F32 R56, -RZ, R53.H0_H0 ;  /* 0x20000035ff387230 */ /* 0x000fe40000004100 */
[----:B------:R-:W-:Y:S01]  /*2f30*/  FFMA.FTZ R66, R58, R59, R11 ;  /* 0x0000003b3a427223 */ /* 0x000fe2000001000b */
[----:B------:R-:W-:Y:S02]  /*2f40*/  HADD2.F32 R51, -RZ, R54.H0_H0 ;  /* 0x20000036ff337230 */ /* 0x000fe40000004100 */
[----:B------:R-:W-:-:S02]  /*2f50*/  HADD2.F32 R52, -RZ, R6.H0_H0 ;  /* 0x20000006ff347230 */ /* 0x000fc40000004100 */
[C---:B------:R-:W-:Y:S01]  /*2f60*/  FFMA.FTZ R7, R59.reuse, R56, R68 ;  /* 0x000000383b077223 */ /* 0x040fe20000010044 */
[----:B------:R-:W-:Y:S02]  /*2f70*/  HADD2.F32 R54, -RZ, R54.H1_H1 ;  /* 0x30000036ff367230 */ /* 0x000fe40000004100 */
[C---:B------:R-:W-:Y:S01]  /*2f80*/  FFMA.FTZ R11, R59.reuse, R51, R60 ;  /* 0x000000333b0b7223 */ /* 0x040fe2000001003c */
[----:B------:R-:W-:Y:S02]  /*2f90*/  HADD2.F32 R53, -RZ, R53.H1_H1 ;  /* 0x30000035ff357230 */ /* 0x000fe40000004100 */
[----:B------:R-:W-:Y:S01]  /*2fa0*/  FFMA.FTZ R60, R59, R52, R55 ;  /* 0x000000343b3c7223 */ /* 0x000fe20000010037 */
[----:B------:R-:W-:Y:S02]  /*2fb0*/  HADD2.F32 R55, -RZ, R6.H1_H1 ;  /* 0x30000006ff377230 */ /* 0x000fe40000004100 */
[C---:B------:R-:W-:Y:S01]  /*2fc0*/  FFMA.FTZ R6, R10.reuse, R54, R11 ;  /* 0x000000360a067223 */ /* 0x040fe2000001000b */
[----:B------:R-:W-:Y:S01]  /*2fd0*/  FFMA.FTZ R66, R57, R10, R66 ;  /* 0x0000000a39427223 */ /* 0x000fe20000010042 */
[C---:B------:R-:W-:Y:S01]  /*2fe0*/  FFMA.FTZ R7, R10.reuse, R53, R7 ;  /* 0x000000350a077223 */ /* 0x040fe20000010007 */
[----:B------:R-:W-:-:S02]  /*2ff0*/  FFMA.FTZ R11, R10, R55, R60 ;  /* 0x000000370a0b7223 */ /* 0x000fc4000001003c */
[----:B------:R-:W-:Y:S01]  /*3000*/  FMUL.FTZ R59, R17, R66 ;  /* 0x00000042113b7220 */ /* 0x000fe20000410000 */
[----:B------:R-:W-:Y:S01]  /*3010*/  FMUL.FTZ R7, R16, R7 ;  /* 0x0000000710077220 */ /* 0x000fe20000410000 */
[----:B------:R-:W-:Y:S01]  /*3020*/  FMUL.FTZ R6, R15, R6 ;  /* 0x000000060f067220 */ /* 0x000fe20000410000 */
[----:B------:R-:W-:Y:S02]  /*3030*/  FMUL.FTZ R11, R14, R11 ;  /* 0x0000000b0e0b7220 */ /* 0x000fe40000410000 */
[----:B------:R-:W-:Y:S02]  /*3040*/  F2FP.F16.F32.PACK_AB R59, RZ, R59 ;  /* 0x0000003bff3b723e */ /* 0x000fe400000000ff */
[----:B------:R-:W-:Y:S02]  /*3050*/  F2FP.F16.F32.PACK_AB R7, RZ, R7 ;  /* 0x00000007ff07723e */ /* 0x000fe400000000ff */
[----:B------:R-:W-:Y:S01]  /*3060*/  F2FP.F16.F32.PACK_AB R6, RZ, R6 ;  /* 0x00000006ff06723e */ /* 0x000fe200000000ff */
[----:B------:R-:W-:Y:S01]  /*3070*/  HADD2 R30, R59.H0_H0, R30.H0_H0 ;  /* 0x2000001e3b1e7230 */ /* 0x000fe20000000800 */
[----:B------:R-:W-:Y:S01]  /*3080*/  F2FP.F16.F32.PACK_AB R11, RZ, R11 ;  /* 0x0000000bff0b723e */ /* 0x000fe200000000ff */
[----:B------:R-:W-:-:S02]  /*3090*/  HADD2 R31, R7.H0_H0, R31.H0_H0 ;  /* 0x2000001f071f7230 */ /* 0x000fc40000000800 */
[----:B------:R-:W-:Y:S02]  /*30a0*/  HADD2 R32, R6.H0_H0, R32.H0_H0 ;  /* 0x2000002006207230 */ /* 0x000fe40000000800 */
[----:B------:R-:W-:Y:S01]  /*30b0*/  HADD2 R33, R11.H0_H0, R33.H0_H0 ;  /* 0x200000210b217230 */ /* 0x000fe20000000800 */
[----:B------:R-:W-:Y:S06]  /*30c0*/  @!P0 BRA `(.L_x_235) ;  /* 0x0000000800988947 */ /* 0x000fec0003800000 */
[----:B------:R-:W0:Y:S01]  /*30d0*/  LDS.64 R6, [UR4+0x90] ;  /* 0x00009004ff067984 */ /* 0x000e220008000a00 */
[----:B------:R-:W-:Y:S01]  /*30e0*/  ISETP.NE.AND P2, PT, R26, 0x2, PT ;  /* 0x000000021a00780c */ /* 0x000fe20003f45270 */
        /* <DEDUP_REMOVED lines=12> */
[----:B------:R-:W0:Y:S01]  /*31b0*/  LDS.64 R10, [UR4+0x98] ;  /* 0x00009804ff0a7984 */ /* 0x000e220008000a00 */
[-C--:B------:R-:W-:Y:S01]  /*31c0*/  FFMA.FTZ R67, R42, R66.reuse, R67 ;  /* 0x000000422a437223 */ /* 0x080fe20000010043 */
[-C--:B------:R-:W-:Y:S01]  /*31d0*/  FFMA.FTZ R6, R41, R66.reuse, R6 ;  /* 0x0000004229067223 */ /* 0x080fe20000010006 */
[----:B------:R-:W-:Y:S01]  /*31e0*/  FFMA.FTZ R59, R40, R66, R59 ;  /* 0x00000042283b7223 */ /* 0x000fe2000001003b */
[----:B------:R-:W-:-:S05]  /*31f0*/  HADD2.F32 R66, -RZ, R7.H1_H1 ;  /* 0x30000007ff427230 */ /* 0x000fca0000004100 */
[-C--:B------:R-:W-:Y:S01]  /*3200*/  FFMA.FTZ R60, R39, R66.reuse, R60 ;  /* 0x00000042273c7223 */ /* 0x080fe2000001003c */
[-C--:B------:R-:W-:Y:S01]  /*3210*/  FFMA.FTZ R67, R38, R66.reuse, R67 ;  /* 0x0000004226437223 */ /* 0x080fe20000010043 */
[-C--:B------:R-:W-:Y:S01]  /*3220*/  FFMA.FTZ R6, R37, R66.reuse, R6 ;  /* 0x0000004225067223 */ /* 0x080fe20000010006 */
[----:B------:R-:W-:Y:S01]  /*3230*/  FFMA.FTZ R59, R36, R66, R59 ;  /* 0x00000042243b7223 */ /* 0x000fe2000001003b */
[--C-:B0-----:R-:W-:Y:S02]  /*3240*/  HADD2.F32 R7, -RZ, R10.reuse.H0_H0 ;  /* 0x2000000aff077230 */ /* 0x101fe40000004100 */
[----:B------:R-:W-:-:S03]  /*3250*/  HADD2.F32 R10, -RZ, R10.H1_H1 ;  /* 0x3000000aff0a7230 */ /* 0x000fc60000004100 */
[-C--:B------:R-:W-:Y:S01]  /*3260*/  FFMA.FTZ R60, R35, R7.reuse, R60 ;  /* 0x00000007233c7223 */ /* 0x080fe2000001003c */
        /* <DEDUP_REMOVED lines=13> */
[-C--:B------:R-:W-:Y:S01]  /*3340*/  FFMA.FTZ R10, R57, R60.reuse, R10 ;  /* 0x0000003c390a7223 */ /* 0x080fe2000001000a */
[----:B------:R-:W-:-:S03]  /*3350*/  FFMA.FTZ R7, R53, R60, R66 ;  /* 0x0000003c35077223 */ /* 0x000fc60000010042 */
[----:B------:R-:W-:Y:S01]  /*3360*/  FMUL.FTZ R59, R17, R10 ;  /* 0x0000000a113b7220 */ /* 0x000fe20000410000 */
[-C--:B------:R-:W-:Y:S01]  /*3370*/  FFMA.FTZ R10, R54, R60.reuse, R11 ;  /* 0x0000003c360a7223 */ /* 0x080fe2000001000b */
[----:B------:R-:W-:Y:S01]  /*3380*/  FFMA.FTZ R11, R55, R60, R6 ;  /* 0x0000003c370b7223 */ /* 0x000fe20000010006 */
[----:B------:R-:W-:Y:S02]  /*3390*/  FMUL.FTZ R7, R16, R7 ;  /* 0x0000000710077220 */ /* 0x000fe40000410000 */
[----:B------:R-:W-:Y:S01]  /*33a0*/  FMUL.FTZ R10, R15, R10 ;  /* 0x0000000a0f0a7220 */ /* 0x000fe20000410000 */
[----:B------:R-:W-:Y:S01]  /*33b0*/  FMUL.FTZ R11, R14, R11 ;  /* 0x0000000b0e0b7220 */ /* 0x000fe20000410000 */
[----:B------:R-:W-:Y:S02]  /*33c0*/  F2FP.F16.F32.PACK_AB R59, RZ, R59 ;  /* 0x0000003bff3b723e */ /* 0x000fe400000000ff */
[----:B------:R-:W-:Y:S02]  /*33d0*/  F2FP.F16.F32.PACK_AB R7, RZ, R7 ;  /* 0x00000007ff07723e */ /* 0x000fe400000000ff */
[----:B------:R-:W-:-:S02]  /*33e0*/  F2FP.F16.F32.PACK_AB R10, RZ, R10 ;  /* 0x0000000aff0a723e */ /* 0x000fc400000000ff */
[----:B------:R-:W-:Y:S02]  /*33f0*/  F2FP.F16.F32.PACK_AB R11, RZ, R11 ;  /* 0x0000000bff0b723e */ /* 0x000fe400000000ff */
[----:B------:R-:W-:Y:S02]  /*3400*/  PRMT R59, R59, 0x5410, R7 ;  /* 0x000054103b3b7816 */ /* 0x000fe40000000007 */
[----:B------:R-:W-:-:S04]  /*3410*/  PRMT R10, R10, 0x5410, R11 ;  /* 0x000054100a0a7816 */ /* 0x000fc8000000000b */
[----:B------:R-:W-:Y:S01]  /*3420*/  HFMA2.MMA R19, R59, 1, 1, R19 ;  /* 0x3c003c003b137835 */ /* 0x000fe20000000013 */
[----:B------:R-:W-:Y:S01]  /*3430*/  HADD2 R21, R10, R21 ;  /* 0x000000150a157230 */ /* 0x000fe20000000000 */
[----:B------:R-:W-:Y:S09]  /*3440*/  @!P2 BRA `(.L_x_235) ;  /* 0x0000000400b8a947 */ /* 0x000ff20003800000 */
[----:B------:R-:W0:Y:S01]  /*3450*/  LDS.64 R6, [UR4+0x110] ;  /* 0x00011004ff067984 */ /* 0x000e220008000a00 */
[----:B------:R-:W-:Y:S01]  /*3460*/  ISETP.GE.AND P2, PT, R26, 0x4, PT ;  /* 0x000000041a00780c */ /* 0x000fe20003f46270 */
        /* <DEDUP_REMOVED lines=65> */
[----:B------:R-:W-:Y:S02]  /*3880*/  HADD2.F32 R7, -RZ, R7.H1_H1 ;  /* 0x30000007ff077230 */ /* 0x000fe40000004100 */
[----:B------:R-:W-:Y:S01]  /*3890*/  FFMA.FTZ R2, R45, R6, R2 ;  /* 0x000000062d027223 */ /* 0x000fe20000010002 */
[-C--:B------:R-:W-:Y:S01]  /*38a0*/  FFMA.FTZ R4, R43, R0.reuse, R4 ;  /* 0x000000002b047223 */ /* 0x080fe20000010004 */
[----:B------:R-:W-:Y:S01]  /*38b0*/  FFMA.FTZ R3, R42, R0, R3 ;  /* 0x000000002a037223 */ /* 0x000fe20000010003 */
[----:B------:R-:W-:Y:S01]  /*38c0*/  FFMA.FTZ R59, R44, R6, R59 ;  /* 0x000000062c3b7223 */ /* 0x000fe2000001003b */
[-C--:B------:R-:W-:Y:S01]  /*38d0*/  FFMA.FTZ R2, R41, R0.reuse, R2 ;  /* 0x0000000029027223 */ /* 0x080fe20000010002 */
[-C--:B------:R-:W-:Y:S01]  /*38e0*/  FFMA.FTZ R4, R39, R7.reuse, R4 ;  /* 0x0000000727047223 */ /* 0x080fe20000010004 */
[----:B------:R-:W-:Y:S01]  /*38f0*/  FFMA.FTZ R39, R38, R7, R3 ;  /* 0x0000000726277223 */ /* 0x000fe20000010003 */
[----:B------:R-:W-:Y:S01]  /*3900*/  FFMA.FTZ R59, R40, R0, R59 ;  /* 0x00000000283b7223 */ /* 0x000fe2000001003b */
[----:B-1----:R-:W-:-:S02]  /*3910*/  HADD2.F32 R3, -RZ, R10.H0_H0 ;  /* 0x2000000aff037230 */ /* 0x002fc40000004100 */
[-C--:B------:R-:W-:Y:S01]  /*3920*/  FFMA.FTZ R2, R37, R7.reuse, R2 ;  /* 0x0000000725027223 */ /* 0x080fe20000010002 */
[----:B------:R-:W-:Y:S02]  /*3930*/  HADD2.F32 R10, -RZ, R10.H1_H1 ;  /* 0x3000000aff0a7230 */ /* 0x000fe40000004100 */
[----:B------:R-:W-:Y:S01]  /*3940*/  FFMA.FTZ R59, R36, R7, R59 ;  /* 0x00000007243b7223 */ /* 0x000fe2000001003b */
[--C-:B------:R-:W-:Y:S02]  /*3950*/  HADD2.F32 R7, -RZ, R11.reuse.H0_H0 ;  /* 0x2000000bff077230 */ /* 0x100fe40000004100 */
[-C--:B------:R-:W-:Y:S01]  /*3960*/  FFMA.FTZ R4, R35, R3.reuse, R4 ;  /* 0x0000000323047223 */ /* 0x080fe20000010004 */
[-C--:B------:R-:W-:Y:S01]  /*3970*/  FFMA.FTZ R39, R34, R3.reuse, R39 ;  /* 0x0000000322277223 */ /* 0x080fe20000010027 */
        /* <DEDUP_REMOVED lines=27> */
.L_x_235:
        /* <DEDUP_REMOVED lines=9> */
[----:B------:R-:W-:Y:S02]  /*3bc0*/  LOP3.LUT R4, R5, 0xf000f, RZ, 0xc0, !PT ;  /* 0x000f000f05047812 */ /* 0x000fe400078ec0ff */
[----:B------:R-:W-:Y:S02]  /*3bd0*/  LOP3.LUT R37, R6, 0xf000f, RZ, 0xc0, !PT ;  /* 0x000f000f06257812 */ /* 0x000fe400078ec0ff */
[----:B------:R-:W-:Y:S02]  /*3be0*/  LOP3.LUT R4, R4, 0x64006400, RZ, 0xfc, !PT ;  /* 0x6400640004047812 */ /* 0x000fe400078efcff */
[----:B------:R-:W-:-:S02]  /*3bf0*/  LOP3.LUT R37, R37, 0x64006400, RZ, 0xfc, !PT ;  /* 0x6400640025257812 */ /* 0x000fc400078efcff */
[----:B------:R-:W-:Y:S02]  /*3c00*/  LOP3.LUT R36, R5, 0xf000f0, RZ, 0xc0, !PT ;  /* 0x00f000f005247812 */ /* 0x000fe400078ec0ff */
[----:B------:R-:W-:Y:S01]  /*3c10*/  SHF.R.U32.HI R13, RZ, 0x8, R5 ;  /* 0x00000008ff0d7819 */ /* 0x000fe20000011605 */
[----:B------:R-:W-:Y:S01]  /*3c20*/  HADD2.F32 R5, -RZ, R2.H0_H0 ;  /* 0x20000002ff057230 */ /* 0x000fe20000004100 */
[----:B------:R-:W-:Y:S01]  /*3c30*/  LOP3.LUT R0, R0, 0x64006400, RZ, 0xfc, !PT ;  /* 0x6400640000007812 */ /* 0x000fe200078efcff */
[----:B------:R-:W-:Y:S01]  /*3c40*/  HADD2 R2, R4, -1032, -1032 ;  /* 0xe408e40804027430 */ /* 0x000fe20000000000 */
[C---:B------:R-:W-:Y:S01]  /*3c50*/  LOP3.LUT R38, R7.reuse, 0xf000f, RZ, 0xc0, !PT ;  /* 0x000f000f07267812 */ /* 0x040fe200078ec0ff */
[----:B------:R-:W-:Y:S01]  /*3c60*/  HADD2 R37, R37, -1032, -1032 ;  /* 0xe408e40825257430 */ /* 0x000fe20000000000 */
[----:B------:R-:W-:Y:S01]  /*3c70*/  LOP3.LUT R39, R6, 0xf000f0, RZ, 0xc0, !PT ;  /* 0x00f000f006277812 */ /* 0x000fe200078ec0ff */
[----:B------:R-:W-:Y:S01]  /*3c80*/  HADD2 R0, R0, -1032, -1032 ;  /* 0xe408e40800007430 */ /* 0x000fe20000000000 */
[----:B------:R-:W-:Y:S01]  /*3c90*/  SHF.R.U32.HI R53, RZ, 0x8, R6 ;  /* 0x00000008ff357819 */ /* 0x000fe20000011606 */
[--C-:B------:R-:W-:Y:S01]  /*3ca0*/  HADD2.F32 R3, -RZ, R2.reuse.H0_H0 ;  /* 0x20000002ff037230 */ /* 0x100fe20000004100 */
[----:B------:R-:W-:Y:S01]  /*3cb0*/  LOP3.LUT R40, R7, 0xf000f0, RZ, 0xc0, !PT ;  /* 0x00f000f007287812 */ /* 0x000fe200078ec0ff */
[----:B------:R-:W-:Y:S01]  /*3cc0*/  HADD2.F32 R48, -RZ, R2.H1_H1 ;  /* 0x30000002ff307230 */ /* 0x000fe20000004100 */
[----:B------:R-:W-:Y:S01]  /*3cd0*/  SHF.R.U32.HI R54, RZ, 0x8, R7 ;  /* 0x00000008ff367819 */ /* 0x000fe20000011607 */
[--C-:B------:R-:W-:Y:S01]  /*3ce0*/  HADD2.F32 R2, -RZ, R37.reuse.H0_H0 ;  /* 0x20000025ff027230 */ /* 0x100fe20000004100 */
[----:B------:R-:W0:Y:S01]  /*3cf0*/  LDS.64 R6, [UR4+0x28] ;  /* 0x00002804ff067984 */ /* 0x000e220008000a00 */
[----:B------:R-:W-:Y:S01]  /*3d00*/  HADD2.F32 R47, -RZ, R37.H1_H1 ;  /* 0x30000025ff2f7230 */ /* 0x000fe20000004100 */
[----:B------:R-:W-:Y:S01]  /*3d10*/  LOP3.LUT R37, R38, 0x64006400, RZ, 0xfc, !PT ;  /* 0x6400640026257812 */ /* 0x000fe200078efcff */
[--C-:B------:R-:W-:Y:S01]  /*3d20*/  HADD2.F32 R4, -RZ, R0.reuse.H0_H0 ;  /* 0x20000000ff047230 */ /* 0x100fe20000004100 */
[----:B------:R-:W-:Y:S01]  /*3d30*/  LOP3.LUT R38, R35, 0x64006400, RZ, 0xfc, !PT ;  /* 0x6400640023267812 */ /* 0x000fe200078efcff */
[----:B------:R-:W-:Y:S01]  /*3d40*/  HADD2.F32 R49, -RZ, R0.H1_H1 ;  /* 0x30000000ff317230 */ /* 0x000fe20000004100 */
[----:B------:R-:W-:Y:S01]  /*3d50*/  LOP3.LUT R0, R39, 0x64006400, RZ, 0xfc, !PT ;  /* 0x6400640027007812 */ /* 0x000fe200078efcff */
[----:B------:R-:W-:Y:S01]  /*3d60*/  HADD2 R39, R37, -1032, -1032 ;  /* 0xe408e40825277430 */ /* 0x000fe20000000000 */
[----:B------:R-:W-:Y:S01]  /*3d70*/  LOP3.LUT R36, R36, 0x64006400, RZ, 0xfc, !PT ;  /* 0x6400640024247812 */ /* 0x000fe200078efcff */
[-C--:B------:R-:W-:Y:S01]  /*3d80*/  HFMA2 R38, R38, R63.reuse.H0_H0, -72, -72 ;  /* 0xd480d48026267431 */ /* 0x080fe2000004003f */
[----:B------:R-:W-:Y:S01]  /*3d90*/  LOP3.LUT R40, R40, 0x64006400, RZ, 0xfc, !PT ;  /* 0x6400640028287812 */ /* 0x000fe200078efcff */
[----:B------:R-:W-:-:S02]  /*3da0*/  HFMA2 R37, R0, R63.H0_H0, -72, -72 ;  /* 0xd480d48000257431 */ /* 0x000fc4000004003f */
[--C-:B------:R-:W-:Y:S02]  /*3db0*/  HADD2.F32 R0, -RZ, R39.reuse.H0_H0 ;  /* 0x20000027ff007230 */ /* 0x100fe40000004100 */
[-C--:B------:R-:W-:Y:S02]  /*3dc0*/  HFMA2 R36, R36, R63.reuse.H0_H0, -72, -72 ;  /* 0xd480d48024247431 */ /* 0x080fe4000004003f */
[----:B------:R-:W-:Y:S02]  /*3dd0*/  HADD2.F32 R46, -RZ, R39.H1_H1 ;  /* 0x30000027ff2e7230 */ /* 0x000fe40000004100 */
[----:B------:R-:W-:Y:S02]  /*3de0*/  HFMA2 R35, R40, R63.H0_H0, -72, -72 ;  /* 0xd480d48028237431 */ /* 0x000fe4000004003f */
[----:B------:R-:W-:Y:S01]  /*3df0*/  FFMA.FTZ R40, R4, R5, RZ ;  /* 0x0000000504287223 */ /* 0x000fe200000100ff */
        /* <DEDUP_REMOVED lines=43> */
[C---:B------:R-:W-:Y:S01]  /*40b0*/  FFMA.FTZ R59, R65.reuse, R36, R58 ;  /* 0x00000024413b7223 */ /* 0x040fe2000001003a */
        /* <DEDUP_REMOVED lines=8> */
[----:B------:R-:W-:-:S02]  /*4140*/  HADD2.F32 R50, -RZ, R50.H1_H1 ;  /* 0x30000032ff327230 */ /* 0x000fc40000004100 */
[----:B------:R-:W-:Y:S01]  /*4150*/  FFMA.FTZ R66, R5, R6, R66 ;  /* 0x0000000605427223 */ /* 0x000fe20000010042 */
[C---:B------:R-:W-:Y:S01]  /*4160*/  FFMA.FTZ R59, R6.reuse, R52, R59 ;  /* 0x00000034063b7223 */ /* 0x040fe2000001003b */
[----:B------:R-:W-:Y:S01]  /*4170*/  FFMA.FTZ R64, R6, R51, R64 ;  /* 0x0000003306407223 */ /* 0x000fe20000010040 */
[----:B------:R-:W-:Y:S01]  /*4180*/  LOP3.LUT R12, R12, 0x64006400, RZ, 0xfc, !PT ;  /* 0x640064000c0c7812 */ /* 0x000fe200078efcff */
[----:B------:R-:W-:Y:S01]  /*4190*/  FFMA.FTZ R65, R6, R50, R65 ;  /* 0x0000003206417223 */ /* 0x000fe20000010041 */
[----:B------:R-:W-:Y:S01]  /*41a0*/  LOP3.LUT R6, R53, 0x64006400, RZ, 0xfc, !PT ;  /* 0x6400640035067812 */ /* 0x000fe200078efcff */
[----:B------:R-:W-:Y:S01]  /*41b0*/  HADD2.F32 R60, -RZ, R7.H0_H0 ;  /* 0x20000007ff3c7230 */ /* 0x000fe20000004100 */
[----:B------:R-:W-:Y:S01]  /*41c0*/  LOP3.LUT R58, R13, 0x64006400, RZ, 0xfc, !PT ;  /* 0x640064000d3a7812 */ /* 0x000fe200078efcff */
[-C--:B------:R-:W-:Y:S01]  /*41d0*/  HFMA2 R12, R12, R63.reuse.H0_H0, -72, -72 ;  /* 0xd480d4800c0c7431 */ /* 0x080fe2000004003f */
[----:B------:R-:W-:Y:S01]  /*41e0*/  LOP3.LUT R54, R54, 0x64006400, RZ, 0xfc, !PT ;  /* 0x6400640036367812 */ /* 0x000fe200078efcff */
[----:B------:R-:W-:-:S02]  /*41f0*/  HFMA2 R13, R6, R63.H0_H0, -72, -72 ;  /* 0xd480d480060d7431 */ /* 0x000fc4000004003f */
[----:B------:R-:W-:Y:S02]  /*4200*/  HADD2.F32 R7, -RZ, R7.H1_H1 ;  /* 0x30000007ff077230 */ /* 0x000fe40000004100 */
[-C--:B------:R-:W-:Y:S02]  /*4210*/  HFMA2 R58, R58, R63.reuse.H0_H0, -72, -72 ;  /* 0xd480d4803a3a7431 */ /* 0x080fe4000004003f */
[----:B------:R-:W-:Y:S02]  /*4220*/  HADD2.F32 R53, -RZ, R12.H0_H0 ;  /* 0x2000000cff357230 */ /* 0x000fe40000004100 */
[----:B------:R-:W-:Y:S02]  /*4230*/  HFMA2 R6, R54, R63.H0_H0, -72, -72 ;  /* 0xd480d48036067431 */ /* 0x000fe4000004003f */
[----:B------:R-:W-:Y:S02]  /*4240*/  HADD2.F32 R55, -RZ, R13.H0_H0 ;  /* 0x2000000dff377230 */ /* 0x000fe40000004100 */
        /* <DEDUP_REMOVED lines=8> */
[----:B------:R-:W-:-:S02]  /*42d0*/  HADD2.F32 R59, -RZ, R13.H1_H1 ;  /* 0x3000000dff3b7230 */ /* 0x000fc40000004100 */
[----:B------:R-:W-:Y:S01]  /*42e0*/  FFMA.FTZ R66, R57, R7, R66 ;  /* 0x0000000739427223 */ /* 0x000fe20000010042 */
[----:B------:R-:W-:Y:S02]  /*42f0*/  HADD2.F32 R60, -RZ, R6.H1_H1 ;  /* 0x30000006ff3c7230 */ /* 0x000fe40000004100 */
[C---:B------:R-:W-:Y:S01]  /*4300*/  FFMA.FTZ R67, R7.reuse, R58, R12 ;  /* 0x0000003a07437223 */ /* 0x040fe2000001000c */
[----:B------:R-:W-:Y:S01]  /*4310*/  FFMA.FTZ R64, R7, R59, R64 ;  /* 0x0000003b07407223 */ /* 0x000fe20000010040 */
[----:B------:R-:W-:Y:S01]  /*4320*/  FMUL.FTZ R13, R17, R66 ;  /* 0x00000042110d7220 */ /* 0x000fe20000410000 */
[----:B------:R-:W-:Y:S01]  /*4330*/  FFMA.FTZ R65, R7, R60, R65 ;  /* 0x0000003c07417223 */ /* 0x000fe20000010041 */
[----:B------:R-:W-:Y:S01]  /*4340*/  FMUL.FTZ R67, R16, R67 ;  /* 0x0000004310437220 */ /* 0x000fe20000410000 */
[----:B------:R-:W-:Y:S02]  /*4350*/  FMUL.FTZ R64, R15, R64 ;  /* 0x000000400f407220 */ /* 0x000fe40000410000 */
[----:B------:R-:W-:Y:S01]  /*4360*/  FMUL.FTZ R65, R14, R65 ;  /* 0x000000410e417220 */ /* 0x000fe20000410000 */
[----:B------:R-:W-:-:S02]  /*4370*/  F2FP.F16.F32.PACK_AB R13, RZ, R13 ;  /* 0x0000000dff0d723e */ /* 0x000fc400000000ff */
        /* <DEDUP_REMOVED lines=174> */
.L_x_236:
[----:B------:R-:W-:Y:S01]  /*4e60*/  IMAD.WIDE R4, R29, 0x4, R10 ;  /* 0x000000041d047825 */ /* 0x000fe200078e020a */
[----:B------:R-:W0:Y:S05]  /*4e70*/  LDS.64 R2, [UR4+0x30] ;  /* 0x00003004ff027984 */ /* 0x000e2a0008000a00 */
[----:B------:R-:W2:Y:S01]  /*4e80*/  LDG.E.128.CONSTANT R4, desc[UR8][R4.64] ;  /* 0x0000000804047981 */ /* 0x000ea2000c1e9d00 */
[----:B------:R-:W-:Y:S02]  /*4e90*/  PRMT R30, R30, 0x5410, R31 ;  /* 0x000054101e1e7816 */ /* 0x000fe4000000001f */
[----:B------:R-:W-:Y:S01]  /*4ea0*/  PRMT R32, R32, 0x5410, R33 ;  /* 0x0000541020207816 */ /* 0x000fe20000000021 */
[----:B0-----:R-:W-:-:S02]  /*4eb0*/  HADD2.F32 R41, -RZ, R3.H0_H0 ;  /* 0x20000003ff297230 */ /* 0x001fc40000004100 */
[----:B------:R-:W-:Y:S01]  /*4ec0*/  HADD2.F32 R40, -RZ, R3.H1_H1 ;  /* 0x30000003ff287230 */ /* 0x000fe20000004100 */
[C---:B--2---:R-:W-:Y:S02]  /*4ed0*/  LOP3.LUT R0, R4.reuse, 0xf000f, RZ, 0xc0, !PT ;  /* 0x000f000f04007812 */ /* 0x044fe400078ec0ff */
[----:B------:R-:W-:Y:S02]  /*4ee0*/  LOP3.LUT R12, R4, 0xf000f0, RZ, 0xc0, !PT ;  /* 0x00f000f0040c7812 */ /* 0x000fe400078ec0ff */
        /* <DEDUP_REMOVED lines=8> */
[----:B------:R-:W-:Y:S01]  /*4f70*/  SHF.R.U32.HI R45, RZ, 0x8, R5 ;  /* 0x00000008ff2d7819 */ /* 0x000fe20000011605 */
[----:B------:R-:W-:Y:S01]  /*4f80*/  HADD2.F32 R5, -RZ, R2.H0_H0 ;  /* 0x20000002ff057230 */ /* 0x000fe20000004100 */
[----:B------:R-:W-:-:S02]  /*4f90*/  LOP3.LUT R6, R7, 0xf000f0, RZ, 0xc0, !PT ;  /* 0x00f000f007067812 */ /* 0x000fc400078ec0ff */
[----:B------:R-:W-:Y:S01]  /*4fa0*/  SHF.R.U32.HI R50, RZ, 0x8, R7 ;  /* 0x00000008ff327819 */ /* 0x000fe20000011607 */
[----:B------:R-:W-:Y:S01]  /*4fb0*/  HADD2.F32 R7, -RZ, R2.H1_H1 ;  /* 0x30000002ff077230 */ /* 0x000fe20000004100 */
[----:B------:R-:W-:Y:S01]  /*4fc0*/  LOP3.LUT R10, R10, 0x64006400, RZ, 0xfc, !PT ;  /* 0x640064000a0a7812 */ /* 0x000fe200078efcff */
[----:B------:R-:W-:Y:S01]  /*4fd0*/  HADD2 R2, R0, -1032, -1032 ;  /* 0xe408e40800027430 */ /* 0x000fe20000000000 */
[----:B------:R-:W-:Y:S02]  /*4fe0*/  LOP3.LUT R11, R11, 0x64006400, RZ, 0xfc, !PT ;  /* 0x640064000b0b7812 */ /* 0x000fe400078efcff */
[----:B------:R-:W-:Y:S01]  /*4ff0*/  LOP3.LUT R0, R4, 0x64006400, RZ, 0xfc, !PT ;  /* 0x6400640004007812 */ /* 0x000fe200078efcff */
[----:B------:R-:W-:Y:S02]  /*5000*/  HADD2 R34, R10, -1032, -1032 ;  /* 0xe408e4080a227430 */ /* 0x000fe40000000000 */
[----:B------:R-:W-:Y:S02]  /*5010*/  HADD2.F32 R4, -RZ, R2.H0_H0 ;  /* 0x20000002ff047230 */ /* 0x000fe40000004100 */
[----:B------:R-:W-:-:S02]  /*5020*/  HADD2 R35, R11, -1032, -1032 ;  /* 0xe408e4080b237430 */ /* 0x000fc40000000000 */
[----:B------:R-:W-:Y:S02]  /*5030*/  HADD2.F32 R39, -RZ, R2.H1_H1 ;  /* 0x30000002ff277230 */ /* 0x000fe40000004100 */
[----:B------:R-:W-:Y:S01]  /*5040*/  HADD2 R36, R0, -1032, -1032 ;  /* 0xe408e40800247430 */ /* 0x000fe20000000000 */
[----:B------:R-:W-:Y:S01]  /*5050*/  LOP3.LUT R12, R12, 0x64006400, RZ, 0xfc, !PT ;  /* 0x640064000c0c7812 */ /* 0x000fe200078efcff */
[----:B------:R-:W0:Y:S01]  /*5060*/  LDS.64 R10, [UR4+0x38] ;  /* 0x00003804ff0a7984 */ /* 0x000e220008000a00 */
[----:B------:R-:W-:Y:S01]  /*5070*/  HADD2.F32 R3, -RZ, R34.H0_H0 ;  /* 0x20000022ff037230 */ /* 0x000fe20000004100 */
[----:B------:R-:W-:Y:S01]  /*5080*/  LOP3.LUT R42, R29, 0x64006400, RZ, 0xfc, !PT ;  /* 0x640064001d2a7812 */ /* 0x000fe200078efcff */
[----:B------:R-:W-:Y:S01]  /*5090*/  HADD2.F32 R2, -RZ, R35.H0_H0 ;  /* 0x20000023ff027230 */ /* 0x000fe20000004100 */
[----:B------:R-:W-:Y:S01]  /*50a0*/  LOP3.LUT R6, R6, 0x64006400, RZ, 0xfc, !PT ;  /* 0x6400640006067812 */ /* 0x000fe200078efcff */
[----:B------:R-:W-:Y:S02]  /*50b0*/  HADD2.F32 R0, -RZ, R36.H0_H0 ;  /* 0x20000024ff007230 */ /* 0x000fe40000004100 */
[----:B------:R-:W-:Y:S01]  /*50c0*/  FFMA.FTZ R52, R5, R3, RZ ;  /* 0x0000000305347223 */ /* 0x000fe200000100ff */
[----:B------:R-:W-:Y:S01]  /*50d0*/  HADD2.F32 R38, -RZ, R34.H1_H1 ;  /* 0x30000022ff267230 */ /* 0x000fe20000004100 */
[----:B------:R-:W-:Y:S01]  /*50e0*/  LOP3.LUT R34, R13, 0x64006400, RZ, 0xfc, !PT ;  /* 0x640064000d227812 */ /* 0x000fe200078efcff */
[----:B------:R-:W-:-:S02]  /*50f0*/  HFMA2 R13, R12, R63.H0_H0, -72, -72 ;  /* 0xd480d4800c0d7431 */ /* 0x000fc4000004003f */
[----:B------:R-:W-:Y:S02]  /*5100*/  HADD2.F32 R36, -RZ, R36.H1_H1 ;  /* 0x30000024ff247230 */ /* 0x000fe40000004100 */
[----:B------:R-:W-:Y:S01]  /*5110*/  FFMA.FTZ R12, R4, R5, RZ ;  /* 0x00000005040c7223 */ /* 0x000fe200000100ff */
[C---:B------:R-:W-:Y:S01]  /*5120*/  FFMA.FTZ R54, R5.reuse, R2, RZ ;  /* 0x0000000205367223 */ /* 0x040fe200000100ff */
[----:B------:R-:W-:Y:S01]  /*5130*/  FFMA.FTZ R5, R5, R0, RZ ;  /* 0x0000000005057223 */ /* 0x000fe200000100ff */
[-C--:B------:R-:W-:Y:S02]  /*5140*/  HFMA2 R42, R42, R63.reuse.H0_H0, -72, -72 ;  /* 0xd480d4802a2a7431 */ /* 0x080fe4000004003f */
[----:B------:R-:W-:Y:S02]  /*5150*/  HADD2.F32 R37, -RZ, R35.H1_H1 ;  /* 0x30000023ff257230 */ /* 0x000fe40000004100 */
[-C--:B------:R-:W-:Y:S02]  /*5160*/  HFMA2 R43, R6, R63.reuse.H0_H0, -72, -72 ;  /* 0xd480d480062b7431 */ /* 0x080fe4000004003f */
[----:B------:R-:W-:Y:S01]  /*5170*/  FFMA.FTZ R51, R7, R36, R5 ;  /* 0x0000002407337223 */ /* 0x000fe20000010005 */
[----:B------:R-:W-:-:S02]  /*5180*/  HFMA2 R5, R34, R63.H0_H0, -72, -72 ;  /* 0xd480d48022057431 */ /* 0x000fc4000004003f */
[----:B------:R-:W-:Y:S01]  /*5190*/  FFMA.FTZ R48, R39, R7, R12 ;  /* 0x0000000727307223 */ /* 0x000fe2000001000c */
[----:B------:R-:W-:Y:S02]  /*51a0*/  HADD2.F32 R35, -RZ, R13.H0_H0 ;  /* 0x2000000dff237230 */ /* 0x000fe40000004100 */
[C---:B------:R-:W-:Y:S01]  /*51b0*/  FFMA.FTZ R52, R7.reuse, R38, R52 ;  /* 0x0000002607347223 */ /* 0x040fe20000010034 */
[----:B------:R-:W-:Y:S02]  /*51c0*/  HADD2.F32 R12, -RZ, R42.H0_H0 ;  /* 0x2000002aff0c7230 */ /* 0x000fe40000004100 */
[----:B------:R-:W-:Y:S01]  /*51d0*/  FFMA.FTZ R49, R7, R37, R54 ;  /* 0x0000002507317223 */ /* 0x000fe20000010036 */
[----:B------:R-:W-:Y:S01]  /*51e0*/  HADD2.F32 R29, -RZ, R5.H0_H0 ;  /* 0x20000005ff1d7230 */ /* 0x000fe20000004100 */
[----:B------:R-:W-:Y:S01]  /*51f0*/  LOP3.LUT R59, R50, 0xf000f0, RZ, 0xc0, !PT ;  /* 0x00f000f0323b7812 */ /* 0x000fe200078ec0ff */
[----:B------:R-:W-:Y:S02]  /*5200*/  HADD2.F32 R6, -RZ, R43.H0_H0 ;  /* 0x2000002bff067230 */ /* 0x000fe40000004100 */
[----:B------:R-:W-:Y:S01]  /*5210*/  FFMA.FTZ R58, R41, R12, R49 ;  /* 0x0000000c293a7223 */ /* 0x000fe20000010031 */
[----:B------:R-:W-:-:S02]  /*5220*/  HADD2.F32 R34, -RZ, R13.H1_H1 ;  /* 0x3000000dff227230 */ /* 0x000fc40000004100 */
[C---:B------:R-:W-:Y:S01]  /*5230*/  FFMA.FTZ R47, R41.reuse, R29, R52 ;  /* 0x0000001d292f7223 */ /* 0x040fe20000010034 */
[----:B------:R-:W-:Y:S02]  /*5240*/  HADD2.F32 R13, -RZ, R5.H1_H1 ;  /* 0x30000005ff0d7230 */ /* 0x000fe40000004100 */
[----:B------:R-:W-:Y:S02]  /*5250*/  HADD2.F32 R7, -RZ, R42.H1_H1 ;  /* 0x3000002aff077230 */ /* 0x000fe40000004100 */
[----:B------:R-:W-:Y:S01]  /*5260*/  FFMA.FTZ R42, R41, R6, R51 ;  /* 0x00000006292a7223 */ /* 0x000fe20000010033 */
[----:B------:R-:W-:Y:S02]  /*5270*/  HADD2.F32 R5, -RZ, R43.H1_H1 ;  /* 0x3000002bff057230 */ /* 0x000fe40000004100 */
[----:B------:R-:W-:Y:S01]  /*5280*/  FFMA.FTZ R43, R35, R41, R48 ;  /* 0x00000029232b7223 */ /* 0x000fe20000010030 */
[C---:B------:R-:W-:Y:S01]  /*5290*/  FFMA.FTZ R56, R40.reuse, R13, R47 ;  /* 0x0000000d28387223 */ /* 0x040fe2000001002f */
[----:B------:R-:W-:Y:S01]  /*52a0*/  FFMA.FTZ R58, R40, R7, R58 ;  /* 0x00000007283a7223 */ /* 0x000fe2000001003a */
[----:B------:R-:W-:Y:S01]  /*52b0*/  LOP3.LUT R41, R45, 0xf000f, RZ, 0xc0, !PT ;  /* 0x000f000f2d297812 */ /* 0x000fe200078ec0ff */
[----:B------:R-:W-:Y:S01]  /*52c0*/  FFMA.FTZ R54, R34, R40, R43 ;  /* 0x0000002822367223 */ /* 0x000fe2000001002b */
[----:B------:R-:W-:Y:S01]  /*52d0*/  FFMA.FTZ R49, R40, R5, R42 ;  /* 0x0000000528317223 */ /* 0x000fe2000001002a */
[----:B------:R-:W-:Y:S01]  /*52e0*/  LOP3.LUT R40, R44, 0xf000f, RZ, 0xc0, !PT ;  /* 0x000f000f2c287812 */ /* 0x000fe200078ec0ff */
[--C-:B0-----:R-:W-:Y:S01]  /*52f0*/  HADD2.F32 R53, -RZ, R10.reuse.H0_H0 ;  /* 0x2000000aff357230 */ /* 0x101fe20000004100 */
[----:B------:R-:W-:Y:S01]  /*5300*/  LOP3.LUT R42, R46, 0xf000f, RZ, 0xc0, !PT ;  /* 0x000f000f2e2a7812 */ /* 0x000fe200078ec0ff */
[----:B------:R-:W-:Y:S01]  /*5310*/  HADD2.F32 R51, -RZ, R10.H1_H1 ;  /* 0x3000000aff337230 */ /* 0x000fe20000004100 */
[----:B------:R-:W-:Y:S01]  /*5320*/  LOP3.LUT R43, R50, 0xf000f, RZ, 0xc0, !PT ;  /* 0x000f000f322b7812 */ /* 0x000fe200078ec0ff */
[--C-:B------:R-:W-:Y:S01]  /*5330*/  HADD2.F32 R10, -RZ, R11.reuse.H0_H0 ;  /* 0x2000000bff0a7230 */ /* 0x100fe20000004100 */
[----:B------:R-:W-:Y:S01]  /*5340*/  LOP3.LUT R40, R40, 0x64006400, RZ, 0xfc, !PT ;  /* 0x6400640028287812 */ /* 0x000fe200078efcff */
[----:B------:R-:W-:Y:S01]  /*5350*/  HADD2.F32 R11, -RZ, R11.H1_H1 ;  /* 0x3000000bff0b7230 */ /* 0x000fe20000004100 */
[----:B------:R-:W-:-:S02]  /*5360*/  LOP3.LUT R41, R41, 0x64006400, RZ, 0xfc, !PT ;  /* 0x6400640029297812 */ /* 0x000fc400078efcff */
[----:B------:R-:W-:Y:S01]  /*5370*/  LOP3.LUT R42, R42, 0x64006400, RZ, 0xfc, !PT ;  /* 0x640064002a2a7812 */ /* 0x000fe200078efcff */
[----:B------:R-:W-:Y:S01]  /*5380*/  HADD2 R48, R40, -1032, -1032 ;  /* 0xe408e40828307430 */ /* 0x000fe20000000000 */
[----:B------:R-:W-:Y:S01]  /*5390*/  LOP3.LUT R43, R43, 0x64006400, RZ, 0xfc, !PT ;  /* 0x640064002b2b7812 */ /* 0x000fe200078efcff */
[----:B------:R-:W-:Y:S01]  /*53a0*/  HADD2 R55, R41, -1032, -1032 ;  /* 0xe408e40829377430 */ /* 0x000fe20000000000 */
[----:B------:R-:W-:Y:S01]  /*53b0*/  LOP3.LUT R44, R44, 0xf000f0, RZ, 0xc0, !PT ;  /* 0x00f000f02c2c7812 */ /* 0x000fe200078ec0ff */
        /* <DEDUP_REMOVED lines=11> */
[-C--:B------:R-:W-:Y:S02]  /*5470*/  HFMA2 R44, R44, R63.reuse.H0_H0, -72, -72 ;  /* 0xd480d4802c2c7431 */ /* 0x080fe4000004003f */
[C---:B------:R-:W-:Y:S01]  /*5480*/  FFMA.FTZ R58, R53.reuse, R41, R58 ;  /* 0x00000029353a7223 */ /* 0x040fe2000001003a */
[----:B------:R-:W-:Y:S02]  /*5490*/  HFMA2 R50, R50, R63.H0_H0, -72, -72 ;  /* 0xd480d48032327431 */ /* 0x000fe4000004003f */
[----:B------:R-:W-:Y:S01]  /*54a0*/  FFMA.FTZ R53, R53, R40, R49 ;  /* 0x0000002835357223 */ /* 0x000fe20000010031 */
[----:B------:R-:W-:-:S02]  /*54b0*/  HADD2.F32 R49, -RZ, R48.H1_H1 ;  /* 0x30000030ff317230 */ /* 0x000fc40000004100 */
[----:B------:R-:W-:Y:S01]  /*54c0*/  HADD2.F32 R48, -RZ, R55.H1_H1 ;  /* 0x30000037ff307230 */ /* 0x000fe20000004100 */
[----:B------:R-:W-:Y:S01]  /*54d0*/  LOP3.LUT R55, R46, 0xf000f0, RZ, 0xc0, !PT ;  /* 0x00f000f02e377812 */ /* 0x000fe200078ec0ff */
[----:B------:R-:W-:Y:S02]  /*54e0*/  HADD2.F32 R46, -RZ, R52.H1_H1 ;  /* 0x30000034ff2e7230 */ /* 0x000fe40000004100 */
[----:B------:R-:W-:Y:S01]  /*54f0*/  FFMA.FTZ R60, R49, R51, R54 ;  /* 0x00000033313c7223 */ /* 0x000fe20000010036 */
[----:B------:R-:W-:Y:S01]  /*5500*/  LOP3.LUT R54, R59, 0x64006400, RZ, 0xfc, !PT ;  /* 0x640064003b367812 */ /* 0x000fe200078efcff */
[----:B------:R-:W-:Y:S01]  /*5510*/  HADD2.F32 R47, -RZ, R47.H1_H1 ;  /* 0x3000002fff2f7230 */ /* 0x000fe20000004100 */
[----:B------:R-:W-:Y:S01]  /*5520*/  LOP3.LUT R52, R55, 0x64006400, RZ, 0xfc, !PT ;  /* 0x6400640037347812 */ /* 0x000fe200078efcff */
[----:B------:R-:W-:Y:S02]  /*5530*/  HADD2.F32 R45, -RZ, R44.H0_H0 ;  /* 0x2000002cff2d7230 */ /* 0x000fe40000004100 */
[----:B------:R-:W-:Y:S01]  /*5540*/  FFMA.FTZ R57, R51, R48, R56 ;  /* 0x0000003033397223 */ /* 0x000fe20000010038 */
[----:B------:R-:W-:-:S02]  /*5550*/  HADD2.F32 R55, -RZ, R50.H0_H0 ;  /* 0x20000032ff377230 */ /* 0x000fc40000004100 */
[C---:B------:R-:W-:Y:S01]  /*5560*/  FFMA.FTZ R58, R51.reuse, R47, R58 ;  /* 0x0000002f333a7223 */ /* 0x040fe2000001003a */
[-C--:B------:R-:W-:Y:S02]  /*5570*/  HFMA2 R52, R52, R63.reuse.H0_H0, -72, -72 ;  /* 0xd480d48034347431 */ /* 0x080fe4000004003f */
[----:B------:R-:W-:Y:S01]  /*5580*/  FFMA.FTZ R56, R51, R46, R53 ;  /* 0x0000002e33387223 */ /* 0x000fe20000010035 */
[----:B------:R-:W-:Y:S02]  /*5590*/  HFMA2 R63, R54, R63.H0_H0, -72, -72 ;  /* 0xd480d480363f7431 */ /* 0x000fe4000004003f */
[----:B------:R-:W-:Y:S02]  /*55a0*/  HADD2.F32 R44, -RZ, R44.H1_H1 ;  /* 0x3000002cff2c7230 */ /* 0x000fe40000004100 */
[----:B------:R-:W-:Y:S01]  /*55b0*/  FFMA.FTZ R59, R45, R10, R60 ;  /* 0x0000000a2d3b7223 */ /* 0x000fe2000001003c */
[----:B------:R-:W-:Y:S02]  /*55c0*/  HADD2.F32 R53, -RZ, R52.H0_H0 ;  /* 0x20000034ff357230 */ /* 0x000fe40000004100 */
[----:B------:R-:W-:Y:S01]  /*55d0*/  FFMA.FTZ R60, R10, R55, R57 ;  /* 0x000000370a3c7223 */ /* 0x000fe20000010039 */
[----:B------:R-:W-:-:S02]  /*55e0*/  HADD2.F32 R51, -RZ, R63.H0_H0 ;  /* 0x2000003fff337230 */ /* 0x000fc40000004100 */
[----:B------:R-:W-:Y:S02]  /*55f0*/  HADD2.F32 R54, -RZ, R50.H1_H1 ;  /* 0x30000032ff367230 */ /* 0x000fe40000004100 */
[----:B------:R-:W-:Y:S02]  /*5600*/  HADD2.F32 R50, -RZ, R52.H1_H1 ;  /* 0x30000034ff327230 */ /* 0x000fe40000004100 */
[C---:B------:R-:W-:Y:S01]  /*5610*/  FFMA.FTZ R65, R10.reuse, R51, R56 ;  /* 0x000000330a417223 */ /* 0x040fe20000010038 */
[----:B------:R-:W-:Y:S02]  /*5620*/  HADD2.F32 R52, -RZ, R63.H1_H1 ;  /* 0x3000003fff347230 */ /* 0x000fe40000004100 */
[----:B------:R-:W-:Y:S01]  /*5630*/  FFMA.FTZ R63, R10, R53, R58 ;  /* 0x000000350a3f7223 */ /* 0x000fe2000001003a */
[----:B------:R-:W-:Y:S01]  /*5640*/  FFMA.FTZ R10, R44, R11, R59 ;  /* 0x0000000b2c0a7223 */ /* 0x000fe2000001003b */
[C---:B------:R-:W-:Y:S02]  /*5650*/  FFMA.FTZ R57, R11.reuse, R54, R60 ;  /* 0x000000360b397223 */ /* 0x040fe4000001003c */
        /* <DEDUP_REMOVED lines=19> */
[----:B------:R-:W-:-:S03]  /*5790*/  HADD2.F32 R30, -RZ, R30.H1_H1 ;  /* 0x3000001eff1e7230 */ /* 0x000fc60000004100 */
        /* <DEDUP_REMOVED lines=8> */
[--C-:B------:R-:W-:Y:S02]  /*5820*/  HADD2.F32 R57, -RZ, R31.reuse.H0_H0 ;  /* 0x2000001fff397230 */ /* 0x100fe40000004100 */
[----:B------:R-:W-:-:S03]  /*5830*/  HADD2.F32 R30, -RZ, R31.H1_H1 ;  /* 0x3000001fff1e7230 */ /* 0x000fc60000004100 */
[-C--:B------:R-:W-:Y:S01]  /*5840*/  FFMA.FTZ R31, R35, R57.reuse, R56 ;  /* 0x00000039231f7223 */ /* 0x080fe20000010038 */
[-C--:B------:R-:W-:Y:S01]  /*5850*/  FFMA.FTZ R58, R29, R57.reuse, R58 ;  /* 0x000000391d3a7223 */ /* 0x080fe2000001003a */
[-C--:B------:R-:W-:Y:S01]  /*5860*/  FFMA.FTZ R60, R12, R57.reuse, R59 ;  /* 0x000000390c3c7223 */ /* 0x080fe2000001003b */
[----:B------:R-:W-:Y:S01]  /*5870*/  FFMA.FTZ R64, R6, R57, R63 ;  /* 0x0000003906407223 */ /* 0x000fe2000001003f */
[-C--:B------:R-:W-:Y:S01]  /*5880*/  FFMA.FTZ R56, R34, R30.reuse, R31 ;  /* 0x0000001e22387223 */ /* 0x080fe2000001001f */
[--C-:B-1----:R-:W-:Y:S02]  /*5890*/  HADD2.F32 R31, -RZ, R32.reuse.H0_H0 ;  /* 0x20000020ff1f7230 */ /* 0x102fe40000004100 */
        /* <DEDUP_REMOVED lines=118> */
[--C-:B------:R-:W-:Y:S02]  /*6000*/  HADD2.F32 R0, -RZ, R33.reuse.H0_H0 ;  /* 0x20000021ff007230 */ /* 0x100fe40000004100 */
[----:B------:R-:W-:Y:S01]  /*6010*/  FFMA.FTZ R5, R40, R3, R5 ;  /* 0x0000000328057223 */ /* 0x000fe20000010005 */
        /* <DEDUP_REMOVED lines=25> */
.L_x_233:
[----:B------:R-:W0:Y:S01]  /*61b0*/  LDC R0, c[0x0][0x23c] ;  /* 0x00008f00ff007b82 */ /* 0x000e220000000800 */
[----:B------:R-:W-:Y:S01]  /*61c0*/  IADD3 R28, R28, 0x20, RZ ;  /* 0x000000201c1c7810 */ /* 0x000fe20007ffe0ff */
[----:B------:R-:W-:-:S03]  /*61d0*/  UIADD3 UR4, UR4, 0x40, URZ ;  /* 0x0000004004047890 */ /* 0x000fc6000fffe03f */
[C---:B------:R-:W-:Y:S02]  /*61e0*/  ISETP.GE.AND P0, PT, R28.reuse, UR5, PT ;  /* 0x000000051c007c0c */ /* 0x040fe4000bf06270 */
[----:B------:R-:W-:Y:S01]  /*61f0*/  ISETP.LT.AND P2, PT, R28, R27, PT ;  /* 0x0000001b1c00720c */ /* 0x000fe20003f41270 */
[----:B0-----:R-:W-:-:S12]  /*6200*/  IMAD.WIDE R8, R0, 0x10, R8 ;  /* 0x0000001000087825 */ /* 0x001fd800078e0208 */
[----:B------:R-:W-:Y:S05]  /*6210*/  @!P0 BRA P2, `(.L_x_237) ;  /* 0xffffffb0005c8947 */ /* 0x000fea000103ffff */
.L_x_232:
[----:B------:R-:W-:Y:S05]  /*6220*/  @!P1 EXIT ;  /* 0x000000000000994d */ /* 0x000fea0003800000 */
[----:B------:R-:W1:Y:S01]  /*6230*/  S2R R3, SR_CTAID.X ;  /* 0x0000000000037919 */ /* 0x000e620000002500 */
[----:B------:R-:W2:Y:S01]  /*6240*/  S2UR UR4, SR_CTAID.Y ;  /* 0x00000000000479c3 */ /* 0x000ea20000002600 */
[----:B------:R-:W1:Y:S07]  /*6250*/  S2R R2, SR_TID.X ;  /* 0x0000000000027919 */ /* 0x000e6e0000002100 */
[----:B------:R-:W3:Y:S01]  /*6260*/  LDC.64 R4, c[0x0][0x230] ;  /* 0x00008c00ff047b82 */ /* 0x000ee20000000a00 */
[----:B--2---:R-:W-:Y:S01]  /*6270*/  USHF.L.U32 UR4, UR4, 0x2, URZ ;  /* 0x0000000204047899 */ /* 0x004fe2000800063f */
[----:B-1----:R-:W-:-:S04]  /*6280*/  LEA R3, R3, R2, 0x6 ;  /* 0x0000000203037211 */ /* 0x002fc800078e30ff */
        /* <DEDUP_REMOVED lines=10> */
.L_x_241:
[----:B------:R-:W1:Y:S02]  /*6330*/  LDS R2, [R6] ;  /* 0x0000000006027984 */ /* 0x000e640000000800 */
[----:B-1----:R-:W-:-:S10]  /*6340*/  HFMA2.MMA R3, R2, 1, 1, R10 ;  /* 0x3c003c0002037835 */ /* 0x002fd4000000000a */
[----:B------:R-:W1:Y:S02]  /*6350*/  ATOMS.CAST.SPIN R3, [R6], R2, R3 ;  /* 0x000000020603738d */ /* 0x000e640001800003 */
[----:B-1----:R-:W-:-:S13]  /*6360*/  ISETP.EQ.U32.AND P0, PT, R3, 0x1, PT ;  /* 0x000000010300780c */ /* 0x002fda0003f02070 */
[----:B------:R-:W-:Y:S05]  /*6370*/  @!P0 BRA `(.L_x_241) ;  /* 0xfffffffc00ec8947 */ /* 0x000fea000383ffff */
[----:B------:R-:W-:Y:S05]  /*6380*/  BRA `(.L_x_239) ;  /* 0x00000000000c7947 */ /* 0x000fea0003800000 */
.L_x_240:
[----:B------:R-:W2:Y:S02]  /*6390*/  LD.E R2, desc[UR8][R4.64] ;  /* 0x0000000804027980 */ /* 0x000ea4000c101900 */
[----:B--2---:R-:W-:-:S05]  /*63a0*/  IADD3 R3, R10, R2, RZ ;  /* 0x000000020a037210 */ /* 0x004fca0007ffe0ff */
[----:B------:R1:W-:Y:S02]  /*63b0*/  ST.E desc[UR8][R4.64], R3 ;  /* 0x0000000304007985 */ /* 0x0003e4000c101908 */
.L_x_239:
[----:B------:R-:W-:Y:S05]  /*63c0*/  BSYNC B0 ;  /* 0x0000000000007941 */ /* 0x000fea0003800000 */
.L_x_238:
[----:B------:R2:W-:Y:S01]  /*63d0*/  ATOM.E.ADD.F16x2.RN.STRONG.GPU P0, RZ, desc[UR8][R4.64+0x4], R11 ;  /* 0x0000040b04ff79a2 */ /* 0x0005e2000810e1c8 */
[----:B------:R-:W-:Y:S04]  /*63e0*/  BSSY B0, `(.L_x_242) ;  /* 0x000000f000007945 */ /* 0x000fe80003800000 */
[----:B--2---:R-:W-:Y:S05]  /*63f0*/  @P0 BRA `(.L_x_243) ;  /* 0x0000000000340947 */ /* 0x004fea0003800000 */
[----:B------:R-:W2:Y:S02]  /*6400*/  QSPC.E.S P0, RZ, [R4+0x4] ;  /* 0x0000040004ff73aa */ /* 0x000ea40000000500 */
[----:B--2---:R-:W-:Y:S05]  /*6410*/  @!P0 BRA `(.L_x_244) ;  /* 0x0000000000208947 */ /* 0x004fea0003800000 */
[----:B------:R-:W-:-:S04]  /*6420*/  MOV R2, R4 ;  /* 0x0000000400027202 */ /* 0x000fc80000000f00 */
[----:B------:R-:W-:-:S07]  /*6430*/  MOV R6, R2 ;  /* 0x0000000200067202 */ /* 0x000fce0000000f00 */
.L_x_245:
[----:B------:R-:W1:Y:S02]  /*6440*/  LDS R2, [R6+0x4] ;  /* 0x0000040006027984 */ /* 0x000e640000000800 */
[----:B-1----:R-:W-:-:S06]  /*6450*/  HADD2 R3, R2, R11 ;  /* 0x0000000b02037230 */ /* 0x002fcc0000000000 */
[----:B------:R-:W1:Y:S02]  /*6460*/  ATOMS.CAST.SPIN R3, [R6+0x4], R2, R3 ;  /* 0x000004020603738d */ /* 0x000e640001800003 */
[----:B-1----:R-:W-:-:S13]  /*6470*/  ISETP.EQ.U32.AND P0, PT, R3, 0x1, PT ;  /* 0x000000010300780c */ /* 0x002fda0003f02070 */
[----:B------:R-:W-:Y:S05]  /*6480*/  @!P0 BRA `(.L_x_245) ;  /* 0xfffffffc00ec8947 */ /* 0x000fea000383ffff */
[----:B------:R-:W-:Y:S05]  /*6490*/  BRA `(.L_x_243) ;  /* 0x00000000000c7947 */ /* 0x000fea0003800000 */
.L_x_244:
[----:B------:R-:W1:Y:S02]  /*64a0*/  LD.E R2, desc[UR8][R4.64+0x4] ;  /* 0x0000040804027980 */ /* 0x000e64000c101900 */
[----:B-1----:R-:W-:-:S05]  /*64b0*/  IADD3 R3, R11, R2, RZ ;  /* 0x000000020b037210 */ /* 0x002fca0007ffe0ff */
[----:B------:R2:W-:Y:S02]  /*64c0*/  ST.E desc[UR8][R4.64+0x4], R3 ;  /* 0x0000040304007985 */ /* 0x0005e4000c101908 */
.L_x_243:
[----:B------:R-:W-:Y:S05]  /*64d0*/  BSYNC B0 ;  /* 0x0000000000007941 */ /* 0x000fea0003800000 */
.L_x_242:
        /* <DEDUP_REMOVED lines=10> */
.L_x_249:
[----:B------:R-:W1:Y:S02]  /*6580*/  LDS R2, [R6] ;  /* 0x0000000006027984 */ /* 0x000e640000000800 */
[----:B-1----:R-:W-:-:S10]  /*6590*/  HFMA2.MMA R3, R2, 1, 1, R19 ;  /* 0x3c003c0002037835 */ /* 0x002fd40000000013 */
[----:B------:R-:W1:Y:S02]  /*65a0*/  ATOMS.CAST.SPIN R3, [R6], R2, R3 ;  /* 0x000000020603738d */ /* 0x000e640001800003 */
[----:B-1----:R-:W-:-:S13]  /*65b0*/  ISETP.EQ.U32.AND P0, PT, R3, 0x1, PT ;  /* 0x000000010300780c */ /* 0x002fda0003f02070 */
[----:B------:R-:W-:Y:S05]  /*65c0*/  @!P0 BRA `(.L_x_249) ;  /* 0xfffffffc00ec8947 */ /* 0x000fea000383ffff */
[----:B------:R-:W-:Y:S05]  /*65d0*/  BRA `(.L_x_247) ;  /* 0x00000000000c7947 */ /* 0x000fea0003800000 */
.L_x_248:
[----:B------:R-:W2:Y:S02]  /*65e0*/  LD.E R2, desc[UR8][R4.64] ;  /* 0x0000000804027980 */ /* 0x000ea4000c101900 */
[----:B--2---:R-:W-:-:S05]  /*65f0*/  IADD3 R3, R19, R2, RZ ;  /* 0x0000000213037210 */ /* 0x004fca0007ffe0ff */
[----:B------:R1:W-:Y:S02]  /*6600*/  ST.E desc[UR8][R4.64], R3 ;  /* 0x0000000304007985 */ /* 0x0003e4000c101908 */
.L_x_247:
[----:B------:R-:W-:Y:S05]  /*6610*/  BSYNC B0 ;  /* 0x0000000000007941 */ /* 0x000fea0003800000 */
.L_x_246:
[----:B------:R2:W-:Y:S01]  /*6620*/  ATOM.E.ADD.F16x2.RN.STRONG.GPU P0, RZ, desc[UR8][R4.64+0x4], R21 ;  /* 0x0000041504ff79a2 */ /* 0x0005e2000810e1c8 */
[----:B------:R-:W-:Y:S04]  /*6630*/  BSSY B0, `(.L_x_250) ;  /* 0x000000f000007945 */ /* 0x000fe80003800000 */
[----:B--2---:R-:W-:Y:S05]  /*6640*/  @P0 BRA `(.L_x_251) ;  /* 0x0000000000340947 */ /* 0x004fea0003800000 */
[----:B------:R-:W2:Y:S02]  /*6650*/  QSPC.E.S P0, RZ, [R4+0x4] ;  /* 0x0000040004ff73aa */ /* 0x000ea40000000500 */
[----:B--2---:R-:W-:Y:S05]  /*6660*/  @!P0 BRA `(.L_x_252) ;  /* 0x0000000000208947 */ /* 0x004fea0003800000 */
[----:B------:R-:W-:-:S04]  /*6670*/  MOV R2, R4 ;  /* 0x0000000400027202 */ /* 0x000fc80000000f00 */
[----:B------:R-:W-:-:S07]  /*6680*/  MOV R6, R2 ;  /* 0x0000000200067202 */ /* 0x000fce0000000f00 */
.L_x_253:
[----:B------:R-:W1:Y:S02]  /*6690*/  LDS R2, [R6+0x4] ;  /* 0x0000040006027984 */ /* 0x000e640000000800 */
[----:B-1----:R-:W-:-:S06]  /*66a0*/  HADD2 R3, R2, R21 ;  /* 0x0000001502037230 */ /* 0x002fcc0000000000 */
[----:B------:R-:W1:Y:S02]  /*66b0*/  ATOMS.CAST.SPIN R3, [R6+0x4], R2, R3 ;  /* 0x000004020603738d */ /* 0x000e640001800003 */
[----:B-1----:R-:W-:-:S13]  /*66c0*/  ISETP.EQ.U32.AND P0, PT, R3, 0x1, PT ;  /* 0x000000010300780c */ /* 0x002fda0003f02070 */
[----:B------:R-:W-:Y:S05]  /*66d0*/  @!P0 BRA `(.L_x_253) ;  /* 0xfffffffc00ec8947 */ /* 0x000fea000383ffff */
[----:B------:R-:W-:Y:S05]  /*66e0*/  BRA `(.L_x_251) ;  /* 0x00000000000c7947 */ /* 0x000fea0003800000 */
.L_x_252:
[----:B------:R-:W1:Y:S02]  /*66f0*/  LD.E R2, desc[UR8][R4.64+0x4] ;  /* 0x0000040804027980 */ /* 0x000e64000c101900 */
[----:B-1----:R-:W-:-:S05]  /*6700*/  IADD3 R3, R21, R2, RZ ;  /* 0x0000000215037210 */ /* 0x002fca0007ffe0ff */
[----:B------:R2:W-:Y:S02]  /*6710*/  ST.E desc[UR8][R4.64+0x4], R3 ;  /* 0x0000040304007985 */ /* 0x0005e4000c101908 */
.L_x_251:
[----:B------:R-:W-:Y:S05]  /*6720*/  BSYNC B0 ;  /* 0x0000000000007941 */ /* 0x000fea0003800000 */
.L_x_250:
        /* <DEDUP_REMOVED lines=10> */
.L_x_257:
[----:B------:R-:W1:Y:S02]  /*67d0*/  LDS R2, [R6] ;  /* 0x0000000006027984 */ /* 0x000e640000000800 */
[----:B-1----:R-:W-:-:S10]  /*67e0*/  HFMA2.MMA R3, R2, 1, 1, R22 ;  /* 0x3c003c0002037835 */ /* 0x002fd40000000016 */
[----:B------:R-:W1:Y:S02]  /*67f0*/  ATOMS.CAST.SPIN R3, [R6], R2, R3 ;  /* 0x000000020603738d */ /* 0x000e640001800003 */
[----:B-1----:R-:W-:-:S13]  /*6800*/  ISETP.EQ.U32.AND P0, PT, R3, 0x1, PT ;  /* 0x000000010300780c */ /* 0x002fda0003f02070 */
[----:B------:R-:W-:Y:S05]  /*6810*/  @!P0 BRA `(.L_x_257) ;  /* 0xfffffffc00ec8947 */ /* 0x000fea000383ffff */
[----:B------:R-:W-:Y:S05]  /*6820*/  BRA `(.L_x_255) ;  /* 0x00000000000c7947 */ /* 0x000fea0003800000 */
.L_x_256:
[----:B------:R-:W2:Y:S02]  /*6830*/  LD.E R2, desc[UR8][R4.64] ;  /* 0x0000000804027980 */ /* 0x000ea4000c101900 */
[----:B--2---:R-:W-:-:S05]  /*6840*/  IADD3 R3, R22, R2, RZ ;  /* 0x0000000216037210 */ /* 0x004fca0007ffe0ff */
[----:B------:R1:W-:Y:S02]  /*6850*/  ST.E desc[UR8][R4.64], R3 ;  /* 0x0000000304007985 */ /* 0x0003e4000c101908 */
.L_x_255:
[----:B------:R-:W-:Y:S05]  /*6860*/  BSYNC B0 ;  /* 0x0000000000007941 */ /* 0x000fea0003800000 */
.L_x_254:
[----:B------:R2:W-:Y:S01]  /*6870*/  ATOM.E.ADD.F16x2.RN.STRONG.GPU P0, RZ, desc[UR8][R4.64+0x4], R23 ;  /* 0x0000041704ff79a2 */ /* 0x0005e2000810e1c8 */
[----:B------:R-:W-:Y:S04]  /*6880*/  BSSY B0, `(.L_x_258) ;  /* 0x000000f000007945 */ /* 0x000fe80003800000 */
[----:B--2---:R-:W-:Y:S05]  /*6890*/  @P0 BRA `(.L_x_259) ;  /* 0x0000000000340947 */ /* 0x004fea0003800000 */
[----:B------:R-:W2:Y:S02]  /*68a0*/  QSPC.E.S P0, RZ, [R4+0x4] ;  /* 0x0000040004ff73aa */ /* 0x000ea40000000500 */
[----:B--2---:R-:W-:Y:S05]  /*68b0*/  @!P0 BRA `(.L_x_260) ;  /* 0x0000000000208947 */ /* 0x004fea0003800000 */
[----:B------:R-:W-:-:S04]  /*68c0*/  MOV R2, R4 ;  /* 0x0000000400027202 */ /* 0x000fc80000000f00 */
[----:B------:R-:W-:-:S07]  /*68d0*/  MOV R6, R2 ;  /* 0x0000000200067202 */ /* 0x000fce0000000f00 */
.L_x_261:
[----:B------:R-:W1:Y:S02]  /*68e0*/  LDS R2, [R6+0x4] ;  /* 0x0000040006027984 */ /* 0x000e640000000800 */
[----:B-1----:R-:W-:-:S06]  /*68f0*/  HADD2 R3, R2, R23 ;  /* 0x0000001702037230 */ /* 0x002fcc0000000000 */
[----:B------:R-:W1:Y:S02]  /*6900*/  ATOMS.CAST.SPIN R3, [R6+0x4], R2, R3 ;  /* 0x000004020603738d */ /* 0x000e640001800003 */
[----:B-1----:R-:W-:-:S13]  /*6910*/  ISETP.EQ.U32.AND P0, PT, R3, 0x1, PT ;  /* 0x000000010300780c */ /* 0x002fda0003f02070 */
[----:B------:R-:W-:Y:S05]  /*6920*/  @!P0 BRA `(.L_x_261) ;  /* 0xfffffffc00ec8947 */ /* 0x000fea000383ffff */
[----:B------:R-:W-:Y:S05]  /*6930*/  BRA `(.L_x_259) ;  /* 0x00000000000c7947 */ /* 0x000fea0003800000 */
.L_x_260:
[----:B------:R-:W1:Y:S02]  /*6940*/  LD.E R2, desc[UR8][R4.64+0x4] ;  /* 0x0000040804027980 */ /* 0x000e64000c101900 */
[----:B-1----:R-:W-:-:S05]  /*6950*/  IADD3 R3, R23, R2, RZ ;  /* 0x0000000217037210 */ /* 0x002fca0007ffe0ff */
[----:B------:R2:W-:Y:S02]  /*6960*/  ST.E desc[UR8][R4.64+0x4], R3 ;  /* 0x0000040304007985 */ /* 0x0005e4000c101908 */
.L_x_259:
[----:B------:R-:W-:Y:S05]  /*6970*/  BSYNC B0 ;  /* 0x0000000000007941 */ /* 0x000fea0003800000 */
.L_x_258:
        /* <DEDUP_REMOVED lines=10> */
.L_x_265:
[----:B------:R-:W1:Y:S02]  /*6a20*/  LDS R2, [R0] ;  /* 0x0000000000027984 */ /* 0x000e640000000800 */
[----:B-1----:R-:W-:-:S10]  /*6a30*/  HFMA2.MMA R3, R2, 1, 1, R24 ;  /* 0x3c003c0002037835 */ /* 0x002fd40000000018 */
[----:B------:R-:W1:Y:S02]  /*6a40*/  ATOMS.CAST.SPIN R3, [R0], R2, R3 ;  /* 0x000000020003738d */ /* 0x000e640001800003 */
[----:B-1----:R-:W-:-:S13]  /*6a50*/  ISETP.EQ.U32.AND P0, PT, R3, 0x1, PT ;  /* 0x000000010300780c */ /* 0x002fda0003f02070 */
[----:B------:R-:W-:Y:S05]  /*6a60*/  @!P0 BRA `(.L_x_265) ;  /* 0xfffffffc00ec8947 */ /* 0x000fea000383ffff */
[----:B------:R-:W-:Y:S05]  /*6a70*/  BRA `(.L_x_263) ;  /* 0x00000000000c7947 */ /* 0x000fea0003800000 */
.L_x_264:
[----:B------:R-:W2:Y:S02]  /*6a80*/  LD.E R0, desc[UR8][R4.64] ;  /* 0x0000000804007980 */ /* 0x000ea4000c101900 */
[----:B--2---:R-:W-:-:S05]  /*6a90*/  IADD3 R3, R24, R0, RZ ;  /* 0x0000000018037210 */ /* 0x004fca0007ffe0ff */
[----:B------:R1:W-:Y:S02]  /*6aa0*/  ST.E desc[UR8][R4.64], R3 ;  /* 0x0000000304007985 */ /* 0x0003e4000c101908 */
.L_x_263:
[----:B------:R-:W-:Y:S05]  /*6ab0*/  BSYNC B0 ;  /* 0x0000000000007941 */ /* 0x000fea0003800000 */
.L_x_262:
[----:B------:R2:W-:Y:S02]  /*6ac0*/  ATOM.E.ADD.F16x2.RN.STRONG.GPU P0, RZ, desc[UR8][R4.64+0x4], R25 ;  /* 0x0000041904ff79a2 */ /* 0x0005e4000810e1c8 */
[----:B--2---:R-:W-:Y:S05]  /*6ad0*/  @P0 EXIT ;  /* 0x000000000000094d */ /* 0x004fea0003800000 */
[----:B------:R-:W2:Y:S02]  /*6ae0*/  QSPC.E.S P0, RZ, [R4+0x4] ;  /* 0x0000040004ff73aa */ /* 0x000ea40000000500 */
[----:B--2---:R-:W-:Y:S05]  /*6af0*/  @!P0 BRA `(.L_x_266) ;  /* 0x0000000000208947 */ /* 0x004fea0003800000 */
[----:B------:R-:W-:-:S04]  /*6b00*/  MOV R2, R4 ;  /* 0x0000000400027202 */ /* 0x000fc80000000f00 */
[----:B------:R-:W-:-:S07]  /*6b10*/  MOV R0, R2 ;  /* 0x0000000200007202 */ /* 0x000fce0000000f00 */
.L_x_267:
[----:B------:R-:W1:Y:S02]  /*6b20*/  LDS R2, [R0+0x4] ;  /* 0x0000040000027984 */ /* 0x000e640000000800 */
[----:B-1----:R-:W-:-:S06]  /*6b30*/  HADD2 R3, R2, R25 ;  /* 0x0000001902037230 */ /* 0x002fcc0000000000 */
[----:B------:R-:W1:Y:S02]  /*6b40*/  ATOMS.CAST.SPIN R3, [R0+0x4], R2, R3 ;  /* 0x000004020003738d */ /* 0x000e640001800003 */
[----:B-1----:R-:W-:-:S13]  /*6b50*/  ISETP.EQ.U32.AND P0, PT, R3, 0x1, PT ;  /* 0x000000010300780c */ /* 0x002fda0003f02070 */
[----:B------:R-:W-:Y:S05]  /*6b60*/  @!P0 BRA `(.L_x_267) ;  /* 0xfffffffc00ec8947 */ /* 0x000fea000383ffff */
[----:B------:R-:W-:Y:S05]  /*6b70*/  EXIT ;  /* 0x000000000000794d */ /* 0x000fea0003800000 */
.L_x_266:
[----:B------:R-:W1:Y:S02]  /*6b80*/  LD.E R0, desc[UR8][R4.64+0x4] ;  /* 0x0000040804007980 */ /* 0x000e64000c101900 */
[----:B-1----:R-:W-:-:S05]  /*6b90*/  IADD3 R3, R25, R0, RZ ;  /* 0x0000000019037210 */ /* 0x002fca0007ffe0ff */
[----:B------:R-:W-:Y:S01]  /*6ba0*/  ST.E desc[UR8][R4.64+0x4], R3 ;  /* 0x0000040304007985 */ /* 0x000fe2000c101908 */
[----:B------:R-:W-:Y:S05]  /*6bb0*/  EXIT ;  /* 0x000000000000794d */ /* 0x000fea0003800000 */
.L_x_268:
        /* <DEDUP_REMOVED lines=12> */
.L_x_3213:


//--------------------- .text._Z23gemm_half_q_half_kernelILi4ELi12ELb0ELb0ELi64EEvPK6__halfPKjS4_S2_PS0_iiiiPKtS7_iiiiiibS2_i --------------------------
	.section	.text._Z23gemm_half_q_half_kernelILi4ELi12ELb0ELb0ELi64EEvPK6__halfPKjS4_S2_PS0_iiiiPKtS7_iiiiiibS2_i,"ax",@progbits
	.align	128
        .global         _Z23gemm_half_q_half_kernelILi4ELi12ELb0ELb0ELi64EEvPK6__halfPKjS4_S2_PS0_iiiiPKtS7_iiiiiibS2_i
        .type           _Z23gemm_half_q_half_kernelILi4ELi12ELb0ELb0ELi64EEvPK6__halfPKjS4_S2_PS0_iiiiPKtS7_iiiiiibS2_i,@function
        .size           _Z23gemm_half_q_half_kernelILi4ELi12ELb0ELb0ELi64EEvPK6__halfPKjS4_S2_PS0_iiiiPKtS7_iiiiiibS2_i,(.L_x_3214 - _Z23gemm_half_q_half_kernelILi4ELi12ELb0ELb0ELi64EEvPK6__halfPKjS4_S2_PS0_iiiiPKtS7_iiiiiibS2_i)
        .other          _Z23gemm_half_q_half_kernelILi4ELi12ELb0ELb0ELi64EEvPK6__halfPKjS4_S2_PS0_iiiiPKtS7_iiiiiibS2_i,@"STO_CUDA_ENTRY STV_DEFAULT"
_Z23gemm_half_q_half_kernelILi4ELi12ELb0ELb0ELi64EEvPK6__halfPKjS4_S2_PS0_iiiiPKtS7_iiiiiibS2_i:
.text._Z23gemm_half_q_half_kernelILi4ELi12ELb0ELb0ELi64EEvPK6__halfPKjS4_S2_PS0_iiiiPKtS7_iiiiiibS2_i:
        /* <DEDUP_REMOVED lines=45> */
.L_x_273:
        /* <DEDUP_REMOVED lines=16> */
.L_x_272:
        /* <DEDUP_REMOVED lines=16> */
.L_x_271:
        /* <DEDUP_REMOVED lines=17> */
.L_x_275:
        /* <DEDUP_REMOVED lines=16> */
.L_x_274:
        /* <DEDUP_REMOVED lines=14> */
.L_x_270:
[----:B------:R-:W-:Y:S05]  /*07c0*/  BSYNC B0 ;  /* 0x0000000000007941 */ /* 0x000fea0003800000 */
.L_x_269:
        /* <DEDUP_REMOVED lines=21> */
.L_x_278:
        /* <DEDUP_REMOVED lines=11> */
.L_x_277:
        /* <DEDUP_REMOVED lines=10> */
.L_x_276:
[----:B------:R-:W0:Y:S01]  /*0a70*/  LDC.64 R12, c[0x0][0x248] ;  /* 0x00009200ff0c7b82 */ /* 0x000e220000000a00 */
        /* <DEDUP_REMOVED lines=11> */
[----:B------:R-:W-:Y:S01]  /*0b30*/  MOV R18, RZ ;  /* 0x000000ff00127202 */ /* 0x000fe20000000f00 */
[----:B------:R-:W2:Y:S01]  /*0b40*/  LDC.64 R16, c[0x0][0x228] ;  /* 0x00008a00ff107b82 */ /* 0x000ea20000000a00 */
[----:B------:R-:W-:-:S02]  /*0b50*/  MOV R20, R62 ;  /* 0x0000003e00147202 */ /* 0x000fc40000000f00 */
[----:B------:R-:W-:Y:S02]  /*0b60*/  LOP3.LUT R3, R3, 0x10, RZ, 0xc0, !PT ;  /* 0x0000001003037812 */ /* 0x000fe400078ec0ff */
[----:B0-----:R-:W-:-:S07]  /*0b70*/  SHF.R.S32.HI R8, RZ, 0x3, R7 ;  /* 0x00000003ff087819 */ /* 0x001fce0000011407 */
.L_x_280:
[----:B0----5:R-:W-:-:S05]  /*0b80*/  IADD3 R6, R0, R18, RZ ;  /* 0x0000001200067210 */ /* 0x021fca0007ffe0ff */
[----:B------:R-:W-:-:S05]  /*0b90*/  IMAD R4, R6, R59, RZ ;  /* 0x0000003b06047224 */ /* 0x000fca00078e02ff */
[----:B------:R-:W-:-:S04]  /*0ba0*/  SHF.R.S32.HI R5, RZ, 0x1f, R4 ;  /* 0x0000001fff057819 */ /* 0x000fc80000011404 */
[----:B------:R-:W-:-:S04]  /*0bb0*/  LEA.HI R5, R5, R4, RZ, 0x3 ;  /* 0x0000000405057211 */ /* 0x000fc800078f18ff */
[----:B------:R-:W-:-:S05]  /*0bc0*/  LEA.HI.SX32 R5, R5, R8, 0x1d ;  /* 0x0000000805057211 */ /* 0x000fca00078feaff */
[----:B-1----:R-:W-:-:S06]  /*0bd0*/  IMAD.WIDE R4, R5, 0x4, R14 ;  /* 0x0000000405047825 */ /* 0x002fcc00078e020e */
[----:B------:R-:W3:Y:S01]  /*0be0*/  LDG.E.CONSTANT R4, desc[UR8][R4.64] ;  /* 0x0000000804047981 */ /* 0x000ee2000c1e9900 */
[----:B--2---:R-:W-:Y:S01]  /*0bf0*/  IMAD.WIDE R6, R6, 0x2, R16 ;  /* 0x0000000206067825 */ /* 0x004fe200078e0210 */
[----:B------:R-:W-:-:S05]  /*0c00*/  LEA R11, R20, 0x1, 0x1 ;  /* 0x00000001140b7811 */ /* 0x000fca00078e08ff */
[----:B------:R0:W2:Y:S01]  /*0c10*/  LDG.E.U16.CONSTANT R6, desc[UR8][R6.64] ;  /* 0x0000000806067981 */ /* 0x0000a2000c1e9500 */
[----:B------:R-:W-:-:S06]  /*0c20*/  IMAD.WIDE R10, R11, 0x2, R12 ;  /* 0x000000020b0a7825 */ /* 0x000fcc00078e020c */
[----:B------:R-:W4:Y:S01]  /*0c30*/  LDG.E.U16.CONSTANT R11, desc[UR8][R10.64] ;  /* 0x000000080a0b7981 */ /* 0x000f22000c1e9500 */
        /* <DEDUP_REMOVED lines=24> */
[----:B--2---:R-:W-:-:S04]  /*0dc0*/  HMUL2 R4, R21, R6.H0_H0 ;  /* 0x2000000615047232 */ /* 0x004fc80000000000 */
[----:B------:R-:W-:Y:S01]  /*0dd0*/  HMUL2 R5, R5, R6.H0_H0 ;  /* 0x2000000605057232 */ /* 0x000fe20000000000 */
[C---:B------:R-:W-:Y:S02]  /*0de0*/  LEA R6, R18.reuse, R1, 0x3 ;  /* 0x0000000112067211 */ /* 0x040fe400078e18ff */
[----:B------:R-:W-:-:S03]  /*0df0*/  IADD3 R18, R18, 0x1, RZ ;  /* 0x0000000112127810 */ /* 0x000fc60007ffe0ff */
[----:B------:R0:W-:Y:S01]  /*0e00*/  STL.64 [R6], R4 ;  /* 0x0000000406007387 */ /* 0x0001e20000100a00 */
[----:B------:R-:W-:Y:S05]  /*0e10*/  @!P2 BRA `(.L_x_280) ;  /* 0xfffffffc0058a947 */ /* 0x000fea000383ffff */
.L_x_279:
        /* <DEDUP_REMOVED lines=8> */
[----:B0-----:R-:W0:Y:S01]  /*0ea0*/  LDC R5, c[0x0][0x264] ;  /* 0x00009900ff057b82 */ /* 0x001e220000000800 */
[----:B------:R-:W-:-:S02]  /*0eb0*/  SHF.R.S32.HI R7, RZ, 0x1f, R0 ;  /* 0x0000001fff077819 */ /* 0x000fc40000011400 */
[C---:B------:R-:W-:Y:S02]  /*0ec0*/  ISETP.GT.AND P6, PT, R62.reuse, UR6, PT ;  /* 0x000000063e007c0c */ /* 0x040fe4000bfc4270 */
[----:B------:R-:W-:Y:S01]  /*0ed0*/  LEA.HI R6, R7, R0, RZ, 0x5 ;  /* 0x0000000007067211 */ /* 0x000fe200078f28ff */
[----:B------:R-:W-:Y:S01]  /*0ee0*/  HFMA2.MMA R0, -RZ, RZ, 0, 0 ;  /* 0x00000000ff007435 */ /* 0x000fe200000001ff */
[----:B------:R-:W-:Y:S02]  /*0ef0*/  MOV R4, RZ ;  /* 0x000000ff00047202 */ /* 0x000fe40000000f00 */
[C---:B--2---:R-:W-:Y:S02]  /*0f00*/  ISETP.GT.AND P3, PT, R62.reuse, R3, PT ;  /* 0x000000033e00720c */ /* 0x044fe40003f64270 */
[----:B0-----:R-:W-:Y:S01]  /*0f10*/  ISETP.GT.AND P5, PT, R62, R5, PT ;  /* 0x000000053e00720c */ /* 0x001fe20003fa4270 */
        /* <DEDUP_REMOVED lines=8> */
.L_x_281:
        /* <DEDUP_REMOVED lines=8> */
.L_x_282:
[----:B------:R-:W-:Y:S01]  /*1020*/  HFMA2.MMA R3, -RZ, RZ, 0, 0 ;  /* 0x00000000ff037435 */ /* 0x000fe200000001ff */
[----:B------:R-:W-:Y:S01]  /*1030*/  MOV R8, RZ ;  /* 0x000000ff00087202 */ /* 0x000fe20000000f00 */
        /* <DEDUP_REMOVED lines=10> */
.L_x_283:
        /* <DEDUP_REMOVED lines=8> */
.L_x_284:
        /* <DEDUP_REMOVED lines=8> */
.L_x_285:
        /* <DEDUP_REMOVED lines=26> */
[----:B------:R-:W-:Y:S01]  /*1380*/  HFMA2.MMA R58, -RZ, RZ, 0, 0 ;  /* 0x00000000ff3a7435 */ /* 0x000fe200000001ff */
[----:B------:R-:W-:Y:S01]  /*1390*/  PRMT R57, RZ, 0x7610, R57 ;  /* 0x00007610ff397816 */ /* 0x000fe20000000039 */
[----:B------:R-:W-:-:S09]  /*13a0*/  ULDC UR5, c[0x0][0x264] ;  /* 0x0000990000057ab9 */ /* 0x000fd20000000800 */
.L_x_291:
        /* <DEDUP_REMOVED lines=15> */
[----:B------:R-:W-:Y:S02]  /*14a0*/  MOV R8, 0x2c00 ;  /* 0x00002c0000087802 */ /* 0x000fe40000000f00 */
[----:B------:R-:W-:Y:S01]  /*14b0*/  ISETP.GE.AND P0, PT, R60, 0x2, PT ;  /* 0x000000023c00780c */ /* 0x000fe20003f06270 */
[----:B------:R-:W0:Y:S02]  /*14c0*/  LDS.64 R10, [UR4] ;  /* 0x00000004ff0a7984 */ /* 0x000e240008000a00 */
[--C-:B0-----:R-:W-:Y:S02]  /*14d0*/  HADD2.F32 R5, -RZ, R10.reuse.H0_H0 ;  /* 0x2000000aff057230 */ /* 0x101fe40000004100 */
[----:B------:R-:W-:Y:S02]  /*14e0*/  HADD2.F32 R21, -RZ, R10.H1_H1 ;  /* 0x3000000aff157230 */ /* 0x000fe40000004100 */
[----:B------:R-:W-:-:S02]  /*14f0*/  HADD2.F32 R25, -RZ, R11.H0_H0 ;  /* 0x2000000bff197230 */ /* 0x000fc40000004100 */
[----:B------:R-:W-:Y:S01]  /*1500*/  HADD2.F32 R32, -RZ, R11.H1_H1 ;  /* 0x3000000bff207230 */ /* 0x000fe20000004100 */
[----:B--2---:R-:W-:Y:S02]  /*1510*/  LOP3.LUT R0, R12, 0xf000f, RZ, 0xc0, !PT ;  /* 0x000f000f0c007812 */ /* 0x004fe400078ec0ff */
[----:B------:R-:W-:Y:S02]  /*1520*/  LOP3.LUT R2, R13, 0xf000f, RZ, 0xc0, !PT ;  /* 0x000f000f0d027812 */ /* 0x000fe400078ec0ff */
[----:B------:R-:W-:Y:S02]  /*1530*/  LOP3.LUT R0, R0, 0x64006400, RZ, 0xfc, !PT ;  /* 0x6400640000007812 */ /* 0x000fe400078efcff */
[----:B------:R-:W-:Y:S02]  /*1540*/  LOP3.LUT R3, R14, 0xf000f, RZ, 0xc0, !PT ;  /* 0x000f000f0e037812 */ /* 0x000fe400078ec0ff */
[----:B------:R-:W-:Y:S01]  /*1550*/  LOP3.LUT R9, R15, 0xf000f, RZ, 0xc0, !PT ;  /* 0x000f000f0f097812 */ /* 0x000fe200078ec0ff */
[----:B------:R-:W-:Y:S01]  /*1560*/  HADD2 R10, R0, -1032, -1032 ;  /* 0xe408e408000a7430 */ /* 0x000fe20000000000 */
[----:B------:R-:W-:-:S02]  /*1570*/  LOP3.LUT R2, R2, 0x64006400, RZ, 0xfc, !PT ;  /* 0x6400640002027812 */ /* 0x000fc400078efcff */
[----:B------:R-:W-:Y:S02]  /*1580*/  LOP3.LUT R3, R3, 0x64006400, RZ, 0xfc, !PT ;  /* 0x6400640003037812 */ /* 0x000fe400078efcff */
[----:B------:R-:W-:Y:S01]  /*1590*/  LOP3.LUT R9, R9, 0x64006400, RZ, 0xfc, !PT ;  /* 0x6400640009097812 */ /* 0x000fe200078efcff */
[--C-:B------:R-:W-:Y:S01]  /*15a0*/  HADD2.F32 R0, -RZ, R10.reuse.H0_H0 ;  /* 0x2000000aff007230 */ /* 0x100fe20000004100 */
[----:B------:R-:W-:Y:S02]  /*15b0*/  LOP3.LUT R17, R13, 0xf000f0, RZ, 0xc0, !PT ;  /* 0x00f000f00d117812 */ /* 0x000fe400078ec0ff */
[----:B------:R-:W-:Y:S01]  /*15c0*/  SHF.R.U32.HI R24, RZ, 0x8, R13 ;  /* 0x00000008ff187819 */ /* 0x000fe2000001160d */
[----:B------:R-:W-:Y:S01]  /*15d0*/  HADD2.F32 R13, -RZ, R10.H1_H1 ;  /* 0x3000000aff0d7230 */ /* 0x000fe20000004100 */
[----:B------:R-:W-:Y:S01]  /*15e0*/  LOP3.LUT R18, R14, 0xf000f0, RZ, 0xc0, !PT ;  /* 0x00f000f00e127812 */ /* 0x000fe200078ec0ff */
[----:B------:R-:W0:Y:S01]  /*15f0*/  LDS.64 R10, [UR4+0x8] ;  /* 0x00000804ff0a7984 */ /* 0x000e220008000a00 */
[----:B------:R-:W-:Y:S01]  /*1600*/  SHF.R.U32.HI R26, RZ, 0x8, R14 ;  /* 0x00000008ff1a7819 */ /* 0x000fe2000001160e */
[----:B------:R-:W-:Y:S01]  /*1610*/  HADD2 R14, R2, -1032, -1032 ;  /* 0xe408e408020e7430 */ /* 0x000fe20000000000 */
[----:B------:R-:W-:Y:S01]  /*1620*/  LOP3.LUT R20, R15, 0xf000f0, RZ, 0xc0, !PT ;  /* 0x00f000f00f147812 */ /* 0x000fe200078ec0ff */
[----:B------:R-:W-:Y:S01]  /*1630*/  HADD2 R16, R9, -1032, -1032 ;  /* 0xe408e40809107430 */ /* 0x000fe20000000000 */
[----:B------:R-:W-:Y:S01]  /*1640*/  SHF.R.U32.HI R28, RZ, 0x8, R15 ;  /* 0x00000008ff1c7819 */ /* 0x000fe2000001160f */
[----:B------:R-:W-:Y:S01]  /*1650*/  HADD2 R15, R3, -1032, -1032 ;  /* 0xe408e408030f7430 */ /* 0x000fe20000000000 */
[----:B------:R-:W-:Y:S01]  /*1660*/  LOP3.LUT R4, R12, 0xf000f0, RZ, 0xc0, !PT ;  /* 0x00f000f00c047812 */ /* 0x000fe200078ec0ff */
[--C-:B------:R-:W-:Y:S01]  /*1670*/  HADD2.F32 R2, -RZ, R14.reuse.H0_H0 ;  /* 0x2000000eff027230 */ /* 0x100fe20000004100 */
[----:B------:R-:W-:Y:S01]  /*1680*/  LOP3.LUT R17, R17, 0x64006400, RZ, 0xfc, !PT ;  /* 0x6400640011117812 */ /* 0x000fe200078efcff */
[----:B------:R-:W-:Y:S01]  /*1690*/  HADD2.F32 R14, -RZ, R14.H1_H1 ;  /* 0x3000000eff0e7230 */ /* 0x000fe20000004100 */
[----:B------:R-:W-:Y:S01]  /*16a0*/  LOP3.LUT R9, R4, 0x64006400, RZ, 0xfc, !PT ;  /* 0x6400640004097812 */ /* 0x000fe200078efcff */
[----:B------:R-:W-:Y:S01]  /*16b0*/  HADD2.F32 R3, -RZ, R15.H0_H0 ;  /* 0x2000000fff037230 */ /* 0x000fe20000004100 */
[----:B------:R-:W-:Y:S01]  /*16c0*/  LOP3.LUT R19, R18, 0x64006400, RZ, 0xfc, !PT ;  /* 0x6400640012137812 */ /* 0x000fe200078efcff */
[----:B------:R-:W-:-:S02]  /*16d0*/  HADD2.F32 R4, -RZ, R16.H0_H0 ;  /* 0x20000010ff047230 */ /* 0x000fc40000004100 */
[----:B------:R-:W-:Y:S01]  /*16e0*/  FFMA.FTZ R18, R0, R5, RZ ;  /* 0x0000000500127223 */ /* 0x000fe200000100ff */
[----:B------:R-:W-:Y:S02]  /*16f0*/  HADD2.F32 R15, -RZ, R15.H1_H1 ;  /* 0x3000000fff0f7230 */ /* 0x000fe40000004100 */
[-C--:B------:R-:W-:Y:S02]  /*1700*/  HFMA2 R23, R9, R8.reuse.H0_H0, -72, -72 ;  /* 0xd480d48009177431 */ /* 0x080fe40000040008 */
[----:B------:R-:W-:Y:S02]  /*1710*/  HADD2.F32 R16, -RZ, R16.H1_H1 ;  /* 0x30000010ff107230 */ /* 0x000fe40000004100 */
[C---:B------:R-:W-:Y:S01]  /*1720*/  FFMA.FTZ R22, R5.reuse, R2, RZ ;  /* 0x0000000205167223 */ /* 0x040fe200000100ff */
[C---:B------:R-:W-:Y:S01]  /*1730*/  FFMA.FTZ R36, R5.reuse, R3, RZ ;  /* 0x0000000305247223 */ /* 0x040fe200000100ff */
[----:B------:R-:W-:Y:S01]  /*1740*/  FFMA.FTZ R5, R5, R4, RZ ;  /* 0x0000000405057223 */ /* 0x000fe200000100ff */
[----:B------:R-:W-:Y:S01]  /*1750*/  LOP3.LUT R9, R20, 0x64006400, RZ, 0xfc, !PT ;  /* 0x6400640014097812 */ /* 0x000fe200078efcff */
[----:B------:R-:W-:-:S02]  /*1760*/  HFMA2 R20, R17, R8.H0_H0, -72, -72 ;  /* 0xd480d48011147431 */ /* 0x000fc40000040008 */
[----:B------:R-:W-:Y:S01]  /*1770*/  FFMA.FTZ R30, R13, R21, R18 ;  /* 0x000000150d1e7223 */ /* 0x000fe20000010012 */
[C---:B------:R-:W-:Y:S01]  /*1780*/  FFMA.FTZ R34, R21.reuse, R14, R22 ;  /* 0x0000000e15227223 */ /* 0x040fe20000010016 */
[C---:B------:R-:W-:Y:S01]  /*1790*/  FFMA.FTZ R27, R21.reuse, R15, R36 ;  /* 0x0000000f151b7223 */ /* 0x040fe20000010024 */
[----:B------:R-:W-:Y:S01]  /*17a0*/  FFMA.FTZ R29, R21, R16, R5 ;  /* 0x00000010151d7223 */ /* 0x000fe20000010005 */
[-C--:B------:R-:W-:Y:S02]  /*17b0*/  HFMA2 R21, R19, R8.reuse.H0_H0, -72, -72 ;  /* 0xd480d48013157431 */ /* 0x080fe40000040008 */
[----:B------:R-:W-:Y:S02]  /*17c0*/  HADD2.F32 R18, -RZ, R20.H0_H0 ;  /* 0x20000014ff127230 */ /* 0x000fe40000004100 */
[----:B------:R-:W-:Y:S02]  /*17d0*/  HFMA2 R9, R9, R8.H0_H0, -72, -72 ;  /* 0xd480d48009097431 */ /* 0x000fe40000040008 */
[--C-:B------:R-:W-:Y:S01]  /*17e0*/  HADD2.F32 R5, -RZ, R23.reuse.H0_H0 ;  /* 0x20000017ff057230 */ /* 0x100fe20000004100 */
[----:B------:R-:W-:Y:S01]  /*17f0*/  SHF.R.U32.HI R12, RZ, 0x8, R12 ;  /* 0x00000008ff0c7819 */ /* 0x000fe2000001160c */
[----:B------:R-:W-:-:S02]  /*1800*/  HADD2.F32 R17, -RZ, R23.H1_H1 ;  /* 0x30000017ff117230 */ /* 0x000fc40000004100 */
[----:B------:R-:W-:Y:S02]  /*1810*/  HADD2.F32 R19, -RZ, R20.H1_H1 ;  /* 0x30000014ff137230 */ /* 0x000fe40000004100 */
[----:B------:R-:W-:Y:S01]  /*1820*/  FFMA.FTZ R30, R5, R25, R30 ;  /* 0x00000019051e7223 */ /* 0x000fe2000001001e */
[----:B------:R-:W-:Y:S02]  /*1830*/  HADD2.F32 R20, -RZ, R21.H0_H0 ;  /* 0x20000015ff147230 */ /* 0x000fe40000004100 */
[--C-:B------:R-:W-:Y:S02]  /*1840*/  HADD2.F32 R22, -RZ, R9.reuse.H0_H0 ;  /* 0x20000009ff167230 */ /* 0x100fe40000004100 */
[----:B------:R-:W-:Y:S01]  /*1850*/  FFMA.FTZ R31, R17, R32, R30 ;  /* 0x00000020111f7223 */ /* 0x000fe2000001001e */
[----:B------:R-:W-:Y:S02]  /*1860*/  HADD2.F32 R23, -RZ, R9.H1_H1 ;  /* 0x30000009ff177230 */ /* 0x000fe40000004100 */
[C---:B------:R-:W-:Y:S01]  /*1870*/  FFMA.FTZ R9, R25.reuse, R18, R34 ;  /* 0x0000001219097223 */ /* 0x040fe20000010022 */
[C---:B------:R-:W-:Y:S01]  /*1880*/  FFMA.FTZ R34, R25.reuse, R20, R27 ;  /* 0x0000001419227223 */ /* 0x040fe2000001001b */
[----:B------:R-:W-:Y:S01]  /*1890*/  FFMA.FTZ R36, R25, R22, R29 ;  /* 0x0000001619247223 */ /* 0x000fe2000001001d */
[----:B------:R-:W-:Y:S01]  /*18a0*/  LOP3.LUT R25, R24, 0xf000f, RZ, 0xc0, !PT ;  /* 0x000f000f18197812 */ /* 0x000fe200078ec0ff */
[----:B------:R-:W-:Y:S01]  /*18b0*/  FFMA.FTZ R37, R32, R19, R9 ;  /* 0x0000001320257223 */ /* 0x000fe20000010009 */
[----:B------:R-:W-:Y:S01]  /*18c0*/  LOP3.LUT R9, R12, 0xf000f, RZ, 0xc0, !PT ;  /* 0x000f000f0c097812 */ /* 0x000fe200078ec0ff */
[----:B------:R-:W-:Y:S01]  /*18d0*/  HADD2.F32 R21, -RZ, R21.H1_H1 ;  /* 0x30000015ff157230 */ /* 0x000fe20000004100 */
[----:B------:R-:W-:Y:S01]  /*18e0*/  LOP3.LUT R27, R26, 0xf000f, RZ, 0xc0, !PT ;  /* 0x000f000f1a1b7812 */ /* 0x000fe200078ec0ff */
[----:B------:R-:W-:Y:S01]  /*18f0*/  FFMA.FTZ R36, R32, R23, R36 ;  /* 0x0000001720247223 */ /* 0x000fe20000010024 */
[----:B------:R-:W-:Y:S01]  /*1900*/  LOP3.LUT R29, R28, 0xf000f, RZ, 0xc0, !PT ;  /* 0x000f000f1c1d7812 */ /* 0x000fe200078ec0ff */
[----:B0-----:R-:W-:Y:S01]  /*1910*/  HADD2.F32 R30, -RZ, R10.H0_H0 ;  /* 0x2000000aff1e7230 */ /* 0x001fe20000004100 */
[----:B------:R-:W-:Y:S01]  /*1920*/  LOP3.LUT R9, R9, 0x64006400, RZ, 0xfc, !PT ;  /* 0x6400640009097812 */ /* 0x000fe200078efcff */
[----:B------:R-:W-:Y:S01]  /*1930*/  FFMA.FTZ R39, R32, R21, R34 ;  /* 0x0000001520277223 */ /* 0x000fe20000010022 */
[----:B------:R-:W-:Y:S01]  /*1940*/  LOP3.LUT R25, R25, 0x64006400, RZ, 0xfc, !PT ;  /* 0x6400640019197812 */ /* 0x000fe200078efcff */
[----:B------:R-:W-:Y:S01]  /*1950*/  HADD2.F32 R44, -RZ, R11.H0_H0 ;  /* 0x2000000bff2c7230 */ /* 0x000fe20000004100 */
[----:B------:R-:W-:Y:S01]  /*1960*/  LOP3.LUT R27, R27, 0x64006400, RZ, 0xfc, !PT ;  /* 0x640064001b1b7812 */ /* 0x000fe200078efcff */
[----:B------:R-:W-:Y:S01]  /*1970*/  HADD2 R9, R9, -1032, -1032 ;  /* 0xe408e40809097430 */ /* 0x000fe20000000000 */
[----:B------:R-:W-:Y:S01]  /*1980*/  LOP3.LUT R29, R29, 0x64006400, RZ, 0xfc, !PT ;  /* 0x640064001d1d7812 */ /* 0x000fe200078efcff */
[----:B------:R-:W-:Y:S01]  /*1990*/  HADD2 R25, R25, -1032, -1032 ;  /* 0xe408e40819197430 */ /* 0x000fe20000000000 */
[----:B------:R-:W-:Y:S01]  /*19a0*/  LOP3.LUT R24, R24, 0xf000f0, RZ, 0xc0, !PT ;  /* 0x00f000f018187812 */ /* 0x000fe200078ec0ff */
[----:B------:R-:W-:-:S02]  /*19b0*/  HADD2 R38, R27, -1032, -1032 ;  /* 0xe408e4081b267430 */ /* 0x000fc40000000000 */
[----:B------:R-:W-:Y:S02]  /*19c0*/  HADD2.F32 R32, -RZ, R9.H0_H0 ;  /* 0x20000009ff207230 */ /* 0x000fe40000004100 */
[----:B------:R-:W-:Y:S02]  /*19d0*/  HADD2 R40, R29, -1032, -1032 ;  /* 0xe408e4081d287430 */ /* 0x000fe40000000000 */
[----:B------:R-:W-:Y:S01]  /*19e0*/  HADD2.F32 R33, -RZ, R25.H0_H0 ;  /* 0x20000019ff217230 */ /* 0x000fe20000004100 */
[----:B------:R-:W-:Y:S01]  /*19f0*/  LOP3.LUT R12, R12, 0xf000f0, RZ, 0xc0, !PT ;  /* 0x00f000f00c0c7812 */ /* 0x000fe200078ec0ff */
[----:B------:R-:W-:Y:S01]  /*1a00*/  HADD2.F32 R34, -RZ, R38.H0_H0 ;  /* 0x20000026ff227230 */ /* 0x000fe20000004100 */
[----:B------:R-:W-:Y:S01]  /*1a10*/  LOP3.LUT R26, R26, 0xf000f0, RZ, 0xc0, !PT ;  /* 0x00f000f01a1a7812 */ /* 0x000fe200078ec0ff */
[----:B------:R-:W-:Y:S01]  /*1a20*/  HADD2.F32 R35, -RZ, R40.H0_H0 ;  /* 0x20000028ff237230 */ /* 0x000fe20000004100 */
[----:B------:R-:W-:Y:S01]  /*1a30*/  LOP3.LUT R28, R28, 0xf000f0, RZ, 0xc0, !PT ;  /* 0x00f000f01c1c7812 */ /* 0x000fe200078ec0ff */
[----:B------:R-:W-:Y:S01]  /*1a40*/  FFMA.FTZ R31, R32, R30, R31 ;  /* 0x0000001e201f7223 */ /* 0x000fe2000001001f */
[C---:B------:R-:W-:Y:S01]  /*1a50*/  FFMA.FTZ R45, R30.reuse, R33, R37 ;  /* 0x000000211e2d7223 */ /* 0x040fe20000010025 */
[----:B------:R-:W-:Y:S01]  /*1a60*/  FFMA.FTZ R47, R30, R34, R39 ;  /* 0x000000221e2f7223 */ /* 0x000fe20000010027 */
[----:B------:R-:W-:-:S02]  /*1a70*/  HADD2.F32 R29, -RZ, R11.H1_H1 ;  /* 0x3000000bff1d7230 */ /* 0x000fc40000004100 */
[----:B------:R-:W-:Y:S01]  /*1a80*/  FFMA.FTZ R30, R30, R35, R36 ;  /* 0x000000231e1e7223 */ /* 0x000fe20000010024 */
[----:B------:R-:W-:Y:S01]  /*1a90*/  HADD2.F32 R36, -RZ, R9.H1_H1 ;  /* 0x30000009ff247230 */ /* 0x000fe20000004100 */
[----:B------:R-:W-:Y:S01]  /*1aa0*/  LOP3.LUT R11, R24, 0x64006400, RZ, 0xfc, !PT ;  /* 0x64006400180b7812 */ /* 0x000fe200078efcff */
[----:B------:R-:W-:Y:S01]  /*1ab0*/  HADD2.F32 R37, -RZ, R25.H1_H1 ;  /* 0x30000019ff257230 */ /* 0x000fe20000004100 */
[----:B------:R-:W-:Y:S01]  /*1ac0*/  LOP3.LUT R9, R12, 0x64006400, RZ, 0xfc, !PT ;  /* 0x640064000c097812 */ /* 0x000fe200078efcff */
[----:B------:R-:W-:Y:S01]  /*1ad0*/  HADD2.F32 R10, -RZ, R10.H1_H1 ;  /* 0x3000000aff0a7230 */ /* 0x000fe20000004100 */
[----:B------:R-:W-:Y:S01]  /*1ae0*/  LOP3.LUT R25, R26, 0x64006400, RZ, 0xfc, !PT ;  /* 0x640064001a197812 */ /* 0x000fe200078efcff */
[-C--:B------:R-:W-:Y:S01]  /*1af0*/  HFMA2 R11, R11, R8.reuse.H0_H0, -72, -72 ;  /* 0xd480d4800b0b7431 */ /* 0x080fe20000040008 */
[----:B------:R-:W-:Y:S01]  /*1b00*/  LOP3.LUT R27, R28, 0x64006400, RZ, 0xfc, !PT ;  /* 0x640064001c1b7812 */ /* 0x000fe200078efcff */
[----:B------:R-:W-:Y:S02]  /*1b10*/  HFMA2 R9, R9, R8.H0_H0, -72, -72 ;  /* 0xd480d48009097431 */ /* 0x000fe40000040008 */
[----:B------:R-:W-:-:S02]  /*1b20*/  HADD2.F32 R38, -RZ, R38.H1_H1 ;  /* 0x30000026ff267230 */ /* 0x000fc40000004100 */
[-C--:B------:R-:W-:Y:S02]  /*1b30*/  HFMA2 R25, R25, R8.reuse.H0_H0, -72, -72 ;  /* 0xd480d48019197431 */ /* 0x080fe40000040008 */
[----:B------:R-:W-:Y:S02]  /*1b40*/  HADD2.F32 R39, -RZ, R40.H1_H1 ;  /* 0x30000028ff277230 */ /* 0x000fe40000004100 */
[----:B------:R-:W-:Y:S02]  /*1b50*/  HFMA2 R24, R27, R8.H0_H0, -72, -72 ;  /* 0xd480d4801b187431 */ /* 0x000fe40000040008 */
[----:B------:R-:W-:Y:S02]  /*1b60*/  HADD2.F32 R41, -RZ, R11.H0_H0 ;  /* 0x2000000bff297230 */ /* 0x000fe40000004100 */
[----:B------:R-:W-:Y:S01]  /*1b70*/  FFMA.FTZ R45, R10, R37, R45 ;  /* 0x000000250a2d7223 */ /* 0x000fe2000001002d */
[----:B------:R-:W-:Y:S02]  /*1b80*/  HADD2.F32 R40, -RZ, R9.H0_H0 ;  /* 0x20000009ff287230 */ /* 0x000fe40000004100 */
[----:B------:R-:W-:Y:S01]  /*1b90*/  FFMA.FTZ R31, R36, R10, R31 ;  /* 0x0000000a241f7223 */ /* 0x000fe2000001001f */
[----:B------:R-:W-:-:S02]  /*1ba0*/  HADD2.F32 R42, -RZ, R25.H0_H0 ;  /* 0x20000019ff2a7230 */ /* 0x000fc40000004100 */
[C---:B------:R-:W-:Y:S01]  /*1bb0*/  FFMA.FTZ R47, R10.reuse, R38, R47 ;  /* 0x000000260a2f7223 */ /* 0x040fe2000001002f */
[----:B------:R-:W-:Y:S02]  /*1bc0*/  HADD2.F32 R43, -RZ, R24.H0_H0 ;  /* 0x20000018ff2b7230 */ /* 0x000fe40000004100 */
[----:B------:R-:W-:Y:S01]  /*1bd0*/  FFMA.FTZ R30, R10, R39, R30 ;  /* 0x000000270a1e7223 */ /* 0x000fe2000001001e */
[----:B------:R-:W-:Y:S01]  /*1be0*/  FFMA.FTZ R12, R44, R41, R45 ;  /* 0x000000292c0c7223 */ /* 0x000fe2000001002d */
[----:B------:R-:W-:Y:S01]  /*1bf0*/  FFMA.FTZ R31, R40, R44, R31 ;  /* 0x0000002c281f7223 */ /* 0x000fe2000001001f */
[C---:B------:R-:W-:Y:S01]  /*1c00*/  FFMA.FTZ R27, R44.reuse, R42, R47 ;  /* 0x0000002a2c1b7223 */ /* 0x040fe2000001002f */
[----:B------:R-:W-:Y:S01]  /*1c10*/  FFMA.FTZ R30, R44, R43, R30 ;  /* 0x0000002b2c1e7223 */ /* 0x000fe2000001001e */
[----:B------:R-:W-:Y:S02]  /*1c20*/  HADD2.F32 R45, -RZ, R11.H1_H1 ;  /* 0x3000000bff2d7230 */ /* 0x000fe40000004100 */
[----:B------:R-:W-:-:S02]  /*1c30*/  HADD2.F32 R44, -RZ, R9.H1_H1 ;  /* 0x30000009ff2c7230 */ /* 0x000fc40000004100 */
[----:B------:R-:W-:Y:S02]  /*1c40*/  HADD2.F32 R46, -RZ, R25.H1_H1 ;  /* 0x30000019ff2e7230 */ /* 0x000fe40000004100 */
[C---:B------:R-:W-:Y:S01]  /*1c50*/  FFMA.FTZ R25, R29.reuse, R45, R12 ;  /* 0x0000002d1d197223 */ /* 0x040fe2000001000c */
[----:B------:R-:W-:Y:S02]  /*1c60*/  HADD2.F32 R47, -RZ, R24.H1_H1 ;  /* 0x30000018ff2f7230 */ /* 0x000fe40000004100 */
[----:B------:R-:W-:Y:S01]  /*1c70*/  FFMA.FTZ R24, R44, R29, R31 ;  /* 0x0000001d2c187223 */ /* 0x000fe2000001001f */
[--C-:B------:R-:W-:Y:S02]  /*1c80*/  HADD2.F32 R9, -RZ, R96.reuse.H0_H0 ;  /* 0x20000060ff097230 */ /* 0x100fe40000004100 */
[C---:B------:R-:W-:Y:S01]  /*1c90*/  FFMA.FTZ R26, R29.reuse, R46, R27 ;  /* 0x0000002e1d1a7223 */ /* 0x040fe2000001001b */
[----:B------:R-:W-:Y:S02]  /*1ca0*/  HADD2.F32 R10, -RZ, R96.H1_H1 ;  /* 0x30000060ff0a7230 */ /* 0x000fe40000004100 */
[----:B------:R-:W-:Y:S01]  /*1cb0*/  FFMA.FTZ R29, R29, R47, R30 ;  /* 0x0000002f1d1d7223 */ /* 0x000fe2000001001e */
[----:B------:R-:W-:-:S02]  /*1cc0*/  HADD2.F32 R11, -RZ, R95.H0_H0 ;  /* 0x2000005fff0b7230 */ /* 0x000fc40000004100 */
[----:B------:R-:W-:Y:S01]  /*1cd0*/  FMUL.FTZ R24, R24, R9 ;  /* 0x0000000918187220 */ /* 0x000fe20000410000 */
[----:B------:R-:W-:Y:S02]  /*1ce0*/  HADD2.F32 R12, -RZ, R95.H1_H1 ;  /* 0x3000005fff0c7230 */ /* 0x000fe40000004100 */
[----:B------:R-:W-:Y:S01]  /*1cf0*/  FMUL.FTZ R25, R25, R10 ;  /* 0x0000000a19197220 */ /* 0x000fe20000410000 */
[----:B------:R-:W-:Y:S01]  /*1d00*/  FMUL.FTZ R26, R26, R11 ;  /* 0x0000000b1a1a7220 */ /* 0x000fe20000410000 */
[----:B------:R-:W-:Y:S01]  /*1d10*/  F2FP.F16.F32.PACK_AB R24, RZ, R24 ;  /* 0x00000018ff18723e */ /* 0x000fe200000000ff */
[----:B------:R-:W-:Y:S02]  /*1d20*/  FMUL.FTZ R29, R29, R12 ;  /* 0x0000000c1d1d7220 */ /* 0x000fe40000410000 */
[----:B------:R-:W-:Y:S02]  /*1d30*/  F2FP.F16.F32.PACK_AB R25, RZ, R25 ;  /* 0x00000019ff19723e */ /* 0x000fe400000000ff */
[----:B------:R-:W-:Y:S01]  /*1d40*/  F2FP.F16.F32.PACK_AB R26, RZ, R26 ;  /* 0x0000001aff1a723e */ /* 0x000fe200000000ff */
[--C-:B------:R-:W-:Y:S01]  /*1d50*/  HADD2 R28, R24.H0_H0, R57.reuse.H0_H0 ;  /* 0x20000039181c7230 */ /* 0x100fe20000000800 */
[----:B------:R-:W-:Y:S01]  /*1d60*/  F2FP.F16.F32.PACK_AB R31, RZ, R29 ;  /* 0x0000001dff1f723e */ /* 0x000fe200000000ff */
[----:B------:R-:W-:-:S02]  /*1d70*/  HADD2 R30, R25.H0_H0, R57.H1_H1 ;  /* 0x30000039191e7230 */ /* 0x000fc40000000800 */
        /* <DEDUP_REMOVED lines=124> */
[-C--:B------:R-:W-:Y:S01]  /*2540*/  FFMA.FTZ R0, R13, R26.reuse, R0 ;  /* 0x0000001a0d007223 */ /* 0x080fe20000010000 */
        /* <DEDUP_REMOVED lines=8> */
[----:B------:R-:W-:Y:S01]  /*25d0*/  FFMA.FTZ R22, R22, R57, R49 ;  /* 0x0000003916167223 */ /* 0x000fe20000010031 */
[----:B-1----:R-:W-:-:S02]  /*25e0*/  HADD2.F32 R0, -RZ, R24.H0_H0 ;  /* 0x20000018ff007230 */ /* 0x002fc40000004100 */
        /* <DEDUP_REMOVED lines=34> */
.L_x_288:
[----:B------:R-:W0:Y:S01]  /*2810*/  LDC R13, c[0x0][0x23c] ;  /* 0x00008f00ff0d7b82 */ /* 0x000e220000000800 */
[----:B------:R-:W1:Y:S01]  /*2820*/  LDS.64 R20, [UR4+0x10] ;  /* 0x00001004ff147984 */ /* 0x000e620008000a00 */
[----:B0-----:R-:W-:-:S05]  /*2830*/  IMAD.WIDE R14, R13, 0x4, R6 ;  /* 0x000000040d0e7825 */ /* 0x001fca00078e0206 */
[----:B------:R-:W2:Y:S01]  /*2840*/  LDG.E.128.CONSTANT R16, desc[UR8][R14.64] ;  /* 0x000000080e107981 */ /* 0x000ea2000c1e9d00 */
[--C-:B-1----:R-:W-:Y:S02]  /*2850*/  HADD2.F32 R36, -RZ, R21.reuse.H0_H0 ;  /* 0x20000015ff247230 */ /* 0x102fe40000004100 */
[----:B------:R-:W-:Y:S02]  /*2860*/  HADD2.F32 R37, -RZ, R21.H1_H1 ;  /* 0x30000015ff257230 */ /* 0x000fe40000004100 */
[--C-:B------:R-:W-:Y:S02]  /*2870*/  HADD2.F32 R5, -RZ, R20.reuse.H0_H0 ;  /* 0x20000014ff057230 */ /* 0x100fe40000004100 */
[----:B------:R-:W-:Y:S01]  /*2880*/  HADD2.F32 R34, -RZ, R20.H1_H1 ;  /* 0x30000014ff227230 */ /* 0x000fe20000004100 */
[C---:B--2---:R-:W-:Y:S02]  /*2890*/  LOP3.LUT R0, R16.reuse, 0xf000f, RZ, 0xc0, !PT ;  /* 0x000f000f10007812 */ /* 0x044fe400078ec0ff */
[----:B------:R-:W-:-:S02]  /*28a0*/  LOP3.LUT R4, R16, 0xf000f0, RZ, 0xc0, !PT ;  /* 0x00f000f010047812 */ /* 0x000fc400078ec0ff */
        /* <DEDUP_REMOVED lines=9> */
[--C-:B------:R-:W-:Y:S01]  /*2940*/  HADD2.F32 R0, -RZ, R17.reuse.H0_H0 ;  /* 0x20000011ff007230 */ /* 0x100fe20000004100 */
[----:B------:R-:W-:Y:S01]  /*2950*/  LOP3.LUT R3, R3, 0x64006400, RZ, 0xfc, !PT ;  /* 0x6400640003037812 */ /* 0x000fe200078efcff */
[----:B------:R-:W-:Y:S01]  /*2960*/  HADD2.F32 R20, -RZ, R17.H1_H1 ;  /* 0x30000011ff147230 */ /* 0x000fe20000004100 */
[----:B------:R-:W-:Y:S01]  /*2970*/  LOP3.LUT R21, R16, 0x64006400, RZ, 0xfc, !PT ;  /* 0x6400640010157812 */ /* 0x000fe200078efcff */
[----:B------:R-:W-:Y:S01]  /*2980*/  HADD2 R22, R2, -1032, -1032 ;  /* 0xe408e40802167430 */ /* 0x000fe20000000000 */
[----:B------:R-:W0:Y:S01]  /*2990*/  LDS.64 R16, [UR4+0x18] ;  /* 0x00001804ff107984 */ /* 0x000e220008000a00 */
[----:B------:R-:W-:Y:S01]  /*29a0*/  LOP3.LUT R26, R18, 0xf000f0, RZ, 0xc0, !PT ;  /* 0x00f000f0121a7812 */ /* 0x000fe200078ec0ff */
[----:B------:R-:W-:Y:S01]  /*29b0*/  HADD2 R23, R3, -1032, -1032 ;  /* 0xe408e40803177430 */ /* 0x000fe20000000000 */
[----:B------:R-:W-:Y:S01]  /*29c0*/  LOP3.LUT R25, R4, 0x64006400, RZ, 0xfc, !PT ;  /* 0x6400640004197812 */ /* 0x000fe200078efcff */
[----:B------:R-:W-:Y:S01]  /*29d0*/  HADD2 R27, R21, -1032, -1032 ;  /* 0xe408e408151b7430 */ /* 0x000fe20000000000 */
[----:B------:R-:W-:Y:S01]  /*29e0*/  LOP3.LUT R33, R26, 0x64006400, RZ, 0xfc, !PT ;  /* 0x640064001a217812 */ /* 0x000fe200078efcff */
[----:B------:R-:W-:Y:S01]  /*29f0*/  HADD2.F32 R2, -RZ, R22.H0_H0 ;  /* 0x20000016ff027230 */ /* 0x000fe20000004100 */
[----:B------:R-:W-:Y:S01]  /*2a00*/  LOP3.LUT R32, R19, 0xf000f0, RZ, 0xc0, !PT ;  /* 0x00f000f013207812 */ /* 0x000fe200078ec0ff */
[----:B------:R-:W-:-:S02]  /*2a10*/  HFMA2 R26, R25, R8.H0_H0, -72, -72 ;  /* 0xd480d480191a7431 */ /* 0x000fc40000040008 */
[----:B------:R-:W-:Y:S02]  /*2a20*/  HADD2.F32 R21, -RZ, R22.H1_H1 ;  /* 0x30000016ff157230 */ /* 0x000fe40000004100 */
[----:B------:R-:W-:Y:S01]  /*2a30*/  FFMA.FTZ R25, R0, R5, RZ ;  /* 0x0000000500197223 */ /* 0x000fe200000100ff */
[----:B------:R-:W-:Y:S02]  /*2a40*/  HADD2.F32 R3, -RZ, R23.H0_H0 ;  /* 0x20000017ff037230 */ /* 0x000fe40000004100 */
[C---:B------:R-:W-:Y:S01]  /*2a50*/  FFMA.FTZ R39, R5.reuse, R2, RZ ;  /* 0x0000000205277223 */ /* 0x040fe200000100ff */
[----:B------:R-:W-:Y:S02]  /*2a60*/  HADD2.F32 R4, -RZ, R27.H0_H0 ;  /* 0x2000001bff047230 */ /* 0x000fe40000004100 */
[----:B------:R-:W-:Y:S01]  /*2a70*/  FFMA.FTZ R35, R20, R34, R25 ;  /* 0x0000002214237223 */ /* 0x000fe20000010019 */
[----:B------:R-:W-:Y:S02]  /*2a80*/  HADD2.F32 R22, -RZ, R23.H1_H1 ;  /* 0x30000017ff167230 */ /* 0x000fe40000004100 */
[C---:B------:R-:W-:Y:S01]  /*2a90*/  FFMA.FTZ R43, R5.reuse, R3, RZ ;  /* 0x00000003052b7223 */ /* 0x040fe200000100ff */
[----:B------:R-:W-:Y:S01]  /*2aa0*/  HADD2.F32 R23, -RZ, R27.H1_H1 ;  /* 0x3000001bff177230 */ /* 0x000fe20000004100 */
[----:B------:R-:W-:Y:S01]  /*2ab0*/  LOP3.LUT R27, R24, 0x64006400, RZ, 0xfc, !PT ;  /* 0x64006400181b7812 */ /* 0x000fe200078efcff */
[----:B------:R-:W-:Y:S01]  /*2ac0*/  FFMA.FTZ R24, R5, R4, RZ ;  /* 0x0000000405187223 */ /* 0x000fe200000100ff */
[----:B------:R-:W-:Y:S01]  /*2ad0*/  LOP3.LUT R25, R32, 0x64006400, RZ, 0xfc, !PT ;  /* 0x6400640020197812 */ /* 0x000fe200078efcff */
[C---:B------:R-:W-:Y:S01]  /*2ae0*/  FFMA.FTZ R39, R34.reuse, R21, R39 ;  /* 0x0000001522277223 */ /* 0x040fe20000010027 */
[----:B------:R-:W-:Y:S01]  /*2af0*/  FFMA.FTZ R40, R34, R22, R43 ;  /* 0x0000001622287223 */ /* 0x000fe2000001002b */
[----:B------:R-:W-:-:S02]  /*2b00*/  HFMA2 R27, R27, R8.H0_H0, -72, -72 ;  /* 0xd480d4801b1b7431 */ /* 0x000fc40000040008 */
[----:B------:R-:W-:Y:S01]  /*2b10*/  FFMA.FTZ R46, R34, R23, R24 ;  /* 0x00000017222e7223 */ /* 0x000fe20000010018 */
[-C--:B------:R-:W-:Y:S02]  /*2b20*/  HFMA2 R33, R33, R8.reuse.H0_H0, -72, -72 ;  /* 0xd480d48021217431 */ /* 0x080fe40000040008 */
[--C-:B------:R-:W-:Y:S02]  /*2b30*/  HADD2.F32 R24, -RZ, R26.reuse.H0_H0 ;  /* 0x2000001aff187230 */ /* 0x100fe40000004100 */
[----:B------:R-:W-:Y:S02]  /*2b40*/  HFMA2 R34, R25, R8.H0_H0, -72, -72 ;  /* 0xd480d48019227431 */ /* 0x000fe40000040008 */
[----:B------:R-:W-:Y:S01]  /*2b50*/  HADD2.F32 R5, -RZ, R26.H1_H1 ;  /* 0x3000001aff057230 */ /* 0x000fe20000004100 */
[----:B------:R-:W-:Y:S01]  /*2b60*/  SHF.R.U32.HI R18, RZ, 0x8, R18 ;  /* 0x00000008ff127819 */ /* 0x000fe20000011612 */
[--C-:B------:R-:W-:Y:S02]  /*2b70*/  HADD2.F32 R25, -RZ, R27.reuse.H0_H0 ;  /* 0x2000001bff197230 */ /* 0x100fe40000004100 */
[----:B------:R-:W-:Y:S01]  /*2b80*/  FFMA.FTZ R38, R24, R36, R35 ;  /* 0x0000002418267223 */ /* 0x000fe20000010023 */
[----:B------:R-:W-:Y:S01]  /*2b90*/  HADD2.F32 R26, -RZ, R27.H1_H1 ;  /* 0x3000001bff1a7230 */ /* 0x000fe20000004100 */
[----:B------:R-:W-:Y:S01]  /*2ba0*/  SHF.R.U32.HI R19, RZ, 0x8, R19 ;  /* 0x00000008ff137819 */ /* 0x000fe20000011613 */
[----:B------:R-:W-:-:S02]  /*2bb0*/  HADD2.F32 R27, -RZ, R33.H0_H0 ;  /* 0x20000021ff1b7230 */ /* 0x000fc40000004100 */
[C---:B------:R-:W-:Y:S01]  /*2bc0*/  FFMA.FTZ R44, R36.reuse, R25, R39 ;  /* 0x00000019242c7223 */ /* 0x040fe20000010027 */
[----:B------:R-:W-:Y:S02]  /*2bd0*/  HADD2.F32 R32, -RZ, R33.H1_H1 ;  /* 0x30000021ff207230 */ /* 0x000fe40000004100 */
[--C-:B------:R-:W-:Y:S02]  /*2be0*/  HADD2.F32 R33, -RZ, R34.reuse.H0_H0 ;  /* 0x20000022ff217230 */ /* 0x100fe40000004100 */
[C---:B------:R-:W-:Y:S01]  /*2bf0*/  FFMA.FTZ R35, R36.reuse, R27, R40 ;  /* 0x0000001b24237223 */ /* 0x040fe20000010028 */
[----:B------:R-:W-:Y:S02]  /*2c00*/  HADD2.F32 R34, -RZ, R34.H1_H1 ;  /* 0x30000022ff227230 */ /* 0x000fe40000004100 */
[----:B------:R-:W-:Y:S01]  /*2c10*/  FFMA.FTZ R40, R5, R37, R38 ;  /* 0x0000002505287223 */ /* 0x000fe20000010026 */
[C---:B------:R-:W-:Y:S01]  /*2c20*/  FFMA.FTZ R56, R37.reuse, R26, R44 ;  /* 0x0000001a25387223 */ /* 0x040fe2000001002c */
[----:B------:R-:W-:Y:S01]  /*2c30*/  FFMA.FTZ R39, R36, R33, R46 ;  /* 0x0000002124277223 */ /* 0x000fe2000001002e */
[----:B------:R-:W-:Y:S01]  /*2c40*/  FFMA.FTZ R66, R37, R32, R35 ;  /* 0x0000002025427223 */ /* 0x000fe20000010023 */
[----:B------:R-:W-:Y:S01]  /*2c50*/  LOP3.LUT R35, R41, 0xf000f, RZ, 0xc0, !PT ;  /* 0x000f000f29237812 */ /* 0x000fe200078ec0ff */
[----:B0-----:R-:W-:-:S02]  /*2c60*/  HADD2.F32 R44, -RZ, R16.H1_H1 ;  /* 0x30000010ff2c7230 */ /* 0x001fc40000004100 */
[----:B------:R-:W-:Y:S01]  /*2c70*/  FFMA.FTZ R43, R37, R34, R39 ;  /* 0x00000022252b7223 */ /* 0x000fe20000010027 */
[----:B------:R-:W-:Y:S01]  /*2c80*/  LOP3.LUT R36, R42, 0xf000f, RZ, 0xc0, !PT ;  /* 0x000f000f2a247812 */ /* 0x000fe200078ec0ff */
[----:B------:R-:W-:Y:S01]  /*2c90*/  HADD2.F32 R39, -RZ, R16.H0_H0 ;  /* 0x20000010ff277230 */ /* 0x000fe20000004100 */
[----:B------:R-:W-:Y:S01]  /*2ca0*/  LOP3.LUT R37, R18, 0xf000f, RZ, 0xc0, !PT ;  /* 0x000f000f12257812 */ /* 0x000fe200078ec0ff */
[--C-:B------:R-:W-:Y:S01]  /*2cb0*/  HADD2.F32 R64, -RZ, R17.reuse.H0_H0 ;  /* 0x20000011ff407230 */ /* 0x100fe20000004100 */
[----:B------:R-:W-:Y:S01]  /*2cc0*/  LOP3.LUT R38, R19, 0xf000f, RZ, 0xc0, !PT ;  /* 0x000f000f13267812 */ /* 0x000fe200078ec0ff */
[----:B------:R-:W-:Y:S01]  /*2cd0*/  HADD2.F32 R59, -RZ, R17.H1_H1 ;  /* 0x30000011ff3b7230 */ /* 0x000fe20000004100 */
[----:B------:R-:W-:Y:S02]  /*2ce0*/  LOP3.LUT R35, R35, 0x64006400, RZ, 0xfc, !PT ;  /* 0x6400640023237812 */ /* 0x000fe400078efcff */
[----:B------:R-:W-:Y:S02]  /*2cf0*/  LOP3.LUT R36, R36, 0x64006400, RZ, 0xfc, !PT ;  /* 0x6400640024247812 */ /* 0x000fe400078efcff */
        /* <DEDUP_REMOVED lines=8> */
[----:B------:R-:W-:Y:S02]  /*2d80*/  HADD2.F32 R36, -RZ, R49.H0_H0 ;  /* 0x20000031ff247230 */ /* 0x000fe40000004100 */
[----:B------:R-:W-:Y:S02]  /*2d90*/  HADD2.F32 R37, -RZ, R57.H0_H0 ;  /* 0x20000039ff257230 */ /* 0x000fe40000004100 */
[----:B------:R-:W-:Y:S01]  /*2da0*/  FFMA.FTZ R46, R35, R39, R40 ;  /* 0x00000027232e7223 */ /* 0x000fe20000010028 */
[----:B------:R-:W-:Y:S02]  /*2db0*/  HADD2.F32 R38, -RZ, R63.H0_H0 ;  /* 0x2000003fff267230 */ /* 0x000fe40000004100 */
[----:B------:R-:W-:Y:S01]  /*2dc0*/  FFMA.FTZ R45, R39, R36, R56 ;  /* 0x00000024272d7223 */ /* 0x000fe20000010038 */
[----:B------:R-:W-:-:S02]  /*2dd0*/  HADD2.F32 R40, -RZ, R49.H1_H1 ;  /* 0x30000031ff287230 */ /* 0x000fc40000004100 */
        /* <DEDUP_REMOVED lines=12> */
[-C--:B------:R-:W-:Y:S01]  /*2ea0*/  HFMA2 R49, R17, R8.reuse.H0_H0, -72, -72 ;  /* 0xd480d48011317431 */ /* 0x080fe20000040008 */
[----:B------:R-:W-:Y:S01]  /*2eb0*/  LOP3.LUT R19, R18, 0x64006400, RZ, 0xfc, !PT ;  /* 0x6400640012137812 */ /* 0x000fe200078efcff */
[----:B------:R-:W-:Y:S01]  /*2ec0*/  FFMA.FTZ R65, R44, R42, R47 ;  /* 0x0000002a2c417223 */ /* 0x000fe2000001002f */
[----:B------:R-:W-:Y:S01]  /*2ed0*/  LOP3.LUT R17, R16, 0x64006400, RZ, 0xfc, !PT ;  /* 0x6400640010117812 */ /* 0x000fe200078efcff */
[----:B------:R-:W-:-:S02]  /*2ee0*/  HFMA2 R16, R43, R8.H0_H0, -72, -72 ;  /* 0xd480d4802b107431 */ /* 0x000fc40000040008 */
[----:B------:R-:W-:Y:S02]  /*2ef0*/  HADD2.F32 R43, -RZ, R49.H0_H0 ;  /* 0x20000031ff2b7230 */ /* 0x000fe40000004100 */
[-C--:B------:R-:W-:Y:S02]  /*2f00*/  HFMA2 R19, R19, R8.reuse.H0_H0, -72, -72 ;  /* 0xd480d48013137431 */ /* 0x080fe40000040008 */
[----:B------:R-:W-:Y:S01]  /*2f10*/  FFMA.FTZ R18, R39, R44, R46 ;  /* 0x0000002c27127223 */ /* 0x000fe2000001002e */
[----:B------:R-:W-:Y:S02]  /*2f20*/  HFMA2 R17, R17, R8.H0_H0, -72, -72 ;  /* 0xd480d48011117431 */ /* 0x000fe40000040008 */
[----:B------:R-:W-:Y:S02]  /*2f30*/  HADD2.F32 R45, -RZ, R16.H0_H0 ;  /* 0x20000010ff2d7230 */ /* 0x000fe40000004100 */
[----:B------:R-:W-:Y:S02]  /*2f40*/  HADD2.F32 R47, -RZ, R19.H0_H0 ;  /* 0x20000013ff2f7230 */ /* 0x000fe40000004100 */
[----:B------:R-:W-:-:S02]  /*2f50*/  HADD2.F32 R56, -RZ, R17.H0_H0 ;  /* 0x20000011ff387230 */ /* 0x000fc40000004100 */
[----:B------:R-:W-:Y:S02]  /*2f60*/  HADD2.F32 R44, -RZ, R49.H1_H1 ;  /* 0x30000031ff2c7230 */ /* 0x000fe40000004100 */
[C---:B------:R-:W-:Y:S01]  /*2f70*/  FFMA.FTZ R66, R64.reuse, R47, R66 ;  /* 0x0000002f40427223 */ /* 0x040fe20000010042 */
[----:B------:R-:W-:Y:S02]  /*2f80*/  HADD2.F32 R57, -RZ, R17.H1_H1 ;  /* 0x30000011ff397230 */ /* 0x000fe40000004100 */
[----:B------:R-:W-:Y:S01]  /*2f90*/  FFMA.FTZ R17, R43, R64, R18 ;  /* 0x000000402b117223 */ /* 0x000fe20000010012 */
[----:B------:R-:W-:Y:S02]  /*2fa0*/  HADD2.F32 R46, -RZ, R16.H1_H1 ;  /* 0x30000010ff2e7230 */ /* 0x000fe40000004100 */
[C---:B------:R-:W-:Y:S01]  /*2fb0*/  FFMA.FTZ R18, R64.reuse, R45, R63 ;  /* 0x0000002d40127223 */ /* 0x040fe2000001003f */
[----:B------:R-:W-:Y:S02]  /*2fc0*/  HADD2.F32 R49, -RZ, R19.H1_H1 ;  /* 0x30000013ff317230 */ /* 0x000fe40000004100 */
        /* <DEDUP_REMOVED lines=184> */
.L_x_289:
[----:B------:R-:W-:Y:S01]  /*3b50*/  IMAD.WIDE R14, R13, 0x4, R14 ;  /* 0x000000040d0e7825 */ /* 0x000fe200078e020e */
[----:B------:R-:W0:Y:S04]  /*3b60*/  LDS.64 R20, [UR4+0x20] ;  /* 0x00002004ff147984 */ /* 0x000e280008000a00 */
[----:B------:R-:W2:Y:S01]  /*3b70*/  LDG.E.128.CONSTANT R16, desc[UR8][R14.64] ;  /* 0x000000080e107981 */ /* 0x000ea2000c1e9d00 */
[--C-:B0-----:R-:W-:Y:S02]  /*3b80*/  HADD2.F32 R36, -RZ, R21.reuse.H0_H0 ;  /* 0x20000015ff247230 */ /* 0x101fe40000004100 */
[----:B------:R-:W-:Y:S02]  /*3b90*/  HADD2.F32 R37, -RZ, R21.H1_H1 ;  /* 0x30000015ff257230 */ /* 0x000fe40000004100 */
[----:B------:R-:W-:-:S02]  /*3ba0*/  HADD2.F32 R5, -RZ, R20.H0_H0 ;  /* 0x20000014ff057230 */ /* 0x000fc40000004100 */
[----:B------:R-:W-:Y:S01]  /*3bb0*/  HADD2.F32 R34, -RZ, R20.H1_H1 ;  /* 0x30000014ff227230 */ /* 0x000fe20000004100 */
[C---:B--2---:R-:W-:Y:S02]  /*3bc0*/  LOP3.LUT R0, R16.reuse, 0xf000f, RZ, 0xc0, !PT ;  /* 0x000f000f10007812 */ /* 0x044fe400078ec0ff */
[----:B------:R-:W-:Y:S02]  /*3bd0*/  LOP3.LUT R4, R16, 0xf000f0, RZ, 0xc0, !PT ;  /* 0x00f000f010047812 */ /* 0x000fe400078ec0ff */
[----:B------:R-:W-:Y:S02]  /*3be0*/  LOP3.LUT R0, R0, 0x64006400, RZ, 0xfc, !PT ;  /* 0x6400640000007812 */ /* 0x000fe400078efcff */
[----:B------:R-:W-:Y:S02]  /*3bf0*/  SHF.R.U32.HI R41, RZ, 0x8, R16 ;  /* 0x00000008ff297819 */ /* 0x000fe40000011610 */
[C---:B------:R-:W-:Y:S02]  /*3c00*/  LOP3.LUT R2, R17.reuse, 0xf000f, RZ, 0xc0, !PT ;  /* 0x000f000f11027812 */ /* 0x040fe400078ec0ff */
[----:B------:R-:W-:-:S02]  /*3c10*/  LOP3.LUT R24, R17, 0xf000f0, RZ, 0xc0, !PT ;  /* 0x00f000f011187812 */ /* 0x000fc400078ec0ff */
[----:B------:R-:W-:Y:S01]  /*3c20*/  SHF.R.U32.HI R42, RZ, 0x8, R17 ;  /* 0x00000008ff2a7819 */ /* 0x000fe20000011611 */
[----:B------:R-:W-:Y:S01]  /*3c30*/  HADD2 R17, R0, -1032, -1032 ;  /* 0xe408e40800117430 */ /* 0x000fe20000000000 */
[----:B------:R-:W-:Y:S02]  /*3c40*/  LOP3.LUT R3, R18, 0xf000f, RZ, 0xc0, !PT ;  /* 0x000f000f12037812 */ /* 0x000fe400078ec0ff */
        /* <DEDUP_REMOVED lines=291> */
.L_x_290:
[----:B------:R-:W-:Y:S02]  /*4e80*/  IMAD.WIDE R16, R13, 0x4, R14 ;  /* 0x000000040d107825 */ /* 0x000fe400078e020e */
[----:B------:R-:W0:Y:S04]  /*4e90*/  LDS.64 R14, [UR4+0x30] ;  /* 0x00003004ff0e7984 */ /* 0x000e280008000a00 */
[----:B------:R-:W2:Y:S01]  /*4ea0*/  LDG.E.128.CONSTANT R16, desc[UR8][R16.64] ;  /* 0x0000000810107981 */ /* 0x000ea2000c1e9d00 */
[----:B------:R-:W-:Y:S02]  /*4eb0*/  PRMT R28, R28, 0x5410, R30 ;  /* 0x000054101c1c7816 */ /* 0x000fe4000000001e */
[----:B------:R-:W-:Y:S01]  /*4ec0*/  PRMT R29, R29, 0x5410, R31 ;  /* 0x000054101d1d7816 */ /* 0x000fe2000000001f */
[----:B0-----:R-:W-:-:S02]  /*4ed0*/  HADD2.F32 R5, -RZ, R14.H0_H0 ;  /* 0x2000000eff057230 */ /* 0x001fc40000004100 */
[----:B------:R-:W-:Y:S02]  /*4ee0*/  HADD2.F32 R25, -RZ, R14.H1_H1 ;  /* 0x3000000eff197230 */ /* 0x000fe40000004100 */
[--C-:B------:R-:W-:Y:S02]  /*4ef0*/  HADD2.F32 R27, -RZ, R15.reuse.H0_H0 ;  /* 0x2000000fff1b7230 */ /* 0x100fe40000004100 */
[----:B------:R-:W-:Y:S01]  /*4f00*/  HADD2.F32 R32, -RZ, R15.H1_H1 ;  /* 0x3000000fff207230 */ /* 0x000fe20000004100 */
[----:B--2---:R-:W-:Y:S02]  /*4f10*/  LOP3.LUT R0, R16, 0xf000f, RZ, 0xc0, !PT ;  /* 0x000f000f10007812 */ /* 0x004fe400078ec0ff */
[----:B------:R-:W-:Y:S02]  /*4f20*/  LOP3.LUT R2, R17, 0xf000f, RZ, 0xc0, !PT ;  /* 0x000f000f11027812 */ /* 0x000fe400078ec0ff */
[----:B------:R-:W-:Y:S02]  /*4f30*/  LOP3.LUT R3, R18, 0xf000f, RZ, 0xc0, !PT ;  /* 0x000f000f12037812 */ /* 0x000fe400078ec0ff */
[----:B------:R-:W-:-:S02]  /*4f40*/  LOP3.LUT R13, R19, 0xf000f, RZ, 0xc0, !PT ;  /* 0x000f000f130d7812 */ /* 0x000fc400078ec0ff */
[----:B------:R-:W-:Y:S02]  /*4f50*/  LOP3.LUT R0, R0, 0x64006400, RZ, 0xfc, !PT ;  /* 0x6400640000007812 */ /* 0x000fe400078efcff */
[----:B------:R-:W-:Y:S02]  /*4f60*/  LOP3.LUT R4, R16, 0xf000f0, RZ, 0xc0, !PT ;  /* 0x00f000f010047812 */ /* 0x000fe400078ec0ff */
        /* <DEDUP_REMOVED lines=8> */
[----:B------:R-:W-:Y:S01]  /*4ff0*/  SHF.R.U32.HI R37, RZ, 0x8, R17 ;  /* 0x00000008ff257819 */ /* 0x000fe20000011611 */
[----:B------:R-:W-:Y:S01]  /*5000*/  HADD2 R17, R2, -1032, -1032 ;  /* 0xe408e40802117430 */ /* 0x000fe20000000000 */
[----:B------:R-:W-:Y:S01]  /*5010*/  LOP3.LUT R22, R18, 0xf000f0, RZ, 0xc0, !PT ;  /* 0x00f000f012167812 */ /* 0x000fe200078ec0ff */
[----:B------:R-:W-:Y:S01]  /*5020*/  HADD2 R21, R16, -1032, -1032 ;  /* 0xe408e40810157430 */ /* 0x000fe20000000000 */
[----:B------:R-:W-:Y:S01]  /*5030*/  SHF.R.U32.HI R40, RZ, 0x8, R18 ;  /* 0x00000008ff287819 */ /* 0x000fe20000011612 */
[----:B------:R-:W-:Y:S01]  /*5040*/  HADD2 R18, R3, -1032, -1032 ;  /* 0xe408e40803127430 */ /* 0x000fe20000000000 */
[----:B------:R-:W-:Y:S01]  /*5050*/  LOP3.LUT R24, R19, 0xf000f0, RZ, 0xc0, !PT ;  /* 0x00f000f013187812 */ /* 0x000fe200078ec0ff */
[----:B------:R-:W0:Y:S01]  /*5060*/  LDS.64 R14, [UR4+0x38] ;  /* 0x00003804ff0e7984 */ /* 0x000e220008000a00 */
[----:B------:R-:W-:Y:S01]  /*5070*/  SHF.R.U32.HI R38, RZ, 0x8, R19 ;  /* 0x00000008ff267819 */ /* 0x000fe20000011613 */
[--C-:B------:R-:W-:Y:S01]  /*5080*/  HADD2.F32 R2, -RZ, R17.reuse.H0_H0 ;  /* 0x20000011ff027230 */ /* 0x100fe20000004100 */
[----:B------:R-:W-:Y:S01]  /*5090*/  LOP3.LUT R19, R4, 0x64006400, RZ, 0xfc, !PT ;  /* 0x6400640004137812 */ /* 0x000fe200078efcff */
[----:B------:R-:W-:Y:S01]  /*50a0*/  HADD2.F32 R3, -RZ, R18.H0_H0 ;  /* 0x20000012ff037230 */ /* 0x000fe20000004100 */
[----:B------:R-:W-:Y:S01]  /*50b0*/  LOP3.LUT R23, R22, 0x64006400, RZ, 0xfc, !PT ;  /* 0x6400640016177812 */ /* 0x000fe200078efcff */
[----:B------:R-:W-:-:S02]  /*50c0*/  HADD2.F32 R16, -RZ, R17.H1_H1 ;  /* 0x30000011ff107230 */ /* 0x000fc40000004100 */
[C---:B------:R-:W-:Y:S01]  /*50d0*/  FFMA.FTZ R22, R5.reuse, R2, RZ ;  /* 0x0000000205167223 */ /* 0x040fe200000100ff */
[--C-:B------:R-:W-:Y:S02]  /*50e0*/  HADD2.F32 R4, -RZ, R21.reuse.H0_H0 ;  /* 0x20000015ff047230 */ /* 0x100fe40000004100 */
[----:B------:R-:W-:Y:S01]  /*50f0*/  FFMA.FTZ R42, R5, R3, RZ ;  /* 0x00000003052a7223 */ /* 0x000fe200000100ff */
[----:B------:R-:W-:Y:S02]  /*5100*/  HADD2.F32 R17, -RZ, R18.H1_H1 ;  /* 0x30000012ff117230 */ /* 0x000fe40000004100 */
[----:B------:R-:W-:Y:S01]  /*5110*/  FFMA.FTZ R34, R25, R16, R22 ;  /* 0x0000001019227223 */ /* 0x000fe20000010016 */
[----:B------:R-:W-:Y:S01]  /*5120*/  HADD2.F32 R18, -RZ, R21.H1_H1 ;  /* 0x30000015ff127230 */ /* 0x000fe20000004100 */
[----:B------:R-:W-:Y:S01]  /*5130*/  LOP3.LUT R21, R20, 0x64006400, RZ, 0xfc, !PT ;  /* 0x6400640014157812 */ /* 0x000fe200078efcff */
[----:B------:R-:W-:Y:S01]  /*5140*/  FFMA.FTZ R20, R0, R5, RZ ;  /* 0x0000000500147223 */ /* 0x000fe200000100ff */
[----:B------:R-:W-:Y:S01]  /*5150*/  FFMA.FTZ R5, R5, R4, RZ ;  /* 0x0000000405057223 */ /* 0x000fe200000100ff */
[----:B------:R-:W-:Y:S01]  /*5160*/  FFMA.FTZ R35, R25, R17, R42 ;  /* 0x0000001119237223 */ /* 0x000fe2000001002a */
[----:B------:R-:W-:-:S02]  /*5170*/  HFMA2 R19, R19, R8.H0_H0, -72, -72 ;  /* 0xd480d48013137431 */ /* 0x000fc40000040008 */
[----:B------:R-:W-:Y:S01]  /*5180*/  FFMA.FTZ R26, R13, R25, R20 ;  /* 0x000000190d1a7223 */ /* 0x000fe20000010014 */
[----:B------:R-:W-:Y:S01]  /*5190*/  FFMA.FTZ R39, R25, R18, R5 ;  /* 0x0000001219277223 */ /* 0x000fe20000010005 */
[----:B------:R-:W-:Y:S01]  /*51a0*/  LOP3.LUT R25, R24, 0x64006400, RZ, 0xfc, !PT ;  /* 0x6400640018197812 */ /* 0x000fe200078efcff */
[-C--:B------:R-:W-:Y:S02]  /*51b0*/  HFMA2 R21, R21, R8.reuse.H0_H0, -72, -72 ;  /* 0xd480d48015157431 */ /* 0x080fe40000040008 */
[--C-:B------:R-:W-:Y:S02]  /*51c0*/  HADD2.F32 R5, -RZ, R19.reuse.H0_H0 ;  /* 0x20000013ff057230 */ /* 0x100fe40000004100 */
[-C--:B------:R-:W-:Y:S02]  /*51d0*/  HFMA2 R23, R23, R8.reuse.H0_H0, -72, -72 ;  /* 0xd480d48017177431 */ /* 0x080fe40000040008 */
[----:B------:R-:W-:Y:S02]  /*51e0*/  HADD2.F32 R19, -RZ, R19.H1_H1 ;  /* 0x30000013ff137230 */ /* 0x000fe40000004100 */
[----:B------:R-:W-:-:S02]  /*51f0*/  HFMA2 R25, R25, R8.H0_H0, -72, -72 ;  /* 0xd480d48019197431 */ /* 0x000fc40000040008 */
[----:B------:R-:W-:Y:S02]  /*5200*/  HADD2.F32 R20, -RZ, R21.H0_H0 ;  /* 0x20000015ff147230 */ /* 0x000fe40000004100 */
[----:B------:R-:W-:Y:S01]  /*5210*/  FFMA.FTZ R26, R5, R27, R26 ;  /* 0x0000001b051a7223 */ /* 0x000fe2000001001a */
[----:B------:R-:W-:Y:S02]  /*5220*/  HADD2.F32 R22, -RZ, R23.H0_H0 ;  /* 0x20000017ff167230 */ /* 0x000fe40000004100 */
[----:B------:R-:W-:Y:S02]  /*5230*/  HADD2.F32 R24, -RZ, R25.H0_H0 ;  /* 0x20000019ff187230 */ /* 0x000fe40000004100 */
[C---:B------:R-:W-:Y:S01]  /*5240*/  FFMA.FTZ R33, R27.reuse, R20, R34 ;  /* 0x000000141b217223 */ /* 0x040fe20000010022 */
[----:B------:R-:W-:Y:S02]  /*5250*/  HADD2.F32 R21, -RZ, R21.H1_H1 ;  /* 0x30000015ff157230 */ /* 0x000fe40000004100 */
[----:B------:R-:W-:Y:S01]  /*5260*/  FFMA.FTZ R34, R27, R22, R35 ;  /* 0x000000161b227223 */ /* 0x000fe20000010023 */
[----:B------:R-:W-:-:S02]  /*5270*/  HADD2.F32 R23, -RZ, R23.H1_H1 ;  /* 0x30000017ff177230 */ /* 0x000fc40000004100 */
[----:B------:R-:W-:Y:S01]  /*5280*/  FFMA.FTZ R42, R27, R24, R39 ;  /* 0x000000181b2a7223 */ /* 0x000fe20000010027 */
[----:B------:R-:W-:Y:S02]  /*5290*/  HADD2.F32 R25, -RZ, R25.H1_H1 ;  /* 0x30000019ff197230 */ /* 0x000fe40000004100 */
[----:B------:R-:W-:Y:S01]  /*52a0*/  FFMA.FTZ R35, R19, R32, R26 ;  /* 0x0000002013237223 */ /* 0x000fe2000001001a */
[C---:B------:R-:W-:Y:S01]  /*52b0*/  FFMA.FTZ R39, R32.reuse, R21, R33 ;  /* 0x0000001520277223 */ /* 0x040fe20000010021 */
        /* <DEDUP_REMOVED lines=17> */
[----:B------:R-:W-:Y:S02]  /*53d0*/  HADD2 R56, R32, -1032, -1032 ;  /* 0xe408e40820387430 */ /* 0x000fe40000000000 */
[----:B------:R-:W-:Y:S02]  /*53e0*/  HADD2.F32 R26, -RZ, R14.H0_H0 ;  /* 0x2000000eff1a7230 */ /* 0x000fe40000004100 */
[----:B------:R-:W-:Y:S02]  /*53f0*/  HADD2 R59, R33, -1032, -1032 ;  /* 0xe408e408213b7430 */ /* 0x000fe40000000000 */
[----:B------:R-:W-:Y:S01]  /*5400*/  HADD2.F32 R27, -RZ, R45.H0_H0 ;  /* 0x2000002dff1b7230 */ /* 0x000fe20000004100 */
[----:B------:R-:W-:Y:S01]  /*5410*/  LOP3.LUT R38, R38, 0xf000f0, RZ, 0xc0, !PT ;  /* 0x00f000f026267812 */ /* 0x000fe200078ec0ff */
[----:B------:R-:W-:-:S02]  /*5420*/  HADD2.F32 R32, -RZ, R56.H0_H0 ;  /* 0x20000038ff207230 */ /* 0x000fc40000004100 */
[----:B------:R-:W-:Y:S01]  /*5430*/  FFMA.FTZ R43, R26, R34, R35 ;  /* 0x000000221a2b7223 */ /* 0x000fe20000010023 */
[--C-:B------:R-:W-:Y:S02]  /*5440*/  HADD2.F32 R33, -RZ, R59.reuse.H0_H0 ;  /* 0x2000003bff217230 */ /* 0x100fe40000004100 */
[C---:B------:R-:W-:Y:S01]  /*5450*/  FFMA.FTZ R49, R34.reuse, R27, R39 ;  /* 0x0000001b22317223 */ /* 0x040fe20000010027 */
[----:B------:R-:W-:Y:S01]  /*5460*/  LOP3.LUT R39, R37, 0xf000f0, RZ, 0xc0, !PT ;  /* 0x00f000f025277812 */ /* 0x000fe200078ec0ff */
        /* <DEDUP_REMOVED lines=9> */
[----:B------:R-:W-:Y:S01]  /*5500*/  FFMA.FTZ R45, R34, R42, R43 ;  /* 0x0000002a222d7223 */ /* 0x000fe2000001002b */
[----:B------:R-:W-:Y:S01]  /*5510*/  LOP3.LUT R41, R40, 0x64006400, RZ, 0xfc, !PT ;  /* 0x6400640028297812 */ /* 0x000fe200078efcff */
[----:B------:R-:W-:Y:S01]  /*5520*/  FFMA.FTZ R64, R42, R36, R57 ;  /* 0x000000242a407223 */ /* 0x000fe20000010039 */
[----:B------:R-:W-:-:S02]  /*5530*/  HFMA2 R40, R39, R8.H0_H0, -72, -72 ;  /* 0xd480d48027287431 */ /* 0x000fc40000040008 */
[----:B------:R-:W-:Y:S01]  /*5540*/  FFMA.FTZ R57, R42, R37, R44 ;  /* 0x000000252a397223 */ /* 0x000fe2000001002c */
[-C--:B------:R-:W-:Y:S01]  /*5550*/  HFMA2 R14, R15, R8.reuse.H0_H0, -72, -72 ;  /* 0xd480d4800f0e7431 */ /* 0x080fe20000040008 */
[----:B------:R-:W-:Y:S01]  /*5560*/  LOP3.LUT R15, R38, 0x64006400, RZ, 0xfc, !PT ;  /* 0x64006400260f7812 */ /* 0x000fe200078efcff */
[-C--:B------:R-:W-:Y:S02]  /*5570*/  HFMA2 R44, R41, R8.reuse.H0_H0, -72, -72 ;  /* 0xd480d480292c7431 */ /* 0x080fe40000040008 */
[----:B------:R-:W-:Y:S02]  /*5580*/  HADD2.F32 R41, -RZ, R40.H0_H0 ;  /* 0x20000028ff297230 */ /* 0x000fe40000004100 */
[----:B------:R-:W-:Y:S01]  /*5590*/  FFMA.FTZ R49, R42, R35, R49 ;  /* 0x000000232a317223 */ /* 0x000fe20000010031 */
[----:B------:R-:W-:Y:S02]  /*55a0*/  HADD2.F32 R38, -RZ, R14.H0_H0 ;  /* 0x2000000eff267230 */ /* 0x000fe40000004100 */
[----:B------:R-:W-:-:S02]  /*55b0*/  HFMA2 R8, R15, R8.H0_H0, -72, -72 ;  /* 0xd480d4800f087431 */ /* 0x000fc40000040008 */
[----:B------:R-:W-:Y:S02]  /*55c0*/  HADD2.F32 R42, -RZ, R40.H1_H1 ;  /* 0x30000028ff2a7230 */ /* 0x000fe40000004100 */
[----:B------:R-:W-:Y:S01]  /*55d0*/  FFMA.FTZ R56, R46, R41, R49 ;  /* 0x000000292e387223 */ /* 0x000fe20000010031 */
[----:B------:R-:W-:Y:S02]  /*55e0*/  HADD2.F32 R43, -RZ, R44.H0_H0 ;  /* 0x2000002cff2b7230 */ /* 0x000fe40000004100 */
        /* <DEDUP_REMOVED lines=8> */
[----:B------:R-:W-:Y:S01]  /*5670*/  FFMA.FTZ R14, R39, R47, R14 ;  /* 0x0000002f270e7223 */ /* 0x000fe2000001000e */
[C---:B------:R-:W-:Y:S01]  /*5680*/  FFMA.FTZ R46, R47.reuse, R44, R45 ;  /* 0x0000002c2f2e7223 */ /* 0x040fe2000001002d */
[----:B------:R-:W-:Y:S01]  /*5690*/  FMUL.FTZ R15, R10, R15 ;  /* 0x0000000f0a0f7220 */ /* 0x000fe20000410000 */
[----:B------:R-:W-:Y:S01]  /*56a0*/  FFMA.FTZ R57, R47, R8, R57 ;  /* 0x000000082f397223 */ /* 0x000fe20000010039 */
[----:B------:R-:W-:Y:S01]  /*56b0*/  FMUL.FTZ R14, R9, R14 ;  /* 0x0000000e090e7220 */ /* 0x000fe20000410000 */
[----:B------:R-:W-:Y:S02]  /*56c0*/  FMUL.FTZ R46, R11, R46 ;  /* 0x0000002e0b2e7220 */ /* 0x000fe40000410000 */
[----:B------:R-:W-:Y:S01]  /*56d0*/  FMUL.FTZ R57, R12, R57 ;  /* 0x000000390c397220 */ /* 0x000fe20000410000 */
[----:B------:R-:W-:-:S02]  /*56e0*/  F2FP.F16.F32.PACK_AB R15, RZ, R15 ;  /* 0x0000000fff0f723e */ /* 0x000fc400000000ff */
        /* <DEDUP_REMOVED lines=174> */
.L_x_287:
[----:B------:R-:W0:Y:S01]  /*61d0*/  LDC R59, c[0x0][0x23c] ;  /* 0x00008f00ff3b7b82 */ /* 0x000e220000000800 */
[----:B------:R-:W-:Y:S01]  /*61e0*/  IADD3 R62, R62, 0x20, RZ ;  /* 0x000000203e3e7810 */ /* 0x000fe20007ffe0ff */
[----:B------:R-:W-:-:S03]  /*61f0*/  UIADD3 UR4, UR4, 0x40, URZ ;  /* 0x0000004004047890 */ /* 0x000fc6000fffe03f */
[C---:B------:R-:W-:Y:S02]  /*6200*/  ISETP.GE.AND P0, PT, R62.reuse, UR5, PT ;  /* 0x000000053e007c0c */ /* 0x040fe4000bf06270 */
[----:B------:R-:W-:Y:S01]  /*6210*/  ISETP.LT.AND P2, PT, R62, R61, PT ;  /* 0x0000003d3e00720c */ /* 0x000fe20003f41270 */
[----:B0-----:R-:W-:-:S12]  /*6220*/  IMAD.WIDE R6, R59, 0x10, R6 ;  /* 0x000000103b067825 */ /* 0x001fd800078e0206 */
[----:B------:R-:W-:Y:S05]  /*6230*/  @!P0 BRA P2, `(.L_x_291) ;  /* 0xffffffb0005c8947 */ /* 0x000fea000103ffff */
.L_x_286:
[----:B------:R-:W-:Y:S01]  /*6240*/  ISETP.GE.AND P0, PT, R62, R61, PT ;  /* 0x0000003d3e00720c */ /* 0x000fe20003f06270 */
[----:B------:R-:W-:-:S03]  /*6250*/  ULDC UR5, c[0x0][0x268] ;  /* 0x00009a0000057ab9 */ /* 0x000fc60000000800 */
[----:B------:R-:W-:Y:S01]  /*6260*/  ISETP.GE.OR P0, PT, R62, UR5, P0 ;  /* 0x000000053e007c0c */ /* 0x000fe20008706670 */
[----:B------:R-:W-:-:S12]  /*6270*/  ULDC UR5, c[0x0][0x268] ;  /* 0x00009a0000057ab9 */ /* 0x000fd80000000800 */
[----:B------:R-:W-:Y:S05]  /*6280*/  @P0 BRA `(.L_x_292) ;  /* 0x0000002000c80947 */ /* 0x000fea0003800000 */
.L_x_294:
[----:B------:R-:W-:Y:S01]  /*6290*/  ISETP.NE.AND P0, PT, R62, R48, PT ;  /* 0x000000303e00720c */ /* 0x000fe20003f05270 */
[----:B------:R-:W0:Y:S01]  /*62a0*/  LDC R59, c[0x0][0x23c] ;  /* 0x00008f00ff3b7b82 */ /* 0x000e220000000800 */
[----:B-----5:R1:W5:Y:S11]  /*62b0*/  LDG.E.128.CONSTANT R12, desc[UR8][R6.64] ;  /* 0x00000008060c7981 */ /* 0x020376000c1e9d00 */
[----:B------:R-:W2:Y:S01]  /*62c0*/  @!P0 LDC.64 R2, c[0x0][0x248] ;  /* 0x00009200ff028b82 */ /* 0x000ea20000000a00 */
[----:B------:R-:W-:-:S02]  /*62d0*/  @!P0 IADD3 R58, R58, 0x1, RZ ;  /* 0x000000013a3a8810 */ /* 0x000fc40007ffe0ff */
[----:B------:R-:W-:Y:S02]  /*62e0*/  @!P0 LEA R5, R62, 0x1, 0x1 ;  /* 0x000000013e058811 */ /* 0x000fe400078e08ff */
[----:B------:R-:W-:-:S06]  /*62f0*/  @!P0 LEA R16, R58, R1, 0x3 ;  /* 0x000000013a108211 */ /* 0x000fcc00078e18ff */
[----:B------:R-:W3:Y:S01]  /*6300*/  @!P0 LDL.64 R16, [R16] ;  /* 0x0000000010108983 */ /* 0x000ee20000100a00 */
[----:B--2---:R-:W-:-:S04]  /*6310*/  @!P0 IMAD.WIDE R2, R5, 0x2, R2 ;  /* 0x0000000205028825 */ /* 0x004fc800078e0202 */
[C---:B0-----:R-:W-:Y:S02]  /*6320*/  IMAD.WIDE R4, R59.reuse, 0x4, R6 ;  /* 0x000000043b047825 */ /* 0x041fe400078e0206 */
[----:B------:R-:W2:Y:S04]  /*6330*/  @!P0 LDG.E.U16.CONSTANT R3, desc[UR8][R2.64] ;  /* 0x0000000802038981 */ /* 0x000ea8000c1e9500 */
[----:B------:R1:W5:Y:S01]  /*6340*/  LDG.E.128.CONSTANT R8, desc[UR8][R4.64] ;  /* 0x0000000804087981 */ /* 0x000362000c1e9d00 */
[----:B------:R-:W-:Y:S01]  /*6350*/  IMAD.WIDE R98, R59, 0x4, R4 ;  /* 0x000000043b627825 */ /* 0x000fe200078e0204 */
[----:B---3--:R-:W-:Y:S02]  /*6360*/  @!P0 PRMT R96, R16, 0x7610, R96 ;  /* 0x0000761010608816 */ /* 0x008fe40000000060 */
[----:B------:R-:W-:-:S02]  /*6370*/  @!P0 PRMT R95, R17, 0x7610, R95 ;  /* 0x00007610115f8816 */ /* 0x000fc4000000005f */
[----:B------:R-:W-:Y:S02]  /*6380*/  @!P0 PRMT R96, R96, 0x7610, R16 ;  /* 0x0000761060608816 */ /* 0x000fe40000000010 */
[----:B------:R-:W-:Y:S02]  /*6390*/  @!P0 PRMT R95, R95, 0x7610, R17 ;  /* 0x000076105f5f8816 */ /* 0x000fe40000000011 */
[----:B--2---:R-:W-:Y:S01]  /*63a0*/  @!P0 IADD3 R48, R3, R62, RZ ;  /* 0x0000003e03308210 */ /* 0x004fe20007ffe0ff */
[----:B-1----:R-:W-:Y:S06]  /*63b0*/  @!P1 BRA `(.L_x_293) ;  /* 0x0000002000649947 */ /* 0x002fec0003800000 */
[----:B------:R-:W2:Y:S01]  /*63c0*/  LDG.E.128.CONSTANT R4, desc[UR8][R98.64] ;  /* 0x0000000862047981 */ /* 0x000ea2000c1e9d00 */
[----:B-----5:R-:W-:Y:S01]  /*63d0*/  SHF.R.U32.HI R2, RZ, 0xf, R12 ;  /* 0x0000000fff027819 */ /* 0x020fe2000001160c */
[----:B------:R-:W-:Y:S01]  /*63e0*/  HFMA2.MMA R3, -RZ, RZ, 0, 0.015625 ;  /* 0x00002400ff037435 */ /* 0x000fe200000001ff */
[----:B------:R-:W-:Y:S01]  /*63f0*/  SHF.R.U32.HI R22, RZ, 0xf, R15 ;  /* 0x0000000fff167819 */ /* 0x000fe2000001160f */
[----:B------:R-:W0:Y:S01]  /*6400*/  LDS.128 R36, [UR4] ;  /* 0x00000004ff247984 */ /* 0x000e220008000c00 */
[----:B------:R-:W-:Y:S02]  /*6410*/  SHF.R.U32.HI R20, RZ, 0xf, R14 ;  /* 0x0000000fff147819 */ /* 0x000fe4000001160e */
[--C-:B------:R-:W-:Y:S02]  /*6420*/  SHF.R.U32.HI R17, RZ, 0xf, R13.reuse ;  /* 0x0000000fff117819 */ /* 0x100fe4000001160d */
[----:B------:R-:W-:Y:S02]  /*6430*/  LOP3.LUT R16, R13, 0x380038, RZ, 0xc0, !PT ;  /* 0x003800380d107812 */ /* 0x000fe400078ec0ff */
[----:B------:R-:W-:-:S02]  /*6440*/  SHF.R.U32.HI R33, RZ, 0x6, R13 ;  /* 0x00000006ff217819 */ /* 0x000fc4000001160d */
[----:B------:R-:W-:Y:S02]  /*6450*/  LOP3.LUT R63, R13, 0x70007, RZ, 0xc0, !PT ;  /* 0x000700070d3f7812 */ /* 0x000fe400078ec0ff */
[C---:B------:R-:W-:Y:S02]  /*6460*/  LOP3.LUT R19, R14.reuse, 0x380038, RZ, 0xc0, !PT ;  /* 0x003800380e137812 */ /* 0x040fe400078ec0ff */
[----:B------:R-:W-:Y:S02]  /*6470*/  SHF.R.U32.HI R34, RZ, 0x6, R14 ;  /* 0x00000006ff227819 */ /* 0x000fe4000001160e */
[----:B------:R-:W-:Y:S02]  /*6480*/  LOP3.LUT R67, R14, 0x70007, RZ, 0xc0, !PT ;  /* 0x000700070e437812 */ /* 0x000fe400078ec0ff */
[----:B------:R-:W-:Y:S02]  /*6490*/  SHF.R.U32.HI R13, RZ, 0xe, R8 ;  /* 0x0000000eff0d7819 */ /* 0x000fe40000011608 */
[----:B------:R-:W-:-:S02]  /*64a0*/  SHF.R.U32.HI R25, RZ, 0xe, R11 ;  /* 0x0000000eff197819 */ /* 0x000fc4000001160b */
[----:B------:R-:W-:Y:S02]  /*64b0*/  LOP3.LUT R2, R2, 0x10001, RZ, 0xc0, !PT ;  /* 0x0001000102027812 */ /* 0x000fe400078ec0ff */
[----:B------:R-:W-:Y:S02]  /*64c0*/  LOP3.LUT R22, R22, 0x10001, RZ, 0xc0, !PT ;  /* 0x0001000116167812 */ /* 0x000fe400078ec0ff */
[----:B------:R-:W-:Y:S02]  /*64d0*/  LOP3.LUT R0, R12, 0x380038, RZ, 0xc0, !PT ;  /* 0x003800380c007812 */ /* 0x000fe400078ec0ff */
        /* <DEDUP_REMOVED lines=8> */
[----:B------:R-:W-:-:S02]  /*6560*/  LOP3.LUT R20, R20, 0x10001, RZ, 0xc0, !PT ;  /* 0x0001000114147812 */ /* 0x000fc400078ec0ff */
[----:B------:R-:W-:Y:S02]  /*6570*/  SHF.R.U32.HI R32, RZ, 0x6, R12 ;  /* 0x00000006ff207819 */ /* 0x000fe4000001160c */
[----:B------:R-:W-:Y:S02]  /*6580*/  LOP3.LUT R65, R12, 0x70007, RZ, 0xc0, !PT ;  /* 0x000700070c417812 */ /* 0x000fe400078ec0ff */
[C---:B------:R-:W-:Y:S02]  /*6590*/  LOP3.LUT R15, R10.reuse, 0x380038, RZ, 0xc0, !PT ;  /* 0x003800380a0f7812 */ /* 0x040fe400078ec0ff */
[----:B------:R-:W-:Y:S02]  /*65a0*/  SHF.R.U32.HI R84, RZ, 0x6, R10 ;  /* 0x00000006ff547819 */ /* 0x000fe4000001160a */
[----:B------:R-:W-:Y:S02]  /*65b0*/  LOP3.LUT R76, R10, 0x70007, RZ, 0xc0, !PT ;  /* 0x000700070a4c7812 */ /* 0x000fe400078ec0ff */
[----:B------:R-:W-:-:S02]  /*65c0*/  LOP3.LUT R12, R8, 0x380038, RZ, 0xc0, !PT ;  /* 0x00380038080c7812 */ /* 0x000fc400078ec0ff */
[----:B------:R-:W-:Y:S02]  /*65d0*/  SHF.R.U32.HI R80, RZ, 0x6, R8 ;  /* 0x00000006ff507819 */ /* 0x000fe40000011608 */
[----:B------:R-:W-:Y:S02]  /*65e0*/  LOP3.LUT R72, R8, 0x70007, RZ, 0xc0, !PT ;  /* 0x0007000708487812 */ /* 0x000fe400078ec0ff */
[----:B------:R-:W-:Y:S02]  /*65f0*/  LOP3.LUT R2, R2, 0x20002, R13, 0xf8, !PT ;  /* 0x0002000202027812 */ /* 0x000fe400078ef80d */
[----:B------:R-:W-:Y:S02]  /*6600*/  LOP3.LUT R25, R22, 0x20002, R25, 0xf8, !PT ;  /* 0x0002000216197812 */ /* 0x000fe400078ef819 */
[----:B------:R-:W-:Y:S02]  /*6610*/  MOV R8, 0x3000 ;  /* 0x0000300000087802 */ /* 0x000fe40000000f00 */
[----:B------:R-:W-:-:S02]  /*6620*/  LOP3.LUT R17, R17, 0x10001, RZ, 0xc0, !PT ;  /* 0x0001000111117812 */ /* 0x000fc400078ec0ff */
[----:B------:R-:W-:Y:S02]  /*6630*/  LOP3.LUT R20, R20, 0x20002, R9, 0xf8, !PT ;  /* 0x0002000214147812 */ /* 0x000fe400078ef809 */
[C---:B------:R-:W-:Y:S02]  /*6640*/  LOP3.LUT R23, R11.reuse, 0x380038, RZ, 0xc0, !PT ;  /* 0x003800380b177812 */ /* 0x040fe400078ec0ff */
[----:B------:R-:W-:Y:S02]  /*6650*/  SHF.R.U32.HI R86, RZ, 0x6, R11 ;  /* 0x00000006ff567819 */ /* 0x000fe4000001160b */
[----:B------:R-:W-:Y:S02]  /*6660*/  LOP3.LUT R78, R11, 0x70007, RZ, 0xc0, !PT ;  /* 0x000700070b4e7812 */ /* 0x000fe400078ec0ff */
[----:B------:R-:W-:Y:S02]  /*6670*/  LOP3.LUT R17, R17, 0x20002, R18, 0xf8, !PT ;  /* 0x0002000211117812 */ /* 0x000fe400078ef812 */
        /* <DEDUP_REMOVED lines=13> */
[----:B------:R-:W-:Y:S01]  /*6750*/  LOP3.LUT R67, R67, 0x64006400, RZ, 0xfc, !PT ;  /* 0x6400640043437812 */ /* 0x000fe200078efcff */
        /* <DEDUP_REMOVED lines=10> */
[-C--:B0-----:R-:W-:Y:S01]  /*6800*/  HFMA2.MMA R67, R71, R36.reuse, RZ ;  /* 0x0000002447437235 */ /* 0x081fe200000000ff */
[----:B------:R-:W-:Y:S01]  /*6810*/  HADD2 R69, R69, -1028, -1028 ;  /* 0xe404e40445457430 */ /* 0x000fe20000000000 */
[----:B------:R-:W-:Y:S01]  /*6820*/  HFMA2.MMA R63, R75, R36, RZ ;  /* 0x000000244b3f7235 */ /* 0x000fe200000000ff */
[-C--:B------:R-:W-:Y:S01]  /*6830*/  HFMA2 R65, R73, R36.reuse, RZ.H0_H0 ;  /* 0x0000002449417231 */ /* 0x080fe200000400ff */
[----:B------:R-:W-:Y:S01]  /*6840*/  ISETP.GE.AND P0, PT, R60, 0x2, PT ;  /* 0x000000023c00780c */ /* 0x000fe20003f06270 */
[----:B------:R-:W-:Y:S01]  /*6850*/  HFMA2 R77, R69, R36, RZ.H0_H0 ;  /* 0x00000024454d7231 */ /* 0x000fe200000400ff */
[----:B--2---:R-:W-:-:S02]  /*6860*/  SHF.R.U32.HI R41, RZ, 0xd, R4 ;  /* 0x0000000dff297819 */ /* 0x004fc40000011604 */
[--C-:B------:R-:W-:Y:S02]  /*6870*/  SHF.R.U32.HI R42, RZ, 0xd, R5.reuse ;  /* 0x0000000dff2a7819 */ /* 0x100fe40000011605 */
[C---:B------:R-:W-:Y:S02]  /*6880*/  LOP3.LUT R10, R5.reuse, 0x380038, RZ, 0xc0, !PT ;  /* 0x00380038050a7812 */ /* 0x040fe400078ec0ff */
[----:B------:R-:W-:Y:S02]  /*6890*/  SHF.R.U32.HI R87, RZ, 0x6, R5 ;  /* 0x00000006ff577819 */ /* 0x000fe40000011605 */
[----:B------:R-:W-:Y:S02]  /*68a0*/  LOP3.LUT R81, R5, 0x70007, RZ, 0xc0, !PT ;  /* 0x0007000705517812 */ /* 0x000fe400078ec0ff */
[----:B------:R-:W-:Y:S02]  /*68b0*/  SHF.R.U32.HI R88, RZ, 0xd, R7 ;  /* 0x0000000dff587819 */ /* 0x000fe40000011607 */
[----:B------:R-:W-:-:S02]  /*68c0*/  LOP3.LUT R22, R7, 0x380038, RZ, 0xc0, !PT ;  /* 0x0038003807167812 */ /* 0x000fc400078ec0ff */
[----:B------:R-:W-:Y:S02]  /*68d0*/  SHF.R.U32.HI R90, RZ, 0x6, R7 ;  /* 0x00000006ff5a7819 */ /* 0x000fe40000011607 */
[----:B------:R-:W-:Y:S02]  /*68e0*/  LOP3.LUT R85, R7, 0x70007, RZ, 0xc0, !PT ;  /* 0x0007000707557812 */ /* 0x000fe400078ec0ff */
[----:B------:R-:W-:Y:S02]  /*68f0*/  LOP3.LUT R5, R0, 0x64006400, RZ, 0xfc, !PT ;  /* 0x6400640000057812 */ /* 0x000fe400078efcff */
[----:B------:R-:W-:Y:S02]  /*6900*/  LOP3.LUT R7, R16, 0x64006400, RZ, 0xfc, !PT ;  /* 0x6400640010077812 */ /* 0x000fe400078efcff */
[C---:B------:R-:W-:Y:S01]  /*6910*/  LOP3.LUT R9, R4.reuse, 0x380038, RZ, 0xc0, !PT ;  /* 0x0038003804097812 */ /* 0x040fe200078ec0ff */
[-C--:B------:R-:W-:Y:S01]  /*6920*/  HFMA2 R70, R5, R8.reuse.H0_H0, -132, -132 ;  /* 0xd820d82005467431 */ /* 0x080fe20000040008 */
[----:B------:R-:W-:Y:S01]  /*6930*/  SHF.R.U32.HI R40, RZ, 0x6, R4 ;  /* 0x00000006ff287819 */ /* 0x000fe20000011604 */
[----:B------:R-:W-:Y:S01]  /*6940*/  HFMA2 R68, R7, R8.H0_H0, -132, -132 ;  /* 0xd820d82007447431 */ /* 0x000fe20000040008 */
[----:B------:R-:W-:-:S02]  /*6950*/  LOP3.LUT R79, R4, 0x70007, RZ, 0xc0, !PT ;  /* 0x00070007044f7812 */ /* 0x000fc400078ec0ff */
[----:B------:R-:W-:Y:S01]  /*6960*/  LOP3.LUT R0, R32, 0x380038, RZ, 0xc0, !PT ;  /* 0x0038003820007812 */ /* 0x000fe200078ec0ff */
[----:B------:R-:W-:Y:S01]  /*6970*/  HFMA2 R91, R68, R37, R65 ;  /* 0x00000025445b7231 */ /* 0x000fe20000000041 */
[----:B------:R-:W-:Y:S01]  /*6980*/  LOP3.LUT R41, R2, 0x40004, R41, 0xf8, !PT ;  /* 0x0004000402297812 */ /* 0x000fe200078ef829 */
[----:B------:R-:W-:Y:S01]  /*6990*/  HFMA2.MMA R36, R70, R37, R63 ;  /* 0x0000002546247235 */ /* 0x000fe2000000003f */
[----:B------:R-:W-:Y:S02]  /*69a0*/  LOP3.LUT R4, R33, 0x380038, RZ, 0xc0, !PT ;  /* 0x0038003821047812 */ /* 0x000fe400078ec0ff */
[----:B------:R-:W-:Y:S02]  /*69b0*/  LOP3.LUT R2, R80, 0x380038, RZ, 0xc0, !PT ;  /* 0x0038003850027812 */ /* 0x000fe400078ec0ff */
[----:B------:R-:W-:Y:S02]  /*69c0*/  LOP3.LUT R5, R0, 0x64006400, RZ, 0xfc, !PT ;  /* 0x6400640000057812 */ /* 0x000fe400078efcff */
[----:B------:R-:W-:-:S02]  /*69d0*/  SHF.R.U32.HI R43, RZ, 0xd, R6 ;  /* 0x0000000dff2b7819 */ /* 0x000fc40000011606 */
[C---:B------:R-:W-:Y:S01]  /*69e0*/  LOP3.LUT R18, R6.reuse, 0x380038, RZ, 0xc0, !PT ;  /* 0x0038003806127812 */ /* 0x040fe200078ec0ff */
[----:B------:R-:W-:Y:S01]  /*69f0*/  HFMA2 R46, R5, R8.H0_H0, -132, -132 ;  /* 0xd820d820052e7431 */ /* 0x000fe20000040008 */
[----:B------:R-:W-:Y:S02]  /*6a00*/  SHF.R.U32.HI R89, RZ, 0x6, R6 ;  /* 0x00000006ff597819 */ /* 0x000fe40000011606 */
[----:B------:R-:W-:Y:S02]  /*6a10*/  LOP3.LUT R83, R6, 0x70007, RZ, 0xc0, !PT ;  /* 0x0007000706537812 */ /* 0x000fe400078ec0ff */
[----:B------:R-:W-:Y:S02]  /*6a20*/  LOP3.LUT R88, R25, 0x40004, R88, 0xf8, !PT ;  /* 0x0004000419587812 */ /* 0x000fe400078ef858 */
[----:B------:R-:W-:Y:S02]  /*6a30*/  LOP3.LUT R7, R4, 0x64006400, RZ, 0xfc, !PT ;  /* 0x6400640004077812 */ /* 0x000fe400078efcff */
[----:B------:R-:W-:-:S02]  /*6a40*/  LOP3.LUT R6, R82, 0x380038, RZ, 0xc0, !PT ;  /* 0x0038003852067812 */ /* 0x000fc400078ec0ff */
[----:B------:R-:W-:Y:S01]  /*6a50*/  LOP3.LUT R25, R2, 0x64006400, RZ, 0xfc, !PT ;  /* 0x6400640002197812 */ /* 0x000fe200078efcff */
[-C--:B------:R-:W-:Y:S01]  /*6a60*/  HFMA2 R44, R7, R8.reuse.H0_H0, -132, -132 ;  /* 0xd820d820072c7431 */ /* 0x080fe20000040008 */
[----:B------:R-:W-:Y:S02]  /*6a70*/  LOP3.LUT R0, R40, 0x380038, RZ, 0xc0, !PT ;  /* 0x0038003828007812 */ /* 0x000fe400078ec0ff */
[----:B------:R-:W-:Y:S01]  /*6a80*/  LOP3.LUT R42, R17, 0x40004, R42, 0xf8, !PT ;  /* 0x00040004112a7812 */ /* 0x000fe200078ef82a */
[----:B------:R-:W-:Y:S01]  /*6a90*/  HFMA2 R25, R25, R8.H0_H0, -132, -132 ;  /* 0xd820d82019197431 */ /* 0x000fe20000040008 */
[----:B------:R-:W-:Y:S02]  /*6aa0*/  LOP3.LUT R2, R87, 0x380038, RZ, 0xc0, !PT ;  /* 0x0038003857027812 */ /* 0x000fe400078ec0ff */
[----:B------:R-:W-:Y:S02]  /*6ab0*/  LOP3.LUT R17, R21, 0x64006400, RZ, 0xfc, !PT ;  /* 0x6400640015117812 */ /* 0x000fe400078efcff */
[----:B------:R-:W-:-:S02]  /*6ac0*/  LOP3.LUT R9, R9, 0x64006400, RZ, 0xfc, !PT ;  /* 0x6400640009097812 */ /* 0x000fc400078efcff */
[----:B------:R-:W-:Y:S01]  /*6ad0*/  LOP3.LUT R11, R10, 0x64006400, RZ, 0xfc, !PT ;  /* 0x640064000a0b7812 */ /* 0x000fe200078efcff */
[-C--:B------:R-:W-:Y:S01]  /*6ae0*/  HFMA2 R64, R17, R8.reuse.H0_H0, -132, -132 ;  /* 0xd820d82011407431 */ /* 0x080fe20000040008 */
[----:B------:R-:W-:Y:S02]  /*6af0*/  LOP3.LUT R23, R6, 0x64006400, RZ, 0xfc, !PT ;  /* 0x6400640006177812 */ /* 0x000fe400078efcff */
[----:B------:R-:W-:Y:S02]  /*6b00*/  LOP3.LUT R4, R89, 0x380038, RZ, 0xc0, !PT ;  /* 0x0038003859047812 */ /* 0x000fe400078ec0ff */
[----:B------:R-:W-:Y:S01]  /*6b10*/  LOP3.LUT R5, R0, 0x64006400, RZ, 0xfc, !PT ;  /* 0x6400640000057812 */ /* 0x000fe200078efcff */
[----:B------:R-:W-:Y:S01]  /*6b20*/  HFMA2 R23, R23, R8.H0_H0, -132, -132 ;  /* 0xd820d82017177431 */ /* 0x000fe20000040008 */
[----:B------:R-:W-:Y:S02]  /*6b30*/  LOP3.LUT R6, R90, 0x380038, RZ, 0xc0, !PT ;  /* 0x003800385a067812 */ /* 0x000fe400078ec0ff */
[----:B------:R-:W-:-:S02]  /*6b40*/  LOP3.LUT R7, R2, 0x64006400, RZ, 0xfc, !PT ;  /* 0x6400640002077812 */ /* 0x000fc400078efcff */
[----:B------:R-:W-:Y:S01]  /*6b50*/  LOP3.LUT R29, R22, 0x64006400, RZ, 0xfc, !PT ;  /* 0x64006400161d7812 */ /* 0x000fe200078efcff */
[-C--:B------:R-:W-:Y:S01]  /*6b60*/  HFMA2 R22, R9, R8.reuse.H0_H0, -132, -132 ;  /* 0xd820d82009167431 */ /* 0x080fe20000040008 */
[----:B------:R-:W-:Y:S01]  /*6b70*/  LOP3.LUT R43, R20, 0x40004, R43, 0xf8, !PT ;  /* 0x00040004142b7812 */ /* 0x000fe200078ef82b */
[-C--:B------:R-:W-:Y:S01]  /*6b80*/  HFMA2 R20, R11, R8.reuse.H0_H0, -132, -132 ;  /* 0xd820d8200b147431 */ /* 0x080fe20000040008 */
[----:B------:R-:W-:Y:S02]  /*6b90*/  LOP3.LUT R16, R86, 0x380038, RZ, 0xc0, !PT ;  /* 0x0038003856107812 */ /* 0x000fe400078ec0ff */
[----:B------:R-:W-:Y:S01]  /*6ba0*/  LOP3.LUT R17, R14, 0x64006400, RZ, 0xfc, !PT ;  /* 0x640064000e117812 */ /* 0x000fe200078efcff */
[-C--:B------:R-:W-:Y:S01]  /*6bb0*/  HFMA2 R14, R5, R8.reuse.H0_H0, -132, -132 ;  /* 0xd820d820050e7431 */ /* 0x080fe20000040008 */
        /* <DEDUP_REMOVED lines=19> */
[----:B------:R-:W-:Y:S01]  /*6cf0*/  HFMA2 R8, R11, R8.H0_H0, -132, -132 ;  /* 0xd820d8200b087431 */ /* 0x000fe20000040008 */
        /* <DEDUP_REMOVED lines=10> */
[----:B------:R-:W-:Y:S01]  /*6da0*/  LOP3.LUT R94, R9, 0x64006400, RZ, 0xfc, !PT ;  /* 0x64006400095e7812 */ /* 0x000fe200078efcff */
[-C--:B------:R-:W-:Y:S01]  /*6db0*/  HFMA2 R6, R2, R3.reuse.H0_H0, -20, -20 ;  /* 0xcd00cd0002067431 */ /* 0x080fe20000040003 */
[----:B------:R-:W-:Y:S01]  /*6dc0*/  LOP3.LUT R9, R89, 0x1c001c0, RZ, 0xc0, !PT ;  /* 0x01c001c059097812 */ /* 0x000fe200078ec0ff */
[----:B------:R-:W-:Y:S01]  /*6dd0*/  HFMA2 R2, R92, R3.H0_H0, -20, -20 ;  /* 0xcd00cd005c027431 */ /* 0x000fe20000040003 */
        /* <DEDUP_REMOVED lines=10> */
[----:B------:R-:W0:Y:S01]  /*6e80*/  LDS.128 R28, [UR4+0x10] ;  /* 0x00001004ff1c7984 */ /* 0x000e220008000c00 */
[C---:B------:R-:W-:Y:S01]  /*6e90*/  LOP3.LUT R0, R32.reuse, 0x1c001c0, RZ, 0xc0, !PT ;  /* 0x01c001c020007812 */ /* 0x040fe200078ec0ff */
[----:B------:R-:W-:Y:S01]  /*6ea0*/  HFMA2 R5, R92, R3.H0_H0, -20, -20 ;  /* 0xcd00cd005c057431 */ /* 0x000fe20000040003 */
[----:B------:R-:W-:Y:S01]  /*6eb0*/  LOP3.LUT R32, R32, 0x70007, RZ, 0xc0, !PT ;  /* 0x0007000720207812 */ /* 0x000fe200078ec0ff */
[----:B------:R-:W-:Y:S01]  /*6ec0*/  HFMA2.MMA R92, R66, R37, R67 ;  /* 0x00000025425c7235 */ /* 0x000fe20000000043 */
[----:B------:R-:W-:Y:S01]  /*6ed0*/  LOP3.LUT R34, R34, 0x64006400, RZ, 0xfc, !PT ;  /* 0x6400640022227812 */ /* 0x000fe200078efcff */
[----:B------:R-:W-:Y:S01]  /*6ee0*/  HFMA2 R37, R64, R37, R77 ;  /* 0x0000002540257231 */ /* 0x000fe2000000004d */
[----:B------:R-:W-:-:S02]  /*6ef0*/  LOP3.LUT R32, R32, 0x64006400, RZ, 0xfc, !PT ;  /* 0x6400640020207812 */ /* 0x000fc400078efcff */
        /* <DEDUP_REMOVED lines=17> */
[----:B------:R-:W1:Y:S01]  /*7010*/  LDS.128 R32, [UR4+0x20] ;  /* 0x00002004ff207984 */ /* 0x000e620008000c00 */
[----:B------:R-:W-:Y:S01]  /*7020*/  HFMA2 R17, R0, R3.H0_H0, -20, -20 ;  /* 0xcd00cd0000117431 */ /* 0x000fe20000040003 */
[----:B------:R-:W-:Y:S01]  /*7030*/  LOP3.LUT R36, R76, 0x64006400, RZ, 0xfc, !PT ;  /* 0x640064004c247812 */ /* 0x000fe200078efcff */
[-C--:B------:R-:W-:Y:S01]  /*7040*/  HFMA2 R91, R44, R39.reuse, R91 ;  /* 0x000000272c5b7231 */ /* 0x080fe2000000005b */
[----:B------:R-:W-:Y:S01]  /*7050*/  LOP3.LUT R84, R84, 0x70007, RZ, 0xc0, !PT ;  /* 0x0007000754547812 */ /* 0x000fe200078ec0ff */
[----:B------:R-:W-:Y:S01]  /*7060*/  HFMA2 R93, R24, R39, R37 ;  /* 0x00000027185d7231 */ /* 0x000fe20000000025 */
        /* <DEDUP_REMOVED lines=16> */
[----:B------:R-:W-:Y:S01]  /*7170*/  LOP3.LUT R40, R40, 0x70007, RZ, 0xc0, !PT ;  /* 0x0007000728287812 */ /* 0x000fe200078ec0ff */
[----:B------:R-:W-:Y:S01]  /*7180*/  HFMA2.MMA R39, R78, R29, R39 ;  /* 0x0000001d4e277235 */ /* 0x000fe20000000027 */
[----:B------:R-:W-:Y:S01]  /*7190*/  HFMA2 R29, R72, R29, R93 ;  /* 0x0000001d481d7231 */ /* 0x000fe2000000005d */
[----:B------:R-:W-:Y:S01]  /*71a0*/  LOP3.LUT R87, R87, 0x70007, RZ, 0xc0, !PT ;  /* 0x0007000757577812 */ /* 0x000fe200078ec0ff */
[-C--:B------:R-:W-:Y:S01]  /*71b0*/  HFMA2 R92, R47, R30.reuse, R38 ;  /* 0x0000001e2f5c7231 */ /* 0x080fe20000000026 */
[----:B------:R-:W-:Y:S01]  /*71c0*/  LOP3.LUT R89, R89, 0x70007, RZ, 0xc0, !PT ;  /* 0x0007000759597812 */ /* 0x000fe200078ec0ff */
[----:B------:R-:W-:Y:S01]  /*71d0*/  HFMA2 R0, R100, R3.H0_H0, -20, -20 ;  /* 0xcd00cd0064007431 */ /* 0x000fe20000040003 */
[-C--:B------:R-:W-:Y:S01]  /*71e0*/  HFMA2.MMA R93, R45, R30.reuse, R28 ;  /* 0x0000001e2d5d7235 */ /* 0x080fe2000000001c */
[----:B------:R-:W-:Y:S01]  /*71f0*/  LOP3.LUT R28, R84, 0x64006400, RZ, 0xfc, !PT ;  /* 0x64006400541c7812 */ /* 0x000fe200078efcff */
[----:B------:R-:W-:Y:S01]  /*7200*/  HFMA2.MMA R91, R49, R30, R39 ;  /* 0x0000001e315b7235 */ /* 0x000fe20000000027 */
[----:B------:R-:W-:Y:S01]  /*7210*/  HFMA2 R30, R27, R30, R29 ;  /* 0x0000001e1b1e7231 */ /* 0x000fe2000000001d */
[----:B------:R-:W-:Y:S01]  /*7220*/  LOP3.LUT R29, R86, 0x64006400, RZ, 0xfc, !PT ;  /* 0x64006400561d7812 */ /* 0x000fe200078efcff */
[----:B------:R-:W-:Y:S01]  /*7230*/  HADD2 R86, R80, -1028, -1028 ;  /* 0xe404e40450567430 */ /* 0x000fe20000000000 */
[----:B------:R-:W0:Y:S01]  /*7240*/  LDS.128 R36, [UR4+0x30] ;  /* 0x00003004ff247984 */ /* 0x000e220008000c00 */
[----:B------:R-:W-:Y:S01]  /*7250*/  HADD2 R84, R82, -1028, -1028 ;  /* 0xe404e40452547430 */ /* 0x000fe20000000000 */
[----:B------:R-:W-:Y:S01]  /*7260*/  LOP3.LUT R40, R40, 0x64006400, RZ, 0xfc, !PT ;  /* 0x6400640028287812 */ /* 0x000fe200078efcff */
[----:B------:R-:W-:Y:S01]  /*7270*/  HADD2 R82, R28, -1028, -1028 ;  /* 0xe404e4041c527430 */ /* 0x000fe20000000000 */
[----:B------:R-:W-:Y:S01]  /*7280*/  LOP3.LUT R28, R83, 0x64006400, RZ, 0xfc, !PT ;  /* 0x64006400531c7812 */ /* 0x000fe200078efcff */
[-C--:B------:R-:W-:Y:S01]  /*7290*/  HFMA2.MMA R91, R86, R31.reuse, R91 ;  /* 0x0000001f565b7235 */ /* 0x080fe2000000005b */
[----:B------:R-:W-:Y:S01]  /*72a0*/  HADD2 R80, R29, -1028, -1028 ;  /* 0xe404e4041d507430 */ /* 0x000fe20000000000 */
[----:B------:R-:W-:Y:S01]  /*72b0*/  LOP3.LUT R29, R85, 0x64006400, RZ, 0xfc, !PT ;  /* 0x64006400551d7812 */ /* 0x000fe200078efcff */
[----:B------:R-:W-:Y:S01]  /*72c0*/  HADD2 R85, R79, -1028, -1028 ;  /* 0xe404e4044f557430 */ /* 0x000fe20000000000 */
[----:B------:R-:W-:Y:S01]  /*72d0*/  HFMA2.MMA R93, R82, R31, R93 ;  /* 0x0000001f525d7235 */ /* 0x000fe2000000005d */
[----:B------:R-:W-:Y:S01]  /*72e0*/  HADD2 R83, R81, -1028, -1028 ;  /* 0xe404e40451537430 */ /* 0x000fe20000000000 */
[----:B------:R-:W-:Y:S01]  /*72f0*/  LOP3.LUT R87, R87, 0x64006400, RZ, 0xfc, !PT ;  /* 0x6400640057577812 */ /* 0x000fe200078efcff */
[----:B------:R-:W-:Y:S01]  /*7300*/  HADD2 R81, R28, -1028, -1028 ;  /* 0xe404e4041c517430 */ /* 0x000fe20000000000 */
[-C--:B-1----:R-:W-:Y:S01]  /*7310*/  HFMA2.MMA R91, R25, R32.reuse, R91 ;  /* 0x00000020195b7235 */ /* 0x082fe2000000005b */
[-C--:B------:R-:W-:Y:S01]  /*7320*/  HFMA2 R92, R84, R31.reuse, R92 ;  /* 0x0000001f545c7231 */ /* 0x080fe2000000005c */
[----:B------:R-:W-:Y:S01]  /*7330*/  LOP3.LUT R89, R89, 0x64006400, RZ, 0xfc, !PT ;  /* 0x6400640059597812 */ /* 0x000fe200078efcff */
[----:B------:R-:W-:Y:S01]  /*7340*/  HFMA2 R30, R80, R31, R30 ;  /* 0x0000001f501e7231 */ /* 0x000fe2000000001e */
[----:B------:R-:W-:Y:S01]  /*7350*/  HFMA2.MMA R93, R21, R32, R93 ;  /* 0x00000020155d7235 */ /* 0x000fe2000000005d */
[----:B------:R-:W-:Y:S01]  /*7360*/  HADD2 R79, R29, -1028, -1028 ;  /* 0xe404e4041d4f7430 */ /* 0x000fe20000000000 */
[----:B------:R-:W-:Y:S01]  /*7370*/  LOP3.LUT R90, R90, 0x70007, RZ, 0xc0, !PT ;  /* 0x000700075a5a7812 */ /* 0x000fe200078ec0ff */
[-C--:B------:R-:W-:Y:S01]  /*7380*/  HFMA2 R92, R23, R32.reuse, R92 ;  /* 0x00000020175c7231 */ /* 0x080fe2000000005c */
[-C--:B------:R-:W-:Y:S01]  /*7390*/  HFMA2.MMA R91, R6, R33.reuse, R91 ;  /* 0x00000021065b7235 */ /* 0x080fe2000000005b */
[----:B------:R-:W-:Y:S01]  /*73a0*/  HFMA2 R30, R19, R32, R30 ;  /* 0x00000020131e7231 */ /* 0x000fe2000000001e */
[----:B------:R-:W-:Y:S01]  /*73b0*/  LOP3.LUT R90, R90, 0x64006400, RZ, 0xfc, !PT ;  /* 0x640064005a5a7812 */ /* 0x000fe200078efcff */
[-C--:B------:R-:W-:Y:S01]  /*73c0*/  HFMA2 R92, R4, R33.reuse, R92 ;  /* 0x00000021045c7231 */ /* 0x080fe2000000005c */
[----:B------:R-:W-:Y:S01]  /*73d0*/  HFMA2.MMA R93, R2, R33, R93 ;  /* 0x00000021025d7235 */ /* 0x000fe2000000005d */
[----:B------:R-:W-:Y:S01]  /*73e0*/  HFMA2 R30, R0, R33, R30 ;  /* 0x00000021001e7231 */ /* 0x000fe2000000001e */
        /* <DEDUP_REMOVED lines=9> */
[----:B------:R-:W-:Y:S01]  /*7480*/  HFMA2 R3, R94, R3.H0_H0, -20, -20 ;  /* 0xcd00cd005e037431 */ /* 0x000fe20000040003 */
[-C--:B------:R-:W-:Y:S01]  /*7490*/  HFMA2.MMA R28, R22, R35.reuse, R91 ;  /* 0x00000023161c7235 */ /* 0x080fe2000000005b */
[----:B------:R-:W-:Y:S01]  /*74a0*/  HADD2 R91, R87, -1028, -1028 ;  /* 0xe404e404575b7430 */ /* 0x000fe20000000000 */
[----:B------:R-:W-:Y:S01]  /*74b0*/  LOP3.LUT R88, R88, 0x64006400, RZ, 0xfc, !PT ;  /* 0x6400640058587812 */ /* 0x000fe200078efcff */
[----:B------:R-:W-:Y:S01]  /*74c0*/  HADD2 R87, R89, -1028, -1028 ;  /* 0xe404e40459577430 */ /* 0x000fe20000000000 */
[----:B------:R-:W-:Y:S01]  /*74d0*/  HFMA2.MMA R29, R18, R35, R93 ;  /* 0x00000023121d7235 */ /* 0x000fe2000000005d */
[----:B------:R-:W-:-:S02]  /*74e0*/  HADD2 R93, R40, -1028, -1028 ;  /* 0xe404e404285d7430 */ /* 0x000fc40000000000 */
[----:B------:R-:W-:Y:S02]  /*74f0*/  HADD2 R89, R90, -1028, -1028 ;  /* 0xe404e4045a597430 */ /* 0x000fe40000000000 */
[-C--:B0-----:R-:W-:Y:S02]  /*7500*/  HFMA2 R92, R91, R36.reuse, R92 ;  /* 0x000000245b5c7231 */ /* 0x081fe4000000005c */
[-C--:B------:R-:W-:Y:S01]  /*7510*/  HFMA2.MMA R28, R93, R36.reuse, R28 ;  /* 0x000000245d1c7235 */ /* 0x080fe2000000001c */
[----:B------:R-:W-:Y:S01]  /*7520*/  HADD2 R94, R41, -1028, -1028 ;  /* 0xe404e404295e7430 */ /* 0x000fe20000000000 */
[----:B------:R-:W-:Y:S01]  /*7530*/  HFMA2.MMA R29, R87, R36, R29 ;  /* 0x00000024571d7235 */ /* 0x000fe2000000001d */
[----:B------:R-:W-:Y:S02]  /*7540*/  HFMA2 R36, R89, R36, R30 ;  /* 0x0000002459247231 */ /* 0x000fe4000000001e */
[-C--:B------:R-:W-:Y:S02]  /*7550*/  HFMA2 R92, R12, R37.reuse, R92 ;  /* 0x000000250c5c7231 */ /* 0x080fe4000000005c */
[----:B------:R-:W-:Y:S01]  /*7560*/  HADD2 R90, R43, -1028, -1028 ;  /* 0xe404e4042b5a7430 */ /* 0x000fe20000000000 */
[-C--:B------:R-:W-:Y:S01]  /*7570*/  HFMA2.MMA R28, R14, R37.reuse, R28 ;  /* 0x000000250e1c7235 */ /* 0x080fe2000000001c */
[----:B------:R-:W-:Y:S01]  /*7580*/  HFMA2 R36, R8, R37, R36 ;  /* 0x0000002508247231 */ /* 0x000fe20000000024 */
[----:B------:R-:W-:Y:S01]  /*7590*/  HFMA2.MMA R30, R10, R37, R29 ;  /* 0x000000250a1e7235 */ /* 0x000fe2000000001d */
[----:B------:R-:W-:-:S02]  /*75a0*/  HFMA2 R29, R7, R38, R92 ;  /* 0x00000026071d7231 */ /* 0x000fc4000000005c */
[----:B------:R-:W-:Y:S02]  /*75b0*/  HADD2 R92, R42, -1028, -1028 ;  /* 0xe404e4042a5c7430 */ /* 0x000fe40000000000 */
[----:B------:R-:W-:Y:S01]  /*75c0*/  HFMA2 R36, R3, R38, R36 ;  /* 0x0000002603247231 */ /* 0x000fe20000000024 */
[-C--:B------:R-:W-:Y:S01]  /*75d0*/  HFMA2.MMA R28, R9, R38.reuse, R28 ;  /* 0x00000026091c7235 */ /* 0x080fe2000000001c */
[----:B------:R-:W-:Y:S01]  /*75e0*/  HADD2 R88, R88, -1028, -1028 ;  /* 0xe404e40458587430 */ /* 0x000fe20000000000 */
[----:B------:R-:W-:Y:S01]  /*75f0*/  HFMA2.MMA R30, R5, R38, R30 ;  /* 0x00000026051e7235 */ /* 0x000fe2000000001e */
[-C--:B------:R-:W-:Y:S02]  /*7600*/  HFMA2 R29, R92, R39.reuse, R29 ;  /* 0x000000275c1d7231 */ /* 0x080fe4000000001d */
[----:B------:R-:W-:Y:S02]  /*7610*/  HFMA2 R36, R88, R39, R36 ;  /* 0x0000002758247231 */ /* 0x000fe40000000024 */
[----:B------:R-:W-:Y:S01]  /*7620*/  HADD2 R29, R29.H0_H0, R29.H1_H1 ;  /* 0x3000001d1d1d7230 */ /* 0x000fe20000000800 */
[-C--:B------:R-:W-:Y:S01]  /*7630*/  HFMA2.MMA R28, R94, R39.reuse, R28 ;  /* 0x000000275e1c7235 */ /* 0x080fe2000000001c */
[----:B------:R-:W-:Y:S01]  /*7640*/  HADD2 R36, R36.H0_H0, R36.H1_H1 ;  /* 0x3000002424247230 */ /* 0x000fe20000000800 */
        /* <DEDUP_REMOVED lines=34> */
[----:B------:R-:W-:Y:S01]  /*7870*/  HFMA2 R97, R84, R35, R97 ;  /* 0x0000002354617231 */ /* 0x000fe20000000061 */
[-C--:B------:R-:W-:Y:S01]  /*7880*/  HFMA2.MMA R28, R17, R32.reuse, R28 ;  /* 0x00000020111c7235 */ /* 0x080fe2000000001c */
[----:B------:R-:W-:Y:S01]  /*7890*/  HFMA2 R29, R27, R34, R29 ;  /* 0x000000221b1d7231 */ /* 0x000fe2000000001d */
[----:B------:R-:W-:Y:S01]  /*78a0*/  HFMA2.MMA R100, R13, R32, R100 ;  /* 0x000000200d647235 */ /* 0x000fe20000000064 */
[----:B--2---:R-:W-:-:S02]  /*78b0*/  HFMA2 R97, R23, R36, R97 ;  /* 0x0000002417617231 */ /* 0x004fc40000000061 */
        /* <DEDUP_REMOVED lines=10> */
[----:B------:R-:W-:-:S03]  /*7960*/  HFMA2.MMA R100, R45, R34, R100 ;  /* 0x000000222d647235 */ /* 0x000fc60000000064 */
[----:B------:R-:W-:Y:S02]  /*7970*/  HFMA2 R29, R16, R39, R29 ;  /* 0x00000027101d7231 */ /* 0x000fe4000000001d */
[-C--:B0-----:R-:W-:Y:S01]  /*7980*/  HFMA2 R97, R91, R40.reuse, R97 ;  /* 0x000000285b617231 */ /* 0x081fe20000000061 */
        /* <DEDUP_REMOVED lines=9> */
[----:B------:R-:W-:-:S02]  /*7a20*/  HFMA2 R97, R92, R43, R97 ;  /* 0x0000002b5c617231 */ /* 0x000fc40000000061 */
[----:B------:R-:W-:Y:S02]  /*7a30*/  HFMA2 R29, R88, R43, R29 ;  /* 0x0000002b581d7231 */ /* 0x000fe4000000001d */
[----:B------:R-:W-:Y:S01]  /*7a40*/  HADD2 R97, R97.H0_H0, R97.H1_H1 ;  /* 0x3000006161617230 */ /* 0x000fe20000000800 */
[-C--:B------:R-:W-:Y:S01]  /*7a50*/  HFMA2.MMA R28, R6, R37.reuse, R28 ;  /* 0x00000025061c7235 */ /* 0x080fe2000000001c */
[----:B------:R-:W-:Y:S01]  /*7a60*/  HADD2 R29, R29.H0_H0, R29.H1_H1 ;  /* 0x3000001d1d1d7230 */ /* 0x000fe20000000800 */
[----:B------:R-:W-:-:S06]  /*7a70*/  HFMA2.MMA R100, R2, R37, R100 ;  /* 0x0000002502647235 */ /* 0x000fcc0000000064 */
[-C--:B------:R-:W-:Y:S02]  /*7a80*/  HFMA2.MMA R28, R85, R38.reuse, R28 ;  /* 0x00000026551c7235 */ /* 0x080fe4000000001c */
        /* <DEDUP_REMOVED lines=125> */
[-C--:B--2---:R-:W-:Y:S01]  /*8260*/  HFMA2 R73, R23, R36.reuse, R73 ;  /* 0x0000002417497231 */ /* 0x084fe20000000049 */
        /* <DEDUP_REMOVED lines=11> */
[----:B------:R-:W-:Y:S01]  /*8320*/  HFMA2.MMA R71, R45, R34, R71 ;  /* 0x000000222d477235 */ /* 0x000fe20000000047 */
[----:B---3--:R-:W-:-:S04]  /*8330*/  HFMA2 R4, R89, R40, R28 ;  /* 0x0000002859047231 */ /* 0x008fc8000000001c */
        /* <DEDUP_REMOVED lines=8> */
[-C--:B------:R-:W-:Y:S01]  /*83c0*/  HFMA2.MMA R19, R6, R37.reuse, R17 ;  /* 0x0000002506137235 */ /* 0x080fe20000000011 */
[----:B------:R-:W-:Y:S01]  /*83d0*/  HFMA2 R6, R91, R40, R20 ;  /* 0x000000285b067231 */ /* 0x000fe20000000014 */
        /* <DEDUP_REMOVED lines=23> */
.L_x_293:
[----:B------:R-:W-:Y:S01]  /*8550*/  IADD3 R62, R62, 0x20, RZ ;  /* 0x000000203e3e7810 */ /* 0x000fe20007ffe0ff */
[----:B------:R-:W-:Y:S01]  /*8560*/  UIADD3 UR4, UR4, 0x40, URZ ;  /* 0x0000004004047890 */ /* 0x000fe2000fffe03f */
[----:B------:R-:W-:Y:S02]  /*8570*/  IMAD.WIDE R6, R59, 0x4, R98 ;  /* 0x000000043b067825 */ /* 0x000fe400078e0262 */
[C---:B------:R-:W-:Y:S02]  /*8580*/  ISETP.GE.AND P0, PT, R62.reuse, UR5, PT ;  /* 0x000000053e007c0c */ /* 0x040fe4000bf06270 */
[----:B------:R-:W-:-:S13]  /*8590*/  ISETP.LT.AND P2, PT, R62, R61, PT ;  /* 0x0000003d3e00720c */ /* 0x000fda0003f41270 */
[----:B------:R-:W-:Y:S05]  /*85a0*/  @!P0 BRA P2, `(.L_x_294) ;  /* 0xffffffdc00388947 */ /* 0x000fea000103ffff */
.L_x_292:
        /* <DEDUP_REMOVED lines=17> */
.L_x_298:
[----:B------:R-:W0:Y:S02]  /*86c0*/  LDS R2, [R0] ;  /* 0x0000000000027984 */ /* 0x000e240000000800 */
[----:B0-----:R-:W-:-:S06]  /*86d0*/  HADD2 R3, R2, R57 ;  /* 0x0000003902037230 */ /* 0x001fcc0000000000 */
[----:B------:R-:W0:Y:S02]  /*86e0*/  ATOMS.CAST.SPIN R3, [R0], R2, R3 ;  /* 0x000000020003738d */ /* 0x000e240001800003 */
[----:B0-----:R-:W-:-:S13]  /*86f0*/  ISETP.EQ.U32.AND P0, PT, R3, 0x1, PT ;  /* 0x000000010300780c */ /* 0x001fda0003f02070 */
[----:B------:R-:W-:Y:S05]  /*8700*/  @!P0 BRA `(.L_x_298) ;  /* 0xfffffffc00ec8947 */ /* 0x000fea000383ffff */
[----:B------:R-:W-:Y:S05]  /*8710*/  BRA `(.L_x_296) ;  /* 0x00000000000c7947 */ /* 0x000fea0003800000 */
.L_x_297:
[----:B------:R-:W2:Y:S02]  /*8720*/  LD.E R0, desc[UR8][R4.64] ;  /* 0x0000000804007980 */ /* 0x000ea4000c101900 */
[----:B--2---:R-:W-:-:S05]  /*8730*/  IADD3 R3, R57, R0, RZ ;  /* 0x0000000039037210 */ /* 0x004fca0007ffe0ff */
[----:B------:R0:W-:Y:S02]  /*8740*/  ST.E desc[UR8][R4.64], R3 ;  /* 0x0000000304007985 */ /* 0x0001e4000c101908 */
.L_x_296:
[----:B------:R-:W-:Y:S05]  /*8750*/  BSYNC B0 ;  /* 0x0000000000007941 */ /* 0x000fea0003800000 */
.L_x_295:
[----:B------:R1:W-:Y:S01]  /*8760*/  ATOM.E.ADD.F16x2.RN.STRONG.GPU P0, RZ, desc[UR8][R4.64+0x4], R56 ;  /* 0x0000043804ff79a2 */ /* 0x0003e2000810e1c8 */
[----:B------:R-:W-:Y:S04]  /*8770*/  BSSY B0, `(.L_x_299) ;  /* 0x000000f000007945 */ /* 0x000fe80003800000 */
[----:B-1----:R-:W-:Y:S05]  /*8780*/  @P0 BRA `(.L_x_300) ;  /* 0x0000000000340947 */ /* 0x002fea0003800000 */
[----:B------:R-:W1:Y:S02]  /*8790*/  QSPC.E.S P0, RZ, [R4+0x4] ;  /* 0x0000040004ff73aa */ /* 0x000e640000000500 */
[----:B-1----:R-:W-:Y:S05]  /*87a0*/  @!P0 BRA `(.L_x_301) ;  /* 0x0000000000208947 */ /* 0x002fea0003800000 */
[----:B------:R-:W-:-:S04]  /*87b0*/  MOV R2, R4 ;  /* 0x0000000400027202 */ /* 0x000fc80000000f00 */
[----:B------:R-:W-:-:S07]  /*87c0*/  MOV R0, R2 ;  /* 0x0000000200007202 */ /* 0x000fce0000000f00 */
.L_x_302:
[----:B------:R-:W0:Y:S02]  /*87d0*/  LDS R2, [R0+0x4] ;  /* 0x0000040000027984 */ /* 0x000e240000000800 */
[----:B0-----:R-:W-:-:S10]  /*87e0*/  HFMA2.MMA R3, R2, 1, 1, R56 ;  /* 0x3c003c0002037835 */ /* 0x001fd40000000038 */
[----:B------:R-:W0:Y:S02]  /*87f0*/  ATOMS.CAST.SPIN R3, [R0+0x4], R2, R3 ;  /* 0x000004020003738d */ /* 0x000e240001800003 */
[----:B0-----:R-:W-:-:S13]  /*8800*/  ISETP.EQ.U32.AND P0, PT, R3, 0x1, PT ;  /* 0x000000010300780c */ /* 0x001fda0003f02070 */
[----:B------:R-:W-:Y:S05]  /*8810*/  @!P0 BRA `(.L_x_302) ;  /* 0xfffffffc00ec8947 */ /* 0x000fea000383ffff */
[----:B------:R-:W-:Y:S05]  /*8820*/  BRA `(.L_x_300) ;  /* 0x00000000000c7947 */ /* 0x000fea0003800000 */
.L_x_301:
[----:B------:R-:W0:Y:S02]  /*8830*/  LD.E R0, desc[UR8][R4.64+0x4] ;  /* 0x0000040804007980 */ /* 0x000e24000c101900 */
[----:B0-----:R-:W-:-:S05]  /*8840*/  IADD3 R3, R56, R0, RZ ;  /* 0x0000000038037210 */ /* 0x001fca0007ffe0ff */
[----:B------:R1:W-:Y:S02]  /*8850*/  ST.E desc[UR8][R4.64+0x4], R3 ;  /* 0x0000040304007985 */ /* 0x0003e4000c101908 */
.L_x_300:
[----:B------:R-:W-:Y:S05]  /*8860*/  BSYNC B0 ;  /* 0x0000000000007941 */ /* 0x000fea0003800000 */
.L_x_299:
        /* <DEDUP_REMOVED lines=10> */
.L_x_306:
[----:B------:R-:W0:Y:S02]  /*8910*/  LDS R2, [R0] ;  /* 0x0000000000027984 */ /* 0x000e240000000800 */
[----:B0-----:R-:W-:-:S06]  /*8920*/  HADD2 R3, R2, R55 ;  /* 0x0000003702037230 */ /* 0x001fcc0000000000 */
[----:B------:R-:W0:Y:S02]  /*8930*/  ATOMS.CAST.SPIN R3, [R0], R2, R3 ;  /* 0x000000020003738d */ /* 0x000e240001800003 */
[----:B0-----:R-:W-:-:S13]  /*8940*/  ISETP.EQ.U32.AND P0, PT, R3, 0x1, PT ;  /* 0x000000010300780c */ /* 0x001fda0003f02070 */
[----:B------:R-:W-:Y:S05]  /*8950*/  @!P0 BRA `(.L_x_306) ;  /* 0xfffffffc00ec8947 */ /* 0x000fea000383ffff */
[----:B------:R-:W-:Y:S05]  /*8960*/  BRA `(.L_x_304) ;  /* 0x00000000000c7947 */ /* 0x000fea0003800000 */
.L_x_305:
[----:B------:R-:W2:Y:S02]  /*8970*/  LD.E R0, desc[UR8][R4.64] ;  /* 0x0000000804007980 */ /* 0x000ea4000c101900 */
[----:B--2---:R-:W-:-:S05]  /*8980*/  IADD3 R3, R55, R0, RZ ;  /* 0x0000000037037210 */ /* 0x004fca0007ffe0ff */
[----:B------:R0:W-:Y:S02]  /*8990*/  ST.E desc[UR8][R4.64], R3 ;  /* 0x0000000304007985 */ /* 0x0001e4000c101908 */
.L_x_304:
[----:B------:R-:W-:Y:S05]  /*89a0*/  BSYNC B0 ;  /* 0x0000000000007941 */ /* 0x000fea0003800000 */
.L_x_303:
[----:B------:R1:W-:Y:S01]  /*89b0*/  ATOM.E.ADD.F16x2.RN.STRONG.GPU P0, RZ, desc[UR8][R4.64+0x4], R54 ;  /* 0x0000043604ff79a2 */ /* 0x0003e2000810e1c8 */
[----:B------:R-:W-:Y:S04]  /*89c0*/  BSSY B0, `(.L_x_307) ;  /* 0x000000f000007945 */ /* 0x000fe80003800000 */
[----:B-1----:R-:W-:Y:S05]  /*89d0*/  @P0 BRA `(.L_x_308) ;  /* 0x0000000000340947 */ /* 0x002fea0003800000 */
[----:B------:R-:W1:Y:S02]  /*89e0*/  QSPC.E.S P0, RZ, [R4+0x4] ;  /* 0x0000040004ff73aa */ /* 0x000e640000000500 */
[----:B-1----:R-:W-:Y:S05]  /*89f0*/  @!P0 BRA `(.L_x_309) ;  /* 0x0000000000208947 */ /* 0x002fea0003800000 */
[----:B------:R-:W-:-:S04]  /*8a00*/  MOV R2, R4 ;  /* 0x0000000400027202 */ /* 0x000fc80000000f00 */
[----:B------:R-:W-:-:S07]  /*8a10*/  MOV R0, R2 ;  /* 0x0000000200007202 */ /* 0x000fce0000000f00 */
.L_x_310:
[----:B------:R-:W0:Y:S02]  /*8a20*/  LDS R2, [R0+0x4] ;  /* 0x0000040000027984 */ /* 0x000e240000000800 */
[----:B0-----:R-:W-:-:S10]  /*8a30*/  HFMA2.MMA R3, R2, 1, 1, R54 ;  /* 0x3c003c0002037835 */ /* 0x001fd40000000036 */
[----:B------:R-:W0:Y:S02]  /*8a40*/  ATOMS.CAST.SPIN R3, [R0+0x4], R2, R3 ;  /* 0x000004020003738d */ /* 0x000e240001800003 */
[----:B0-----:R-:W-:-:S13]  /*8a50*/  ISETP.EQ.U32.AND P0, PT, R3, 0x1, PT ;  /* 0x000000010300780c */ /* 0x001fda0003f02070 */
[----:B------:R-:W-:Y:S05]  /*8a60*/  @!P0 BRA `(.L_x_310) ;  /* 0xfffffffc00ec8947 */ /* 0x000fea000383ffff */
[----:B------:R-:W-:Y:S05]  /*8a70*/  BRA `(.L_x_308) ;  /* 0x00000000000c7947 */ /* 0x000fea0003800000 */
.L_x_309:
[----:B------:R-:W0:Y:S02]  /*8a80*/  LD.E R0, desc[UR8][R4.64+0x4] ;  /* 0x0000040804007980 */ /* 0x000e24000c101900 */
[----:B0-----:R-:W-:-:S05]  /*8a90*/  IADD3 R3, R54, R0, RZ ;  /* 0x0000000036037210 */ /* 0x001fca0007ffe0ff */
[----:B------:R1:W-:Y:S02]  /*8aa0*/  ST.E desc[UR8][R4.64+0x4], R3 ;  /* 0x0000040304007985 */ /* 0x0003e4000c101908 */
.L_x_308:
[----:B------:R-:W-:Y:S05]  /*8ab0*/  BSYNC B0 ;  /* 0x0000000000007941 */ /* 0x000fea0003800000 */
.L_x_307:
        /* <DEDUP_REMOVED lines=10> */
.L_x_314:
[----:B------:R-:W0:Y:S02]  /*8b60*/  LDS R2, [R0] ;  /* 0x0000000000027984 */ /* 0x000e240000000800 */
[----:B0-----:R-:W-:-:S06]  /*8b70*/  HADD2 R3, R2, R53 ;  /* 0x0000003502037230 */ /* 0x001fcc0000000000 */
[----:B------:R-:W0:Y:S02]  /*8b80*/  ATOMS.CAST.SPIN R3, [R0], R2, R3 ;  /* 0x000000020003738d */ /* 0x000e240001800003 */
[----:B0-----:R-:W-:-:S13]  /*8b90*/  ISETP.EQ.U32.AND P0, PT, R3, 0x1, PT ;  /* 0x000000010300780c */ /* 0x001fda0003f02070 */
[----:B------:R-:W-:Y:S05]  /*8ba0*/  @!P0 BRA `(.L_x_314) ;  /* 0xfffffffc00ec8947 */ /* 0x000fea000383ffff */
[----:B------:R-:W-:Y:S05]  /*8bb0*/  BRA `(.L_x_312) ;  /* 0x00000000000c7947 */ /* 0x000fea0003800000 */
.L_x_313:
[----:B------:R-:W2:Y:S02]  /*8bc0*/  LD.E R0, desc[UR8][R4.64] ;  /* 0x0000000804007980 */ /* 0x000ea4000c101900 */
[----:B--2---:R-:W-:-:S05]  /*8bd0*/  IADD3 R3, R53, R0, RZ ;  /* 0x0000000035037210 */ /* 0x004fca0007ffe0ff */
[----:B------:R0:W-:Y:S02]  /*8be0*/  ST.E desc[UR8][R4.64], R3 ;  /* 0x0000000304007985 */ /* 0x0001e4000c101908 */
.L_x_312:
[----:B------:R-:W-:Y:S05]  /*8bf0*/  BSYNC B0 ;  /* 0x0000000000007941 */ /* 0x000fea0003800000 */
.L_x_311:
[----:B------:R1:W-:Y:S01]  /*8c00*/  ATOM.E.ADD.F16x2.RN.STRONG.GPU P0, RZ, desc[UR8][R4.64+0x4], R52 ;  /* 0x0000043404ff79a2 */ /* 0x0003e2000810e1c8 */
[----:B------:R-:W-:Y:S04]  /*8c10*/  BSSY B0, `(.L_x_315) ;  /* 0x000000f000007945 */ /* 0x000fe80003800000 */
[----:B-1----:R-:W-:Y:S05]  /*8c20*/  @P0 BRA `(.L_x_316) ;  /* 0x0000000000340947 */ /* 0x002fea0003800000 */
[----:B------:R-:W1:Y:S02]  /*8c30*/  QSPC.E.S P0, RZ, [R4+0x4] ;  /* 0x0000040004ff73aa */ /* 0x000e640000000500 */
[----:B-1----:R-:W-:Y:S05]  /*8c40*/  @!P0 BRA `(.L_x_317) ;  /* 0x0000000000208947 */ /* 0x002fea0003800000 */
[----:B------:R-:W-:-:S04]  /*8c50*/  MOV R2, R4 ;  /* 0x0000000400027202 */ /* 0x000fc80000000f00 */
[----:B------:R-:W-:-:S07]  /*8c60*/  MOV R0, R2 ;  /* 0x0000000200007202 */ /* 0x000fce0000000f00 */
.L_x_318:
[----:B------:R-:W0:Y:S02]  /*8c70*/  LDS R2, [R0+0x4] ;  /* 0x0000040000027984 */ /* 0x000e240000000800 */
[----:B0-----:R-:W-:-:S10]  /*8c80*/  HFMA2.MMA R3, R2, 1, 1, R52 ;  /* 0x3c003c0002037835 */ /* 0x001fd40000000034 */
[----:B------:R-:W0:Y:S02]  /*8c90*/  ATOMS.CAST.SPIN R3, [R0+0x4], R2, R3 ;  /* 0x000004020003738d */ /* 0x000e240001800003 */
[----:B0-----:R-:W-:-:S13]  /*8ca0*/  ISETP.EQ.U32.AND P0, PT, R3, 0x1, PT ;  /* 0x000000010300780c */ /* 0x001fda0003f02070 */
[----:B------:R-:W-:Y:S05]  /*8cb0*/  @!P0 BRA `(.L_x_318) ;  /* 0xfffffffc00ec8947 */ /* 0x000fea000383ffff */
[----:B------:R-:W-:Y:S05]  /*8cc0*/  BRA `(.L_x_316) ;  /* 0x00000000000c7947 */ /* 0x000fea0003800000 */
.L_x_317:
[----:B------:R-:W0:Y:S02]  /*8cd0*/  LD.E R0, desc[UR8][R4.64+0x4] ;  /* 0x0000040804007980 */ /* 0x000e24000c101900 */
[----:B0-----:R-:W-:-:S05]  /*8ce0*/  IADD3 R3, R52, R0, RZ ;  /* 0x0000000034037210 */ /* 0x001fca0007ffe0ff */
[----:B------:R1:W-:Y:S02]  /*8cf0*/  ST.E desc[UR8][R4.64+0x4], R3 ;  /* 0x0000040304007985 */ /* 0x0003e4000c101908 */
.L_x_316:
[----:B------:R-:W-:Y:S05]  /*8d00*/  BSYNC B0 ;  /* 0x0000000000007941 */ /* 0x000fea0003800000 */
.L_x_315:
        /* <DEDUP_REMOVED lines=10> */
.L_x_322:
[----:B------:R-:W0:Y:S02]  /*8db0*/  LDS R2, [R0] ;  /* 0x0000000000027984 */ /* 0x000e240000000800 */
[----:B0-----:R-:W-:-:S06]  /*8dc0*/  HADD2 R3, R2, R51 ;  /* 0x0000003302037230 */ /* 0x001fcc0000000000 */
[----:B------:R-:W0:Y:S02]  /*8dd0*/  ATOMS.CAST.SPIN R3, [R0], R2, R3 ;  /* 0x000000020003738d */ /* 0x000e240001800003 */
[----:B0-----:R-:W-:-:S13]  /*8de0*/  ISETP.EQ.U32.AND P0, PT, R3, 0x1, PT ;  /* 0x000000010300780c */ /* 0x001fda0003f02070 */
[----:B------:R-:W-:Y:S05]  /*8df0*/  @!P0 BRA `(.L_x_322) ;  /* 0xfffffffc00ec8947 */ /* 0x000fea000383ffff */
[----:B------:R-:W-:Y:S05]  /*8e00*/  BRA `(.L_x_320) ;  /* 0x00000000000c7947 */ /* 0x000fea0003800000 */
.L_x_321:
[----:B------:R-:W2:Y:S02]  /*8e10*/  LD.E R0, desc[UR8][R4.64] ;  /* 0x0000000804007980 */ /* 0x000ea4000c101900 */
[----:B--2---:R-:W-:-:S05]  /*8e20*/  IADD3 R3, R51, R0, RZ ;  /* 0x0000000033037210 */ /* 0x004fca0007ffe0ff */
[----:B------:R0:W-:Y:S02]  /*8e30*/  ST.E desc[UR8][R4.64], R3 ;  /* 0x0000000304007985 */ /* 0x0001e4000c101908 */
.L_x_320:
[----:B------:R-:W-:Y:S05]  /*8e40*/  BSYNC B0 ;  /* 0x0000000000007941 */ /* 0x000fea0003800000 */
.L_x_319:
[----:B------:R1:W-:Y:S02]  /*8e50*/  ATOM.E.ADD.F16x2.RN.STRONG.GPU P0, RZ, desc[UR8][R4.64+0x4], R50 ;  /* 0x0000043204ff79a2 */ /* 0x0003e4000810e1c8 */
[----:B-1----:R-:W-:Y:S05]  /*8e60*/  @P0 EXIT ;  /* 0x000000000000094d */ /* 0x002fea0003800000 */
[----:B------:R-:W1:Y:S02]  /*8e70*/  QSPC.E.S P0, RZ, [R4+0x4] ;  /* 0x0000040004ff73aa */ /* 0x000e640000000500 */
[----:B-1----:R-:W-:Y:S05]  /*8e80*/  @!P0 BRA `(.L_x_323) ;  /* 0x0000000000208947 */ /* 0x002fea0003800000 */
[----:B------:R-:W-:-:S04]  /*8e90*/  MOV R2, R4 ;  /* 0x0000000400027202 */ /* 0x000fc80000000f00 */
[----:B------:R-:W-:-:S07]  /*8ea0*/  MOV R0, R2 ;  /* 0x0000000200007202 */ /* 0x000fce0000000f00 */
.L_x_324:
[----:B------:R-:W0:Y:S02]  /*8eb0*/  LDS R2, [R0+0x4] ;  /* 0x0000040000027984 */ /* 0x000e240000000800 */
[----:B0-----:R-:W-:-:S10]  /*8ec0*/  HFMA2.MMA R3, R2, 1, 1, R50 ;  /* 0x3c003c0002037835 */ /* 0x001fd40000000032 */
[----:B------:R-:W0:Y:S02]  /*8ed0*/  ATOMS.CAST.SPIN R3, [R0+0x4], R2, R3 ;  /* 0x000004020003738d */ /* 0x000e240001800003 */
[----:B0-----:R-:W-:-:S13]  /*8ee0*/  ISETP.EQ.U32.AND P0, PT, R3, 0x1, PT ;  /* 0x000000010300780c */ /* 0x001fda0003f02070 */
[----:B------:R-:W-:Y:S05]  /*8ef0*/  @!P0 BRA `(.L_x_324) ;  /* 0xfffffffc00ec8947 */ /* 0x000fea000383ffff */
[----:B------:R-:W-:Y:S05]  /*8f00*/  EXIT ;  /* 0x000000000000794d */ /* 0x000fea0003800000 */
.L_x_323:
[----:B------:R-:W0:Y:S02]  /*8f10*/  LD.E R0, desc[UR8][R4.64+0x4] ;  /* 0x0000040804007980 */ /* 0x000e24000c101900 */
[----:B0-----:R-:W-:-:S05]  /*8f20*/  IADD3 R3, R50, R0, RZ ;  /* 0x0000000032037210 */ /* 0x001fca0007ffe0ff */
[----:B------:R-:W-:Y:S01]  /*8f30*/  ST.E desc[UR8][R4.64+0x4], R3 ;  /* 0x0000040304007985 */ /* 0x000fe2000c101908 */
[----:B------:R-:W-:Y:S05]  /*8f40*/  EXIT ;  /* 0x000000000000794d */ /* 0x000fea0003800000 */
.L_x_325:
        /* <DEDUP_REMOVED lines=11> */
.L_x_3214:


//--------------------- .text._Z23gemm_half_q_half_kernelILi4ELi14ELb0ELb0ELi64EEvPK6__halfPKjS4_S2_PS0_iiiiPKtS7_iiiiiibS2_i --------------------------
	.section	.text._Z23gemm_half_q_half_kernelILi4ELi14ELb0ELb0ELi64EEvPK6__halfPKjS4_S2_PS0_iiiiPKtS7_iiiiiibS2_i,"ax",@progbits
	.align	128
        .global         _Z23gemm_half_q_half_kernelILi4ELi14ELb0ELb0ELi64EEvPK6__halfPKjS4_S2_PS0_iiiiPKtS7_iiiiiibS2_i
        .type           _Z23gemm_half_q_half_kernelILi4ELi14ELb0ELb0ELi64EEvPK6__halfPKjS4_S2_PS0_iiiiPKtS7_iiiiiibS2_i,@function
        .size           _Z23gemm_half_q_half_kernelILi4ELi14ELb0ELb0ELi64EEvPK6__halfPKjS4_S2_PS0_iiiiPKtS7_iiiiiibS2_i,(.L_x_3215 - _Z23gemm_half_q_half_kernelILi4ELi14ELb0ELb0ELi64EEvPK6__halfPKjS4_S2_PS0_iiiiPKtS7_iiiiiibS2_i)
        .other          _Z23gemm_half_q_half_kernelILi4ELi14ELb0ELb0ELi64EEvPK6__halfPKjS4_S2_PS0_iiiiPKtS7_iiiiiibS2_i,@"STO_CUDA_ENTRY STV_DEFAULT"
_Z23gemm_half_q_half_kernelILi4ELi14ELb0ELb0ELi64EEvPK6__halfPKjS4_S2_PS0_iiiiPKtS7_iiiiiibS2_i:
.text._Z23gemm_half_q_half_kernelILi4ELi14ELb0ELb0ELi64EEvPK6__halfPKjS4_S2_PS0_iiiiPKtS7_iiiiiibS2_i:
        /* <DEDUP_REMOVED lines=8> */
[----:B------:R-:W3:Y:S01]  /*0080*/  LDC R21, c[0x0][0x240] ;  /* 0x00009000ff157b82 */ /* 0x000ee20000000800 */
[----:B------:R-:W4:Y:S01]  /*0090*/  S2R R5, SR_CTAID.X ;  /* 0x0000000000057919 */ /* 0x000f220000002500 */
[----:B-1----:R-:W-:Y:S01]  /*00a0*/  IMAD R3, R2, -0x4, R3 ;  /* 0xfffffffc02037824 */ /* 0x002fe200078e0203 */
[----:B--2---:R-:W-:-:S04]  /*00b0*/  SHF.L.U32 R63, R0, 0x6, RZ ;  /* 0x00000006003f7819 */ /* 0x004fc800000006ff */
[----:B------:R-:W-:Y:S02]  /*00c0*/  ISETP.GE.AND P1, PT, R3, 0x1, PT ;  /* 0x000000010300780c */ /* 0x000fe40003f26270 */
[CC--:B0-----:R-:W-:Y:S02]  /*00d0*/  IADD3 R16, R63.reuse, R4.reuse, RZ ;  /* 0x000000043f107210 */ /* 0x0c1fe40007ffe0ff */
[----:B---3--:R-:W-:Y:S02]  /*00e0*/  VIADDMNMX R61, R63, 0x40, R21, PT ;  /* 0x000000403f3d7846 */ /* 0x008fe40003800115 */
[----:B----4-:R-:W-:Y:S02]  /*00f0*/  LEA R5, R5, R4, 0x6 ;  /* 0x0000000405057211 */ /* 0x010fe400078e30ff */
[----:B------:R-:W-:Y:S02]  /*0100*/  ISETP.GE.OR P0, PT, R16, R61, !P1 ;  /* 0x0000003d1000720c */ /* 0x000fe40004f06670 */
[----:B------:R-:W-:-:S02]  /*0110*/  SHF.L.U32 R6, R5, 0x2, RZ ;  /* 0x0000000205067819 */ /* 0x000fc400000006ff */
[----:B------:R-:W-:-:S09]  /*0120*/  VIMNMX R60, R3, 0x4, PT ;  /* 0x00000004033c7848 */ /* 0x000fd20003fe0100 */
[----:B------:R-:W-:Y:S05]  /*0130*/  @P0 BRA `(.L_x_327) ;  /* 0x0000000800c40947 */ /* 0x000fea0003800000 */
[----:B------:R-:W-:Y:S01]  /*0140*/  ULDC.64 UR4, c[0x0][0x250] ;  /* 0x0000940000047ab9 */ /* 0x000fe20000000a00 */
[----:B------:R-:W-:Y:S02]  /*0150*/  SHF.R.S32.HI R18, RZ, 0x1f, R16 ;  /* 0x0000001fff127819 */ /* 0x000fe40000011410 */
[----:B------:R-:W-:-:S04]  /*0160*/  ISETP.NE.U32.AND P0, PT, RZ, UR4, PT ;  /* 0x00000004ff007c0c */ /* 0x000fc8000bf05070 */
[----:B------:R-:W-:-:S13]  /*0170*/  ISETP.NE.AND.EX P0, PT, RZ, UR5, PT, P0 ;  /* 0x00000005ff007c0c */ /* 0x000fda000bf05300 */
[----:B------:R-:W-:Y:S05]  /*0180*/  @!P0 BRA `(.L_x_328) ;  /* 0x0000000400608947 */ /* 0x000fea0003800000 */
[----:B------:R-:W-:-:S04]  /*0190*/  LEA R8, P0, R16, UR4, 0x1 ;  /* 0x0000000410087c11 */ /* 0x000fc8000f8008ff */
[----:B------:R-:W-:-:S05]  /*01a0*/  LEA.HI.X R9, R16, UR5, R18, 0x1, P0 ;  /* 0x0000000510097c11 */ /* 0x000fca00080f0c12 */
[----:B------:R0:W5:Y:S01]  /*01b0*/  LDG.E.U16.CONSTANT R5, desc[UR8][R8.64] ;  /* 0x0000000808057981 */ /* 0x000162000c1e9500 */
[----:B------:R-:W-:Y:S01]  /*01c0*/  ISETP.GT.AND P2, PT, R60, 0x3, PT ;  /* 0x000000033c00780c */ /* 0x000fe20003f44270 */
[----:B------:R-:W-:Y:S01]  /*01d0*/  HFMA2.MMA R17, -RZ, RZ, 0, 0 ;  /* 0x00000000ff117435 */ /* 0x000fe200000001ff */
[----:B------:R-:W-:Y:S01]  /*01e0*/  MOV R7, 0x400 ;  /* 0x0000040000077802 */ /* 0x000fe20000000f00 */
[----:B------:R-:W1:Y:S01]  /*01f0*/  S2R R10, SR_CgaCtaId ;  /* 0x00000000000a7919 */ /* 0x000e620000008800 */
[----:B------:R-:W-:Y:S02]  /*0200*/  PLOP3.LUT P0, PT, PT, PT, PT, 0x80, 0x0 ;  /* 0x000000000000781c */ /* 0x000fe40003f0f070 */
[----:B-1----:R-:W-:-:S07]  /*0210*/  LEA R7, R10, R7, 0x18 ;  /* 0x000000070a077211 */ /* 0x002fce00078ec0ff */
[----:B0-----:R-:W-:Y:S05]  /*0220*/  @!P2 BRA `(.L_x_329) ;  /* 0x0000000000a0a947 */ /* 0x001fea0003800000 */
[----:B------:R-:W-:Y:S01]  /*0230*/  PLOP3.LUT P0, PT, PT, PT, PT, 0x8, 0x0 ;  /* 0x000000000000781c */ /* 0x000fe20003f0e170 */
[----:B------:R-:W-:Y:S01]  /*0240*/  ULDC.64 UR4, c[0x0][0x210] ;  /* 0x0000840000047ab9 */ /* 0x000fe20000000a00 */
[----:B------:R-:W-:-:S11]  /*0250*/  IADD3 R18, R60, -0x3, RZ ;  /* 0xfffffffd3c127810 */ /* 0x000fd60007ffe0ff */
.L_x_330:
[----:B0-----:R-:W-:-:S04]  /*0260*/  LEA R8, R2, R17, 0x2 ;  /* 0x0000001102087211 */ /* 0x001fc800078e10ff */
[C---:B------:R-:W-:Y:S01]  /*0270*/  IADD3 R9, R8.reuse, 0x1, RZ ;  /* 0x0000000108097810 */ /* 0x040fe20007ffe0ff */
[CC--:B------:R-:W-:Y:S01]  /*0280*/  IMAD R10, R8.reuse, R21.reuse, RZ ;  /* 0x00000015080a7224 */ /* 0x0c0fe200078e02ff */
[C---:B------:R-:W-:Y:S02]  /*0290*/  IADD3 R11, R8.reuse, 0x2, RZ ;  /* 0x00000002080b7810 */ /* 0x040fe40007ffe0ff */
[----:B------:R-:W-:Y:S01]  /*02a0*/  IADD3 R8, R8, 0x3, RZ ;  /* 0x0000000308087810 */ /* 0x000fe20007ffe0ff */
[-C--:B------:R-:W-:Y:S01]  /*02b0*/  IMAD R12, R9, R21.reuse, RZ ;  /* 0x00000015090c7224 */ /* 0x080fe200078e02ff */
[----:B-----5:R-:W-:Y:S01]  /*02c0*/  IADD3 R19, P2, R5, R10, RZ ;  /* 0x0000000a05137210 */ /* 0x020fe20007f5e0ff */
[-C--:B------:R-:W-:Y:S02]  /*02d0*/  IMAD R14, R11, R21.reuse, RZ ;  /* 0x000000150b0e7224 */ /* 0x080fe400078e02ff */
[----:B------:R-:W-:Y:S01]  /*02e0*/  IMAD R16, R8, R21, RZ ;  /* 0x0000001508107224 */ /* 0x000fe200078e02ff */
[----:B------:R-:W-:-:S02]  /*02f0*/  LEA.HI.X.SX32 R10, R10, RZ, 0x1, P2 ;  /* 0x000000ff0a0a7211 */ /* 0x000fc400010f0eff */
[----:B------:R-:W-:Y:S02]  /*0300*/  LEA R8, P2, R19, UR4, 0x1 ;  /* 0x0000000413087c11 */ /* 0x000fe4000f8408ff */
[C---:B------:R-:W-:Y:S02]  /*0310*/  IADD3 R11, P3, R5.reuse, R12, RZ ;  /* 0x0000000c050b7210 */ /* 0x040fe40007f7e0ff */
[C---:B------:R-:W-:Y:S02]  /*0320*/  IADD3 R13, P4, R5.reuse, R14, RZ ;  /* 0x0000000e050d7210 */ /* 0x040fe40007f9e0ff */
[----:B------:R-:W-:Y:S02]  /*0330*/  IADD3 R15, P5, R5, R16, RZ ;  /* 0x00000010050f7210 */ /* 0x000fe40007fbe0ff */
[----:B------:R-:W-:Y:S02]  /*0340*/  LEA.HI.X R9, R19, UR5, R10, 0x1, P2 ;  /* 0x0000000513097c11 */ /* 0x000fe400090f0c0a */
[----:B------:R-:W-:-:S02]  /*0350*/  LEA.HI.X.SX32 R22, R12, RZ, 0x1, P3 ;  /* 0x000000ff0c167211 */ /* 0x000fc400018f0eff */
[----:B------:R-:W-:Y:S01]  /*0360*/  LEA.HI.X.SX32 R20, R14, RZ, 0x1, P4 ;  /* 0x000000ff0e147211 */ /* 0x000fe200020f0eff */
[----:B------:R-:W2:Y:S01]  /*0370*/  LDG.E.U16.CONSTANT R8, desc[UR8][R8.64] ;  /* 0x0000000808087981 */ /* 0x000ea2000c1e9500 */
[----:B------:R-:W-:Y:S02]  /*0380*/  LEA.HI.X.SX32 R16, R16, RZ, 0x1, P5 ;  /* 0x000000ff10107211 */ /* 0x000fe400028f0eff */
[----:B------:R-:W-:Y:S02]  /*0390*/  LEA R10, P2, R11, UR4, 0x1 ;  /* 0x000000040b0a7c11 */ /* 0x000fe4000f8408ff */
[----:B------:R-:W-:Y:S02]  /*03a0*/  LEA R12, P3, R13, UR4, 0x1 ;  /* 0x000000040d0c7c11 */ /* 0x000fe4000f8608ff */
[----:B------:R-:W-:Y:S02]  /*03b0*/  LEA R14, P4, R15, UR4, 0x1 ;  /* 0x000000040f0e7c11 */ /* 0x000fe4000f8808ff */
[----:B------:R-:W-:-:S02]  /*03c0*/  LEA.HI.X R11, R11, UR5, R22, 0x1, P2 ;  /* 0x000000050b0b7c11 */ /* 0x000fc400090f0c16 */
[----:B------:R-:W-:Y:S02]  /*03d0*/  LEA.HI.X R13, R13, UR5, R20, 0x1, P3 ;  /* 0x000000050d0d7c11 */ /* 0x000fe400098f0c14 */
[----:B------:R-:W-:Y:S01]  /*03e0*/  LEA.HI.X R15, R15, UR5, R16, 0x1, P4 ;  /* 0x000000050f0f7c11 */ /* 0x000fe2000a0f0c10 */
[----:B------:R-:W3:Y:S04]  /*03f0*/  LDG.E.U16.CONSTANT R10, desc[UR8][R10.64] ;  /* 0x000000080a0a7981 */ /* 0x000ee8000c1e9500 */
[----:B------:R-:W4:Y:S04]  /*0400*/  LDG.E.U16.CONSTANT R12, desc[UR8][R12.64] ;  /* 0x000000080c0c7981 */ /* 0x000f28000c1e9500 */
[----:B------:R-:W4:Y:S01]  /*0410*/  LDG.E.U16.CONSTANT R14, desc[UR8][R14.64] ;  /* 0x000000080e0e7981 */ /* 0x000f22000c1e9500 */
[----:B------:R-:W-:-:S04]  /*0420*/  LEA R19, R17, R7, 0x7 ;  /* 0x0000000711137211 */ /* 0x000fc800078e38ff */
[----:B------:R-:W-:Y:S02]  /*0430*/  LEA R19, R4, R19, 0x1 ;  /* 0x0000001304137211 */ /* 0x000fe400078e08ff */
[----:B------:R-:W-:-:S04]  /*0440*/  IADD3 R17, R17, 0x4, RZ ;  /* 0x0000000411117810 */ /* 0x000fc80007ffe0ff */
[----:B------:R-:W-:Y:S01]  /*0450*/  ISETP.GE.AND P2, PT, R17, R18, PT ;  /* 0x000000121100720c */ /* 0x000fe20003f46270 */
[----:B--2---:R0:W-:Y:S04]  /*0460*/  STS.U16 [R19], R8 ;  /* 0x0000000813007388 */ /* 0x0041e80000000400 */
[----:B---3--:R0:W-:Y:S04]  /*0470*/  STS.U16 [R19+0x80], R10 ;  /* 0x0000800a13007388 */ /* 0x0081e80000000400 */
[----:B----4-:R0:W-:Y:S04]  /*0480*/  STS.U16 [R19+0x100], R12 ;  /* 0x0001000c13007388 */ /* 0x0101e80000000400 */
[----:B------:R0:W-:Y:S01]  /*0490*/  STS.U16 [R19+0x180], R14 ;  /* 0x0001800e13007388 */ /* 0x0001e20000000400 */
[----:B------:R-:W-:Y:S05]  /*04a0*/  @!P2 BRA `(.L_x_330) ;  /* 0xfffffffc006ca947 */ /* 0x000fea000383ffff */
.L_x_329:
[----:B0-----:R-:W-:-:S04]  /*04b0*/  IADD3 R8, R60, -R17, RZ ;  /* 0x800000113c087210 */ /* 0x001fc80007ffe0ff */
[----:B------:R-:W-:-:S13]  /*04c0*/  ISETP.GT.AND P2, PT, R8, 0x1, PT ;  /* 0x000000010800780c */ /* 0x000fda0003f44270 */
[----:B------:R-:W-:Y:S05]  /*04d0*/  @!P2 BRA `(.L_x_331) ;  /* 0x000000000054a947 */ /* 0x000fea0003800000 */
[----:B------:R-:W-:Y:S01]  /*04e0*/  LEA R8, R2, R17, 0x2 ;  /* 0x0000001102087211 */ /* 0x000fe200078e10ff */
[----:B------:R-:W-:-:S03]  /*04f0*/  ULDC.64 UR4, c[0x0][0x210] ;  /* 0x0000840000047ab9 */ /* 0x000fc60000000a00 */
[C---:B------:R-:W-:Y:S01]  /*0500*/  IADD3 R9, R8.reuse, 0x1, RZ ;  /* 0x0000000108097810 */ /* 0x040fe20007ffe0ff */
[----:B------:R-:W-:-:S04]  /*0510*/  IMAD R8, R8, R21, RZ ;  /* 0x0000001508087224 */ /* 0x000fc800078e02ff */
[----:B------:R-:W-:Y:S01]  /*0520*/  IMAD R10, R9, R21, RZ ;  /* 0x00000015090a7224 */ /* 0x000fe200078e02ff */
[----:B-----5:R-:W-:-:S04]  /*0530*/  IADD3 R9, P0, R5, R8, RZ ;  /* 0x0000000805097210 */ /* 0x020fc80007f1e0ff */
[----:B------:R-:W-:Y:S02]  /*0540*/  IADD3 R11, P2, R5, R10, RZ ;  /* 0x0000000a050b7210 */ /* 0x000fe40007f5e0ff */
[----:B------:R-:W-:Y:S02]  /*0550*/  LEA.HI.X.SX32 R14, R8, RZ, 0x1, P0 ;  /* 0x000000ff080e7211 */ /* 0x000fe400000f0eff */
[----:B------:R-:W-:Y:S02]  /*0560*/  LEA.HI.X.SX32 R12, R10, RZ, 0x1, P2 ;  /* 0x000000ff0a0c7211 */ /* 0x000fe400010f0eff */
[----:B------:R-:W-:Y:S02]  /*0570*/  LEA R8, P0, R9, UR4, 0x1 ;  /* 0x0000000409087c11 */ /* 0x000fe4000f8008ff */
[----:B------:R-:W-:Y:S02]  /*0580*/  LEA R10, P2, R11, UR4, 0x1 ;  /* 0x000000040b0a7c11 */ /* 0x000fe4000f8408ff */
[----:B------:R-:W-:-:S02]  /*0590*/  LEA.HI.X R9, R9, UR5, R14, 0x1, P0 ;  /* 0x0000000509097c11 */ /* 0x000fc400080f0c0e */
[----:B------:R-:W-:-:S03]  /*05a0*/  LEA.HI.X R11, R11, UR5, R12, 0x1, P2 ;  /* 0x000000050b0b7c11 */ /* 0x000fc600090f0c0c */
[----:B------:R-:W2:Y:S04]  /*05b0*/  LDG.E.U16.CONSTANT R8, desc[UR8][R8.64] ;  /* 0x0000000808087981 */ /* 0x000ea8000c1e9500 */
[----:B------:R-:W3:Y:S01]  /*05c0*/  LDG.E.U16.CONSTANT R10, desc[UR8][R10.64] ;  /* 0x000000080a0a7981 */ /* 0x000ee2000c1e9500 */
[C---:B------:R-:W-:Y:S02]  /*05d0*/  LEA R13, R17.reuse, R7, 0x7 ;  /* 0x00000007110d7211 */ /* 0x040fe400078e38ff */
[----:B------:R-:W-:Y:S02]  /*05e0*/  PLOP3.LUT P0, PT, PT, PT, PT, 0x8, 0x0 ;  /* 0x000000000000781c */ /* 0x000fe40003f0e170 */
[----:B------:R-:W-:Y:S02]  /*05f0*/  LEA R13, R4, R13, 0x1 ;  /* 0x0000000d040d7211 */ /* 0x000fe400078e08ff */
[----:B------:R-:W-:-:S03]  /*0600*/  IADD3 R17, R17, 0x2, RZ ;  /* 0x0000000211117810 */ /* 0x000fc60007ffe0ff */
[----:B--2---:R0:W-:Y:S04]  /*0610*/  STS.U16 [R13], R8 ;  /* 0x000000080d007388 */ /* 0x0041e80000000400 */
[----:B---3--:R0:W-:Y:S02]  /*0620*/  STS.U16 [R13+0x80], R10 ;  /* 0x0000800a0d007388 */ /* 0x0081e40000000400 */
.L_x_331:
[----:B------:R-:W-:-:S13]  /*0630*/  ISETP.LT.OR P0, PT, R17, R60, P0 ;  /* 0x0000003c1100720c */ /* 0x000fda0000701670 */
[----:B------:R-:W-:Y:S05]  /*0640*/  @!P0 BRA `(.L_x_327) ;  /* 0x0000000400808947 */ /* 0x000fea0003800000 */
[----:B0-----:R-:W-:Y:S01]  /*0650*/  LEA R8, R2, R17, 0x2 ;  /* 0x0000001102087211 */ /* 0x001fe200078e10ff */
[----:B------:R-:W-:-:S04]  /*0660*/  ULDC.64 UR4, c[0x0][0x210] ;  /* 0x0000840000047ab9 */ /* 0x000fc80000000a00 */
[----:B------:R-:W-:-:S05]  /*0670*/  IMAD R8, R8, R21, RZ ;  /* 0x0000001508087224 */ /* 0x000fca00078e02ff */
[----:B-----5:R-:W-:-:S04]  /*0680*/  IADD3 R5, P0, R5, R8, RZ ;  /* 0x0000000805057210 */ /* 0x020fc80007f1e0ff */
[----:B------:R-:W-:Y:S02]  /*0690*/  LEA.HI.X.SX32 R10, R8, RZ, 0x1, P0 ;  /* 0x000000ff080a7211 */ /* 0x000fe400000f0eff */
[----:B------:R-:W-:-:S04]  /*06a0*/  LEA R8, P0, R5, UR4, 0x1 ;  /* 0x0000000405087c11 */ /* 0x000fc8000f8008ff */
[----:B------:R-:W-:-:S05]  /*06b0*/  LEA.HI.X R9, R5, UR5, R10, 0x1, P0 ;  /* 0x0000000505097c11 */ /* 0x000fca00080f0c0a */
[----:B------:R-:W2:Y:S01]  /*06c0*/  LDG.E.U16.CONSTANT R8, desc[UR8][R8.64] ;  /* 0x0000000808087981 */ /* 0x000ea2000c1e9500 */
[----:B------:R-:W-:-:S04]  /*06d0*/  LEA R7, R17, R7, 0x7 ;  /* 0x0000000711077211 */ /* 0x000fc800078e38ff */
[----:B------:R-:W-:-:S05]  /*06e0*/  LEA R7, R4, R7, 0x1 ;  /* 0x0000000704077211 */ /* 0x000fca00078e08ff */
[----:B--2---:R1:W-:Y:S01]  /*06f0*/  STS.U16 [R7], R8 ;  /* 0x0000000807007388 */ /* 0x0043e20000000400 */
[----:B------:R-:W-:Y:S05]  /*0700*/  BRA `(.L_x_327) ;  /* 0x0000000400507947 */ /* 0x000fea0003800000 */
.L_x_328:
[----:B------:R-:W0:Y:S01]  /*0710*/  S2R R8, SR_CgaCtaId ;  /* 0x0000000000087919 */ /* 0x000e220000008800 */
[----:B------:R-:W-:Y:S02]  /*0720*/  ISETP.GT.AND P2, PT, R60, 0x3, PT ;  /* 0x000000033c00780c */ /* 0x000fe40003f44270 */
[----:B------:R-:W-:Y:S02]  /*0730*/  MOV R5, 0x400 ;  /* 0x0000040000057802 */ /* 0x000fe40000000f00 */
[----:B------:R-:W-:Y:S02]  /*0740*/  PLOP3.LUT P0, PT, PT, PT, PT, 0x80, 0x0 ;  /* 0x000000000000781c */ /* 0x000fe40003f0f070 */
[----:B0-----:R-:W-:Y:S01]  /*0750*/  LEA R26, R8, R5, 0x18 ;  /* 0x00000005081a7211 */ /* 0x001fe200078ec0ff */
[----:B------:R-:W-:-:S06]  /*0760*/  HFMA2.MMA R5, -RZ, RZ, 0, 0 ;  /* 0x00000000ff057435 */ /* 0x000fcc00000001ff */
[----:B------:R-:W-:Y:S05]  /*0770*/  @!P2 BRA `(.L_x_332) ;  /* 0x0000000000a0a947 */ /* 0x000fea0003800000 */
[----:B------:R-:W-:Y:S01]  /*0780*/  PLOP3.LUT P0, PT, PT, PT, PT, 0x8, 0x0 ;  /* 0x000000000000781c */ /* 0x000fe20003f0e170 */
[----:B------:R-:W-:Y:S01]  /*0790*/  ULDC.64 UR4, c[0x0][0x210] ;  /* 0x0000840000047ab9 */ /* 0x000fe20000000a00 */
[----:B------:R-:W-:-:S11]  /*07a0*/  IADD3 R28, R60, -0x3, RZ ;  /* 0xfffffffd3c1c7810 */ /* 0x000fd60007ffe0ff */
.L_x_333:
[----:B0-----:R-:W-:-:S04]  /*07b0*/  LEA R7, R2, R5, 0x2 ;  /* 0x0000000502077211 */ /* 0x001fc800078e10ff */
[C---:B------:R-:W-:Y:S01]  /*07c0*/  IADD3 R8, R7.reuse, 0x1, RZ ;  /* 0x0000000107087810 */ /* 0x040fe20007ffe0ff */
[CC--:B------:R-:W-:Y:S01]  /*07d0*/  IMAD R9, R7.reuse, R21.reuse, RZ ;  /* 0x0000001507097224 */ /* 0x0c0fe200078e02ff */
[C---:B------:R-:W-:Y:S02]  /*07e0*/  IADD3 R10, R7.reuse, 0x2, RZ ;  /* 0x00000002070a7810 */ /* 0x040fe40007ffe0ff */
[----:B------:R-:W-:Y:S01]  /*07f0*/  IADD3 R12, R7, 0x3, RZ ;  /* 0x00000003070c7810 */ /* 0x000fe20007ffe0ff */
[----:B------:R-:W-:Y:S01]  /*0800*/  IMAD R7, R8, R21, RZ ;  /* 0x0000001508077224 */ /* 0x000fe200078e02ff */
[----:B------:R-:W-:Y:S01]  /*0810*/  IADD3 R14, P2, R16, R9, RZ ;  /* 0x00000009100e7210 */ /* 0x000fe20007f5e0ff */
[-C--:B------:R-:W-:Y:S02]  /*0820*/  IMAD R11, R10, R21.reuse, RZ ;  /* 0x000000150a0b7224 */ /* 0x080fe400078e02ff */
[----:B------:R-:W-:Y:S01]  /*0830*/  IMAD R13, R12, R21, RZ ;  /* 0x000000150c0d7224 */ /* 0x000fe200078e02ff */
[----:B------:R-:W-:-:S02]  /*0840*/  LEA.HI.X.SX32 R9, R9, R18, 0x1, P2 ;  /* 0x0000001209097211 */ /* 0x000fc400010f0eff */
[----:B------:R-:W-:Y:S02]  /*0850*/  LEA R8, P2, R14, UR4, 0x1 ;  /* 0x000000040e087c11 */ /* 0x000fe4000f8408ff */
[C---:B------:R-:W-:Y:S02]  /*0860*/  IADD3 R19, P3, R16.reuse, R7, RZ ;  /* 0x0000000710137210 */ /* 0x040fe40007f7e0ff */
[C---:B------:R-:W-:Y:S02]  /*0870*/  IADD3 R17, P4, R16.reuse, R11, RZ ;  /* 0x0000000b10117210 */ /* 0x040fe40007f9e0ff */
[----:B------:R-:W-:Y:S02]  /*0880*/  IADD3 R15, P5, R16, R13, RZ ;  /* 0x0000000d100f7210 */ /* 0x000fe40007fbe0ff */
[----:B------:R-:W-:Y:S02]  /*0890*/  LEA.HI.X R9, R14, UR5, R9, 0x1, P2 ;  /* 0x000000050e097c11 */ /* 0x000fe400090f0c09 */
[----:B------:R-:W-:-:S02]  /*08a0*/  LEA.HI.X.SX32 R24, R7, R18, 0x1, P3 ;  /* 0x0000001207187211 */ /* 0x000fc400018f0eff */
[-C--:B------:R-:W-:Y:S01]  /*08b0*/  LEA.HI.X.SX32 R22, R11, R18.reuse, 0x1, P4 ;  /* 0x000000120b167211 */ /* 0x080fe200020f0eff */
[----:B------:R-:W2:Y:S01]  /*08c0*/  LDG.E.U16.CONSTANT R8, desc[UR8][R8.64] ;  /* 0x0000000808087981 */ /* 0x000ea2000c1e9500 */
[----:B------:R-:W-:Y:S02]  /*08d0*/  LEA.HI.X.SX32 R20, R13, R18, 0x1, P5 ;  /* 0x000000120d147211 */ /* 0x000fe400028f0eff */
        /* <DEDUP_REMOVED lines=8> */
[----:B------:R-:W5:Y:S01]  /*0960*/  LDG.E.U16.CONSTANT R14, desc[UR8][R14.64] ;  /* 0x000000080e0e7981 */ /* 0x000f62000c1e9500 */
[----:B------:R-:W-:-:S04]  /*0970*/  LEA R7, R5, R26, 0x7 ;  /* 0x0000001a05077211 */ /* 0x000fc800078e38ff */
[----:B------:R-:W-:Y:S02]  /*0980*/  LEA R7, R4, R7, 0x1 ;  /* 0x0000000704077211 */ /* 0x000fe400078e08ff */
[----:B------:R-:W-:-:S04]  /*0990*/  IADD3 R5, R5, 0x4, RZ ;  /* 0x0000000405057810 */ /* 0x000fc80007ffe0ff */
[----:B------:R-:W-:Y:S01]  /*09a0*/  ISETP.GE.AND P2, PT, R5, R28, PT ;  /* 0x0000001c0500720c */ /* 0x000fe20003f46270 */
[----:B--2---:R0:W-:Y:S04]  /*09b0*/  STS.U16 [R7], R8 ;  /* 0x0000000807007388 */ /* 0x0041e80000000400 */
[----:B---3--:R0:W-:Y:S04]  /*09c0*/  STS.U16 [R7+0x80], R10 ;  /* 0x0000800a07007388 */ /* 0x0081e80000000400 */
[----:B----4-:R0:W-:Y:S04]  /*09d0*/  STS.U16 [R7+0x100], R12 ;  /* 0x0001000c07007388 */ /* 0x0101e80000000400 */
[----:B-----5:R0:W-:Y:S01]  /*09e0*/  STS.U16 [R7+0x180], R14 ;  /* 0x0001800e07007388 */ /* 0x0201e20000000400 */
[----:B------:R-:W-:Y:S05]  /*09f0*/  @!P2 BRA `(.L_x_333) ;  /* 0xfffffffc006ca947 */ /* 0x000fea000383ffff */
.L_x_332:
        /* <DEDUP_REMOVED lines=8> */
[----:B------:R-:W-:-:S04]  /*0a80*/  IADD3 R13, P0, R16, R7, RZ ;  /* 0x00000007100d7210 */ /* 0x000fc80007f1e0ff */
[----:B------:R-:W-:Y:S02]  /*0a90*/  IADD3 R11, P2, R16, R9, RZ ;  /* 0x00000009100b7210 */ /* 0x000fe40007f5e0ff */
[-C--:B------:R-:W-:Y:S02]  /*0aa0*/  LEA.HI.X.SX32 R14, R7, R18.reuse, 0x1, P0 ;  /* 0x00000012070e7211 */ /* 0x080fe400000f0eff */
[----:B------:R-:W-:Y:S02]  /*0ab0*/  LEA.HI.X.SX32 R12, R9, R18, 0x1, P2 ;  /* 0x00000012090c7211 */ /* 0x000fe400010f0eff */
        /* <DEDUP_REMOVED lines=12> */
.L_x_334:
[----:B------:R-:W-:-:S13]  /*0b80*/  ISETP.LT.OR P0, PT, R5, R60, P0 ;  /* 0x0000003c0500720c */ /* 0x000fda0000701670 */
[----:B------:R-:W-:Y:S05]  /*0b90*/  @!P0 BRA `(.L_x_327) ;  /* 0x00000000002c8947 */ /* 0x000fea0003800000 */
[----:B0-----:R-:W-:Y:S01]  /*0ba0*/  LEA R7, R2, R5, 0x2 ;  /* 0x0000000502077211 */ /* 0x001fe200078e10ff */
[----:B------:R-:W-:-:S04]  /*0bb0*/  ULDC.64 UR4, c[0x0][0x210] ;  /* 0x0000840000047ab9 */ /* 0x000fc80000000a00 */
[----:B------:R-:W-:-:S05]  /*0bc0*/  IMAD R7, R7, R21, RZ ;  /* 0x0000001507077224 */ /* 0x000fca00078e02ff */
[----:B------:R-:W-:-:S04]  /*0bd0*/  IADD3 R16, P0, R16, R7, RZ ;  /* 0x0000000710107210 */ /* 0x000fc80007f1e0ff */
[----:B------:R-:W-:Y:S02]  /*0be0*/  LEA.HI.X.SX32 R7, R7, R18, 0x1, P0 ;  /* 0x0000001207077211 */ /* 0x000fe400000f0eff */
[----:B------:R-:W-:-:S04]  /*0bf0*/  LEA R8, P0, R16, UR4, 0x1 ;  /* 0x0000000410087c11 */ /* 0x000fc8000f8008ff */
[----:B------:R-:W-:-:S05]  /*0c00*/  LEA.HI.X R9, R16, UR5, R7, 0x1, P0 ;  /* 0x0000000510097c11 */ /* 0x000fca00080f0c07 */
[----:B------:R-:W2:Y:S01]  /*0c10*/  LDG.E.U16.CONSTANT R8, desc[UR8][R8.64] ;  /* 0x0000000808087981 */ /* 0x000ea2000c1e9500 */
[----:B------:R-:W-:-:S04]  /*0c20*/  LEA R5, R5, R26, 0x7 ;  /* 0x0000001a05057211 */ /* 0x000fc800078e38ff */
[----:B------:R-:W-:-:S05]  /*0c30*/  LEA R5, R4, R5, 0x1 ;  /* 0x0000000504057211 */ /* 0x000fca00078e08ff */
[----:B--2---:R2:W-:Y:S02]  /*0c40*/  STS.U16 [R5], R8 ;  /* 0x0000000805007388 */ /* 0x0045e40000000400 */
.L_x_327:
[----:B------:R-:W-:Y:S05]  /*0c50*/  BSYNC B0 ;  /* 0x0000000000007941 */ /* 0x000fea0003800000 */
.L_x_326:
[----:B------:R-:W-:Y:S02]  /*0c60*/  ULDC UR4, c[0x0][0x23c] ;  /* 0x00008f0000047ab9 */ /* 0x000fe40000000800 */
[----:B------:R-:W-:-:S04]  /*0c70*/  MOV R59, UR4 ;  /* 0x00000004003b7c02 */ /* 0x000fc80008000f00 */
[----:B------:R-:W-:-:S13]  /*0c80*/  ISETP.GE.AND P0, PT, R6, R59, PT ;  /* 0x0000003b0600720c */ /* 0x000fda0003f06270 */
[----:B------:R-:W-:Y:S05]  /*0c90*/  @P0 EXIT ;  /* 0x000000000000094d */ /* 0x000fea0003800000 */
[----:B------:R-:W3:Y:S02]  /*0ca0*/  LDC.U8 R4, c[0x0][0x270] ;  /* 0x00009c00ff047b82 */ /* 0x000ee40000000000 */
[----:B---3--:R-:W-:-:S04]  /*0cb0*/  PRMT R4, R4, 0x8880, RZ ;  /* 0x0000888004047816 */ /* 0x008fc800000000ff */
[----:B------:R-:W-:-:S04]  /*0cc0*/  ISETP.NE.AND P0, PT, R4, RZ, PT ;  /* 0x000000ff0400720c */ /* 0x000fc80003f05270 */
[----:B------:R-:W-:-:S04]  /*0cd0*/  ISETP.NE.OR P0, PT, R0, RZ, !P0 ;  /* 0x000000ff0000720c */ /* 0x000fc80004705670 */
[----:B------:R-:W-:-:S13]  /*0ce0*/  ISETP.LT.OR P0, PT, R3, 0x1, P0 ;  /* 0x000000010300780c */ /* 0x000fda0000701670 */
[----:B------:R-:W-:Y:S05]  /*0cf0*/  @P0 BRA `(.L_x_335) ;  /* 0x0000000000b80947 */ /* 0x000fea0003800000 */
[----:B------:R-:W-:Y:S01]  /*0d00*/  ISETP.GT.AND P2, PT, R60, 0x3, PT ;  /* 0x000000033c00780c */ /* 0x000fe20003f44270 */
[----:B------:R-:W-:Y:S01]  /*0d10*/  HFMA2.MMA R3, -RZ, RZ, 0, 0 ;  /* 0x00000000ff037435 */ /* 0x000fe200000001ff */
[----:B------:R-:W-:-:S11]  /*0d20*/  PLOP3.LUT P0, PT, PT, PT, PT, 0x80, 0x0 ;  /* 0x000000000000781c */ /* 0x000fd60003f0f070 */
[----:B------:R-:W-:Y:S05]  /*0d30*/  @!P2 BRA `(.L_x_336) ;  /* 0x000000000058a947 */ /* 0x000fea0003800000 */
[----:B------:R-:W3:Y:S01]  /*0d40*/  LDC.64 R14, c[0x0][0x230] ;  /* 0x00008c00ff0e7b82 */ /* 0x000ee20000000a00 */
[----:B------:R-:W-:Y:S02]  /*0d50*/  PLOP3.LUT P0, PT, PT, PT, PT, 0x8, 0x0 ;  /* 0x000000000000781c */ /* 0x000fe40003f0e170 */
[----:B------:R-:W-:-:S11]  /*0d60*/  IADD3 R16, R60, -0x3, RZ ;  /* 0xfffffffd3c107810 */ /* 0x000fd60007ffe0ff */
.L_x_337:
[----:B----4-:R-:W-:Y:S02]  /*0d70*/  LEA R4, R2, R3, 0x2 ;  /* 0x0000000302047211 */ /* 0x010fe400078e10ff */
[----:B------:R-:W-:Y:S02]  /*0d80*/  IADD3 R3, R3, 0x4, RZ ;  /* 0x0000000403037810 */ /* 0x000fe40007ffe0ff */
[C---:B01----:R-:W-:Y:S01]  /*0d90*/  IADD3 R7, R4.reuse, 0x1, RZ ;  /* 0x0000000104077810 */ /* 0x043fe20007ffe0ff */
[CCC-:B--2--5:R-:W-:Y:S01]  /*0da0*/  IMAD R5, R4.reuse, R59.reuse, R6.reuse ;  /* 0x0000003b04057224 */ /* 0x1e4fe200078e0206 */
[C---:B------:R-:W-:Y:S02]  /*0db0*/  IADD3 R8, R4.reuse, 0x2, RZ ;  /* 0x0000000204087810 */ /* 0x040fe40007ffe0ff */
[----:B------:R-:W-:Y:S01]  /*0dc0*/  IADD3 R9, R4, 0x3, RZ ;  /* 0x0000000304097810 */ /* 0x000fe20007ffe0ff */
[-CC-:B------:R-:W-:Y:S01]  /*0dd0*/  IMAD R7, R7, R59.reuse, R6.reuse ;  /* 0x0000003b07077224 */ /* 0x180fe200078e0206 */
[----:B------:R-:W-:Y:S01]  /*0de0*/  ISETP.GE.AND P2, PT, R3, R16, PT ;  /* 0x000000100300720c */ /* 0x000fe20003f46270 */
[----:B------:R-:W-:-:S02]  /*0df0*/  IMAD R11, R8, R59, R6 ;  /* 0x0000003b080b7224 */ /* 0x000fc400078e0206 */
[----:B------:R-:W-:Y:S02]  /*0e00*/  IMAD R13, R9, R59, R6 ;  /* 0x0000003b090d7224 */ /* 0x000fe400078e0206 */
[----:B---3--:R-:W-:-:S04]  /*0e10*/  IMAD.WIDE R4, R5, 0x2, R14 ;  /* 0x0000000205047825 */ /* 0x008fc800078e020e */
[--C-:B------:R-:W-:Y:S01]  /*0e20*/  IMAD.WIDE R8, R7, 0x2, R14.reuse ;  /* 0x0000000207087825 */ /* 0x100fe200078e020e */
[----:B------:R4:W-:Y:S03]  /*0e30*/  STG.E.64 desc[UR8][R4.64], RZ ;  /* 0x000000ff04007986 */ /* 0x0009e6000c101b08 */
[--C-:B------:R-:W-:Y:S01]  /*0e40*/  IMAD.WIDE R10, R11, 0x2, R14.reuse ;  /* 0x000000020b0a7825 */ /* 0x100fe200078e020e */
[----:B------:R4:W-:Y:S03]  /*0e50*/  STG.E.64 desc[UR8][R8.64], RZ ;  /* 0x000000ff08007986 */ /* 0x0009e6000c101b08 */
[----:B------:R-:W-:Y:S01]  /*0e60*/  IMAD.WIDE R12, R13, 0x2, R14 ;  /* 0x000000020d0c7825 */ /* 0x000fe200078e020e */
[----:B------:R4:W-:Y:S04]  /*0e70*/  STG.E.64 desc[UR8][R10.64], RZ ;  /* 0x000000ff0a007986 */ /* 0x0009e8000c101b08 */
[----:B------:R4:W-:Y:S01]  /*0e80*/  STG.E.64 desc[UR8][R12.64], RZ ;  /* 0x000000ff0c007986 */ /* 0x0009e2000c101b08 */
[----:B------:R-:W-:Y:S05]  /*0e90*/  @!P2 BRA `(.L_x_337) ;  /* 0xfffffffc00b4a947 */ /* 0x000fea000383ffff */
.L_x_336:
[----:B----4-:R-:W-:-:S04]  /*0ea0*/  IADD3 R4, R60, -R3, RZ ;  /* 0x800000033c047210 */ /* 0x010fc80007ffe0ff */
[----:B------:R-:W-:-:S13]  /*0eb0*/  ISETP.GT.AND P2, PT, R4, 0x1, PT ;  /* 0x000000010400780c */ /* 0x000fda0003f44270 */
[----:B------:R-:W-:Y:S05]  /*0ec0*/  @!P2 BRA `(.L_x_338) ;  /* 0x00000000002ca947 */ /* 0x000fea0003800000 */
[----:B012---:R-:W0:Y:S01]  /*0ed0*/  LDC.64 R8, c[0x0][0x230] ;  /* 0x00008c00ff087b82 */ /* 0x007e220000000a00 */
[----:B------:R-:W-:Y:S02]  /*0ee0*/  LEA R4, R2, R3, 0x2 ;  /* 0x0000000302047211 */ /* 0x000fe400078e10ff */
[----:B------:R-:W-:Y:S02]  /*0ef0*/  PLOP3.LUT P0, PT, PT, PT, PT, 0x8, 0x0 ;  /* 0x000000000000781c */ /* 0x000fe40003f0e170 */
[C---:B------:R-:W-:Y:S01]  /*0f00*/  IADD3 R7, R4.reuse, 0x1, RZ ;  /* 0x0000000104077810 */ /* 0x040fe20007ffe0ff */
[----:B-----5:R-:W-:Y:S01]  /*0f10*/  IMAD R5, R4, R59, R6 ;  /* 0x0000003b04057224 */ /* 0x020fe200078e0206 */
[----:B------:R-:W-:-:S03]  /*0f20*/  IADD3 R3, R3, 0x2, RZ ;  /* 0x0000000203037810 */ /* 0x000fc60007ffe0ff */
[----:B------:R-:W-:Y:S02]  /*0f30*/  IMAD R7, R7, R59, R6 ;  /* 0x0000003b07077224 */ /* 0x000fe400078e0206 */
[----:B0-----:R-:W-:-:S04]  /*0f40*/  IMAD.WIDE R4, R5, 0x2, R8 ;  /* 0x0000000205047825 */ /* 0x001fc800078e0208 */
[----:B------:R-:W-:Y:S01]  /*0f50*/  IMAD.WIDE R8, R7, 0x2, R8 ;  /* 0x0000000207087825 */ /* 0x000fe200078e0208 */
[----:B------:R3:W-:Y:S04]  /*0f60*/  STG.E.64 desc[UR8][R4.64], RZ ;  /* 0x000000ff04007986 */ /* 0x0007e8000c101b08 */
[----:B------:R3:W-:Y:S02]  /*0f70*/  STG.E.64 desc[UR8][R8.64], RZ ;  /* 0x000000ff08007986 */ /* 0x0007e4000c101b08 */
.L_x_338:
[----:B------:R-:W-:-:S13]  /*0f80*/  ISETP.LT.OR P0, PT, R3, R60, P0 ;  /* 0x0000003c0300720c */ /* 0x000fda0000701670 */
[----:B--23-5:R-:W2:Y:S01]  /*0f90*/  @P0 LDC.64 R4, c[0x0][0x230] ;  /* 0x00008c00ff040b82 */ /* 0x02cea20000000a00 */
[----:B------:R-:W-:-:S05]  /*0fa0*/  @P0 LEA R2, R2, R3, 0x2 ;  /* 0x0000000302020211 */ /* 0x000fca00078e10ff */
[----:B------:R-:W-:-:S04]  /*0fb0*/  @P0 IMAD R3, R2, R59, R6 ;  /* 0x0000003b02030224 */ /* 0x000fc800078e0206 */
[----:B--2---:R-:W-:-:S05]  /*0fc0*/  @P0 IMAD.WIDE R2, R3, 0x2, R4 ;  /* 0x0000000203020825 */ /* 0x004fca00078e0204 */
[----:B------:R3:W-:Y:S02]  /*0fd0*/  @P0 STG.E.64 desc[UR8][R2.64], RZ ;  /* 0x000000ff02000986 */ /* 0x0007e4000c101b08 */
.L_x_335:
[----:B0-----:R-:W0:Y:S01]  /*0fe0*/  LDC.64 R10, c[0x0][0x248] ;  /* 0x00009200ff0a7b82 */ /* 0x001e220000000a00 */
[----:B---3--:R-:W-:-:S05]  /*0ff0*/  SHF.L.U32 R3, R0, 0x7, RZ ;  /* 0x0000000700037819 */ /* 0x008fca00000006ff */
[----:B0-----:R-:W-:-:S05]  /*1000*/  IMAD.WIDE R2, R3, 0x2, R10 ;  /* 0x0000000203027825 */ /* 0x001fca00078e020a */
[----:B------:R0:W5:Y:S01]  /*1010*/  LDG.E.U16.CONSTANT R48, desc[UR8][R2.64+0x2] ;  /* 0x0000020802307981 */ /* 0x000162000c1e9500 */
[----:B------:R-:W-:Y:S01]  /*1020*/  BAR.SYNC.DEFER_BLOCKING 0x0 ;  /* 0x0000000000007b1d */ /* 0x000fe20000010000 */
[----:B------:R-:W-:-:S13]  /*1030*/  ISETP.GE.AND P0, PT, R63, R61, PT ;  /* 0x0000003d3f00720c */ /* 0x000fda0003f06270 */
[----:B0-----:R-:W-:Y:S05]  /*1040*/  @P0 BRA `(.L_x_339) ;  /* 0x0000000000d00947 */ /* 0x001fea0003800000 */
[----:B------:R0:W5:Y:S01]  /*1050*/  LDG.E.U16.CONSTANT R0, desc[UR8][R2.64] ;  /* 0x0000000802007981 */ /* 0x000162000c1e9500 */
[----:B------:R-:W3:Y:S01]  /*1060*/  LDC.64 R12, c[0x0][0x220] ;  /* 0x00008800ff0c7b82 */ /* 0x000ee20000000a00 */
[----:B--2--5:R-:W-:Y:S01]  /*1070*/  SHF.R.S32.HI R5, RZ, 0x1f, R6 ;  /* 0x0000001fff057819 */ /* 0x024fe20000011406 */
[----:B------:R-:W-:Y:S01]  /*1080*/  HFMA2.MMA R17, -RZ, RZ, 0, 0 ;  /* 0x00000000ff117435 */ /* 0x000fe200000001ff */
[----:B------:R-:W-:Y:S02]  /*1090*/  SHF.L.U32 R4, R6, 0x2, RZ ;  /* 0x0000000206047819 */ /* 0x000fe400000006ff */
[----:B------:R-:W-:Y:S02]  /*10a0*/  LEA.HI R5, R5, R6, RZ, 0x3 ;  /* 0x0000000605057211 */ /* 0x000fe400078f18ff */
[----:B------:R-:W-:Y:S01]  /*10b0*/  MOV R18, R63 ;  /* 0x0000003f00127202 */ /* 0x000fe20000000f00 */
[----:B------:R-:W2:Y:S01]  /*10c0*/  LDC.64 R14, c[0x0][0x228] ;  /* 0x00008a00ff0e7b82 */ /* 0x000ea20000000a00 */
[----:B-1----:R-:W-:-:S02]  /*10d0*/  LOP3.LUT R7, R4, 0x10, RZ, 0xc0, !PT ;  /* 0x0000001004077812 */ /* 0x002fc400078ec0ff */
[----:B0-----:R-:W-:-:S07]  /*10e0*/  SHF.R.S32.HI R16, RZ, 0x3, R5 ;  /* 0x00000003ff107819 */ /* 0x001fce0000011405 */
.L_x_340:
[----:B0-----:R-:W-:-:S05]  /*10f0*/  IADD3 R4, R0, R17, RZ ;  /* 0x0000001100047210 */ /* 0x001fca0007ffe0ff */
[----:B------:R-:W-:-:S05]  /*1100*/  IMAD R2, R4, R59, RZ ;  /* 0x0000003b04027224 */ /* 0x000fca00078e02ff */
[----:B------:R-:W-:-:S04]  /*1110*/  SHF.R.S32.HI R3, RZ, 0x1f, R2 ;  /* 0x0000001fff037819 */ /* 0x000fc80000011402 */
[----:B------:R-:W-:-:S04]  /*1120*/  LEA.HI R3, R3, R2, RZ, 0x3 ;  /* 0x0000000203037211 */ /* 0x000fc800078f18ff */
[----:B------:R-:W-:-:S05]  /*1130*/  LEA.HI.SX32 R3, R3, R16, 0x1d ;  /* 0x0000001003037211 */ /* 0x000fca00078feaff */
[----:B---3--:R-:W-:-:S06]  /*1140*/  IMAD.WIDE R2, R3, 0x4, R12 ;  /* 0x0000000403027825 */ /* 0x008fcc00078e020c */
        /* <DEDUP_REMOVED lines=36> */
.L_x_339:
[----:B------:R3:W5:Y:S01]  /*1390*/  LDL.64 R96, [R1] ;  /* 0x0000000001607983 */ /* 0x0007620000100a00 */
[----:B0-----:R-:W0:Y:S01]  /*13a0*/  LDC R2, c[0x0][0x25c] ;  /* 0x00009700ff027b82 */ /* 0x001e220000000800 */
[----:B------:R-:W-:Y:S01]  /*13b0*/  ULDC UR4, c[0x0][0x258] ;  /* 0x0000960000047ab9 */ /* 0x000fe20000000800 */
[----:B------:R-:W-:Y:S01]  /*13c0*/  ULDC UR5, c[0x0][0x260] ;  /* 0x0000980000057ab9 */ /* 0x000fe20000000800 */
[C---:B------:R-:W-:Y:S01]  /*13d0*/  ISETP.GT.AND P2, PT, R63.reuse, UR4, PT ;  /* 0x000000043f007c0c */ /* 0x040fe2000bf44270 */
[----:B------:R-:W-:Y:S01]  /*13e0*/  ULDC UR6, c[0x0][0x268] ;  /* 0x00009a0000067ab9 */ /* 0x000fe20000000800 */
[C---:B------:R-:W-:Y:S02]  /*13f0*/  VIMNMX R0, R63.reuse, UR4, PT ;  /* 0x000000043f007c48 */ /* 0x040fe4000bfe0100 */
[----:B------:R-:W-:Y:S01]  /*1400*/  ISETP.GT.AND P4, PT, R63, UR5, PT ;  /* 0x000000053f007c0c */ /* 0x000fe2000bf84270 */
[----:B------:R-:W4:Y:S01]  /*1410*/  LDC R4, c[0x0][0x264] ;  /* 0x00009900ff047b82 */ /* 0x000f220000000800 */
[----:B------:R-:W-:-:S02]  /*1420*/  SHF.R.S32.HI R3, RZ, 0x1f, R0 ;  /* 0x0000001fff037819 */ /* 0x000fc40000011400 */
[----:B------:R-:W-:Y:S02]  /*1430*/  ISETP.GT.AND P6, PT, R63, UR6, PT ;  /* 0x000000063f007c0c */ /* 0x000fe4000bfc4270 */
[----:B-1----:R-:W-:Y:S01]  /*1440*/  LEA.HI R7, R3, R0, RZ, 0x5 ;  /* 0x0000000003077211 */ /* 0x002fe200078f28ff */
[----:B------:R-:W-:Y:S01]  /*1450*/  HFMA2.MMA R0, -RZ, RZ, 0, 0 ;  /* 0x00000000ff007435 */ /* 0x000fe200000001ff */
[----:B------:R-:W-:Y:S02]  /*1460*/  MOV R3, RZ ;  /* 0x000000ff00037202 */ /* 0x000fe40000000f00 */
[C---:B0-----:R-:W-:Y:S02]  /*1470*/  ISETP.GT.AND P3, PT, R63.reuse, R2, PT ;  /* 0x000000023f00720c */ /* 0x041fe40003f64270 */
[----:B----4-:R-:W-:Y:S01]  /*1480*/  ISETP.GT.AND P5, PT, R63, R4, PT ;  /* 0x000000043f00720c */ /* 0x010fe20003fa4270 */
[----:B---3--:R-:W-:-:S12]  /*1490*/  @!P2 BRA `(.L_x_341) ;  /* 0x00000000001ca947 */ /* 0x008fd80003800000 */
[----:B--2---:R-:W0:Y:S02]  /*14a0*/  LDC R8, c[0x0][0x25c] ;  /* 0x00009700ff087b82 */ /* 0x004e240000000800 */
[----:B0-----:R-:W-:-:S04]  /*14b0*/  VIMNMX R3, R63, R8, PT ;  /* 0x000000083f037248 */ /* 0x001fc80003fe0100 */
[----:B------:R-:W-:-:S04]  /*14c0*/  IADD3 R3, R3, -UR4, RZ ;  /* 0x8000000403037c10 */ /* 0x000fc8000fffe0ff */
[----:B------:R-:W-:-:S04]  /*14d0*/  SHF.R.S32.HI R8, RZ, 0x1f, R3 ;  /* 0x0000001fff087819 */ /* 0x000fc80000011403 */
[----:B------:R-:W-:-:S04]  /*14e0*/  LEA.HI R8, R8, R3, RZ, 0x5 ;  /* 0x0000000308087211 */ /* 0x000fc800078f28ff */
[----:B------:R-:W-:-:S05]  /*14f0*/  SHF.R.S32.HI R8, RZ, 0x5, R8 ;  /* 0x00000005ff087819 */ /* 0x000fca0000011408 */
[----:B------:R-:W-:-:S07]  /*1500*/  IMAD R3, R8, 0x6, RZ ;  /* 0x0000000608037824 */ /* 0x000fce00078e02ff */
.L_x_341:
[----:B------:R-:W-:Y:S05]  /*1510*/  @!P3 BRA `(.L_x_342) ;  /* 0x00000000001cb947 */ /* 0x000fea0003800000 */
[----:B------:R-:W2:Y:S02]  /*1520*/  LDC R0, c[0x0][0x260] ;  /* 0x00009800ff007b82 */ /* 0x000ea40000000800 */
[----:B--2--5:R-:W-:-:S04]  /*1530*/  VIMNMX R5, R63, R0, PT ;  /* 0x000000003f057248 */ /* 0x024fc80003fe0100 */
[----:B------:R-:W-:-:S04]  /*1540*/  IADD3 R5, R5, -R2, RZ ;  /* 0x8000000205057210 */ /* 0x000fc80007ffe0ff */
[----:B------:R-:W-:-:S04]  /*1550*/  SHF.R.S32.HI R0, RZ, 0x1f, R5 ;  /* 0x0000001fff007819 */ /* 0x000fc80000011405 */
[----:B------:R-:W-:-:S04]  /*1560*/  LEA.HI R0, R0, R5, RZ, 0x5 ;  /* 0x0000000500007211 */ /* 0x000fc800078f28ff */
[----:B------:R-:W-:-:S04]  /*1570*/  SHF.R.S32.HI R0, RZ, 0x5, R0 ;  /* 0x00000005ff007819 */ /* 0x000fc80000011400 */
[----:B------:R-:W-:-:S07]  /*1580*/  LEA R0, R0, R0, 0x2 ;  /* 0x0000000000007211 */ /* 0x000fce00078e10ff */
.L_x_342:
[----:B------:R-:W-:Y:S01]  /*1590*/  HFMA2.MMA R2, -RZ, RZ, 0, 0 ;  /* 0x00000000ff027435 */ /* 0x000fe200000001ff */
[----:B------:R-:W-:Y:S01]  /*15a0*/  MOV R9, RZ ;  /* 0x000000ff00097202 */ /* 0x000fe20000000f00 */
[----:B--2--5:R-:W-:Y:S01]  /*15b0*/  HFMA2.MMA R5, -RZ, RZ, 0, 0 ;  /* 0x00000000ff057435 */ /* 0x024fe200000001ff */
        /* <DEDUP_REMOVED lines=9> */
.L_x_343:
        /* <DEDUP_REMOVED lines=8> */
.L_x_344:
        /* <DEDUP_REMOVED lines=8> */
.L_x_345:
[----:B------:R-:W-:Y:S01]  /*1750*/  LEA R3, R10, R3, 0x3 ;  /* 0x000000030a037211 */ /* 0x000fe200078e18ff */
[----:B------:R-:W0:Y:S01]  /*1760*/  S2UR UR5, SR_CgaCtaId ;  /* 0x00000000000579c3 */ /* 0x000e220000008800 */
[----:B------:R-:W-:Y:S01]  /*1770*/  ISETP.GE.OR P0, PT, R63, R4, P0 ;  /* 0x000000043f00720c */ /* 0x000fe20000706670 */
[----:B------:R-:W-:Y:S01]  /*1780*/  ULDC.64 UR6, c[0x0][0x218] ;  /* 0x0000860000067ab9 */ /* 0x000fe20000000a00 */
[----:B------:R-:W-:Y:S01]  /*1790*/  IADD3 R0, R5, R3, R0 ;  /* 0x0000000305007210 */ /* 0x000fe20007ffe000 */
[----:B------:R-:W-:Y:S01]  /*17a0*/  UMOV UR4, 0x400 ;  /* 0x0000040000047882 */ /* 0x000fe20000000000 */
[----:B------:R-:W-:Y:S02]  /*17b0*/  PRMT R94, R97, 0x7610, R97 ;  /* 0x00007610615e7816 */ /* 0x000fe40000000061 */
        /* <DEDUP_REMOVED lines=21> */
[----:B------:R-:W-:Y:S01]  /*1910*/  ULDC UR6, c[0x0][0x264] ;  /* 0x0000990000067ab9 */ /* 0x000fe20000000800 */
[----:B------:R-:W-:-:S08]  /*1920*/  ULDC UR7, c[0x0][0x240] ;  /* 0x0000900000077ab9 */ /* 0x000fd00000000800 */
.L_x_351:
        /* <DEDUP_REMOVED lines=10> */
[----:B------:R-:W-:-:S02]  /*19d0*/  @!P0 PRMT R96, R96, 0x7610, R6 ;  /* 0x0000761060608816 */ /* 0x000fc40000000006 */
[----:B------:R-:W-:Y:S02]  /*19e0*/  @!P0 PRMT R94, R94, 0x7610, R7 ;  /* 0x000076105e5e8816 */ /* 0x000fe40000000007 */
[----:B---3--:R-:W-:Y:S02]  /*19f0*/  @!P0 IADD3 R48, R4, R63, RZ ;  /* 0x0000003f04308210 */ /* 0x008fe40007ffe0ff */
[----:B------:R-:W-:Y:S02]  /*1a00*/  MOV R6, R0 ;  /* 0x0000000000067202 */ /* 0x000fe40000000f00 */
[----:B------:R-:W-:Y:S01]  /*1a10*/  MOV R7, R3 ;  /* 0x0000000300077202 */ /* 0x000fe20000000f00 */
        /* <DEDUP_REMOVED lines=313> */
.L_x_348:
        /* <DEDUP_REMOVED lines=308> */
.L_x_349:
        /* <DEDUP_REMOVED lines=307> */
.L_x_350:
        /* <DEDUP_REMOVED lines=309> */
.L_x_347:
[----:B------:R-:W0:Y:S01]  /*6770*/  S2UR UR5, SR_CTAID.Z ;  /* 0x00000000000579c3 */ /* 0x000e220000002700 */
[----:B------:R-:W-:Y:S01]  /*6780*/  IADD3 R63, R63, 0x20, RZ ;  /* 0x000000203f3f7810 */ /* 0x000fe20007ffe0ff */
[----:B------:R-:W-:-:S03]  /*6790*/  UIADD3 UR4, UR4, 0x40, URZ ;  /* 0x0000004004047890 */ /* 0x000fc6000fffe03f */
[----:B------:R-:W-:-:S03]  /*67a0*/  ISETP.GE.AND P0, PT, R63, UR6, PT ;  /* 0x000000063f007c0c */ /* 0x000fc6000bf06270 */
[----:B------:R-:W1:Y:S01]  /*67b0*/  LDC R59, c[0x0][0x23c] ;  /* 0x00008f00ff3b7b82 */ /* 0x000e620000000800 */
[----:B0-----:R-:W-:-:S04]  /*67c0*/  ULEA UR5, UR5, 0x40, 0x6 ;  /* 0x0000004005057891 */ /* 0x001fc8000f8e303f */
[----:B------:R-:W-:-:S04]  /*67d0*/  UISETP.LT.AND UP0, UPT, UR5, UR7, UPT ;  /* 0x000000070500728c */ /* 0x000fc8000bf01270 */
[----:B------:R-:W-:Y:S01]  /*67e0*/  USEL UR5, UR5, UR7, UP0 ;  /* 0x0000000705057287 */ /* 0x000fe20008000000 */
[----:B-1----:R-:W-:-:S05]  /*67f0*/  IMAD.WIDE R2, R59, 0x10, R6 ;  /* 0x000000103b027825 */ /* 0x002fca00078e0206 */
[----:B------:R-:W-:Y:S02]  /*6800*/  ISETP.LT.AND P2, PT, R63, UR5, PT ;  /* 0x000000053f007c0c */ /* 0x000fe4000bf41270 */
[----:B------:R-:W-:-:S11]  /*6810*/  MOV R0, R2 ;  /* 0x0000000200007202 */ /* 0x000fd60000000f00 */
[----:B------:R-:W-:Y:S05]  /*6820*/  @!P0 BRA P2, `(.L_x_351) ;  /* 0xffffffb000408947 */ /* 0x000fea000103ffff */
.L_x_346:
[----:B------:R-:W-:Y:S01]  /*6830*/  ISETP.GE.AND P0, PT, R63, R61, PT ;  /* 0x0000003d3f00720c */ /* 0x000fe20003f06270 */
[----:B------:R-:W-:-:S03]  /*6840*/  ULDC UR5, c[0x0][0x268] ;  /* 0x00009a0000057ab9 */ /* 0x000fc60000000800 */
[----:B------:R-:W-:Y:S01]  /*6850*/  ISETP.GE.OR P0, PT, R63, UR5, P0 ;  /* 0x000000053f007c0c */ /* 0x000fe20008706670 */
[----:B------:R-:W-:-:S12]  /*6860*/  ULDC UR5, c[0x0][0x268] ;  /* 0x00009a0000057ab9 */ /* 0x000fd80000000800 */
[----:B------:R-:W-:Y:S05]  /*6870*/  @P0 BRA `(.L_x_352) ;  /* 0x0000002000d40947 */ /* 0x000fea0003800000 */
.L_x_354:
[----:B------:R-:W-:Y:S01]  /*6880*/  ISETP.NE.AND P0, PT, R63, R48, PT ;  /* 0x000000303f00720c */ /* 0x000fe20003f05270 */
[----:B------:R-:W0:-:S12]  /*6890*/  LDC R59, c[0x0][0x23c] ;  /* 0x00008f00ff3b7b82 */ /* 0x000e180000000800 */
[----:B------:R-:W1:Y:S01]  /*68a0*/  @!P0 LDC.64 R4, c[0x0][0x248] ;  /* 0x00009200ff048b82 */ /* 0x000e620000000a00 */
[----:B------:R-:W-:Y:S02]  /*68b0*/  @!P0 IADD3 R58, R58, 0x1, RZ ;  /* 0x000000013a3a8810 */ /* 0x000fe40007ffe0ff */
[----:B------:R-:W-:Y:S02]  /*68c0*/  @!P0 LEA R7, R63, 0x1, 0x1 ;  /* 0x000000013f078811 */ /* 0x000fe400078e08ff */
[----:B------:R-:W-:Y:S02]  /*68d0*/  @!P0 LEA R6, R58, R1, 0x3 ;  /* 0x000000013a068211 */ /* 0x000fe400078e18ff */
[----:B-----5:R-:W-:Y:S02]  /*68e0*/  MOV R12, R0 ;  /* 0x00000000000c7202 */ /* 0x020fe40000000f00 */
[----:B------:R-:W-:-:S03]  /*68f0*/  MOV R13, R3 ;  /* 0x00000003000d7202 */ /* 0x000fc60000000f00 */
[----:B0-----:R-:W-:-:S03]  /*6900*/  IMAD.WIDE R2, R59, 0x4, R12 ;  /* 0x000000043b027825 */ /* 0x001fc600078e020c */
[----:B------:R-:W5:Y:S04]  /*6910*/  LDG.E.128.CONSTANT R12, desc[UR8][R12.64] ;  /* 0x000000080c0c7981 */ /* 0x000f68000c1e9d00 */
[----:B------:R0:W5:Y:S01]  /*6920*/  LDG.E.128.CONSTANT R8, desc[UR8][R2.64] ;  /* 0x0000000802087981 */ /* 0x000162000c1e9d00 */
[----:B-1----:R-:W-:-:S03]  /*6930*/  @!P0 IMAD.WIDE R4, R7, 0x2, R4 ;  /* 0x0000000207048825 */ /* 0x002fc600078e0204 */
[----:B------:R-:W2:Y:S04]  /*6940*/  @!P0 LDL.64 R6, [R6] ;  /* 0x0000000006068983 */ /* 0x000ea80000100a00 */
[----:B------:R-:W3:Y:S01]  /*6950*/  @!P0 LDG.E.U16.CONSTANT R4, desc[UR8][R4.64] ;  /* 0x0000000804048981 */ /* 0x000ee2000c1e9500 */
[----:B------:R-:W-:Y:S01]  /*6960*/  IMAD.WIDE R98, R59, 0x4, R2 ;  /* 0x000000043b627825 */ /* 0x000fe200078e0202 */
[----:B--2---:R-:W-:Y:S02]  /*6970*/  @!P0 PRMT R96, R6, 0x7610, R96 ;  /* 0x0000761006608816 */ /* 0x004fe40000000060 */
[----:B------:R-:W-:Y:S02]  /*6980*/  @!P0 PRMT R94, R7, 0x7610, R94 ;  /* 0x00007610075e8816 */ /* 0x000fe4000000005e */
[----:B---3--:R-:W-:-:S02]  /*6990*/  @!P0 IADD3 R48, R4, R63, RZ ;  /* 0x0000003f04308210 */ /* 0x008fc40007ffe0ff */
[----:B------:R-:W-:Y:S02]  /*69a0*/  @!P0 PRMT R96, R96, 0x7610, R6 ;  /* 0x0000761060608816 */ /* 0x000fe40000000006 */
[----:B------:R-:W-:Y:S01]  /*69b0*/  @!P0 PRMT R94, R94, 0x7610, R7 ;  /* 0x000076105e5e8816 */ /* 0x000fe20000000007 */
[----:B0-----:R-:W-:Y:S06]  /*69c0*/  @!P1 BRA `(.L_x_353) ;  /* 0x0000002000649947 */ /* 0x001fec0003800000 */
[----:B------:R-:W2:Y:S01]  /*69d0*/  LDG.E.128.CONSTANT R4, desc[UR8][R98.64] ;  /* 0x0000000862047981 */ /* 0x000ea2000c1e9d00 */
[--C-:B-----5:R-:W-:Y:S02]  /*69e0*/  SHF.R.U32.HI R2, RZ, 0xf, R12.reuse ;  /* 0x0000000fff027819 */ /* 0x120fe4000001160c */
[----:B------:R-:W-:Y:S01]  /*69f0*/  SHF.R.U32.HI R22, RZ, 0xf, R15 ;  /* 0x0000000fff167819 */ /* 0x000fe2000001160f */
[----:B------:R-:W0:Y:S01]  /*6a00*/  LDS.128 R36, [UR4] ;  /* 0x00000004ff247984 */ /* 0x000e220008000c00 */
[C---:B------:R-:W-:Y:S02]  /*6a10*/  LOP3.LUT R0, R12.reuse, 0x380038, RZ, 0xc0, !PT ;  /* 0x003800380c007812 */ /* 0x040fe400078ec0ff */
[----:B------:R-:W-:Y:S02]  /*6a20*/  SHF.R.U32.HI R32, RZ, 0x6, R12 ;  /* 0x00000006ff207819 */ /* 0x000fe4000001160c */
[----:B------:R-:W-:Y:S02]  /*6a30*/  LOP3.LUT R67, R12, 0x70007, RZ, 0xc0, !PT ;  /* 0x000700070c437812 */ /* 0x000fe400078ec0ff */
[----:B------:R-:W-:-:S02]  /*6a40*/  SHF.R.U32.HI R17, RZ, 0xf, R13 ;  /* 0x0000000fff117819 */ /* 0x000fc4000001160d */
[C---:B------:R-:W-:Y:S02]  /*6a50*/  LOP3.LUT R16, R13.reuse, 0x380038, RZ, 0xc0, !PT ;  /* 0x003800380d107812 */ /* 0x040fe400078ec0ff */
[----:B------:R-:W-:Y:S02]  /*6a60*/  SHF.R.U32.HI R33, RZ, 0x6, R13 ;  /* 0x00000006ff217819 */ /* 0x000fe4000001160d */
[----:B------:R-:W-:Y:S02]  /*6a70*/  LOP3.LUT R65, R13, 0x70007, RZ, 0xc0, !PT ;  /* 0x000700070d417812 */ /* 0x000fe400078ec0ff */
[----:B------:R-:W-:Y:S02]  /*6a80*/  SHF.R.U32.HI R20, RZ, 0xf, R14 ;  /* 0x0000000fff147819 */ /* 0x000fe4000001160e */
[----:B------:R-:W-:Y:S02]  /*6a90*/  SHF.R.U32.HI R13, RZ, 0xe, R8 ;  /* 0x0000000eff0d7819 */ /* 0x000fe40000011608 */
[----:B------:R-:W-:-:S02]  /*6aa0*/  LOP3.LUT R12, R8, 0x380038, RZ, 0xc0, !PT ;  /* 0x00380038080c7812 */ /* 0x000fc400078ec0ff */
[----:B------:R-:W-:Y:S02]  /*6ab0*/  SHF.R.U32.HI R78, RZ, 0x6, R8 ;  /* 0x00000006ff4e7819 */ /* 0x000fe40000011608 */
[----:B------:R-:W-:Y:S01]  /*6ac0*/  LOP3.LUT R70, R8, 0x70007, RZ, 0xc0, !PT ;  /* 0x0007000708467812 */ /* 0x000fe200078ec0ff */
[----:B------:R-:W-:Y:S01]  /*6ad0*/  HFMA2.MMA R8, -RZ, RZ, 0, 0.125 ;  /* 0x00003000ff087435 */ /* 0x000fe200000001ff */
[C---:B------:R-:W-:Y:S02]  /*6ae0*/  LOP3.LUT R19, R14.reuse, 0x380038, RZ, 0xc0, !PT ;  /* 0x003800380e137812 */ /* 0x040fe400078ec0ff */
[----:B------:R-:W-:Y:S02]  /*6af0*/  SHF.R.U32.HI R34, RZ, 0x6, R14 ;  /* 0x00000006ff227819 */ /* 0x000fe4000001160e */
[----:B------:R-:W-:Y:S02]  /*6b00*/  LOP3.LUT R69, R14, 0x70007, RZ, 0xc0, !PT ;  /* 0x000700070e457812 */ /* 0x000fe400078ec0ff */
[----:B------:R-:W-:-:S02]  /*6b10*/  SHF.R.U32.HI R25, RZ, 0xe, R11 ;  /* 0x0000000eff197819 */ /* 0x000fc4000001160b */
[----:B------:R-:W-:Y:S02]  /*6b20*/  LOP3.LUT R2, R2, 0x10001, RZ, 0xc0, !PT ;  /* 0x0001000102027812 */ /* 0x000fe400078ec0ff */
[----:B------:R-:W-:Y:S02]  /*6b30*/  LOP3.LUT R22, R22, 0x10001, RZ, 0xc0, !PT ;  /* 0x0001000116167812 */ /* 0x000fe400078ec0ff */
[--C-:B------:R-:W-:Y:S02]  /*6b40*/  SHF.R.U32.HI R18, RZ, 0xe, R9.reuse ;  /* 0x0000000eff127819 */ /* 0x100fe40000011609 */
[C---:B------:R-:W-:Y:S02]  /*6b50*/  LOP3.LUT R14, R9.reuse, 0x380038, RZ, 0xc0, !PT ;  /* 0x00380038090e7812 */ /* 0x040fe400078ec0ff */
[----:B------:R-:W-:Y:S02]  /*6b60*/  SHF.R.U32.HI R80, RZ, 0x6, R9 ;  /* 0x00000006ff507819 */ /* 0x000fe40000011609 */
[----:B------:R-:W-:-:S02]  /*6b70*/  LOP3.LUT R72, R9, 0x70007, RZ, 0xc0, !PT ;  /* 0x0007000709487812 */ /* 0x000fc400078ec0ff */
[C---:B------:R-:W-:Y:S02]  /*6b80*/  LOP3.LUT R21, R15.reuse, 0x380038, RZ, 0xc0, !PT ;  /* 0x003800380f157812 */ /* 0x040fe400078ec0ff */
[----:B------:R-:W-:Y:S02]  /*6b90*/  SHF.R.U32.HI R35, RZ, 0x6, R15 ;  /* 0x00000006ff237819 */ /* 0x000fe4000001160f */
[----:B------:R-:W-:Y:S02]  /*6ba0*/  LOP3.LUT R71, R15, 0x70007, RZ, 0xc0, !PT ;  /* 0x000700070f477812 */ /* 0x000fe400078ec0ff */
[----:B------:R-:W-:Y:S02]  /*6bb0*/  SHF.R.U32.HI R9, RZ, 0xe, R10 ;  /* 0x0000000eff097819 */ /* 0x000fe4000001160a */
[----:B------:R-:W-:Y:S02]  /*6bc0*/  LOP3.LUT R20, R20, 0x10001, RZ, 0xc0, !PT ;  /* 0x0001000114147812 */ /* 0x000fe400078ec0ff */
[----:B------:R-:W-:-:S02]  /*6bd0*/  LOP3.LUT R15, R10, 0x380038, RZ, 0xc0, !PT ;  /* 0x003800380a0f7812 */ /* 0x000fc400078ec0ff */
[----:B------:R-:W-:Y:S02]  /*6be0*/  SHF.R.U32.HI R82, RZ, 0x6, R10 ;  /* 0x00000006ff527819 */ /* 0x000fe4000001160a */
[----:B------:R-:W-:Y:S02]  /*6bf0*/  LOP3.LUT R74, R10, 0x70007, RZ, 0xc0, !PT ;  /* 0x000700070a4a7812 */ /* 0x000fe400078ec0ff */
[----:B------:R-:W-:Y:S02]  /*6c00*/  LOP3.LUT R2, R2, 0x20002, R13, 0xf8, !PT ;  /* 0x0002000202027812 */ /* 0x000fe400078ef80d */
[----:B------:R-:W-:Y:S02]  /*6c10*/  LOP3.LUT R25, R22, 0x20002, R25, 0xf8, !PT ;  /* 0x0002000216197812 */ /* 0x000fe400078ef819 */
[----:B------:R-:W-:Y:S02]  /*6c20*/  LOP3.LUT R17, R17, 0x10001, RZ, 0xc0, !PT ;  /* 0x0001000111117812 */ /* 0x000fe400078ec0ff */
[----:B------:R-:W-:-:S02]  /*6c30*/  LOP3.LUT R20, R20, 0x20002, R9, 0xf8, !PT ;  /* 0x0002000214147812 */ /* 0x000fc400078ef809 */
[C---:B------:R-:W-:Y:S02]  /*6c40*/  LOP3.LUT R23, R11.reuse, 0x380038, RZ, 0xc0, !PT ;  /* 0x003800380b177812 */ /* 0x040fe400078ec0ff */
[----:B------:R-:W-:Y:S02]  /*6c50*/  SHF.R.U32.HI R84, RZ, 0x6, R11 ;  /* 0x00000006ff547819 */ /* 0x000fe4000001160b */
[----:B------:R-:W-:Y:S02]  /*6c60*/  LOP3.LUT R76, R11, 0x70007, RZ, 0xc0, !PT ;  /* 0x000700070b4c7812 */ /* 0x000fe400078ec0ff */
[----:B------:R-:W-:Y:S02]  /*6c70*/  LOP3.LUT R17, R17, 0x20002, R18, 0xf8, !PT ;  /* 0x0002000211117812 */ /* 0x000fe400078ef812 */
        /* <DEDUP_REMOVED lines=13> */
[----:B------:R-:W-:Y:S01]  /*6d50*/  MOV R3, 0x2400 ;  /* 0x0000240000037802 */ /* 0x000fe20000000f00 */
[-C--:B------:R-:W-:Y:S01]  /*6d60*/  HFMA2 R64, R19, R8.reuse.H0_H0, -132, -132 ;  /* 0xd820d82013407431 */ /* 0x080fe20000040008 */
[----:B------:R-:W-:Y:S01]  /*6d70*/  LOP3.LUT R67, R67, 0x64006400, RZ, 0xfc, !PT ;  /* 0x6400640043437812 */ /* 0x000fe200078efcff */
[----:B------:R-:W-:Y:S01]  /*6d80*/  HFMA2 R45, R15, R8.H0_H0, -132, -132 ;  /* 0xd820d8200f2d7431 */ /* 0x000fe20000040008 */
[----:B------:R-:W-:Y:S02]  /*6d90*/  LOP3.LUT R69, R69, 0x64006400, RZ, 0xfc, !PT ;  /* 0x6400640045457812 */ /* 0x000fe400078efcff */
        /* <DEDUP_REMOVED lines=30> */
[----:B------:R-:W-:Y:S01]  /*6f80*/  HFMA2.MMA R36, R68, R37, R65 ;  /* 0x0000002544247235 */ /* 0x000fe20000000041 */
[----:B------:R-:W-:Y:S01]  /*6f90*/  LOP3.LUT R41, R2, 0x40004, R41, 0xf8, !PT ;  /* 0x0004000402297812 */ /* 0x000fe200078ef829 */
[----:B------:R-:W-:Y:S01]  /*6fa0*/  HFMA2 R91, R66, R37, R67 ;  /* 0x00000025425b7231 */ /* 0x000fe20000000043 */
        /* <DEDUP_REMOVED lines=77> */
[C---:B------:R-:W-:Y:S01]  /*7480*/  LOP3.LUT R0, R32.reuse, 0x1c001c0, RZ, 0xc0, !PT ;  /* 0x01c001c020007812 */ /* 0x040fe200078ec0ff */
[----:B------:R-:W0:Y:S01]  /*7490*/  LDS.128 R28, [UR4+0x10] ;  /* 0x00001004ff1c7984 */ /* 0x000e220008000c00 */
[----:B------:R-:W-:Y:S01]  /*74a0*/  LOP3.LUT R32, R32, 0x70007, RZ, 0xc0, !PT ;  /* 0x0007000720207812 */ /* 0x000fe200078ec0ff */
        /* <DEDUP_REMOVED lines=14> */
[----:B------:R-:W-:Y:S01]  /*7590*/  HADD2 R69, R33, -1028, -1028 ;  /* 0xe404e40421457430 */ /* 0x000fe20000000000 */
[----:B------:R-:W-:Y:S01]  /*75a0*/  HFMA2.MMA R92, R67, R38, R92 ;  /* 0x00000026435c7235 */ /* 0x000fe2000000005c */
[----:B------:R-:W-:Y:S01]  /*75b0*/  HADD2 R65, R35, -1028, -1028 ;  /* 0xe404e40423417430 */ /* 0x000fe20000000000 */
[----:B------:R-:W-:Y:S01]  /*75c0*/  LOP3.LUT R78, R78, 0x70007, RZ, 0xc0, !PT ;  /* 0x000700074e4e7812 */ /* 0x000fe200078ec0ff */
[-C--:B------:R-:W-:Y:S01]  /*75d0*/  HFMA2 R91, R69, R38.reuse, R91 ;  /* 0x00000026455b7231 */ /* 0x080fe2000000005b */
[----:B------:R-:W1:Y:S01]  /*75e0*/  LDS.128 R32, [UR4+0x20] ;  /* 0x00002004ff207984 */ /* 0x000e620008000c00 */
[----:B------:R-:W-:Y:S01]  /*75f0*/  HFMA2 R37, R65, R38, R37 ;  /* 0x0000002641257231 */ /* 0x000fe20000000025 */
[-C--:B------:R-:W-:Y:S01]  /*7600*/  HFMA2.MMA R38, R46, R39.reuse, R36 ;  /* 0x000000272e267235 */ /* 0x080fe20000000024 */
[----:B------:R-:W-:Y:S01]  /*7610*/  HFMA2 R17, R0, R3.H0_H0, -20, -20 ;  /* 0xcd00cd0000117431 */ /* 0x000fe20000040003 */
[----:B------:R-:W-:Y:S01]  /*7620*/  HFMA2.MMA R92, R26, R39, R92 ;  /* 0x000000271a5c7235 */ /* 0x000fe2000000005c */
        /* <DEDUP_REMOVED lines=17> */
[-C--:B------:R-:W-:Y:S01]  /*7740*/  HFMA2 R28, R74, R29.reuse, R91 ;  /* 0x0000001d4a1c7231 */ /* 0x080fe2000000005b */
[----:B------:R-:W-:Y:S01]  /*7750*/  LOP3.LUT R81, R81, 0x64006400, RZ, 0xfc, !PT ;  /* 0x6400640051517812 */ /* 0x000fe200078efcff */
[----:B------:R-:W-:Y:S01]  /*7760*/  HFMA2 R39, R70, R29, R39 ;  /* 0x0000001d46277231 */ /* 0x000fe20000000027 */
[-C--:B------:R-:W-:Y:S01]  /*7770*/  HFMA2.MMA R38, R76, R29.reuse, R38 ;  /* 0x0000001d4c267235 */ /* 0x080fe20000000026 */
[----:B------:R-:W-:Y:S01]  /*7780*/  LOP3.LUT R83, R83, 0x64006400, RZ, 0xfc, !PT ;  /* 0x6400640053537812 */ /* 0x000fe200078efcff */
[----:B------:R-:W-:Y:S01]  /*7790*/  HFMA2.MMA R36, R72, R29, R92 ;  /* 0x0000001d48247235 */ /* 0x000fe2000000005c */
[-C--:B------:R-:W-:Y:S01]  /*77a0*/  HFMA2 R92, R47, R30.reuse, R28 ;  /* 0x0000001e2f5c7231 */ /* 0x080fe2000000001c */
[----:B------:R-:W-:Y:S01]  /*77b0*/  LOP3.LUT R28, R82, 0x64006400, RZ, 0xfc, !PT ;  /* 0x64006400521c7812 */ /* 0x000fe200078efcff */
[----:B------:R-:W-:Y:S01]  /*77c0*/  HADD2 R82, R80, -1028, -1028 ;  /* 0xe404e40450527430 */ /* 0x000fe20000000000 */
[----:B------:R-:W-:Y:S01]  /*77d0*/  LOP3.LUT R29, R84, 0x64006400, RZ, 0xfc, !PT ;  /* 0x64006400541d7812 */ /* 0x000fe200078efcff */
[----:B------:R-:W-:Y:S01]  /*77e0*/  HADD2 R84, R78, -1028, -1028 ;  /* 0xe404e4044e547430 */ /* 0x000fe20000000000 */
[-C--:B------:R-:W-:Y:S01]  /*77f0*/  HFMA2.MMA R91, R49, R30.reuse, R38 ;  /* 0x0000001e315b7235 */ /* 0x080fe20000000026 */
[----:B------:R-:W-:Y:S01]  /*7800*/  HADD2 R80, R28, -1028, -1028 ;  /* 0xe404e4041c507430 */ /* 0x000fe20000000000 */
[----:B------:R-:W-:Y:S01]  /*7810*/  HFMA2.MMA R93, R45, R30, R36 ;  /* 0x0000001e2d5d7235 */ /* 0x000fe20000000024 */
[----:B------:R-:W-:Y:S01]  /*7820*/  HFMA2 R30, R27, R30, R39 ;  /* 0x0000001e1b1e7231 */ /* 0x000fe20000000027 */
[----:B------:R-:W-:Y:S01]  /*7830*/  LOP3.LUT R28, R85, 0x64006400, RZ, 0xfc, !PT ;  /* 0x64006400551c7812 */ /* 0x000fe200078efcff */
[----:B------:R-:W0:Y:S01]  /*7840*/  LDS.128 R36, [UR4+0x30] ;  /* 0x00003004ff247984 */ /* 0x000e220008000c00 */
        /* <DEDUP_REMOVED lines=10> */
[-C--:B-1----:R-:W-:Y:S01]  /*78f0*/  HFMA2.MMA R91, R25, R32.reuse, R91 ;  /* 0x00000020195b7235 */ /* 0x082fe2000000005b */
        /* <DEDUP_REMOVED lines=16> */
[----:B------:R-:W-:Y:S01]  /*7a00*/  HADD2 R89, R89, -1028, -1028 ;  /* 0xe404e40459597430 */ /* 0x000fe20000000000 */
[----:B------:R-:W-:Y:S01]  /*7a10*/  HFMA2.MMA R93, R83, R34, R93 ;  /* 0x00000022535d7235 */ /* 0x000fe2000000005d */
[----:B------:R-:W-:Y:S01]  /*7a20*/  HFMA2 R30, R0, R33, R30 ;  /* 0x00000021001e7231 */ /* 0x000fe2000000001e */
[----:B------:R-:W-:Y:S01]  /*7a30*/  LOP3.LUT R90, R90, 0x64006400, RZ, 0xfc, !PT ;  /* 0x640064005a5a7812 */ /* 0x000fe200078efcff */
[-C--:B------:R-:W-:Y:S01]  /*7a40*/  HFMA2 R92, R85, R34.reuse, R92 ;  /* 0x00000022555c7231 */ /* 0x080fe2000000005c */
[----:B------:R-:W-:Y:S01]  /*7a50*/  LOP3.LUT R41, R41, 0x64006400, RZ, 0xfc, !PT ;  /* 0x6400640029297812 */ /* 0x000fe200078efcff */
[----:B------:R-:W-:Y:S01]  /*7a60*/  HFMA2 R30, R81, R34, R30 ;  /* 0x00000022511e7231 */ /* 0x000fe2000000001e */
[-C--:B------:R-:W-:Y:S01]  /*7a70*/  HFMA2.MMA R28, R22, R35.reuse, R91 ;  /* 0x00000023161c7235 */ /* 0x080fe2000000005b */
[-C--:B------:R-:W-:Y:S01]  /*7a80*/  HFMA2 R92, R20, R35.reuse, R92 ;  /* 0x00000023145c7231 */ /* 0x080fe2000000005c */
[----:B------:R-:W-:Y:S01]  /*7a90*/  HFMA2.MMA R29, R18, R35, R93 ;  /* 0x00000023121d7235 */ /* 0x000fe2000000005d */
[----:B------:R-:W-:Y:S01]  /*7aa0*/  HADD2 R93, R88, -1028, -1028 ;  /* 0xe404e404585d7430 */ /* 0x000fe20000000000 */
[----:B------:R-:W-:Y:S01]  /*7ab0*/  LOP3.LUT R43, R43, 0x64006400, RZ, 0xfc, !PT ;  /* 0x640064002b2b7812 */ /* 0x000fe200078efcff */
[----:B------:R-:W-:Y:S01]  /*7ac0*/  HFMA2 R30, R16, R35, R30 ;  /* 0x00000023101e7231 */ /* 0x000fe2000000001e */
[----:B------:R-:W-:Y:S01]  /*7ad0*/  LOP3.LUT R42, R42, 0x64006400, RZ, 0xfc, !PT ;  /* 0x640064002a2a7812 */ /* 0x000fe200078efcff */
[----:B------:R-:W-:Y:S01]  /*7ae0*/  HADD2 R91, R90, -1028, -1028 ;  /* 0xe404e4045a5b7430 */ /* 0x000fe20000000000 */
[-C--:B0-----:R-:W-:Y:S01]  /*7af0*/  HFMA2.MMA R28, R95, R36.reuse, R28 ;  /* 0x000000245f1c7235 */ /* 0x081fe2000000001c */
[-C--:B------:R-:W-:Y:S01]  /*7b00*/  HFMA2 R92, R93, R36.reuse, R92 ;  /* 0x000000245d5c7231 */ /* 0x080fe2000000005c */
[----:B------:R-:W-:Y:S01]  /*7b10*/  HFMA2.MMA R29, R89, R36, R29 ;  /* 0x00000024591d7235 */ /* 0x000fe2000000001d */
[----:B------:R-:W-:Y:S01]  /*7b20*/  HFMA2 R36, R91, R36, R30 ;  /* 0x000000245b247231 */ /* 0x000fe2000000001e */
[----:B------:R-:W-:Y:S01]  /*7b30*/  LOP3.LUT R86, R86, 0x64006400, RZ, 0xfc, !PT ;  /* 0x6400640056567812 */ /* 0x000fe200078efcff */
[----:B------:R-:W-:-:S02]  /*7b40*/  HFMA2 R92, R12, R37, R92 ;  /* 0x000000250c5c7231 */ /* 0x000fc4000000005c */
[----:B------:R-:W-:Y:S01]  /*7b50*/  HADD2 R88, R43, -1028, -1028 ;  /* 0xe404e4042b587430 */ /* 0x000fe20000000000 */
[-C--:B------:R-:W-:Y:S01]  /*7b60*/  HFMA2.MMA R28, R14, R37.reuse, R28 ;  /* 0x000000250e1c7235 */ /* 0x080fe2000000001c */
[----:B------:R-:W-:Y:S01]  /*7b70*/  HFMA2 R3, R100, R3.H0_H0, -20, -20 ;  /* 0xcd00cd0064037431 */ /* 0x000fe20000040003 */
[----:B------:R-:W-:Y:S01]  /*7b80*/  HFMA2.MMA R30, R10, R37, R29 ;  /* 0x000000250a1e7235 */ /* 0x000fe2000000001d */
[-C--:B------:R-:W-:Y:S02]  /*7b90*/  HFMA2 R29, R7, R38.reuse, R92 ;  /* 0x00000026071d7231 */ /* 0x080fe4000000005c */
[----:B------:R-:W-:Y:S02]  /*7ba0*/  HADD2 R92, R41, -1028, -1028 ;  /* 0xe404e404295c7430 */ /* 0x000fe40000000000 */
[----:B------:R-:W-:Y:S01]  /*7bb0*/  HFMA2 R36, R8, R37, R36 ;  /* 0x0000002508247231 */ /* 0x000fe20000000024 */
[-C--:B------:R-:W-:Y:S01]  /*7bc0*/  HFMA2.MMA R28, R9, R38.reuse, R28 ;  /* 0x00000026091c7235 */ /* 0x080fe2000000001c */
[----:B------:R-:W-:Y:S01]  /*7bd0*/  HADD2 R90, R42, -1028, -1028 ;  /* 0xe404e4042a5a7430 */ /* 0x000fe20000000000 */
[----:B------:R-:W-:Y:S01]  /*7be0*/  HFMA2.MMA R30, R5, R38, R30 ;  /* 0x00000026051e7235 */ /* 0x000fe2000000001e */
[----:B------:R-:W-:-:S02]  /*7bf0*/  HFMA2 R36, R3, R38, R36 ;  /* 0x0000002603247231 */ /* 0x000fc40000000024 */
[----:B------:R-:W-:Y:S02]  /*7c00*/  HADD2 R86, R86, -1028, -1028 ;  /* 0xe404e40456567430 */ /* 0x000fe40000000000 */
[-C--:B------:R-:W-:Y:S01]  /*7c10*/  HFMA2 R29, R90, R39.reuse, R29 ;  /* 0x000000275a1d7231 */ /* 0x080fe2000000001d */
[-C--:B------:R-:W-:Y:S01]  /*7c20*/  HFMA2.MMA R28, R92, R39.reuse, R28 ;  /* 0x000000275c1c7235 */ /* 0x080fe2000000001c */
[----:B------:R-:W-:Y:S01]  /*7c30*/  HFMA2 R36, R86, R39, R36 ;  /* 0x0000002756247231 */ /* 0x000fe20000000024 */
[----:B------:R-:W-:Y:S01]  /*7c40*/  HFMA2.MMA R30, R88, R39, R30 ;  /* 0x00000027581e7235 */ /* 0x000fe2000000001e */
[----:B------:R-:W-:Y:S02]  /*7c50*/  HADD2 R29, R29.H0_H0, R29.H1_H1 ;  /* 0x3000001d1d1d7230 */ /* 0x000fe40000000800 */
[----:B------:R-:W-:-:S05]  /*7c60*/  HADD2 R36, R36.H0_H0, R36.H1_H1 ;  /* 0x3000002424247230 */ /* 0x000fca0000000800 */
        /* <DEDUP_REMOVED lines=212> */
[----:B------:R-:W-:-:S06]  /*89b0*/  HFMA2.MMA R73, R21, R36, R73 ;  /* 0x0000002415497235 */ /* 0x000fcc0000000049 */
        /* <DEDUP_REMOVED lines=26> */
.L_x_353:
[----:B------:R-:W-:Y:S01]  /*8b60*/  IADD3 R63, R63, 0x20, RZ ;  /* 0x000000203f3f7810 */ /* 0x000fe20007ffe0ff */
[----:B------:R-:W-:Y:S01]  /*8b70*/  IMAD.WIDE R2, R59, 0x4, R98 ;  /* 0x000000043b027825 */ /* 0x000fe200078e0262 */
[----:B------:R-:W-:Y:S02]  /*8b80*/  UIADD3 UR4, UR4, 0x40, URZ ;  /* 0x0000004004047890 */ /* 0x000fe4000fffe03f */
[C---:B------:R-:W-:Y:S02]  /*8b90*/  ISETP.GE.AND P0, PT, R63.reuse, UR5, PT ;  /* 0x000000053f007c0c */ /* 0x040fe4000bf06270 */
[----:B------:R-:W-:Y:S02]  /*8ba0*/  ISETP.LT.AND P2, PT, R63, R61, PT ;  /* 0x0000003d3f00720c */ /* 0x000fe40003f41270 */
[----:B------:R-:W-:-:S11]  /*8bb0*/  MOV R0, R2 ;  /* 0x0000000200007202 */ /* 0x000fd60000000f00 */
[----:B------:R-:W-:Y:S05]  /*8bc0*/  @!P0 BRA P2, `(.L_x_354) ;  /* 0xffffffdc002c8947 */ /* 0x000fea000103ffff */
.L_x_352:
[----:B------:R-:W0:Y:S01]  /*8bd0*/  S2UR UR5, SR_CTAID.Z ;  /* 0x00000000000579c3 */ /* 0x000e220000002700 */
[----:B------:R-:W-:Y:S01]  /*8be0*/  ULDC UR6, c[0x0][0x240] ;  /* 0x0000900000067ab9 */ /* 0x000fe20000000800 */
[----:B0-----:R-:W-:-:S04]  /*8bf0*/  ULEA UR5, UR5, 0x40, 0x6 ;  /* 0x0000004005057891 */ /* 0x001fc8000f8e303f */
[----:B------:R-:W-:-:S04]  /*8c00*/  UISETP.LT.AND UP0, UPT, UR5, UR6, UPT ;  /* 0x000000060500728c */ /* 0x000fc8000bf01270 */
[----:B------:R-:W-:-:S06]  /*8c10*/  USEL UR5, UR5, UR6, UP0 ;  /* 0x0000000605057287 */ /* 0x000fcc0008000000 */
[----:B------:R-:W-:Y:S01]  /*8c20*/  ISETP.GE.AND P0, PT, R63, UR5, PT ;  /* 0x000000053f007c0c */ /* 0x000fe2000bf06270 */
[----:B------:R-:W-:-:S03]  /*8c30*/  ULDC UR5, c[0x0][0x26c] ;  /* 0x00009b0000057ab9 */ /* 0x000fc60000000800 */
[----:B------:R-:W-:-:S13]  /*8c40*/  ISETP.GE.OR P0, PT, R63, UR5, P0 ;  /* 0x000000053f007c0c */ /* 0x000fda0008706670 */
[----:B------:R-:W-:Y:S05]  /*8c50*/  @P0 BRA `(.L_x_355) ;  /* 0x0000001000c80947 */ /* 0x000fea0003800000 */
[----:B------:R-:W-:Y:S01]  /*8c60*/  SHF.R.S32.HI R2, RZ, 0x1f, R59 ;  /* 0x0000001fff027819 */ /* 0x000fe2000001143b */
[----:B------:R-:W-:Y:S01]  /*8c70*/  ULDC UR5, c[0x0][0x26c] ;  /* 0x00009b0000057ab9 */ /* 0x000fe20000000800 */
[C---:B-----5:R-:W-:Y:S02]  /*8c80*/  SHF.L.U32 R13, R59.reuse, 0x2, RZ ;  /* 0x000000023b0d7819 */ /* 0x060fe400000006ff */
[----:B------:R-:W-:-:S07]  /*8c90*/  SHF.L.U64.HI R2, R59, 0x2, R2 ;  /* 0x000000023b027819 */ /* 0x000fce0000010202 */
.L_x_357:
        /* <DEDUP_REMOVED lines=14> */
[----:B------:R-:W-:Y:S02]  /*8d80*/  MOV R4, R0 ;  /* 0x0000000000047202 */ /* 0x000fe40000000f00 */
[----:B------:R-:W-:-:S06]  /*8d90*/  MOV R5, R3 ;  /* 0x0000000300057202 */ /* 0x000fcc0000000f00 */
[----:B------:R-:W2:Y:S01]  /*8da0*/  LDG.E.128.CONSTANT R4, desc[UR8][R4.64] ;  /* 0x0000000804047981 */ /* 0x000ea2000c1e9d00 */
[----:B------:R-:W-:Y:S01]  /*8db0*/  HFMA2.MMA R26, -RZ, RZ, 0, 0.25 ;  /* 0x00003400ff1a7435 */ /* 0x000fe200000001ff */
[----:B------:R-:W-:Y:S01]  /*8dc0*/  MOV R35, 0x2c00 ;  /* 0x00002c0000237802 */ /* 0x000fe20000000f00 */
[----:B------:R-:W-:Y:S01]  /*8dd0*/  HFMA2.MMA R62, -RZ, RZ, 0, 0.015625 ;  /* 0x00002400ff3e7435 */ /* 0x000fe200000001ff */
[----:B------:R-:W-:-:S07]  /*8de0*/  ISETP.GE.AND P0, PT, R60, 0x2, PT ;  /* 0x000000023c00780c */ /* 0x000fce0003f06270 */
[----:B------:R-:W-:Y:S02]  /*8df0*/  PRMT R26, R26, 0x5410, R26 ;  /* 0x000054101a1a7816 */ /* 0x000fe4000000001a */
[C---:B--2---:R-:W-:Y:S02]  /*8e00*/  LOP3.LUT R8, R4.reuse, 0xc000c, RZ, 0xc0, !PT ;  /* 0x000c000c04087812 */ /* 0x044fe400078ec0ff */
[----:B------:R-:W-:Y:S02]  /*8e10*/  SHF.R.U32.HI R32, RZ, 0x8, R4 ;  /* 0x00000008ff207819 */ /* 0x000fe40000011604 */
[C---:B------:R-:W-:Y:S02]  /*8e20*/  LOP3.LUT R9, R4.reuse, 0x300030, RZ, 0xc0, !PT ;  /* 0x0030003004097812 */ /* 0x040fe400078ec0ff */
[C---:B------:R-:W-:Y:S02]  /*8e30*/  LOP3.LUT R34, R4.reuse, 0xc000c0, RZ, 0xc0, !PT ;  /* 0x00c000c004227812 */ /* 0x040fe400078ec0ff */
[----:B------:R-:W-:-:S02]  /*8e40*/  LOP3.LUT R33, R4, 0x30003, RZ, 0xc0, !PT ;  /* 0x0003000304217812 */ /* 0x000fc400078ec0ff */
[C---:B------:R-:W-:Y:S02]  /*8e50*/  LOP3.LUT R4, R5.reuse, 0xc000c, RZ, 0xc0, !PT ;  /* 0x000c000c05047812 */ /* 0x040fe400078ec0ff */
[----:B------:R-:W-:Y:S02]  /*8e60*/  SHF.R.U32.HI R31, RZ, 0x8, R5 ;  /* 0x00000008ff1f7819 */ /* 0x000fe40000011605 */
[C---:B------:R-:W-:Y:S02]  /*8e70*/  LOP3.LUT R10, R5.reuse, 0x300030, RZ, 0xc0, !PT ;  /* 0x00300030050a7812 */ /* 0x040fe400078ec0ff */
[C---:B------:R-:W-:Y:S02]  /*8e80*/  LOP3.LUT R37, R5.reuse, 0xc000c0, RZ, 0xc0, !PT ;  /* 0x00c000c005257812 */ /* 0x040fe400078ec0ff */
[----:B------:R-:W-:Y:S02]  /*8e90*/  LOP3.LUT R36, R5, 0x30003, RZ, 0xc0, !PT ;  /* 0x0003000305247812 */ /* 0x000fe400078ec0ff */
[----:B------:R-:W-:-:S02]  /*8ea0*/  LOP3.LUT R5, R6, 0xc000c, RZ, 0xc0, !PT ;  /* 0x000c000c06057812 */ /* 0x000fc400078ec0ff */
[----:B------:R-:W-:Y:S02]  /*8eb0*/  SHF.R.U32.HI R28, RZ, 0x8, R6 ;  /* 0x00000008ff1c7819 */ /* 0x000fe40000011606 */
[C---:B------:R-:W-:Y:S02]  /*8ec0*/  LOP3.LUT R11, R6.reuse, 0x300030, RZ, 0xc0, !PT ;  /* 0x00300030060b7812 */ /* 0x040fe400078ec0ff */
[C---:B------:R-:W-:Y:S02]  /*8ed0*/  LOP3.LUT R40, R6.reuse, 0xc000c0, RZ, 0xc0, !PT ;  /* 0x00c000c006287812 */ /* 0x040fe400078ec0ff */
[----:B------:R-:W-:Y:S02]  /*8ee0*/  LOP3.LUT R38, R6, 0x30003, RZ, 0xc0, !PT ;  /* 0x0003000306267812 */ /* 0x000fe400078ec0ff */
[----:B------:R-:W-:Y:S02]  /*8ef0*/  LOP3.LUT R6, R7, 0xc000c, RZ, 0xc0, !PT ;  /* 0x000c000c07067812 */ /* 0x000fe400078ec0ff */
[----:B------:R-:W-:-:S02]  /*8f00*/  SHF.R.U32.HI R30, RZ, 0x8, R7 ;  /* 0x00000008ff1e7819 */ /* 0x000fc40000011607 */
[----:B------:R-:W-:Y:S02]  /*8f10*/  LOP3.LUT R14, R4, 0x64006400, RZ, 0xfc, !PT ;  /* 0x64006400040e7812 */ /* 0x000fe400078efcff */
[----:B------:R-:W-:Y:S02]  /*8f20*/  LOP3.LUT R16, R5, 0x64006400, RZ, 0xfc, !PT ;  /* 0x6400640005107812 */ /* 0x000fe400078efcff */
[----:B------:R-:W-:Y:S01]  /*8f30*/  LOP3.LUT R18, R6, 0x64006400, RZ, 0xfc, !PT ;  /* 0x6400640006127812 */ /* 0x000fe200078efcff */
[-C--:B------:R-:W-:Y:S01]  /*8f40*/  HFMA2 R14, R14, R26.reuse.H1_H1, -258, -258 ;  /* 0xdc08dc080e0e7431 */ /* 0x080fe2000006001a */
[C---:B------:R-:W-:Y:S01]  /*8f50*/  LOP3.LUT R15, R7.reuse, 0x300030, RZ, 0xc0, !PT ;  /* 0x00300030070f7812 */ /* 0x040fe200078ec0ff */
[-C--:B------:R-:W-:Y:S01]  /*8f60*/  HFMA2 R16, R16, R26.reuse.H1_H1, -258, -258 ;  /* 0xdc08dc0810107431 */ /* 0x080fe2000006001a */
[C---:B------:R-:W-:Y:S01]  /*8f70*/  LOP3.LUT R44, R7.reuse, 0xc000c0, RZ, 0xc0, !PT ;  /* 0x00c000c0072c7812 */ /* 0x040fe200078ec0ff */
[----:B------:R-:W-:Y:S01]  /*8f80*/  HFMA2 R18, R18, R26.H1_H1, -258, -258 ;  /* 0xdc08dc0812127431 */ /* 0x000fe2000006001a */
[----:B------:R-:W-:-:S02]  /*8f90*/  LOP3.LUT R42, R7, 0x30003, RZ, 0xc0, !PT ;  /* 0x00030003072a7812 */ /* 0x000fc400078ec0ff */
[----:B------:R-:W-:Y:S02]  /*8fa0*/  LOP3.LUT R4, R32, 0xc000c, RZ, 0xc0, !PT ;  /* 0x000c000c20047812 */ /* 0x000fe400078ec0ff */
[----:B------:R-:W-:Y:S02]  /*8fb0*/  LOP3.LUT R5, R31, 0xc000c, RZ, 0xc0, !PT ;  /* 0x000c000c1f057812 */ /* 0x000fe400078ec0ff */
[----:B------:R-:W-:Y:S02]  /*8fc0*/  LOP3.LUT R6, R28, 0xc000c, RZ, 0xc0, !PT ;  /* 0x000c000c1c067812 */ /* 0x000fe400078ec0ff */
[----:B------:R-:W-:Y:S02]  /*8fd0*/  LOP3.LUT R7, R30, 0xc000c, RZ, 0xc0, !PT ;  /* 0x000c000c1e077812 */ /* 0x000fe400078ec0ff */
[----:B------:R-:W-:Y:S02]  /*8fe0*/  LOP3.LUT R8, R8, 0x64006400, RZ, 0xfc, !PT ;  /* 0x6400640008087812 */ /* 0x000fe400078efcff */
[----:B------:R-:W-:-:S02]  /*8ff0*/  LOP3.LUT R4, R4, 0x64006400, RZ, 0xfc, !PT ;  /* 0x6400640004047812 */ /* 0x000fc400078efcff */
[----:B------:R-:W-:Y:S01]  /*9000*/  LOP3.LUT R5, R5, 0x64006400, RZ, 0xfc, !PT ;  /* 0x6400640005057812 */ /* 0x000fe200078efcff */
[-C--:B------:R-:W-:Y:S01]  /*9010*/  HFMA2 R12, R8, R26.reuse.H1_H1, -258, -258 ;  /* 0xdc08dc08080c7431 */ /* 0x080fe2000006001a */
[----:B------:R-:W-:Y:S01]  /*9020*/  LOP3.LUT R6, R6, 0x64006400, RZ, 0xfc, !PT ;  /* 0x6400640006067812 */ /* 0x000fe200078efcff */
[-C--:B------:R-:W-:Y:S01]  /*9030*/  HFMA2 R20, R4, R26.reuse.H1_H1, -258, -258 ;  /* 0xdc08dc0804147431 */ /* 0x080fe2000006001a */
[----:B------:R-:W-:Y:S01]  /*9040*/  LOP3.LUT R7, R7, 0x64006400, RZ, 0xfc, !PT ;  /* 0x6400640007077812 */ /* 0x000fe200078efcff */
[-C--:B------:R-:W-:Y:S01]  /*9050*/  HFMA2 R22, R5, R26.reuse.H1_H1, -258, -258 ;  /* 0xdc08dc0805167431 */ /* 0x080fe2000006001a */
[----:B------:R-:W-:Y:S01]  /*9060*/  LOP3.LUT R19, R11, 0x64006400, RZ, 0xfc, !PT ;  /* 0x640064000b137812 */ /* 0x000fe200078efcff */
[-C--:B------:R-:W-:Y:S01]  /*9070*/  HFMA2 R24, R6, R26.reuse.H1_H1, -258, -258 ;  /* 0xdc08dc0806187431 */ /* 0x080fe2000006001a */
[----:B------:R-:W-:Y:S01]  /*9080*/  LOP3.LUT R8, R32, 0x300030, RZ, 0xc0, !PT ;  /* 0x0030003020087812 */ /* 0x000fe200078ec0ff */
[----:B------:R-:W-:Y:S01]  /*9090*/  HFMA2 R26, R7, R26.H1_H1, -258, -258 ;  /* 0xdc08dc08071a7431 */ /* 0x000fe2000006001a */
[----:B------:R-:W-:Y:S01]  /*90a0*/  LOP3.LUT R11, R31, 0x300030, RZ, 0xc0, !PT ;  /* 0x003000301f0b7812 */ /* 0x000fe200078ec0ff */
[----:B------:R-:W0:Y:S01]  /*90b0*/  LDS.128 R4, [UR4] ;  /* 0x00000004ff047984 */ /* 0x000e220008000c00 */
        /* <DEDUP_REMOVED lines=20> */
[----:B------:R-:W-:Y:S01]  /*9200*/  LOP3.LUT R35, R34, 0x64006400, RZ, 0xfc, !PT ;  /* 0x6400640022237812 */ /* 0x000fe200078efcff */
[----:B------:R-:W1:Y:S01]  /*9210*/  LDS.128 R8, [UR4+0x10] ;  /* 0x00001004ff087984 */ /* 0x000e620008000c00 */
[----:B------:R-:W-:-:S02]  /*9220*/  LOP3.LUT R33, R33, 0x64006400, RZ, 0xfc, !PT ;  /* 0x6400640021217812 */ /* 0x000fc400078efcff */
[----:B------:R-:W-:Y:S01]  /*9230*/  LOP3.LUT R45, R42, 0x64006400, RZ, 0xfc, !PT ;  /* 0x640064002a2d7812 */ /* 0x000fe200078efcff */
[-C--:B------:R-:W-:Y:S01]  /*9240*/  HFMA2 R34, R35, R62.reuse.H0_H0, -18, -18 ;  /* 0xcc80cc8023227431 */ /* 0x080fe2000004003e */
[----:B------:R-:W-:Y:S01]  /*9250*/  LOP3.LUT R42, R30, 0xc000c0, RZ, 0xc0, !PT ;  /* 0x00c000c01e2a7812 */ /* 0x000fe200078ec0ff */
[----:B------:R-:W-:Y:S01]  /*9260*/  HADD2 R33, R33, -1026, -1026 ;  /* 0xe402e40221217430 */ /* 0x000fe20000000000 */
[----:B------:R-:W-:Y:S01]  /*9270*/  LOP3.LUT R35, R36, 0x64006400, RZ, 0xfc, !PT ;  /* 0x6400640024237812 */ /* 0x000fe200078efcff */
[-C--:B------:R-:W-:Y:S01]  /*9280*/  HFMA2 R36, R39, R62.reuse.H0_H0, -18, -18 ;  /* 0xcc80cc8027247431 */ /* 0x080fe2000004003e */
[----:B------:R-:W-:Y:S02]  /*9290*/  LOP3.LUT R41, R38, 0x64006400, RZ, 0xfc, !PT ;  /* 0x6400640026297812 */ /* 0x000fe400078efcff */
[----:B------:R-:W-:Y:S02]  /*92a0*/  LOP3.LUT R38, R31, 0xc000c0, RZ, 0xc0, !PT ;  /* 0x00c000c01f267812 */ /* 0x000fe400078ec0ff */
[----:B------:R-:W-:Y:S01]  /*92b0*/  LOP3.LUT R49, R42, 0x64006400, RZ, 0xfc, !PT ;  /* 0x640064002a317812 */ /* 0x000fe200078efcff */
[-C--:B------:R-:W-:Y:S01]  /*92c0*/  HFMA2 R42, R35, R62.reuse.H0_H0, -18, -18 ;  /* 0xcc80cc80232a7431 */ /* 0x080fe2000004003e */
[----:B------:R-:W-:Y:S01]  /*92d0*/  LOP3.LUT R39, R38, 0x64006400, RZ, 0xfc, !PT ;  /* 0x6400640026277812 */ /* 0x000fe200078efcff */
[----:B------:R-:W-:Y:S01]  /*92e0*/  HADD2 R35, R37, -1026, -1026 ;  /* 0xe402e40225237430 */ /* 0x000fe20000000000 */
[----:B------:R-:W-:Y:S01]  /*92f0*/  LOP3.LUT R43, R40, 0x64006400, RZ, 0xfc, !PT ;  /* 0x64006400282b7812 */ /* 0x000fe200078efcff */
[----:B------:R-:W-:Y:S01]  /*9300*/  HADD2 R37, R41, -1026, -1026 ;  /* 0xe402e40229257430 */ /* 0x000fe20000000000 */
[----:B------:R-:W-:Y:S01]  /*9310*/  LOP3.LUT R47, R44, 0x64006400, RZ, 0xfc, !PT ;  /* 0x640064002c2f7812 */ /* 0x000fe200078efcff */
[-C--:B0-----:R-:W-:Y:S01]  /*9320*/  HFMA2.MMA R41, R33, R4.reuse, RZ ;  /* 0x0000000421297235 */ /* 0x081fe200000000ff */
[----:B------:R-:W-:Y:S01]  /*9330*/  LOP3.LUT R40, R28, 0xc000c0, RZ, 0xc0, !PT ;  /* 0x00c000c01c287812 */ /* 0x000fe200078ec0ff */
[-C--:B------:R-:W-:Y:S01]  /*9340*/  HFMA2 R44, R39, R62.reuse.H0_H0, -18, -18 ;  /* 0xcc80cc80272c7431 */ /* 0x080fe2000004003e */
[----:B------:R-:W-:Y:S01]  /*9350*/  LOP3.LUT R32, R32, 0x30003, RZ, 0xc0, !PT ;  /* 0x0003000320207812 */ /* 0x000fe200078ec0ff */
[----:B------:R-:W-:Y:S01]  /*9360*/  HADD2 R39, R45, -1026, -1026 ;  /* 0xe402e4022d277430 */ /* 0x000fe20000000000 */
[----:B------:R-:W-:Y:S01]  /*9370*/  HFMA2.MMA R45, R37, R4, RZ ;  /* 0x00000004252d7235 */ /* 0x000fe200000000ff */
[-C--:B------:R-:W-:Y:S01]  /*9380*/  HFMA2 R38, R43, R62.reuse.H0_H0, -18, -18 ;  /* 0xcc80cc802b267431 */ /* 0x080fe2000004003e */
[----:B------:R-:W-:Y:S01]  /*9390*/  LOP3.LUT R43, R40, 0x64006400, RZ, 0xfc, !PT ;  /* 0x64006400282b7812 */ /* 0x000fe200078efcff */
[----:B------:R-:W-:Y:S01]  /*93a0*/  HFMA2.MMA R41, R12, R5, R41 ;  /* 0x000000050c297235 */ /* 0x000fe20000000029 */
[----:B------:R-:W-:Y:S01]  /*93b0*/  HFMA2 R40, R47, R62.H0_H0, -18, -18 ;  /* 0xcc80cc802f287431 */ /* 0x000fe2000004003e */
[----:B------:R-:W-:-:S02]  /*93c0*/  LOP3.LUT R28, R28, 0x30003, RZ, 0xc0, !PT ;  /* 0x000300031c1c7812 */ /* 0x000fc400078ec0ff */
[----:B------:R-:W-:Y:S01]  /*93d0*/  HFMA2 R46, R43, R62.H0_H0, -18, -18 ;  /* 0xcc80cc802b2e7431 */ /* 0x000fe2000004003e */
[----:B------:R-:W-:Y:S01]  /*93e0*/  HFMA2.MMA R45, R16, R5, R45 ;  /* 0x00000005102d7235 */ /* 0x000fe2000000002d */
[-C--:B------:R-:W-:Y:S01]  /*93f0*/  HFMA2 R43, R35, R4.reuse, RZ.H0_H0 ;  /* 0x00000004232b7231 */ /* 0x080fe200000400ff */
[----:B------:R-:W-:Y:S01]  /*9400*/  LOP3.LUT R28, R28, 0x64006400, RZ, 0xfc, !PT ;  /* 0x640064001c1c7812 */ /* 0x000fe200078efcff */
[----:B------:R-:W-:Y:S01]  /*9410*/  HFMA2 R4, R39, R4, RZ.H0_H0 ;  /* 0x0000000427047231 */ /* 0x000fe200000400ff */
[-C--:B------:R-:W-:Y:S01]  /*9420*/  HFMA2.MMA R41, R15, R6.reuse, R41 ;  /* 0x000000060f297235 */ /* 0x080fe20000000029 */
[-C--:B------:R-:W-:Y:S01]  /*9430*/  HFMA2 R43, R14, R5.reuse, R43 ;  /* 0x000000050e2b7231 */ /* 0x080fe2000000002b */
[----:B------:R-:W-:Y:S01]  /*9440*/  LOP3.LUT R30, R30, 0x30003, RZ, 0xc0, !PT ;  /* 0x000300031e1e7812 */ /* 0x000fe200078ec0ff */
[----:B------:R-:W-:Y:S01]  /*9450*/  HFMA2 R4, R18, R5, R4 ;  /* 0x0000000512047231 */ /* 0x000fe20000000004 */
[----:B------:R-:W-:Y:S01]  /*9460*/  HFMA2.MMA R45, R19, R6, R45 ;  /* 0x00000006132d7235 */ /* 0x000fe2000000002d */
[-C--:B------:R-:W-:Y:S01]  /*9470*/  HFMA2 R43, R17, R6.reuse, R43 ;  /* 0x00000006112b7231 */ /* 0x080fe2000000002b */
[----:B------:R-:W-:Y:S01]  /*9480*/  LOP3.LUT R30, R30, 0x64006400, RZ, 0xfc, !PT ;  /* 0x640064001e1e7812 */ /* 0x000fe200078efcff */
[----:B------:R-:W-:Y:S01]  /*9490*/  HFMA2 R47, R21, R6, R4 ;  /* 0x00000006152f7231 */ /* 0x000fe20000000004 */
[----:B------:R-:W-:Y:S01]  /*94a0*/  LOP3.LUT R4, R31, 0x30003, RZ, 0xc0, !PT ;  /* 0x000300031f047812 */ /* 0x000fe200078ec0ff */
[-C--:B------:R-:W-:Y:S01]  /*94b0*/  HFMA2.MMA R5, R34, R7.reuse, R41 ;  /* 0x0000000722057235 */ /* 0x080fe20000000029 */
[----:B------:R-:W-:Y:S01]  /*94c0*/  LOP3.LUT R31, R32, 0x64006400, RZ, 0xfc, !PT ;  /* 0x64006400201f7812 */ /* 0x000fe200078efcff */
[----:B------:R-:W-:Y:S01]  /*94d0*/  HFMA2 R6, R36, R7, R43 ;  /* 0x0000000724067231 */ /* 0x000fe2000000002b */
[----:B------:R-:W-:Y:S01]  /*94e0*/  HFMA2.MMA R32, R38, R7, R45 ;  /* 0x0000000726207235 */ /* 0x000fe2000000002d */
[----:B------:R-:W-:Y:S01]  /*94f0*/  HADD2 R43, R28, -1026, -1026 ;  /* 0xe402e4021c2b7430 */ /* 0x000fe20000000000 */
[----:B------:R-:W-:Y:S01]  /*9500*/  LOP3.LUT R4, R4, 0x64006400, RZ, 0xfc, !PT ;  /* 0x6400640004047812 */ /* 0x000fe200078efcff */
[----:B------:R-:W-:-:S02]  /*9510*/  HADD2 R31, R31, -1026, -1026 ;  /* 0xe402e4021f1f7430 */ /* 0x000fc40000000000 */
[----:B------:R-:W-:Y:S02]  /*9520*/  HFMA2 R47, R40, R7, R47 ;  /* 0x00000007282f7231 */ /* 0x000fe4000000002f */
[----:B------:R-:W-:Y:S01]  /*9530*/  HADD2 R41, R4, -1026, -1026 ;  /* 0xe402e40204297430 */ /* 0x000fe20000000000 */
[-C--:B-1----:R-:W-:Y:S01]  /*9540*/  HFMA2.MMA R32, R43, R8.reuse, R32 ;  /* 0x000000082b207235 */ /* 0x082fe20000000020 */
        /* <DEDUP_REMOVED lines=9> */
[----:B------:R-:W-:Y:S02]  /*95e0*/  HFMA2 R62, R49, R62.H0_H0, -18, -18 ;  /* 0xcc80cc80313e7431 */ /* 0x000fe4000004003e */
[----:B------:R-:W-:Y:S01]  /*95f0*/  HFMA2 R47, R29, R10, R47 ;  /* 0x0000000a1d2f7231 */ /* 0x000fe2000000002f */
[-C--:B------:R-:W-:Y:S01]  /*9600*/  HFMA2.MMA R32, R27, R10.reuse, R32 ;  /* 0x0000000a1b207235 */ /* 0x080fe20000000020 */
[-C--:B------:R-:W-:Y:S01]  /*9610*/  HFMA2 R6, R44, R11.reuse, R6 ;  /* 0x0000000b2c067231 */ /* 0x080fe20000000006 */
[----:B------:R-:W-:Y:S01]  /*9620*/  HFMA2.MMA R5, R23, R10, R5 ;  /* 0x0000000a17057235 */ /* 0x000fe20000000005 */
[----:B------:R-:W-:Y:S02]  /*9630*/  HFMA2 R47, R62, R11, R47 ;  /* 0x0000000b3e2f7231 */ /* 0x000fe4000000002f */
[----:B------:R-:W-:Y:S02]  /*9640*/  HADD2 R6, R6.H0_H0, R6.H1_H1 ;  /* 0x3000000606067230 */ /* 0x000fe40000000800 */
[----:B------:R-:W-:Y:S01]  /*9650*/  HADD2 R47, R47.H0_H0, R47.H1_H1 ;  /* 0x3000002f2f2f7230 */ /* 0x000fe20000000800 */
[----:B------:R-:W-:-:S02]  /*9660*/  HFMA2.MMA R32, R46, R11, R32 ;  /* 0x0000000b2e207235 */ /* 0x000fc40000000020 */
[----:B------:R-:W-:-:S08]  /*9670*/  HFMA2.MMA R5, R42, R11, R5 ;  /* 0x0000000b2a057235 */ /* 0x000fd00000000005 */
[----:B------:R-:W-:Y:S02]  /*9680*/  HADD2 R32, R32.H0_H0, R32.H1_H1 ;  /* 0x3000002020207230 */ /* 0x000fe40000000800 */
[----:B------:R-:W-:-:S03]  /*9690*/  HADD2 R5, R5.H0_H0, R5.H1_H1 ;  /* 0x3000000505057230 */ /* 0x000fc60000000800 */
[----:B------:R-:W-:Y:S02]  /*96a0*/  PRMT R32, R32, 0x5410, R47 ;  /* 0x0000541020207816 */ /* 0x000fe4000000002f */
[----:B------:R-:W-:-:S03]  /*96b0*/  PRMT R5, R5, 0x5410, R6 ;  /* 0x0000541005057816 */ /* 0x000fc60000000006 */
[----:B------:R-:W-:-:S03]  /*96c0*/  HFMA2 R56, R32, R94, R56 ;  /* 0x0000005e20387231 */ /* 0x000fc60000000038 */
[----:B------:R-:W-:Y:S01]  /*96d0*/  HFMA2.MMA R57, R5, R96, R57 ;  /* 0x0000006005397235 */ /* 0x000fe20000000039 */
[----:B------:R-:W-:Y:S10]  /*96e0*/  @!P0 BRA `(.L_x_356) ;  /* 0x0000000800088947 */ /* 0x000ff40003800000 */
        /* <DEDUP_REMOVED lines=10> */
[----:B------:R-:W-:Y:S01]  /*9790*/  HFMA2 R30, R17, R6, R30 ;  /* 0x00000006111e7231 */ /* 0x000fe2000000001e */
[----:B------:R-:W-:-:S03]  /*97a0*/  HFMA2.MMA R32, R16, R5, R32 ;  /* 0x0000000510207235 */ /* 0x000fc60000000020 */
[----:B------:R-:W-:-:S03]  /*97b0*/  HFMA2 R30, R36, R7, R30 ;  /* 0x00000007241e7231 */ /* 0x000fc6000000001e */
[-C--:B------:R-:W-:Y:S01]  /*97c0*/  HFMA2.MMA R28, R15, R6.reuse, R28 ;  /* 0x000000060f1c7235 */ /* 0x080fe2000000001c */
[----:B-1----:R-:W-:Y:S01]  /*97d0*/  HFMA2 R30, R41, R8, R30 ;  /* 0x00000008291e7231 */ /* 0x002fe2000000001e */
        /* <DEDUP_REMOVED lines=11> */
[----:B------:R-:W-:Y:S01]  /*9890*/  HADD2 R30, R30.H0_H0, R30.H1_H1 ;  /* 0x3000001e1e1e7230 */ /* 0x000fe20000000800 */
        /* <DEDUP_REMOVED lines=103> */
.L_x_356:
[----:B------:R-:W-:Y:S01]  /*9f10*/  IADD3 R63, R63, 0x10, RZ ;  /* 0x000000103f3f7810 */ /* 0x000fe20007ffe0ff */
[----:B------:R-:W-:Y:S01]  /*9f20*/  UIADD3 UR4, UR4, 0x20, URZ ;  /* 0x0000002004047890 */ /* 0x000fe2000fffe03f */
[----:B------:R-:W-:Y:S02]  /*9f30*/  IADD3 R0, P2, R0, R13, RZ ;  /* 0x0000000d00007210 */ /* 0x000fe40007f5e0ff */
[C---:B------:R-:W-:Y:S02]  /*9f40*/  ISETP.GE.AND P0, PT, R63.reuse, UR5, PT ;  /* 0x000000053f007c0c */ /* 0x040fe4000bf06270 */
[----:B------:R-:W-:Y:S02]  /*9f50*/  ISETP.LT.AND P3, PT, R63, R61, PT ;  /* 0x0000003d3f00720c */ /* 0x000fe40003f61270 */
[----:B------:R-:W-:-:S11]  /*9f60*/  IADD3.X R3, R3, R2, RZ, P2, !PT ;  /* 0x0000000203037210 */ /* 0x000fd600017fe4ff */
[----:B------:R-:W-:Y:S05]  /*9f70*/  @!P0 BRA P3, `(.L_x_357) ;  /* 0xffffffec00488947 */ /* 0x000fea000183ffff */
.L_x_355:
[----:B------:R-:W-:Y:S05]  /*9f80*/  @!P1 EXIT ;  /* 0x000000000000994d */ /* 0x000fea0003800000 */
[----:B------:R-:W0:Y:S01]  /*9f90*/  S2R R0, SR_CTAID.X ;  /* 0x0000000000007919 */ /* 0x000e220000002500 */
[----:B------:R-:W1:Y:S01]  /*9fa0*/  S2UR UR4, SR_CTAID.Y ;  /* 0x00000000000479c3 */ /* 0x000e620000002600 */
[----:B------:R-:W0:Y:S07]  /*9fb0*/  S2R R5, SR_TID.X ;  /* 0x0000000000057919 */ /* 0x000e2e0000002100 */
[----:B-----5:R-:W2:Y:S08]  /*9fc0*/  LDC R9, c[0x0][0x23c] ;  /* 0x00008f00ff097b82 */ /* 0x020eb00000000800 */
[----:B------:R-:W3:Y:S01]  /*9fd0*/  LDC.64 R2, c[0x0][0x230] ;  /* 0x00008c00ff027b82 */ /* 0x000ee20000000a00 */
[----:B-1----:R-:W-:Y:S01]  /*9fe0*/  USHF.L.U32 UR4, UR4, 0x2, URZ ;  /* 0x0000000204047899 */ /* 0x002fe2000800063f */
[----:B0-----:R-:W-:-:S04]  /*9ff0*/  LEA R0, R0, R5, 0x6 ;  /* 0x0000000500007211 */ /* 0x001fc800078e30ff */
[----:B------:R-:W-:-:S05]  /*a000*/  SHF.L.U32 R0, R0, 0x2, RZ ;  /* 0x0000000200007819 */ /* 0x000fca00000006ff */
[----:B--2---:R-:W-:-:S04]  /*a010*/  IMAD R5, R9, UR4, R0 ;  /* 0x0000000409057c24 */ /* 0x004fc8000f8e0200 */
[----:B---3--:R-:W-:-:S05]  /*a020*/  IMAD.WIDE R2, R5, 0x2, R2 ;  /* 0x0000000205027825 */ /* 0x008fca00078e0202 */
[----:B------:R0:W-:Y:S01]  /*a030*/  ATOM.E.ADD.F16x2.RN.STRONG.GPU P0, RZ, desc[UR8][R2.64], R57 ;  /* 0x0000003902ff79a2 */ /* 0x0001e2000810e1c8 */
[----:B------:R-:W-:Y:S04]  /*a040*/  BSSY B0, `(.L_x_358) ;  /* 0x000000f000007945 */ /* 0x000fe80003800000 */
[----:B0-----:R-:W-:Y:S05]  /*a050*/  @P0 BRA `(.L_x_359) ;  /* 0x0000000000340947 */ /* 0x001fea0003800000 */
[----:B------:R-:W0:Y:S02]  /*a060*/  QSPC.E.S P0, RZ, [R2] ;  /* 0x0000000002ff73aa */ /* 0x000e240000000500 */
[----:B0-----:R-:W-:Y:S05]  /*a070*/  @!P0 BRA `(.L_x_360) ;  /* 0x0000000000208947 */ /* 0x001fea0003800000 */
[----:B------:R-:W-:-:S04]  /*a080*/  MOV R4, R2 ;  /* 0x0000000200047202 */ /* 0x000fc80000000f00 */
[----:B------:R-:W-:-:S07]  /*a090*/  MOV R4, R4 ;  /* 0x0000000400047202 */ /* 0x000fce0000000f00 */
.L_x_361:
[----:B------:R-:W0:Y:S02]  /*a0a0*/  LDS R6, [R4] ;  /* 0x0000000004067984 */ /* 0x000e240000000800 */
[----:B0-----:R-:W-:-:S06]  /*a0b0*/  HADD2 R7, R6, R57 ;  /* 0x0000003906077230 */ /* 0x001fcc0000000000 */
[----:B------:R-:W0:Y:S02]  /*a0c0*/  ATOMS.CAST.SPIN R7, [R4], R6, R7 ;  /* 0x000000060407738d */ /* 0x000e240001800007 */
[----:B0-----:R-:W-:-:S13]  /*a0d0*/  ISETP.EQ.U32.AND P0, PT, R7, 0x1, PT ;  /* 0x000000010700780c */ /* 0x001fda0003f02070 */
[----:B------:R-:W-:Y:S05]  /*a0e0*/  @!P0 BRA `(.L_x_361) ;  /* 0xfffffffc00ec8947 */ /* 0x000fea000383ffff */
[----:B------:R-:W-:Y:S05]  /*a0f0*/  BRA `(.L_x_359) ;  /* 0x00000000000c7947 */ /* 0x000fea0003800000 */
.L_x_360:
[----:B------:R-:W2:Y:S02]  /*a100*/  LD.E R0, desc[UR8][R2.64] ;  /* 0x0000000802007980 */ /* 0x000ea4000c101900 */
[----:B--2---:R-:W-:-:S05]  /*a110*/  IADD3 R5, R57, R0, RZ ;  /* 0x0000000039057210 */ /* 0x004fca0007ffe0ff */
[----:B------:R0:W-:Y:S02]  /*a120*/  ST.E desc[UR8][R2.64], R5 ;  /* 0x0000000502007985 */ /* 0x0001e4000c101908 */
.L_x_359:
[----:B------:R-:W-:Y:S05]  /*a130*/  BSYNC B0 ;  /* 0x0000000000007941 */ /* 0x000fea0003800000 */
.L_x_358:
[----:B------:R1:W-:Y:S01]  /*a140*/  ATOM.E.ADD.F16x2.RN.STRONG.GPU P0, RZ, desc[UR8][R2.64+0x4], R56 ;  /* 0x0000043802ff79a2 */ /* 0x0003e2000810e1c8 */
[----:B------:R-:W-:Y:S04]  /*a150*/  BSSY B0, `(.L_x_362) ;  /* 0x000000f000007945 */ /* 0x000fe80003800000 */
[----:B-1----:R-:W-:Y:S05]  /*a160*/  @P0 BRA `(.L_x_363) ;  /* 0x0000000000340947 */ /* 0x002fea0003800000 */
[----:B------:R-:W1:Y:S02]  /*a170*/  QSPC.E.S P0, RZ, [R2+0x4] ;  /* 0x0000040002ff73aa */ /* 0x000e640000000500 */
[----:B-1----:R-:W-:Y:S05]  /*a180*/  @!P0 BRA `(.L_x_364) ;  /* 0x0000000000208947 */ /* 0x002fea0003800000 */
[----:B------:R-:W-:-:S04]  /*a190*/  MOV R4, R2 ;  /* 0x0000000200047202 */ /* 0x000fc80000000f00 */
[----:B------:R-:W-:-:S07]  /*a1a0*/  MOV R4, R4 ;  /* 0x0000000400047202 */ /* 0x000fce0000000f00 */
.L_x_365:
[----:B------:R-:W1:Y:S02]  /*a1b0*/  LDS R6, [R4+0x4] ;  /* 0x0000040004067984 */ /* 0x000e640000000800 */
[----:B-1----:R-:W-:-:S10]  /*a1c0*/  HFMA2.MMA R7, R6, 1, 1, R56 ;  /* 0x3c003c0006077835 */ /* 0x002fd40000000038 */
[----:B------:R-:W1:Y:S02]  /*a1d0*/  ATOMS.CAST.SPIN R7, [R4+0x4], R6, R7 ;  /* 0x000004060407738d */ /* 0x000e640001800007 */
[----:B-1----:R-:W-:-:S13]  /*a1e0*/  ISETP.EQ.U32.AND P0, PT, R7, 0x1, PT ;  /* 0x000000010700780c */ /* 0x002fda0003f02070 */
[----:B------:R-:W-:Y:S05]  /*a1f0*/  @!P0 BRA `(.L_x_365) ;  /* 0xfffffffc00ec8947 */ /* 0x000fea000383ffff */
[----:B------:R-:W-:Y:S05]  /*a200*/  BRA `(.L_x_363) ;  /* 0x00000000000c7947 */ /* 0x000fea0003800000 */
.L_x_364:
[----:B------:R-:W0:Y:S02]  /*a210*/  LD.E R0, desc[UR8][R2.64+0x4] ;  /* 0x0000040802007980 */ /* 0x000e24000c101900 */
[----:B0-----:R-:W-:-:S05]  /*a220*/  IADD3 R5, R56, R0, RZ ;  /* 0x0000000038057210 */ /* 0x001fca0007ffe0ff */
[----:B------:R1:W-:Y:S02]  /*a230*/  ST.E desc[UR8][R2.64+0x4], R5 ;  /* 0x0000040502007985 */ /* 0x0003e4000c101908 */
.L_x_363:
[----:B------:R-:W-:Y:S05]  /*a240*/  BSYNC B0 ;  /* 0x0000000000007941 */ /* 0x000fea0003800000 */
.L_x_362:
        /* <DEDUP_REMOVED lines=10> */
.L_x_369:
[----:B------:R-:W0:Y:S02]  /*a2f0*/  LDS R6, [R4] ;  /* 0x0000000004067984 */ /* 0x000e240000000800 */
[----:B0-----:R-:W-:-:S06]  /*a300*/  HADD2 R7, R6, R55 ;  /* 0x0000003706077230 */ /* 0x001fcc0000000000 */
[----:B------:R-:W0:Y:S02]  /*a310*/  ATOMS.CAST.SPIN R7, [R4], R6, R7 ;  /* 0x000000060407738d */ /* 0x000e240001800007 */
[----:B0-----:R-:W-:-:S13]  /*a320*/  ISETP.EQ.U32.AND P0, PT, R7, 0x1, PT ;  /* 0x000000010700780c */ /* 0x001fda0003f02070 */
[----:B------:R-:W-:Y:S05]  /*a330*/  @!P0 BRA `(.L_x_369) ;  /* 0xfffffffc00ec8947 */ /* 0x000fea000383ffff */
[----:B------:R-:W-:Y:S05]  /*a340*/  BRA `(.L_x_367) ;  /* 0x00000000000c7947 */ /* 0x000fea0003800000 */
.L_x_368:
[----:B------:R-:W2:Y:S02]  /*a350*/  LD.E R0, desc[UR8][R2.64] ;  /* 0x0000000802007980 */ /* 0x000ea4000c101900 */
[----:B--2---:R-:W-:-:S05]  /*a360*/  IADD3 R5, R55, R0, RZ ;  /* 0x0000000037057210 */ /* 0x004fca0007ffe0ff */
[----:B------:R0:W-:Y:S02]  /*a370*/  ST.E desc[UR8][R2.64], R5 ;  /* 0x0000000502007985 */ /* 0x0001e4000c101908 */
.L_x_367:
[----:B------:R-:W-:Y:S05]  /*a380*/  BSYNC B0 ;  /* 0x0000000000007941 */ /* 0x000fea0003800000 */
.L_x_366:
[----:B------:R1:W-:Y:S01]  /*a390*/  ATOM.E.ADD.F16x2.RN.STRONG.GPU P0, RZ, desc[UR8][R2.64+0x4], R54 ;  /* 0x0000043602ff79a2 */ /* 0x0003e2000810e1c8 */
[----:B------:R-:W-:Y:S04]  /*a3a0*/  BSSY B0, `(.L_x_370) ;  /* 0x000000f000007945 */ /* 0x000fe80003800000 */
[----:B-1----:R-:W-:Y:S05]  /*a3b0*/  @P0 BRA `(.L_x_371) ;  /* 0x0000000000340947 */ /* 0x002fea0003800000 */
[----:B------:R-:W1:Y:S02]  /*a3c0*/  QSPC.E.S P0, RZ, [R2+0x4] ;  /* 0x0000040002ff73aa */ /* 0x000e640000000500 */
[----:B-1----:R-:W-:Y:S05]  /*a3d0*/  @!P0 BRA `(.L_x_372) ;  /* 0x0000000000208947 */ /* 0x002fea0003800000 */
[----:B------:R-:W-:-:S04]  /*a3e0*/  MOV R4, R2 ;  /* 0x0000000200047202 */ /* 0x000fc80000000f00 */
[----:B------:R-:W-:-:S07]  /*a3f0*/  MOV R4, R4 ;  /* 0x0000000400047202 */ /* 0x000fce0000000f00 */
.L_x_373:
[----:B------:R-:W1:Y:S02]  /*a400*/  LDS R6, [R4+0x4] ;  /* 0x0000040004067984 */ /* 0x000e640000000800 */
[----:B-1----:R-:W-:-:S10]  /*a410*/  HFMA2.MMA R7, R6, 1, 1, R54 ;  /* 0x3c003c0006077835 */ /* 0x002fd40000000036 */
[----:B------:R-:W1:Y:S02]  /*a420*/  ATOMS.CAST.SPIN R7, [R4+0x4], R6, R7 ;  /* 0x000004060407738d */ /* 0x000e640001800007 */
[----:B-1----:R-:W-:-:S13]  /*a430*/  ISETP.EQ.U32.AND P0, PT, R7, 0x1, PT ;  /* 0x000000010700780c */ /* 0x002fda0003f02070 */
[----:B------:R-:W-:Y:S05]  /*a440*/  @!P0 BRA `(.L_x_373) ;  /* 0xfffffffc00ec8947 */ /* 0x000fea000383ffff */
[----:B------:R-:W-:Y:S05]  /*a450*/  BRA `(.L_x_371) ;  /* 0x00000000000c7947 */ /* 0x000fea0003800000 */
.L_x_372:
[----:B------:R-:W0:Y:S02]  /*a460*/  LD.E R0, desc[UR8][R2.64+0x4] ;  /* 0x0000040802007980 */ /* 0x000e24000c101900 */
[----:B0-----:R-:W-:-:S05]  /*a470*/  IADD3 R5, R54, R0, RZ ;  /* 0x0000000036057210 */ /* 0x001fca0007ffe0ff */
[----:B------:R1:W-:Y:S02]  /*a480*/  ST.E desc[UR8][R2.64+0x4], R5 ;  /* 0x0000040502007985 */ /* 0x0003e4000c101908 */
.L_x_371:
[----:B------:R-:W-:Y:S05]  /*a490*/  BSYNC B0 ;  /* 0x0000000000007941 */ /* 0x000fea0003800000 */
.L_x_370:
        /* <DEDUP_REMOVED lines=10> */
.L_x_377:
[----:B------:R-:W0:Y:S02]  /*a540*/  LDS R6, [R4] ;  /* 0x0000000004067984 */ /* 0x000e240000000800 */
[----:B0-----:R-:W-:-:S06]  /*a550*/  HADD2 R7, R6, R53 ;  /* 0x0000003506077230 */ /* 0x001fcc0000000000 */
[----:B------:R-:W0:Y:S02]  /*a560*/  ATOMS.CAST.SPIN R7, [R4], R6, R7 ;  /* 0x000000060407738d */ /* 0x000e240001800007 */
[----:B0-----:R-:W-:-:S13]  /*a570*/  ISETP.EQ.U32.AND P0, PT, R7, 0x1, PT ;  /* 0x000000010700780c */ /* 0x001fda0003f02070 */
[----:B------:R-:W-:Y:S05]  /*a580*/  @!P0 BRA `(.L_x_377) ;  /* 0xfffffffc00ec8947 */ /* 0x000fea000383ffff */
[----:B------:R-:W-:Y:S05]  /*a590*/  BRA `(.L_x_375) ;  /* 0x00000000000c7947 */ /* 0x000fea0003800000 */
.L_x_376:
[----:B------:R-:W2:Y:S02]  /*a5a0*/  LD.E R0, desc[UR8][R2.64] ;  /* 0x0000000802007980 */ /* 0x000ea4000c101900 */
[----:B--2---:R-:W-:-:S05]  /*a5b0*/  IADD3 R5, R53, R0, RZ ;  /* 0x0000000035057210 */ /* 0x004fca0007ffe0ff */
[----:B------:R0:W-:Y:S02]  /*a5c0*/  ST.E desc[UR8][R2.64], R5 ;  /* 0x0000000502007985 */ /* 0x0001e4000c101908 */
.L_x_375:
[----:B------:R-:W-:Y:S05]  /*a5d0*/  BSYNC B0 ;  /* 0x0000000000007941 */ /* 0x000fea0003800000 */
.L_x_374:
[----:B------:R1:W-:Y:S01]  /*a5e0*/  ATOM.E.ADD.F16x2.RN.STRONG.GPU P0, RZ, desc[UR8][R2.64+0x4], R52 ;  /* 0x0000043402ff79a2 */ /* 0x0003e2000810e1c8 */
[----:B------:R-:W-:Y:S04]  /*a5f0*/  BSSY B0, `(.L_x_378) ;  /* 0x000000f000007945 */ /* 0x000fe80003800000 */
[----:B-1----:R-:W-:Y:S05]  /*a600*/  @P0 BRA `(.L_x_379) ;  /* 0x0000000000340947 */ /* 0x002fea0003800000 */
[----:B------:R-:W1:Y:S02]  /*a610*/  QSPC.E.S P0, RZ, [R2+0x4] ;  /* 0x0000040002ff73aa */ /* 0x000e640000000500 */
[----:B-1----:R-:W-:Y:S05]  /*a620*/  @!P0 BRA `(.L_x_380) ;  /* 0x0000000000208947 */ /* 0x002fea0003800000 */
[----:B------:R-:W-:-:S04]  /*a630*/  MOV R4, R2 ;  /* 0x0000000200047202 */ /* 0x000fc80000000f00 */
[----:B------:R-:W-:-:S07]  /*a640*/  MOV R4, R4 ;  /* 0x0000000400047202 */ /* 0x000fce0000000f00 */
.L_x_381:
[----:B------:R-:W1:Y:S02]  /*a650*/  LDS R6, [R4+0x4] ;  /* 0x0000040004067984 */ /* 0x000e640000000800 */
[----:B-1----:R-:W-:-:S10]  /*a660*/  HFMA2.MMA R7, R6, 1, 1, R52 ;  /* 0x3c003c0006077835 */ /* 0x002fd40000000034 */
[----:B------:R-:W1:Y:S02]  /*a670*/  ATOMS.CAST.SPIN R7, [R4+0x4], R6, R7 ;  /* 0x000004060407738d */ /* 0x000e640001800007 */
[----:B-1----:R-:W-:-:S13]  /*a680*/  ISETP.EQ.U32.AND P0, PT, R7, 0x1, PT ;  /* 0x000000010700780c */ /* 0x002fda0003f02070 */
[----:B------:R-:W-:Y:S05]  /*a690*/  @!P0 BRA `(.L_x_381) ;  /* 0xfffffffc00ec8947 */ /* 0x000fea000383ffff */
[----:B------:R-:W-:Y:S05]  /*a6a0*/  BRA `(.L_x_379) ;  /* 0x00000000000c7947 */ /* 0x000fea0003800000 */
.L_x_380:
[----:B------:R-:W0:Y:S02]  /*a6b0*/  LD.E R0, desc[UR8][R2.64+0x4] ;  /* 0x0000040802007980 */ /* 0x000e24000c101900 */
[----:B0-----:R-:W-:-:S05]  /*a6c0*/  IADD3 R5, R52, R0, RZ ;  /* 0x0000000034057210 */ /* 0x001fca0007ffe0ff */
[----:B------:R1:W-:Y:S02]  /*a6d0*/  ST.E desc[UR8][R2.64+0x4], R5 ;  /* 0x0000040502007985 */ /* 0x0003e4000c101908 */
.L_x_379:
[----:B------:R-:W-:Y:S05]  /*a6e0*/  BSYNC B0 ;  /* 0x0000000000007941 */ /* 0x000fea0003800000 */
.L_x_378:
        /* <DEDUP_REMOVED lines=10> */
.L_x_385:
[----:B------:R-:W0:Y:S02]  /*a790*/  LDS R6, [R4] ;  /* 0x0000000004067984 */ /* 0x000e240000000800 */
[----:B0-----:R-:W-:-:S06]  /*a7a0*/  HADD2 R7, R6, R51 ;  /* 0x0000003306077230 */ /* 0x001fcc0000000000 */
[----:B------:R-:W0:Y:S02]  /*a7b0*/  ATOMS.CAST.SPIN R7, [R4], R6, R7 ;  /* 0x000000060407738d */ /* 0x000e240001800007 */
[----:B0-----:R-:W-:-:S13]  /*a7c0*/  ISETP.EQ.U32.AND P0, PT, R7, 0x1, PT ;  /* 0x000000010700780c */ /* 0x001fda0003f02070 */
[----:B------:R-:W-:Y:S05]  /*a7d0*/  @!P0 BRA `(.L_x_385) ;  /* 0xfffffffc00ec8947 */ /* 0x000fea000383ffff */
[----:B------:R-:W-:Y:S05]  /*a7e0*/  BRA `(.L_x_383) ;  /* 0x00000000000c7947 */ /* 0x000fea0003800000 */
.L_x_384:
[----:B------:R-:W2:Y:S02]  /*a7f0*/  LD.E R0, desc[UR8][R2.64] ;  /* 0x0000000802007980 */ /* 0x000ea4000c101900 */
[----:B--2---:R-:W-:-:S05]  /*a800*/  IADD3 R5, R51, R0, RZ ;  /* 0x0000000033057210 */ /* 0x004fca0007ffe0ff */
[----:B------:R0:W-:Y:S02]  /*a810*/  ST.E desc[UR8][R2.64], R5 ;  /* 0x0000000502007985 */ /* 0x0001e4000c101908 */
.L_x_383:
[----:B------:R-:W-:Y:S05]  /*a820*/  BSYNC B0 ;  /* 0x0000000000007941 */ /* 0x000fea0003800000 */
.L_x_382:
[----:B------:R1:W-:Y:S02]  /*a830*/  ATOM.E.ADD.F16x2.RN.STRONG.GPU P0, RZ, desc[UR8][R2.64+0x4], R50 ;  /* 0x0000043202ff79a2 */ /* 0x0003e4000810e1c8 */
[----:B-1----:R-:W-:Y:S05]  /*a840*/  @P0 EXIT ;  /* 0x000000000000094d */ /* 0x002fea0003800000 */
[----:B------:R-:W1:Y:S02]  /*a850*/  QSPC.E.S P0, RZ, [R2+0x4] ;  /* 0x0000040002ff73aa */ /* 0x000e640000000500 */
[----:B-1----:R-:W-:Y:S05]  /*a860*/  @!P0 BRA `(.L_x_386) ;  /* 0x00000000001c8947 */ /* 0x002fea0003800000 */
[----:B0-----:R-:W-:-:S07]  /*a870*/  MOV R2, R2 ;  /* 0x0000000200027202 */ /* 0x001fce0000000f00 */
.L_x_387:
[----:B------:R-:W0:Y:S02]  /*a880*/  LDS R4, [R2+0x4] ;  /* 0x0000040002047984 */ /* 0x000e240000000800 */
[----:B0-----:R-:W-:-:S10]  /*a890*/  HFMA2.MMA R5, R4, 1, 1, R50 ;  /* 0x3c003c0004057835 */ /* 0x001fd40000000032 */
[----:B------:R-:W0:Y:S02]  /*a8a0*/  ATOMS.CAST.SPIN R5, [R2+0x4], R4, R5 ;  /* 0x000004040205738d */ /* 0x000e240001800005 */
[----:B0-----:R-:W-:-:S13]  /*a8b0*/  ISETP.EQ.U32.AND P0, PT, R5, 0x1, PT ;  /* 0x000000010500780c */ /* 0x001fda0003f02070 */
[----:B------:R-:W-:Y:S05]  /*a8c0*/  @!P0 BRA `(.L_x_387) ;  /* 0xfffffffc00ec8947 */ /* 0x000fea000383ffff */
[----:B------:R-:W-:Y:S05]  /*a8d0*/  EXIT ;  /* 0x000000000000794d */ /* 0x000fea0003800000 */
.L_x_386:
[----:B------:R-:W0:Y:S02]  /*a8e0*/  LD.E R0, desc[UR8][R2.64+0x4] ;  /* 0x0000040802007980 */ /* 0x000e24000c101900 */
[----:B0-----:R-:W-:-:S05]  /*a8f0*/  IADD3 R5, R50, R0, RZ ;  /* 0x0000000032057210 */ /* 0x001fca0007ffe0ff */
[----:B------:R-:W-:Y:S01]  /*a900*/  ST.E desc[UR8][R2.64+0x4], R5 ;  /* 0x0000040502007985 */ /* 0x000fe2000c101908 */
[----:B------:R-:W-:Y:S05]  /*a910*/  EXIT ;  /* 0x000000000000794d */ /* 0x000fea0003800000 */
.L_x_388:
        /* <DEDUP_REMOVED lines=14> */
.L_x_3215:


//--------------------- .text._Z23gemm_half_q_half_kernelILi4ELi4ELb0ELb0ELi64EEvPK6__halfPKjS4_S2_PS0_iiiiPKtS7_iiiiiibS2_i --------------------------
	.section	.text._Z23gemm_half_q_half_kernelILi4ELi4ELb0ELb0ELi64EEvPK6__halfPKjS4_S2_PS0_iiiiPKtS7_iiiiiibS2_i,"ax",@progbits
	.align	128
        .global         _Z23gemm_half_q_half_kernelILi4ELi4ELb0ELb0ELi64EEvPK6__halfPKjS4_S2_PS0_iiiiPKtS7_iiiiiibS2_i
        .type           _Z23gemm_half_q_half_kernelILi4ELi4ELb0ELb0ELi64EEvPK6__halfPKjS4_S2_PS0_iiiiPKtS7_iiiiiibS2_i,@function
        .size           _Z23gemm_half_q_half_kernelILi4ELi4ELb0ELb0ELi64EEvPK6__halfPKjS4_S2_PS0_iiiiPKtS7_iiiiiibS2_i,(.L_x_3216 - _Z23gemm_half_q_half_kernelILi4ELi4ELb0ELb0ELi64EEvPK6__halfPKjS4_S2_PS0_iiiiPKtS7_iiiiiibS2_i)
        .other          _Z23gemm_half_q_half_kernelILi4ELi4ELb0ELb0ELi64EEvPK6__halfPKjS4_S2_PS0_iiiiPKtS7_iiiiiibS2_i,@"STO_CUDA_ENTRY STV_DEFAULT"
_Z23gemm_half_q_half_kernelILi4ELi4ELb0ELb0ELi64EEvPK6__halfPKjS4_S2_PS0_iiiiPKtS7_iiiiiibS2_i:
.text._Z23gemm_half_q_half_kernelILi4ELi4ELb0ELb0ELi64EEvPK6__halfPKjS4_S2_PS0_iiiiPKtS7_iiiiiibS2_i:
        /* <DEDUP_REMOVED lines=45> */
.L_x_393:
        /* <DEDUP_REMOVED lines=16> */
.L_x_392:
        /* <DEDUP_REMOVED lines=16> */
.L_x_391:
        /* <DEDUP_REMOVED lines=17> */
.L_x_395:
        /* <DEDUP_REMOVED lines=16> */
.L_x_394:
        /* <DEDUP_REMOVED lines=14> */
.L_x_390:
[----:B------:R-:W-:Y:S05]  /*07c0*/  BSYNC B0 ;  /* 0x0000000000007941 */ /* 0x000fea0003800000 */
.L_x_389:
        /* <DEDUP_REMOVED lines=21> */
.L_x_398:
        /* <DEDUP_REMOVED lines=11> */
.L_x_397:
        /* <DEDUP_REMOVED lines=10> */
.L_x_396:
        /* <DEDUP_REMOVED lines=18> */
.L_x_400:
        /* <DEDUP_REMOVED lines=42> */
.L_x_399:
        /* <DEDUP_REMOVED lines=21> */
.L_x_401:
        /* <DEDUP_REMOVED lines=8> */
.L_x_402:
        /* <DEDUP_REMOVED lines=10> */
.L_x_403:
        /* <DEDUP_REMOVED lines=8> */
.L_x_404:
[----:B------:R-:W-:Y:S01]  /*1120*/  HFMA2.MMA R9, -RZ, RZ, 0, 0 ;  /* 0x00000000ff097435 */ /* 0x000fe200000001ff */
[----:B------:R-:W-:Y:S10]  /*1130*/  @!P6 BRA `(.L_x_405) ;  /* 0x00000000001ce947 */ /* 0x000ff40003800000 */
[----:B------:R-:W0:Y:S02]  /*1140*/  LDC R9, c[0x0][0x26c] ;  /* 0x00009b00ff097b82 */ /* 0x000e240000000800 */
[----:B0-----:R-:W-:-:S04]  /*1150*/  VIMNMX R8, R62, R9, PT ;  /* 0x000000093e087248 */ /* 0x001fc80003fe0100 */
[----:B------:R-:W-:-:S04]  /*1160*/  IADD3 R8, R8, -UR6, RZ ;  /* 0x8000000608087c10 */ /* 0x000fc8000fffe0ff */
[----:B------:R-:W-:-:S04]  /*1170*/  SHF.R.S32.HI R9, RZ, 0x1f, R8 ;  /* 0x0000001fff097819 */ /* 0x000fc80000011408 */
[----:B------:R-:W-:-:S04]  /*1180*/  LEA.HI R9, R9, R8, RZ, 0x5 ;  /* 0x0000000809097211 */ /* 0x000fc800078f28ff */
[----:B------:R-:W-:-:S04]  /*1190*/  SHF.R.S32.HI R9, RZ, 0x5, R9 ;  /* 0x00000005ff097819 */ /* 0x000fc80000011409 */
[----:B------:R-:W-:-:S07]  /*11a0*/  SHF.L.U32 R9, R9, 0x1, RZ ;  /* 0x0000000109097819 */ /* 0x000fce00000006ff */
.L_x_405:
        /* <DEDUP_REMOVED lines=18> */
[----:B------:R-:W-:Y:S01]  /*12d0*/  UMOV UR4, 0x400 ;  /* 0x0000040000047882 */ /* 0x000fe20000000000 */
[----:B------:R-:W-:Y:S02]  /*12e0*/  MOV R50, RZ ;  /* 0x000000ff00327202 */ /* 0x000fe40000000f00 */
[----:B------:R-:W-:-:S02]  /*12f0*/  SHF.R.S32.HI R0, RZ, 0x1f, R59 ;  /* 0x0000001fff007819 */ /* 0x000fc4000001143b */
[C---:B------:R-:W-:Y:S02]  /*1300*/  IADD3 R5, P0, R2.reuse, R59, RZ ;  /* 0x0000003b02057210 */ /* 0x040fe40007f1e0ff */
[----:B------:R-:W-:Y:S02]  /*1310*/  PRMT R58, RZ, 0x7610, R58 ;  /* 0x00007610ff3a7816 */ /* 0x000fe4000000003a */
[----:B------:R-:W-:Y:S02]  /*1320*/  LEA.HI.X.SX32 R2, R2, R0, 0x1, P0 ;  /* 0x0000000002027211 */ /* 0x000fe400000f0eff */
[----:B------:R-:W-:-:S04]  /*1330*/  LEA R0, P0, R5, UR6, 0x2 ;  /* 0x0000000605007c11 */ /* 0x000fc8000f8010ff */
[----:B------:R-:W-:Y:S01]  /*1340*/  LEA.HI.X R5, R5, UR7, R2, 0x2, P0 ;  /* 0x0000000705057c11 */ /* 0x000fe200080f1402 */
[----:B0-----:R-:W-:-:S03]  /*1350*/  ULEA UR4, UR5, UR4, 0x18 ;  /* 0x0000000405047291 */ /* 0x001fc6000f8ec03f */
[----:B------:R-:W-:Y:S01]  /*1360*/  ULDC UR5, c[0x0][0x268] ;  /* 0x00009a0000057ab9 */ /* 0x000fe20000000800 */
[----:B--2---:R-:W-:Y:S02]  /*1370*/  PRMT R96, R94, 0x7610, R94 ;  /* 0x000076105e607816 */ /* 0x004fe4000000005e */
[----:B---3--:R-:W-:-:S07]  /*1380*/  IADD3 R48, R62, R3, RZ ;  /* 0x000000033e307210 */ /* 0x008fce0007ffe0ff */
.L_x_408:
[----:B------:R-:W-:Y:S01]  /*1390*/  ISETP.NE.AND P0, PT, R62, R48, PT ;  /* 0x000000303e00720c */ /* 0x000fe20003f05270 */
[----:B------:R-:W0:-:S12]  /*13a0*/  LDC R59, c[0x0][0x23c] ;  /* 0x00008f00ff3b7b82 */ /* 0x000e180000000800 */
[----:B------:R-:W1:Y:S01]  /*13b0*/  @!P0 LDC.64 R2, c[0x0][0x248] ;  /* 0x00009200ff028b82 */ /* 0x000e620000000a00 */
[----:B------:R-:W-:Y:S02]  /*13c0*/  @!P0 IADD3 R50, R50, 0x1, RZ ;  /* 0x0000000132328810 */ /* 0x000fe40007ffe0ff */
[----:B------:R-:W-:Y:S02]  /*13d0*/  @!P0 SHF.L.U32 R7, R62, 0x1, RZ ;  /* 0x000000013e078819 */ /* 0x000fe400000006ff */
        /* <DEDUP_REMOVED lines=553> */
.L_x_407:
[----:B------:R-:W-:Y:S01]  /*3670*/  IADD3 R62, R62, 0x20, RZ ;  /* 0x000000203e3e7810 */ /* 0x000fe20007ffe0ff */
[----:B------:R-:W-:Y:S01]  /*3680*/  IMAD.WIDE R4, R59, 0x4, R98 ;  /* 0x000000043b047825 */ /* 0x000fe200078e0262 */
[----:B------:R-:W-:Y:S02]  /*3690*/  UIADD3 UR4, UR4, 0x40, URZ ;  /* 0x0000004004047890 */ /* 0x000fe4000fffe03f */
[C---:B------:R-:W-:Y:S02]  /*36a0*/  ISETP.GE.AND P0, PT, R62.reuse, UR5, PT ;  /* 0x000000053e007c0c */ /* 0x040fe4000bf06270 */
[----:B------:R-:W-:Y:S02]  /*36b0*/  ISETP.LT.AND P2, PT, R62, R61, PT ;  /* 0x0000003d3e00720c */ /* 0x000fe40003f41270 */
[----:B------:R-:W-:-:S11]  /*36c0*/  MOV R0, R4 ;  /* 0x0000000400007202 */ /* 0x000fd60000000f00 */
[----:B------:R-:W-:Y:S05]  /*36d0*/  @!P0 BRA P2, `(.L_x_408) ;  /* 0xffffffdc002c8947 */ /* 0x000fea000103ffff */
.L_x_406:
        /* <DEDUP_REMOVED lines=17> */
.L_x_412:
[----:B------:R-:W0:Y:S02]  /*37f0*/  LDS R2, [R0] ;  /* 0x0000000000027984 */ /* 0x000e240000000800 */
[----:B0-----:R-:W-:-:S06]  /*3800*/  HADD2 R3, R2, R58 ;  /* 0x0000003a02037230 */ /* 0x001fcc0000000000 */
[----:B------:R-:W0:Y:S02]  /*3810*/  ATOMS.CAST.SPIN R3, [R0], R2, R3 ;  /* 0x000000020003738d */ /* 0x000e240001800003 */
[----:B0-----:R-:W-:-:S13]  /*3820*/  ISETP.EQ.U32.AND P0, PT, R3, 0x1, PT ;  /* 0x000000010300780c */ /* 0x001fda0003f02070 */
[----:B------:R-:W-:Y:S05]  /*3830*/  @!P0 BRA `(.L_x_412) ;  /* 0xfffffffc00ec8947 */ /* 0x000fea000383ffff */
[----:B------:R-:W-:Y:S05]  /*3840*/  BRA `(.L_x_410) ;  /* 0x00000000000c7947 */ /* 0x000fea0003800000 */
.L_x_411:
[----:B------:R-:W2:Y:S02]  /*3850*/  LD.E R0, desc[UR8][R4.64] ;  /* 0x0000000804007980 */ /* 0x000ea4000c101900 */
[----:B--2---:R-:W-:-:S05]  /*3860*/  IADD3 R3, R58, R0, RZ ;  /* 0x000000003a037210 */ /* 0x004fca0007ffe0ff */
[----:B------:R0:W-:Y:S02]  /*3870*/  ST.E desc[UR8][R4.64], R3 ;  /* 0x0000000304007985 */ /* 0x0001e4000c101908 */
.L_x_410:
[----:B------:R-:W-:Y:S05]  /*3880*/  BSYNC B0 ;  /* 0x0000000000007941 */ /* 0x000fea0003800000 */
.L_x_409:
[----:B------:R1:W-:Y:S01]  /*3890*/  ATOM.E.ADD.F16x2.RN.STRONG.GPU P0, RZ, desc[UR8][R4.64+0x4], R57 ;  /* 0x0000043904ff79a2 */ /* 0x0003e2000810e1c8 */
[----:B------:R-:W-:Y:S04]  /*38a0*/  BSSY B0, `(.L_x_413) ;  /* 0x000000f000007945 */ /* 0x000fe80003800000 */
[----:B-1----:R-:W-:Y:S05]  /*38b0*/  @P0 BRA `(.L_x_414) ;  /* 0x0000000000340947 */ /* 0x002fea0003800000 */
[----:B------:R-:W1:Y:S02]  /*38c0*/  QSPC.E.S P0, RZ, [R4+0x4] ;  /* 0x0000040004ff73aa */ /* 0x000e640000000500 */
[----:B-1----:R-:W-:Y:S05]  /*38d0*/  @!P0 BRA `(.L_x_415) ;  /* 0x0000000000208947 */ /* 0x002fea0003800000 */
[----:B------:R-:W-:-:S04]  /*38e0*/  MOV R2, R4 ;  /* 0x0000000400027202 */ /* 0x000fc80000000f00 */
[----:B------:R-:W-:-:S07]  /*38f0*/  MOV R0, R2 ;  /* 0x0000000200007202 */ /* 0x000fce0000000f00 */
.L_x_416:
[----:B------:R-:W0:Y:S02]  /*3900*/  LDS R2, [R0+0x4] ;  /* 0x0000040000027984 */ /* 0x000e240000000800 */
[----:B0-----:R-:W-:-:S10]  /*3910*/  HFMA2.MMA R3, R2, 1, 1, R57 ;  /* 0x3c003c0002037835 */ /* 0x001fd40000000039 */
[----:B------:R-:W0:Y:S02]  /*3920*/  ATOMS.CAST.SPIN R3, [R0+0x4], R2, R3 ;  /* 0x000004020003738d */ /* 0x000e240001800003 */
[----:B0-----:R-:W-:-:S13]  /*3930*/  ISETP.EQ.U32.AND P0, PT, R3, 0x1, PT ;  /* 0x000000010300780c */ /* 0x001fda0003f02070 */
[----:B------:R-:W-:Y:S05]  /*3940*/  @!P0 BRA `(.L_x_416) ;  /* 0xfffffffc00ec8947 */ /* 0x000fea000383ffff */
[----:B------:R-:W-:Y:S05]  /*3950*/  BRA `(.L_x_414) ;  /* 0x00000000000c7947 */ /* 0x000fea0003800000 */
.L_x_415:
[----:B------:R-:W0:Y:S02]  /*3960*/  LD.E R0, desc[UR8][R4.64+0x4] ;  /* 0x0000040804007980 */ /* 0x000e24000c101900 */
[----:B0-----:R-:W-:-:S05]  /*3970*/  IADD3 R3, R57, R0, RZ ;  /* 0x0000000039037210 */ /* 0x001fca0007ffe0ff */
[----:B------:R1:W-:Y:S02]  /*3980*/  ST.E desc[UR8][R4.64+0x4], R3 ;  /* 0x0000040304007985 */ /* 0x0003e4000c101908 */
.L_x_414:
[----:B------:R-:W-:Y:S05]  /*3990*/  BSYNC B0 ;  /* 0x0000000000007941 */ /* 0x000fea0003800000 */
.L_x_413:
        /* <DEDUP_REMOVED lines=10> */
.L_x_420:
[----:B------:R-:W0:Y:S02]  /*3a40*/  LDS R2, [R0] ;  /* 0x0000000000027984 */ /* 0x000e240000000800 */
[----:B0-----:R-:W-:-:S06]  /*3a50*/  HADD2 R3, R2, R56 ;  /* 0x0000003802037230 */ /* 0x001fcc0000000000 */
[----:B------:R-:W0:Y:S02]  /*3a60*/  ATOMS.CAST.SPIN R3, [R0], R2, R3 ;  /* 0x000000020003738d */ /* 0x000e240001800003 */
[----:B0-----:R-:W-:-:S13]  /*3a70*/  ISETP.EQ.U32.AND P0, PT, R3, 0x1, PT ;  /* 0x000000010300780c */ /* 0x001fda0003f02070 */
[----:B------:R-:W-:Y:S05]  /*3a80*/  @!P0 BRA `(.L_x_420) ;  /* 0xfffffffc00ec8947 */ /* 0x000fea000383ffff */
[----:B------:R-:W-:Y:S05]  /*3a90*/  BRA `(.L_x_418) ;  /* 0x00000000000c7947 */ /* 0x000fea0003800000 */
.L_x_419:
[----:B------:R-:W2:Y:S02]  /*3aa0*/  LD.E R0, desc[UR8][R4.64] ;  /* 0x0000000804007980 */ /* 0x000ea4000c101900 */
[----:B--2---:R-:W-:-:S05]  /*3ab0*/  IADD3 R3, R56, R0, RZ ;  /* 0x0000000038037210 */ /* 0x004fca0007ffe0ff */
[----:B------:R0:W-:Y:S02]  /*3ac0*/  ST.E desc[UR8][R4.64], R3 ;  /* 0x0000000304007985 */ /* 0x0001e4000c101908 */
.L_x_418:
[----:B------:R-:W-:Y:S05]  /*3ad0*/  BSYNC B0 ;  /* 0x0000000000007941 */ /* 0x000fea0003800000 */
.L_x_417:
[----:B------:R1:W-:Y:S01]  /*3ae0*/  ATOM.E.ADD.F16x2.RN.STRONG.GPU P0, RZ, desc[UR8][R4.64+0x4], R55 ;  /* 0x0000043704ff79a2 */ /* 0x0003e2000810e1c8 */
[----:B------:R-:W-:Y:S04]  /*3af0*/  BSSY B0, `(.L_x_421) ;  /* 0x000000f000007945 */ /* 0x000fe80003800000 */
[----:B-1----:R-:W-:Y:S05]  /*3b00*/  @P0 BRA `(.L_x_422) ;  /* 0x0000000000340947 */ /* 0x002fea0003800000 */
[----:B------:R-:W1:Y:S02]  /*3b10*/  QSPC.E.S P0, RZ, [R4+0x4] ;  /* 0x0000040004ff73aa */ /* 0x000e640000000500 */
[----:B-1----:R-:W-:Y:S05]  /*3b20*/  @!P0 BRA `(.L_x_423) ;  /* 0x0000000000208947 */ /* 0x002fea0003800000 */
[----:B------:R-:W-:-:S04]  /*3b30*/  MOV R2, R4 ;  /* 0x0000000400027202 */ /* 0x000fc80000000f00 */
[----:B------:R-:W-:-:S07]  /*3b40*/  MOV R0, R2 ;  /* 0x0000000200007202 */ /* 0x000fce0000000f00 */
.L_x_424:
[----:B------:R-:W0:Y:S02]  /*3b50*/  LDS R2, [R0+0x4] ;  /* 0x0000040000027984 */ /* 0x000e240000000800 */
[----:B0-----:R-:W-:-:S10]  /*3b60*/  HFMA2.MMA R3, R2, 1, 1, R55 ;  /* 0x3c003c0002037835 */ /* 0x001fd40000000037 */
[----:B------:R-:W0:Y:S02]  /*3b70*/  ATOMS.CAST.SPIN R3, [R0+0x4], R2, R3 ;  /* 0x000004020003738d */ /* 0x000e240001800003 */
[----:B0-----:R-:W-:-:S13]  /*3b80*/  ISETP.EQ.U32.AND P0, PT, R3, 0x1, PT ;  /* 0x000000010300780c */ /* 0x001fda0003f02070 */
[----:B------:R-:W-:Y:S05]  /*3b90*/  @!P0 BRA `(.L_x_424) ;  /* 0xfffffffc00ec8947 */ /* 0x000fea000383ffff */
[----:B------:R-:W-:Y:S05]  /*3ba0*/  BRA `(.L_x_422) ;  /* 0x00000000000c7947 */ /* 0x000fea0003800000 */
.L_x_423:
[----:B------:R-:W0:Y:S02]  /*3bb0*/  LD.E R0, desc[UR8][R4.64+0x4] ;  /* 0x0000040804007980 */ /* 0x000e24000c101900 */
[----:B0-----:R-:W-:-:S05]  /*3bc0*/  IADD3 R3, R55, R0, RZ ;  /* 0x0000000037037210 */ /* 0x001fca0007ffe0ff */
[----:B------:R1:W-:Y:S02]  /*3bd0*/  ST.E desc[UR8][R4.64+0x4], R3 ;  /* 0x0000040304007985 */ /* 0x0003e4000c101908 */
.L_x_422:
[----:B------:R-:W-:Y:S05]  /*3be0*/  BSYNC B0 ;  /* 0x0000000000007941 */ /* 0x000fea0003800000 */
.L_x_421:
        /* <DEDUP_REMOVED lines=10> */
.L_x_428:
[----:B------:R-:W0:Y:S02]  /*3c90*/  LDS R2, [R0] ;  /* 0x0000000000027984 */ /* 0x000e240000000800 */
[----:B0-----:R-:W-:-:S06]  /*3ca0*/  HADD2 R3, R2, R54 ;  /* 0x0000003602037230 */ /* 0x001fcc0000000000 */
[----:B------:R-:W0:Y:S02]  /*3cb0*/  ATOMS.CAST.SPIN R3, [R0], R2, R3 ;  /* 0x000000020003738d */ /* 0x000e240001800003 */
[----:B0-----:R-:W-:-:S13]  /*3cc0*/  ISETP.EQ.U32.AND P0, PT, R3, 0x1, PT ;  /* 0x000000010300780c */ /* 0x001fda0003f02070 */
[----:B------:R-:W-:Y:S05]  /*3cd0*/  @!P0 BRA `(.L_x_428) ;  /* 0xfffffffc00ec8947 */ /* 0x000fea000383ffff */
[----:B------:R-:W-:Y:S05]  /*3ce0*/  BRA `(.L_x_426) ;  /* 0x00000000000c7947 */ /* 0x000fea0003800000 */
.L_x_427:
[----:B------:R-:W2:Y:S02]  /*3cf0*/  LD.E R0, desc[UR8][R4.64] ;  /* 0x0000000804007980 */ /* 0x000ea4000c101900 */
[----:B--2---:R-:W-:-:S05]  /*3d00*/  IADD3 R3, R54, R0, RZ ;  /* 0x0000000036037210 */ /* 0x004fca0007ffe0ff */
[----:B------:R0:W-:Y:S02]  /*3d10*/  ST.E desc[UR8][R4.64], R3 ;  /* 0x0000000304007985 */ /* 0x0001e4000c101908 */
.L_x_426:
[----:B------:R-:W-:Y:S05]  /*3d20*/  BSYNC B0 ;  /* 0x0000000000007941 */ /* 0x000fea0003800000 */
.L_x_425:
[----:B------:R1:W-:Y:S01]  /*3d30*/  ATOM.E.ADD.F16x2.RN.STRONG.GPU P0, RZ, desc[UR8][R4.64+0x4], R53 ;  /* 0x0000043504ff79a2 */ /* 0x0003e2000810e1c8 */
[----:B------:R-:W-:Y:S04]  /*3d40*/  BSSY B0, `(.L_x_429) ;  /* 0x000000f000007945 */ /* 0x000fe80003800000 */
[----:B-1----:R-:W-:Y:S05]  /*3d50*/  @P0 BRA `(.L_x_430) ;  /* 0x0000000000340947 */ /* 0x002fea0003800000 */
[----:B------:R-:W1:Y:S02]  /*3d60*/  QSPC.E.S P0, RZ, [R4+0x4] ;  /* 0x0000040004ff73aa */ /* 0x000e640000000500 */
[----:B-1----:R-:W-:Y:S05]  /*3d70*/  @!P0 BRA `(.L_x_431) ;  /* 0x0000000000208947 */ /* 0x002fea0003800000 */
[----:B------:R-:W-:-:S04]  /*3d80*/  MOV R2, R4 ;  /* 0x0000000400027202 */ /* 0x000fc80000000f00 */
[----:B------:R-:W-:-:S07]  /*3d90*/  MOV R0, R2 ;  /* 0x0000000200007202 */ /* 0x000fce0000000f00 */
.L_x_432:
[----:B------:R-:W0:Y:S02]  /*3da0*/  LDS R2, [R0+0x4] ;  /* 0x0000040000027984 */ /* 0x000e240000000800 */
[----:B0-----:R-:W-:-:S10]  /*3db0*/  HFMA2.MMA R3, R2, 1, 1, R53 ;  /* 0x3c003c0002037835 */ /* 0x001fd40000000035 */
[----:B------:R-:W0:Y:S02]  /*3dc0*/  ATOMS.CAST.SPIN R3, [R0+0x4], R2, R3 ;  /* 0x000004020003738d */ /* 0x000e240001800003 */
[----:B0-----:R-:W-:-:S13]  /*3dd0*/  ISETP.EQ.U32.AND P0, PT, R3, 0x1, PT ;  /* 0x000000010300780c */ /* 0x001fda0003f02070 */
[----:B------:R-:W-:Y:S05]  /*3de0*/  @!P0 BRA `(.L_x_432) ;  /* 0xfffffffc00ec8947 */ /* 0x000fea000383ffff */
[----:B------:R-:W-:Y:S05]  /*3df0*/  BRA `(.L_x_430) ;  /* 0x00000000000c7947 */ /* 0x000fea0003800000 */
.L_x_431:
[----:B------:R-:W0:Y:S02]  /*3e00*/  LD.E R0, desc[UR8][R4.64+0x4] ;  /* 0x0000040804007980 */ /* 0x000e24000c101900 */
[----:B0-----:R-:W-:-:S05]  /*3e10*/  IADD3 R3, R53, R0, RZ ;  /* 0x0000000035037210 */ /* 0x001fca0007ffe0ff */
[----:B------:R1:W-:Y:S02]  /*3e20*/  ST.E desc[UR8][R4.64+0x4], R3 ;  /* 0x0000040304007985 */ /* 0x0003e4000c101908 */
.L_x_430:
[----:B------:R-:W-:Y:S05]  /*3e30*/  BSYNC B0 ;  /* 0x0000000000007941 */ /* 0x000fea0003800000 */
.L_x_429:
        /* <DEDUP_REMOVED lines=10> */
.L_x_436:
[----:B------:R-:W0:Y:S02]  /*3ee0*/  LDS R2, [R0] ;  /* 0x0000000000027984 */ /* 0x000e240000000800 */
[----:B0-----:R-:W-:-:S06]  /*3ef0*/  HADD2 R3, R2, R52 ;  /* 0x0000003402037230 */ /* 0x001fcc0000000000 */
[----:B------:R-:W0:Y:S02]  /*3f00*/  ATOMS.CAST.SPIN R3, [R0], R2, R3 ;  /* 0x000000020003738d */ /* 0x000e240001800003 */
[----:B0-----:R-:W-:-:S13]  /*3f10*/  ISETP.EQ.U32.AND P0, PT, R3, 0x1, PT ;  /* 0x000000010300780c */ /* 0x001fda0003f02070 */
[----:B------:R-:W-:Y:S05]  /*3f20*/  @!P0 BRA `(.L_x_436) ;  /* 0xfffffffc00ec8947 */ /* 0x000fea000383ffff */
[----:B------:R-:W-:Y:S05]  /*3f30*/  BRA `(.L_x_434) ;  /* 0x00000000000c7947 */ /* 0x000fea0003800000 */
.L_x_435:
[----:B------:R-:W2:Y:S02]  /*3f40*/  LD.E R0, desc[UR8][R4.64] ;  /* 0x0000000804007980 */ /* 0x000ea4000c101900 */
[----:B--2---:R-:W-:-:S05]  /*3f50*/  IADD3 R3, R52, R0, RZ ;  /* 0x0000000034037210 */ /* 0x004fca0007ffe0ff */
[----:B------:R0:W-:Y:S02]  /*3f60*/  ST.E desc[UR8][R4.64], R3 ;  /* 0x0000000304007985 */ /* 0x0001e4000c101908 */
.L_x_434:
[----:B------:R-:W-:Y:S05]  /*3f70*/  BSYNC B0 ;  /* 0x0000000000007941 */ /* 0x000fea0003800000 */
.L_x_433:
[----:B------:R1:W-:Y:S02]  /*3f80*/  ATOM.E.ADD.F16x2.RN.STRONG.GPU P0, RZ, desc[UR8][R4.64+0x4], R51 ;  /* 0x0000043304ff79a2 */ /* 0x0003e4000810e1c8 */
[----:B-1----:R-:W-:Y:S05]  /*3f90*/  @P0 EXIT ;  /* 0x000000000000094d */ /* 0x002fea0003800000 */
[----:B------:R-:W1:Y:S02]  /*3fa0*/  QSPC.E.S P0, RZ, [R4+0x4] ;  /* 0x0000040004ff73aa */ /* 0x000e640000000500 */
[----:B-1----:R-:W-:Y:S05]  /*3fb0*/  @!P0 BRA `(.L_x_437) ;  /* 0x0000000000208947 */ /* 0x002fea0003800000 */
[----:B------:R-:W-:-:S04]  /*3fc0*/  MOV R2, R4 ;  /* 0x0000000400027202 */ /* 0x000fc80000000f00 */
[----:B------:R-:W-:-:S07]  /*3fd0*/  MOV R0, R2 ;  /* 0x0000000200007202 */ /* 0x000fce0000000f00 */
.L_x_438:
[----:B------:R-:W0:Y:S02]  /*3fe0*/  LDS R2, [R0+0x4] ;  /* 0x0000040000027984 */ /* 0x000e240000000800 */
[----:B0-----:R-:W-:-:S10]  /*3ff0*/  HFMA2.MMA R3, R2, 1, 1, R51 ;  /* 0x3c003c0002037835 */ /* 0x001fd40000000033 */
[----:B------:R-:W0:Y:S02]  /*4000*/  ATOMS.CAST.SPIN R3, [R0+0x4], R2, R3 ;  /* 0x000004020003738d */ /* 0x000e240001800003 */
[----:B0-----:R-:W-:-:S13]  /*4010*/  ISETP.EQ.U32.AND P0, PT, R3, 0x1, PT ;  /* 0x000000010300780c */ /* 0x001fda0003f02070 */
[----:B------:R-:W-:Y:S05]  /*4020*/  @!P0 BRA `(.L_x_438) ;  /* 0xfffffffc00ec8947 */ /* 0x000fea000383ffff */
[----:B------:R-:W-:Y:S05]  /*4030*/  EXIT ;  /* 0x000000000000794d */ /* 0x000fea0003800000 */
.L_x_437:
[----:B------:R-:W0:Y:S02]  /*4040*/  LD.E R0, desc[UR8][R4.64+0x4] ;  /* 0x0000040804007980 */ /* 0x000e24000c101900 */
[----:B0-----:R-:W-:-:S05]  /*4050*/  IADD3 R3, R51, R0, RZ ;  /* 0x0000000033037210 */ /* 0x001fca0007ffe0ff */
[----:B------:R-:W-:Y:S01]  /*4060*/  ST.E desc[UR8][R4.64+0x4], R3 ;  /* 0x0000040304007985 */ /* 0x000fe2000c101908 */
[----:B------:R-:W-:Y:S05]  /*4070*/  EXIT ;  /* 0x000000000000794d */ /* 0x000fea0003800000 */
.L_x_439:
        /* <DEDUP_REMOVED lines=16> */
.L_x_3216:


//--------------------- .text._Z23gemm_half_q_half_kernelILi4ELi6ELb0ELb0ELi64EEvPK6__halfPKjS4_S2_PS0_iiiiPKtS7_iiiiiibS2_i --------------------------
	.section	.text._Z23gemm_half_q_half_kernelILi4ELi6ELb0ELb0ELi64EEvPK6__halfPKjS4_S2_PS0_iiiiPKtS7_iiiiiibS2_i,"ax",@progbits
	.align	128
        .global         _Z23gemm_half_q_half_kernelILi4ELi6ELb0ELb0ELi64EEvPK6__halfPKjS4_S2_PS0_iiiiPKtS7_iiiiiibS2_i
        .type           _Z23gemm_half_q_half_kernelILi4ELi6ELb0ELb0ELi64EEvPK6__halfPKjS4_S2_PS0_iiiiPKtS7_iiiiiibS2_i,@function
        .size           _Z23gemm_half_q_half_kernelILi4ELi6ELb0ELb0ELi64EEvPK6__halfPKjS4_S2_PS0_iiiiPKtS7_iiiiiibS2_i,(.L_x_3217 - _Z23gemm_half_q_half_kernelILi4ELi6ELb0ELb0ELi64EEvPK6__halfPKjS4_S2_PS0_iiiiPKtS7_iiiiiibS2_i)
        .other          _Z23gemm_half_q_half_kernelILi4ELi6ELb0ELb0ELi64EEvPK6__halfPKjS4_S2_PS0_iiiiPKtS7_iiiiiibS2_i,@"STO_CUDA_ENTRY STV_DEFAULT"
_Z23gemm_half_q_half_kernelILi4ELi6ELb0ELb0ELi64EEvPK6__halfPKjS4_S2_PS0_iiiiPKtS7_iiiiiibS2_i:
.text._Z23gemm_half_q_half_kernelILi4ELi6ELb0ELb0ELi64EEvPK6__halfPKjS4_S2_PS0_iiiiPKtS7_iiiiiibS2_i:
        /* <DEDUP_REMOVED lines=45> */
.L_x_444:
        /* <DEDUP_REMOVED lines=16> */
.L_x_443:
        /* <DEDUP_REMOVED lines=16> */
.L_x_442:
        /* <DEDUP_REMOVED lines=17> */
.L_x_446:
        /* <DEDUP_REMOVED lines=16> */
.L_x_445:
        /* <DEDUP_REMOVED lines=14> */
.L_x_441:
[----:B------:R-:W-:Y:S05]  /*07c0*/  BSYNC B0 ;  /* 0x0000000000007941 */ /* 0x000fea0003800000 */
.L_x_440:
        /* <DEDUP_REMOVED lines=20> */
[----:B-1----:R-:W-:-:S11]  /*0910*/  IADD3 R12, R60, -0x3, RZ ;  /* 0xfffffffd3c0c7810 */ /* 0x002fd60007ffe0ff */
.L_x_449:
[----:B--2---:R-:W-:Y:S01]  /*0920*/  IMAD.WIDE R4, R59, 0x2, R2 ;  /* 0x000000023b047825 */ /* 0x004fe200078e0202 */
        /* <DEDUP_REMOVED lines=10> */
.L_x_448:
[----:B--2---:R-:W-:-:S04]  /*09d0*/  IADD3 R4, R60, -R7, RZ ;  /* 0x800000073c047210 */ /* 0x004fc80007ffe0ff */
        /* <DEDUP_REMOVED lines=9> */
.L_x_447:
[----:B------:R-:W3:Y:S01]  /*0a70*/  LDC.64 R10, c[0x0][0x248] ;  /* 0x00009200ff0a7b82 */ /* 0x000ee20000000a00 */
[----:B0-2---:R-:W-:-:S05]  /*0a80*/  SHF.L.U32 R3, R62, 0x7, RZ ;  /* 0x000000073e037819 */ /* 0x005fca00000006ff */
[----:B---3--:R-:W-:-:S05]  /*0a90*/  IMAD.WIDE R2, R3, 0x2, R10 ;  /* 0x0000000203027825 */ /* 0x008fca00078e020a */
[----:B------:R0:W5:Y:S01]  /*0aa0*/  LDG.E.U16.CONSTANT R48, desc[UR8][R2.64+0x2] ;  /* 0x0000020802307981 */ /* 0x000162000c1e9500 */
[----:B------:R-:W-:Y:S01]  /*0ab0*/  BAR.SYNC.DEFER_BLOCKING 0x0 ;  /* 0x0000000000007b1d */ /* 0x000fe20000010000 */
[----:B------:R-:W-:-:S13]  /*0ac0*/  ISETP.GE.AND P0, PT, R61, R0, PT ;  /* 0x000000003d00720c */ /* 0x000fda0003f06270 */
[----:B0-----:R-:W-:Y:S05]  /*0ad0*/  @P0 BRA `(.L_x_450) ;  /* 0x0000000000d00947 */ /* 0x001fea0003800000 */
[----:B------:R0:W5:Y:S01]  /*0ae0*/  LDG.E.U16.CONSTANT R7, desc[UR8][R2.64] ;  /* 0x0000000802077981 */ /* 0x000162000c1e9500 */
[----:B-1----:R-:W1:Y:S01]  /*0af0*/  LDC.64 R12, c[0x0][0x220] ;  /* 0x00008800ff0c7b82 */ /* 0x002e620000000a00 */
[----:B------:R-:W-:Y:S02]  /*0b00*/  SHF.R.S32.HI R5, RZ, 0x1f, R6 ;  /* 0x0000001fff057819 */ /* 0x000fe40000011406 */
[----:B------:R-:W-:Y:S02]  /*0b10*/  SHF.L.U32 R4, R6, 0x2, RZ ;  /* 0x0000000206047819 */ /* 0x000fe400000006ff */
[----:B------:R-:W-:Y:S02]  /*0b20*/  LEA.HI R5, R5, R6, RZ, 0x3 ;  /* 0x0000000605057211 */ /* 0x000fe400078f18ff */
[----:B------:R-:W-:Y:S02]  /*0b30*/  MOV R16, RZ ;  /* 0x000000ff00107202 */ /* 0x000fe40000000f00 */
[----:B------:R-:W-:-:S02]  /*0b40*/  MOV R17, R61 ;  /* 0x0000003d00117202 */ /* 0x000fc40000000f00 */
[----:B------:R-:W-:Y:S02]  /*0b50*/  LOP3.LUT R14, R4, 0x10, RZ, 0xc0, !PT ;  /* 0x00000010040e7812 */ /* 0x000fe400078ec0ff */
[----:B0-----:R-:W-:-:S07]  /*0b60*/  SHF.R.S32.HI R15, RZ, 0x3, R5 ;  /* 0x00000003ff0f7819 */ /* 0x001fce0000011405 */
.L_x_451:
        /* <DEDUP_REMOVED lines=43> */
.L_x_450:
        /* <DEDUP_REMOVED lines=10> */
[----:B------:R-:W-:Y:S02]  /*0ec0*/  ISETP.GT.AND P6, PT, R61, UR10, PT ;  /* 0x0000000a3d007c0c */ /* 0x000fe4000bfc4270 */
[----:B-1----:R-:W-:Y:S01]  /*0ed0*/  LEA.HI R9, R3, R0, RZ, 0x5 ;  /* 0x0000000003097211 */ /* 0x002fe200078f28ff */
[----:B------:R-:W-:Y:S01]  /*0ee0*/  HFMA2.MMA R0, -RZ, RZ, 0, 0 ;  /* 0x00000000ff007435 */ /* 0x000fe200000001ff */
[----:B------:R-:W-:Y:S02]  /*0ef0*/  MOV R3, RZ ;  /* 0x000000ff00037202 */ /* 0x000fe40000000f00 */
[C---:B0-----:R-:W-:Y:S02]  /*0f00*/  ISETP.GT.AND P3, PT, R61.reuse, R2, PT ;  /* 0x000000023d00720c */ /* 0x041fe40003f64270 */
[----:B---3--:R-:W-:Y:S01]  /*0f10*/  ISETP.GT.AND P5, PT, R61, R4, PT ;  /* 0x000000043d00720c */ /* 0x008fe20003fa4270 */
        /* <DEDUP_REMOVED lines=8> */
.L_x_452:
        /* <DEDUP_REMOVED lines=8> */
.L_x_453:
        /* <DEDUP_REMOVED lines=10> */
.L_x_454:
        /* <DEDUP_REMOVED lines=8> */
.L_x_455:
        /* <DEDUP_REMOVED lines=10> */
.L_x_456:
        /* <DEDUP_REMOVED lines=30> */
.L_x_459:
        /* <DEDUP_REMOVED lines=22> */
[----:B-----5:R-:W-:Y:S01]  /*1520*/  SHF.R.U32.HI R29, RZ, 0xf, R14 ;  /* 0x0000000fff1d7819 */ /* 0x020fe2000001160e */
[----:B------:R-:W-:Y:S01]  /*1530*/  HFMA2.MMA R2, -RZ, RZ, 0, 0.125 ;  /* 0x00003000ff027435 */ /* 0x000fe200000001ff */
[----:B------:R-:W-:Y:S02]  /*1540*/  SHF.R.U32.HI R36, RZ, 0xe, R10 ;  /* 0x0000000eff247819 */ /* 0x000fe4000001160a */
[----:B------:R-:W-:Y:S02]  /*1550*/  LOP3.LUT R29, R29, 0x10001, RZ, 0xc0, !PT ;  /* 0x000100011d1d7812 */ /* 0x000fe400078ec0ff */
[--C-:B------:R-:W-:Y:S02]  /*1560*/  SHF.R.U32.HI R25, RZ, 0xf, R12.reuse ;  /* 0x0000000fff197819 */ /* 0x100fe4000001160c */
[----:B------:R-:W-:Y:S02]  /*1570*/  SHF.R.U32.HI R27, RZ, 0xf, R13 ;  /* 0x0000000fff1b7819 */ /* 0x000fe4000001160d */
[----:B------:R-:W-:-:S02]  /*1580*/  SHF.R.U32.HI R20, RZ, 0x6, R12 ;  /* 0x00000006ff147819 */ /* 0x000fc4000001160c */
[C---:B------:R-:W-:Y:S02]  /*1590*/  LOP3.LUT R16, R12.reuse, 0x380038, RZ, 0xc0, !PT ;  /* 0x003800380c107812 */ /* 0x040fe400078ec0ff */
[----:B------:R-:W-:Y:S02]  /*15a0*/  SHF.R.U32.HI R33, RZ, 0x6, R12 ;  /* 0x00000006ff217819 */ /* 0x000fe4000001160c */
[----:B------:R-:W-:Y:S02]  /*15b0*/  LOP3.LUT R63, R12, 0x70007, RZ, 0xc0, !PT ;  /* 0x000700070c3f7812 */ /* 0x000fe400078ec0ff */
[--C-:B------:R-:W-:Y:S02]  /*15c0*/  SHF.R.U32.HI R31, RZ, 0xf, R15.reuse ;  /* 0x0000000fff1f7819 */ /* 0x100fe4000001160f */
[----:B------:R-:W-:Y:S02]  /*15d0*/  LOP3.LUT R0, R15, 0x380038, RZ, 0xc0, !PT ;  /* 0x003800380f007812 */ /* 0x000fe400078ec0ff */
[----:B------:R-:W-:-:S02]  /*15e0*/  SHF.R.U32.HI R32, RZ, 0x6, R15 ;  /* 0x00000006ff207819 */ /* 0x000fc4000001160f */
[----:B------:R-:W-:Y:S02]  /*15f0*/  LOP3.LUT R34, R15, 0x70007, RZ, 0xc0, !PT ;  /* 0x000700070f227812 */ /* 0x000fe400078ec0ff */
[--C-:B------:R-:W-:Y:S02]  /*1600*/  SHF.R.U32.HI R18, RZ, 0x6, R14.reuse ;  /* 0x00000006ff127819 */ /* 0x100fe4000001160e */
[C---:B------:R-:W-:Y:S02]  /*1610*/  LOP3.LUT R12, R14.reuse, 0x380038, RZ, 0xc0, !PT ;  /* 0x003800380e0c7812 */ /* 0x040fe400078ec0ff */
[----:B------:R-:W-:Y:S02]  /*1620*/  SHF.R.U32.HI R65, RZ, 0x6, R14 ;  /* 0x00000006ff417819 */ /* 0x000fe4000001160e */
[----:B------:R-:W-:Y:S02]  /*1630*/  LOP3.LUT R69, R14, 0x70007, RZ, 0xc0, !PT ;  /* 0x000700070e457812 */ /* 0x000fe400078ec0ff */
[----:B------:R-:W-:-:S02]  /*1640*/  LOP3.LUT R36, R29, 0x20002, R36, 0xf8, !PT ;  /* 0x000200021d247812 */ /* 0x000fc400078ef824 */
[--C-:B------:R-:W-:Y:S02]  /*1650*/  SHF.R.U32.HI R19, RZ, 0x6, R13.reuse ;  /* 0x00000006ff137819 */ /* 0x100fe4000001160d */
[C---:B------:R-:W-:Y:S02]  /*1660*/  LOP3.LUT R15, R13.reuse, 0x380038, RZ, 0xc0, !PT ;  /* 0x003800380d0f7812 */ /* 0x040fe400078ec0ff */
[----:B------:R-:W-:Y:S02]  /*1670*/  SHF.R.U32.HI R35, RZ, 0x6, R13 ;  /* 0x00000006ff237819 */ /* 0x000fe4000001160d */
[----:B------:R-:W-:Y:S02]  /*1680*/  LOP3.LUT R67, R13, 0x70007, RZ, 0xc0, !PT ;  /* 0x000700070d437812 */ /* 0x000fe400078ec0ff */
[----:B------:R-:W-:Y:S02]  /*1690*/  SHF.R.U32.HI R26, RZ, 0xe, R8 ;  /* 0x0000000eff1a7819 */ /* 0x000fe40000011608 */
[----:B------:R-:W-:-:S02]  /*16a0*/  SHF.R.U32.HI R30, RZ, 0xe, R9 ;  /* 0x0000000eff1e7819 */ /* 0x000fc40000011609 */
[--C-:B------:R-:W-:Y:S02]  /*16b0*/  SHF.R.U32.HI R22, RZ, 0x6, R9.reuse ;  /* 0x00000006ff167819 */ /* 0x100fe40000011609 */
[C---:B------:R-:W-:Y:S02]  /*16c0*/  LOP3.LUT R14, R9.reuse, 0x380038, RZ, 0xc0, !PT ;  /* 0x00380038090e7812 */ /* 0x040fe400078ec0ff */
[----:B------:R-:W-:Y:S02]  /*16d0*/  SHF.R.U32.HI R84, RZ, 0x6, R9 ;  /* 0x00000006ff547819 */ /* 0x000fe40000011609 */
[----:B------:R-:W-:Y:S02]  /*16e0*/  LOP3.LUT R76, R9, 0x70007, RZ, 0xc0, !PT ;  /* 0x00070007094c7812 */ /* 0x000fe400078ec0ff */
[----:B------:R-:W-:Y:S02]  /*16f0*/  LOP3.LUT R25, R25, 0x10001, RZ, 0xc0, !PT ;  /* 0x0001000119197812 */ /* 0x000fe400078ec0ff */
[----:B------:R-:W-:-:S02]  /*1700*/  LOP3.LUT R27, R27, 0x10001, RZ, 0xc0, !PT ;  /* 0x000100011b1b7812 */ /* 0x000fc400078ec0ff */
[----:B------:R-:W-:Y:S02]  /*1710*/  SHF.R.U32.HI R24, RZ, 0x6, R8 ;  /* 0x00000006ff187819 */ /* 0x000fe40000011608 */
[--C-:B------:R-:W-:Y:S02]  /*1720*/  SHF.R.U32.HI R21, RZ, 0x6, R10.reuse ;  /* 0x00000006ff157819 */ /* 0x100fe4000001160a */
[C---:B------:R-:W-:Y:S02]  /*1730*/  LOP3.LUT R13, R10.reuse, 0x380038, RZ, 0xc0, !PT ;  /* 0x003800380a0d7812 */ /* 0x040fe400078ec0ff */
[----:B------:R-:W-:Y:S02]  /*1740*/  SHF.R.U32.HI R86, RZ, 0x6, R10 ;  /* 0x00000006ff567819 */ /* 0x000fe4000001160a */
[----:B------:R-:W-:Y:S02]  /*1750*/  LOP3.LUT R78, R10, 0x70007, RZ, 0xc0, !PT ;  /* 0x000700070a4e7812 */ /* 0x000fe400078ec0ff */
[----:B------:R-:W-:-:S02]  /*1760*/  SHF.R.U32.HI R38, RZ, 0xe, R11 ;  /* 0x0000000eff267819 */ /* 0x000fc4000001160b */
[C---:B------:R-:W-:Y:S02]  /*1770*/  LOP3.LUT R28, R11.reuse, 0x380038, RZ, 0xc0, !PT ;  /* 0x003800380b1c7812 */ /* 0x040fe400078ec0ff */
[----:B------:R-:W-:Y:S02]  /*1780*/  SHF.R.U32.HI R80, RZ, 0x6, R11 ;  /* 0x00000006ff507819 */ /* 0x000fe4000001160b */
[----:B------:R-:W-:Y:S02]  /*1790*/  LOP3.LUT R72, R11, 0x70007, RZ, 0xc0, !PT ;  /* 0x000700070b487812 */ /* 0x000fe400078ec0ff */
[----:B------:R-:W-:Y:S02]  /*17a0*/  LOP3.LUT R31, R31, 0x10001, RZ, 0xc0, !PT ;  /* 0x000100011f1f7812 */ /* 0x000fe400078ec0ff */
[----:B------:R-:W-:Y:S02]  /*17b0*/  LOP3.LUT R26, R25, 0x20002, R26, 0xf8, !PT ;  /* 0x00020002191a7812 */ /* 0x000fe400078ef81a */
[----:B------:R-:W-:-:S02]  /*17c0*/  LOP3.LUT R27, R27, 0x20002, R30, 0xf8, !PT ;  /* 0x000200021b1b7812 */ /* 0x000fc400078ef81e */
[----:B------:R-:W-:Y:S02]  /*17d0*/  LOP3.LUT R25, R24, 0x1c001c0, RZ, 0xc0, !PT ;  /* 0x01c001c018197812 */ /* 0x000fe400078ec0ff */
[----:B------:R-:W-:Y:S02]  /*17e0*/  MOV R23, 0x2400 ;  /* 0x0000240000177802 */ /* 0x000fe40000000f00 */
[----:B------:R-:W-:Y:S02]  /*17f0*/  LOP3.LUT R31, R31, 0x20002, R38, 0xf8, !PT ;  /* 0x000200021f1f7812 */ /* 0x000fe400078ef826 */
[----:B------:R-:W-:Y:S02]  /*1800*/  LOP3.LUT R46, R25, 0x64006400, RZ, 0xfc, !PT ;  /* 0x64006400192e7812 */ /* 0x000fe400078efcff */
[----:B------:R-:W-:Y:S02]  /*1810*/  LOP3.LUT R30, R18, 0x1c001c0, RZ, 0xc0, !PT ;  /* 0x01c001c0121e7812 */ /* 0x000fe400078ec0ff */
[----:B------:R-:W-:Y:S01]  /*1820*/  LOP3.LUT R17, R8, 0x380038, RZ, 0xc0, !PT ;  /* 0x0038003808117812 */ /* 0x000fe200078ec0ff */
[----:B------:R-:W-:Y:S01]  /*1830*/  HFMA2 R46, R46, R23.H0_H0, -20, -20 ;  /* 0xcd00cd002e2e7431 */ /* 0x000fe20000040017 */
[----:B------:R-:W-:-:S02]  /*1840*/  SHF.R.U32.HI R82, RZ, 0x6, R8 ;  /* 0x00000006ff527819 */ /* 0x000fc40000011608 */
[----:B------:R-:W-:Y:S01]  /*1850*/  LOP3.LUT R74, R8, 0x70007, RZ, 0xc0, !PT ;  /* 0x00070007084a7812 */ /* 0x000fe200078ec0ff */
[----:B------:R-:W-:Y:S01]  /*1860*/  HFMA2.MMA R8, -RZ, RZ, 0, 0.125 ;  /* 0x00003000ff087435 */ /* 0x000fe200000001ff */
[----:B------:R-:W-:Y:S02]  /*1870*/  LOP3.LUT R39, R14, 0x64006400, RZ, 0xfc, !PT ;  /* 0x640064000e277812 */ /* 0x000fe400078efcff */
[----:B------:R-:W-:Y:S02]  /*1880*/  LOP3.LUT R24, R24, 0x380038, RZ, 0xc0, !PT ;  /* 0x0038003818187812 */ /* 0x000fe400078ec0ff */
[----:B------:R-:W-:Y:S02]  /*1890*/  LOP3.LUT R18, R18, 0x380038, RZ, 0xc0, !PT ;  /* 0x0038003812127812 */ /* 0x000fe400078ec0ff */
[----:B------:R-:W-:Y:S02]  /*18a0*/  LOP3.LUT R77, R13, 0x64006400, RZ, 0xfc, !PT ;  /* 0x640064000d4d7812 */ /* 0x000fe400078efcff */
[----:B------:R-:W-:-:S02]  /*18b0*/  LOP3.LUT R17, R17, 0x64006400, RZ, 0xfc, !PT ;  /* 0x6400640011117812 */ /* 0x000fc400078efcff */
[----:B------:R-:W-:Y:S02]  /*18c0*/  LOP3.LUT R73, R12, 0x64006400, RZ, 0xfc, !PT ;  /* 0x640064000c497812 */ /* 0x000fe400078efcff */
[----:B------:R-:W-:Y:S02]  /*18d0*/  LOP3.LUT R75, R18, 0x64006400, RZ, 0xfc, !PT ;  /* 0x64006400124b7812 */ /* 0x000fe400078efcff */
[----:B------:R-:W-:Y:S01]  /*18e0*/  MOV R3, 0x2400 ;  /* 0x0000240000037802 */ /* 0x000fe20000000f00 */
[----:B------:R-:W-:Y:S01]  /*18f0*/  HFMA2 R66, R73, R8.H0_H0, -132, -132 ;  /* 0xd820d82049427431 */ /* 0x000fe20000040008 */
[----:B------:R-:W-:Y:S02]  /*1900*/  LOP3.LUT R63, R63, 0x64006400, RZ, 0xfc, !PT ;  /* 0x640064003f3f7812 */ /* 0x000fe400078efcff */
[----:B------:R-:W-:Y:S02]  /*1910*/  LOP3.LUT R69, R69, 0x64006400, RZ, 0xfc, !PT ;  /* 0x6400640045457812 */ /* 0x000fe400078efcff */
[----:B------:R-:W-:Y:S01]  /*1920*/  LOP3.LUT R34, R34, 0x64006400, RZ, 0xfc, !PT ;  /* 0x6400640022227812 */ /* 0x000fe200078efcff */
[----:B------:R-:W-:Y:S01]  /*1930*/  HADD2 R73, R63, -1028, -1028 ;  /* 0xe404e4043f497430 */ /* 0x000fe20000000000 */
[----:B------:R-:W-:Y:S01]  /*1940*/  LOP3.LUT R67, R67, 0x64006400, RZ, 0xfc, !PT ;  /* 0x6400640043437812 */ /* 0x000fe200078efcff */
[----:B------:R-:W-:Y:S01]  /*1950*/  HADD2 R69, R69, -1028, -1028 ;  /* 0xe404e40445457430 */ /* 0x000fe20000000000 */
[----:B------:R-:W-:-:S02]  /*1960*/  LOP3.LUT R33, R33, 0x70007, RZ, 0xc0, !PT ;  /* 0x0007000721217812 */ /* 0x000fc400078ec0ff */
[----:B------:R-:W-:Y:S02]  /*1970*/  LOP3.LUT R65, R65, 0x70007, RZ, 0xc0, !PT ;  /* 0x0007000741417812 */ /* 0x000fe400078ec0ff */
[----:B------:R-:W-:Y:S02]  /*1980*/  LOP3.LUT R33, R33, 0x64006400, RZ, 0xfc, !PT ;  /* 0x6400640021217812 */ /* 0x000fe400078efcff */
[----:B------:R-:W-:Y:S02]  /*1990*/  LOP3.LUT R65, R65, 0x64006400, RZ, 0xfc, !PT ;  /* 0x6400640041417812 */ /* 0x000fe400078efcff */
[----:B------:R-:W-:Y:S02]  /*19a0*/  LOP3.LUT R35, R35, 0x70007, RZ, 0xc0, !PT ;  /* 0x0007000723237812 */ /* 0x000fe400078ec0ff */
[----:B------:R-:W-:Y:S01]  /*19b0*/  LOP3.LUT R74, R74, 0x64006400, RZ, 0xfc, !PT ;  /* 0x640064004a4a7812 */ /* 0x000fe200078efcff */
[----:B------:R-:W-:Y:S01]  /*19c0*/  HADD2 R65, R65, -1028, -1028 ;  /* 0xe404e40441417430 */ /* 0x000fe20000000000 */
        /* <DEDUP_REMOVED lines=9> */
[----:B------:R-:W-:Y:S02]  /*1a60*/  ISETP.GE.AND P0, PT, R60, 0x2, PT ;  /* 0x000000023c00780c */ /* 0x000fe40003f06270 */
[----:B------:R-:W-:-:S05]  /*1a70*/  LOP3.LUT R84, R84, 0x64006400, RZ, 0xfc, !PT ;  /* 0x6400640054547812 */ /* 0x000fca00078efcff */
[----:B------:R-:W-:Y:S01]  /*1a80*/  HADD2 R84, R84, -1028, -1028 ;  /* 0xe404e40454547430 */ /* 0x000fe20000000000 */
[--C-:B--2---:R-:W-:Y:S02]  /*1a90*/  SHF.R.U32.HI R88, RZ, 0xd, R7.reuse ;  /* 0x0000000dff587819 */ /* 0x104fe40000011607 */
[C---:B------:R-:W-:Y:S02]  /*1aa0*/  LOP3.LUT R29, R7.reuse, 0x380038, RZ, 0xc0, !PT ;  /* 0x00380038071d7812 */ /* 0x040fe400078ec0ff */
[----:B------:R-:W-:Y:S02]  /*1ab0*/  SHF.R.U32.HI R40, RZ, 0x6, R7 ;  /* 0x00000006ff287819 */ /* 0x000fe40000011607 */
[----:B------:R-:W-:Y:S02]  /*1ac0*/  LOP3.LUT R79, R7, 0x70007, RZ, 0xc0, !PT ;  /* 0x00070007074f7812 */ /* 0x000fe400078ec0ff */
[--C-:B------:R-:W-:Y:S02]  /*1ad0*/  SHF.R.U32.HI R41, RZ, 0xd, R4.reuse ;  /* 0x0000000dff297819 */ /* 0x100fe40000011604 */
[----:B------:R-:W-:-:S02]  /*1ae0*/  SHF.R.U32.HI R9, RZ, 0x6, R4 ;  /* 0x00000006ff097819 */ /* 0x000fc40000011604 */
[C---:B------:R-:W-:Y:S02]  /*1af0*/  LOP3.LUT R7, R4.reuse, 0x380038, RZ, 0xc0, !PT ;  /* 0x0038003804077812 */ /* 0x040fe400078ec0ff */
[----:B------:R-:W-:Y:S02]  /*1b00*/  SHF.R.U32.HI R87, RZ, 0x6, R4 ;  /* 0x00000006ff577819 */ /* 0x000fe40000011604 */
[----:B------:R-:W-:Y:S02]  /*1b10*/  LOP3.LUT R81, R4, 0x70007, RZ, 0xc0, !PT ;  /* 0x0007000704517812 */ /* 0x000fe400078ec0ff */
[--C-:B------:R-:W-:Y:S02]  /*1b20*/  SHF.R.U32.HI R42, RZ, 0xd, R5.reuse ;  /* 0x0000000dff2a7819 */ /* 0x100fe40000011605 */
[----:B------:R-:W-:Y:S02]  /*1b30*/  SHF.R.U32.HI R10, RZ, 0x6, R5 ;  /* 0x00000006ff0a7819 */ /* 0x000fe40000011605 */
[----:B------:R-:W-:-:S02]  /*1b40*/  LOP3.LUT R4, R5, 0x380038, RZ, 0xc0, !PT ;  /* 0x0038003805047812 */ /* 0x000fc400078ec0ff */
[----:B------:R-:W-:Y:S02]  /*1b50*/  SHF.R.U32.HI R89, RZ, 0x6, R5 ;  /* 0x00000006ff597819 */ /* 0x000fe40000011605 */
[----:B------:R-:W-:Y:S02]  /*1b60*/  LOP3.LUT R83, R5, 0x70007, RZ, 0xc0, !PT ;  /* 0x0007000705537812 */ /* 0x000fe400078ec0ff */
[--C-:B------:R-:W-:Y:S02]  /*1b70*/  SHF.R.U32.HI R43, RZ, 0xd, R6.reuse ;  /* 0x0000000dff2b7819 */ /* 0x100fe40000011606 */
[--C-:B------:R-:W-:Y:S02]  /*1b80*/  SHF.R.U32.HI R11, RZ, 0x6, R6.reuse ;  /* 0x00000006ff0b7819 */ /* 0x100fe40000011606 */
[----:B------:R-:W-:Y:S02]  /*1b90*/  LOP3.LUT R5, R6, 0x380038, RZ, 0xc0, !PT ;  /* 0x0038003806057812 */ /* 0x000fe400078ec0ff */
[----:B------:R-:W-:-:S02]  /*1ba0*/  SHF.R.U32.HI R90, RZ, 0x6, R6 ;  /* 0x00000006ff5a7819 */ /* 0x000fc40000011606 */
[----:B------:R-:W-:Y:S02]  /*1bb0*/  LOP3.LUT R85, R6, 0x70007, RZ, 0xc0, !PT ;  /* 0x0007000706557812 */ /* 0x000fe400078ec0ff */
[----:B------:R-:W-:Y:S02]  /*1bc0*/  LOP3.LUT R6, R20, 0x1c001c0, RZ, 0xc0, !PT ;  /* 0x01c001c014067812 */ /* 0x000fe400078ec0ff */
[----:B------:R-:W-:Y:S02]  /*1bd0*/  LOP3.LUT R42, R27, 0x40004, R42, 0xf8, !PT ;  /* 0x000400041b2a7812 */ /* 0x000fe400078ef82a */
[----:B------:R-:W-:Y:S02]  /*1be0*/  LOP3.LUT R6, R6, 0x64006400, RZ, 0xfc, !PT ;  /* 0x6400640006067812 */ /* 0x000fe400078efcff */
[----:B------:R-:W-:Y:S02]  /*1bf0*/  LOP3.LUT R27, R22, 0x1c001c0, RZ, 0xc0, !PT ;  /* 0x01c001c0161b7812 */ /* 0x000fe400078ec0ff */
[----:B------:R-:W-:Y:S01]  /*1c00*/  LOP3.LUT R25, R9, 0x1c001c0, RZ, 0xc0, !PT ;  /* 0x01c001c009197812 */ /* 0x000fe200078ec0ff */
[----:B------:R-:W-:Y:S01]  /*1c10*/  HFMA2 R49, R6, R23.H0_H0, -20, -20 ;  /* 0xcd00cd0006317431 */ /* 0x000fe20000040017 */
[----:B------:R-:W-:-:S02]  /*1c20*/  LOP3.LUT R88, R31, 0x40004, R88, 0xf8, !PT ;  /* 0x000400041f587812 */ /* 0x000fc400078ef858 */
[----:B------:R-:W-:Y:S02]  /*1c30*/  LOP3.LUT R31, R21, 0x1c001c0, RZ, 0xc0, !PT ;  /* 0x01c001c0151f7812 */ /* 0x000fe400078ec0ff */
[----:B------:R-:W-:Y:S02]  /*1c40*/  LOP3.LUT R44, R27, 0x64006400, RZ, 0xfc, !PT ;  /* 0x640064001b2c7812 */ /* 0x000fe400078efcff */
[----:B------:R-:W-:Y:S02]  /*1c50*/  LOP3.LUT R27, R10, 0x1c001c0, RZ, 0xc0, !PT ;  /* 0x01c001c00a1b7812 */ /* 0x000fe400078ec0ff */
[----:B------:R-:W-:Y:S01]  /*1c60*/  LOP3.LUT R6, R25, 0x64006400, RZ, 0xfc, !PT ;  /* 0x6400640019067812 */ /* 0x000fe200078efcff */
[----:B------:R-:W-:Y:S01]  /*1c70*/  HFMA2 R44, R44, R23.H0_H0, -20, -20 ;  /* 0xcd00cd002c2c7431 */ /* 0x000fe20000040017 */
[----:B------:R-:W-:Y:S02]  /*1c80*/  LOP3.LUT R43, R36, 0x40004, R43, 0xf8, !PT ;  /* 0x00040004242b7812 */ /* 0x000fe400078ef82b */
[----:B------:R-:W-:-:S02]  /*1c90*/  LOP3.LUT R36, R30, 0x64006400, RZ, 0xfc, !PT ;  /* 0x640064001e247812 */ /* 0x000fc400078efcff */
[----:B------:R-:W-:Y:S02]  /*1ca0*/  LOP3.LUT R38, R31, 0x64006400, RZ, 0xfc, !PT ;  /* 0x640064001f267812 */ /* 0x000fe400078efcff */
[----:B------:R-:W-:Y:S01]  /*1cb0*/  LOP3.LUT R31, R11, 0x1c001c0, RZ, 0xc0, !PT ;  /* 0x01c001c00b1f7812 */ /* 0x000fe200078ec0ff */
[-C--:B------:R-:W-:Y:S01]  /*1cc0*/  HFMA2 R45, R36, R23.reuse.H0_H0, -20, -20 ;  /* 0xcd00cd00242d7431 */ /* 0x080fe20000040017 */
[----:B------:R-:W-:Y:S01]  /*1cd0*/  LOP3.LUT R30, R27, 0x64006400, RZ, 0xfc, !PT ;  /* 0x640064001b1e7812 */ /* 0x000fe200078efcff */
[-C--:B------:R-:W-:Y:S01]  /*1ce0*/  HFMA2 R27, R6, R23.reuse.H0_H0, -20, -20 ;  /* 0xcd00cd00061b7431 */ /* 0x080fe20000040017 */
[----:B------:R-:W-:Y:S02]  /*1cf0*/  LOP3.LUT R41, R26, 0x40004, R41, 0xf8, !PT ;  /* 0x000400041a297812 */ /* 0x000fe400078ef829 */
[C---:B------:R-:W-:Y:S01]  /*1d00*/  LOP3.LUT R26, R19.reuse, 0x1c001c0, RZ, 0xc0, !PT ;  /* 0x01c001c0131a7812 */ /* 0x040fe200078ec0ff */
        /* <DEDUP_REMOVED lines=15> */
[----:B------:R-:W-:Y:S01]  /*1e00*/  LOP3.LUT R13, R20, 0x64006400, RZ, 0xfc, !PT ;  /* 0x64006400140d7812 */ /* 0x000fe200078efcff */
[-C--:B------:R-:W-:Y:S01]  /*1e10*/  HFMA2 R20, R75, R8.reuse.H0_H0, -132, -132 ;  /* 0xd820d8204b147431 */ /* 0x080fe20000040008 */
[----:B------:R-:W-:Y:S01]  /*1e20*/  LOP3.LUT R71, R22, 0x64006400, RZ, 0xfc, !PT ;  /* 0x6400640016477812 */ /* 0x000fe200078efcff */
[----:B------:R-:W-:Y:S01]  /*1e30*/  HFMA2 R22, R37, R8.H0_H0, -132, -132 ;  /* 0xd820d82025167431 */ /* 0x000fe20000040008 */
[----:B------:R-:W-:Y:S01]  /*1e40*/  LOP3.LUT R39, R5, 0x64006400, RZ, 0xfc, !PT ;  /* 0x6400640005277812 */ /* 0x000fe200078efcff */
[----:B------:R-:W-:Y:S01]  /*1e50*/  HADD2 R75, R34, -1028, -1028 ;  /* 0xe404e404224b7430 */ /* 0x000fe20000000000 */
[----:B------:R-:W-:-:S02]  /*1e60*/  LOP3.LUT R26, R26, 0x64006400, RZ, 0xfc, !PT ;  /* 0x640064001a1a7812 */ /* 0x000fc400078efcff */
        /* <DEDUP_REMOVED lines=29> */
[----:B------:R-:W0:Y:S01]  /*2040*/  LDS.128 R36, [UR4] ;  /* 0x00000004ff247984 */ /* 0x000e220008000c00 */
[----:B------:R-:W-:Y:S01]  /*2050*/  HFMA2 R23, R64, R23.H0_H0, -20, -20 ;  /* 0xcd00cd0040177431 */ /* 0x000fe20000040017 */
        /* <DEDUP_REMOVED lines=17> */
[----:B------:R-:W-:Y:S01]  /*2170*/  HFMA2 R3, R30, R3.H0_H0, -20, -20 ;  /* 0xcd00cd001e037431 */ /* 0x000fe20000040003 */
[----:B------:R-:W-:Y:S01]  /*2180*/  LOP3.LUT R32, R32, 0x64006400, RZ, 0xfc, !PT ;  /* 0x6400640020207812 */ /* 0x000fe200078efcff */
[----:B------:R-:W1:Y:S01]  /*2190*/  LDS.128 R28, [UR4+0x10] ;  /* 0x00001004ff1c7984 */ /* 0x000e620008000c00 */
[----:B------:R-:W-:Y:S01]  /*21a0*/  HADD2 R71, R67, -1028, -1028 ;  /* 0xe404e40443477430 */ /* 0x000fe20000000000 */
[----:B------:R-:W-:Y:S01]  /*21b0*/  LOP3.LUT R80, R80, 0x64006400, RZ, 0xfc, !PT ;  /* 0x6400640050507812 */ /* 0x000fe200078efcff */
[----:B------:R-:W-:Y:S01]  /*21c0*/  HADD2 R77, R33, -1028, -1028 ;  /* 0xe404e404214d7430 */ /* 0x000fe20000000000 */
[----:B------:R-:W-:-:S02]  /*21d0*/  LOP3.LUT R81, R81, 0x64006400, RZ, 0xfc, !PT ;  /* 0x6400640051517812 */ /* 0x000fc400078efcff */
[----:B------:R-:W-:Y:S01]  /*21e0*/  LOP3.LUT R83, R83, 0x64006400, RZ, 0xfc, !PT ;  /* 0x6400640053537812 */ /* 0x000fe200078efcff */
[----:B------:R-:W-:Y:S01]  /*21f0*/  HADD2 R80, R80, -1028, -1028 ;  /* 0xe404e40450507430 */ /* 0x000fe20000000000 */
[----:B------:R-:W-:Y:S02]  /*2200*/  LOP3.LUT R79, R79, 0x64006400, RZ, 0xfc, !PT ;  /* 0x640064004f4f7812 */ /* 0x000fe400078efcff */
[----:B------:R-:W-:Y:S01]  /*2210*/  LOP3.LUT R87, R87, 0x70007, RZ, 0xc0, !PT ;  /* 0x0007000757577812 */ /* 0x000fe200078ec0ff */
[----:B------:R-:W-:Y:S01]  /*2220*/  HADD2 R83, R83, -1028, -1028 ;  /* 0xe404e40453537430 */ /* 0x000fe20000000000 */
[----:B------:R-:W-:Y:S01]  /*2230*/  LOP3.LUT R90, R90, 0x70007, RZ, 0xc0, !PT ;  /* 0x000700075a5a7812 */ /* 0x000fe200078ec0ff */
[----:B------:R-:W-:Y:S01]  /*2240*/  HADD2 R79, R79, -1028, -1028 ;  /* 0xe404e4044f4f7430 */ /* 0x000fe20000000000 */
[----:B------:R-:W-:Y:S02]  /*2250*/  LOP3.LUT R87, R87, 0x64006400, RZ, 0xfc, !PT ;  /* 0x6400640057577812 */ /* 0x000fe400078efcff */
[----:B------:R-:W-:-:S02]  /*2260*/  LOP3.LUT R90, R90, 0x64006400, RZ, 0xfc, !PT ;  /* 0x640064005a5a7812 */ /* 0x000fc400078efcff */
[----:B------:R-:W-:Y:S01]  /*2270*/  LOP3.LUT R89, R89, 0x70007, RZ, 0xc0, !PT ;  /* 0x0007000759597812 */ /* 0x000fe200078ec0ff */
[-C--:B0-----:R-:W-:Y:S01]  /*2280*/  HFMA2.MMA R34, R73, R36.reuse, RZ ;  /* 0x0000002449227235 */ /* 0x081fe200000000ff */
[-C--:B------:R-:W-:Y:S01]  /*2290*/  HFMA2 R63, R71, R36.reuse, RZ.H0_H0 ;  /* 0x00000024473f7231 */ /* 0x080fe200000400ff */
[----:B------:R-:W-:Y:S01]  /*22a0*/  HFMA2.MMA R67, R69, R36, RZ ;  /* 0x0000002445437235 */ /* 0x000fe200000000ff */
[----:B------:R-:W-:Y:S01]  /*22b0*/  HFMA2 R36, R75, R36, RZ.H0_H0 ;  /* 0x000000244b247231 */ /* 0x000fe200000400ff */
[----:B------:R-:W-:Y:S01]  /*22c0*/  LOP3.LUT R40, R40, 0x70007, RZ, 0xc0, !PT ;  /* 0x0007000728287812 */ /* 0x000fe200078ec0ff */
[-C--:B------:R-:W-:Y:S01]  /*22d0*/  HFMA2 R91, R68, R37.reuse, R63 ;  /* 0x00000025445b7231 */ /* 0x080fe2000000003f */
[----:B------:R-:W-:Y:S01]  /*22e0*/  LOP3.LUT R89, R89, 0x64006400, RZ, 0xfc, !PT ;  /* 0x6400640059597812 */ /* 0x000fe200078efcff */
[----:B------:R-:W-:Y:S01]  /*22f0*/  HADD2 R63, R32, -1028, -1028 ;  /* 0xe404e404203f7430 */ /* 0x000fe20000000000 */
[-C--:B------:R-:W-:Y:S01]  /*2300*/  HFMA2.MMA R34, R70, R37.reuse, R34 ;  /* 0x0000002546227235 */ /* 0x080fe20000000022 */
[----:B------:R-:W-:Y:S01]  /*2310*/  LOP3.LUT R40, R40, 0x64006400, RZ, 0xfc, !PT ;  /* 0x6400640028287812 */ /* 0x000fe200078efcff */
[----:B------:R-:W-:Y:S01]  /*2320*/  HFMA2.MMA R92, R66, R37, R67 ;  /* 0x00000025425c7235 */ /* 0x000fe20000000043 */
[----:B------:R-:W-:Y:S01]  /*2330*/  HFMA2 R37, R64, R37, R36 ;  /* 0x0000002540257231 */ /* 0x000fe20000000024 */
[----:B------:R-:W-:Y:S01]  /*2340*/  LOP3.LUT R41, R41, 0x64006400, RZ, 0xfc, !PT ;  /* 0x6400640029297812 */ /* 0x000fe200078efcff */
[----:B------:R-:W-:Y:S01]  /*2350*/  HADD2 R67, R35, -1028, -1028 ;  /* 0xe404e40423437430 */ /* 0x000fe20000000000 */
[----:B------:R-:W-:-:S02]  /*2360*/  LOP3.LUT R43, R43, 0x64006400, RZ, 0xfc, !PT ;  /* 0x640064002b2b7812 */ /* 0x000fc400078efcff */
[-C--:B------:R-:W-:Y:S01]  /*2370*/  HFMA2.MMA R36, R77, R38.reuse, R34 ;  /* 0x000000264d247235 */ /* 0x080fe20000000022 */
[-C--:B------:R-:W-:Y:S01]  /*2380*/  HFMA2 R91, R67, R38.reuse, R91 ;  /* 0x00000026435b7231 */ /* 0x080fe2000000005b */
[----:B------:R-:W-:Y:S01]  /*2390*/  HFMA2.MMA R92, R65, R38, R92 ;  /* 0x00000026415c7235 */ /* 0x000fe2000000005c */
[----:B------:R-:W-:Y:S01]  /*23a0*/  HFMA2 R38, R63, R38, R37 ;  /* 0x000000263f267231 */ /* 0x000fe20000000025 */
[----:B------:R-:W0:Y:S01]  /*23b0*/  LDS.128 R32, [UR4+0x20] ;  /* 0x00002004ff207984 */ /* 0x000e220008000c00 */
[-C--:B------:R-:W-:Y:S01]  /*23c0*/  HFMA2 R91, R22, R39.reuse, R91 ;  /* 0x00000027165b7231 */ /* 0x080fe2000000005b */
[----:B------:R-:W-:Y:S01]  /*23d0*/  LOP3.LUT R42, R42, 0x64006400, RZ, 0xfc, !PT ;  /* 0x640064002a2a7812 */ /* 0x000fe200078efcff */
[----:B------:R-:W-:Y:S01]  /*23e0*/  HFMA2 R93, R6, R39, R38 ;  /* 0x00000027065d7231 */ /* 0x000fe20000000026 */
[-C--:B------:R-:W-:Y:S01]  /*23f0*/  HFMA2.MMA R37, R24, R39.reuse, R36 ;  /* 0x0000002718257235 */ /* 0x080fe20000000024 */
[----:B------:R-:W-:Y:S01]  /*2400*/  LOP3.LUT R36, R78, 0x64006400, RZ, 0xfc, !PT ;  /* 0x640064004e247812 */ /* 0x000fe200078efcff */
[----:B------:R-:W-:Y:S01]  /*2410*/  HFMA2.MMA R92, R20, R39, R92 ;  /* 0x00000027145c7235 */ /* 0x000fe2000000005c */
[----:B------:R-:W-:Y:S01]  /*2420*/  HADD2 R78, R74, -1028, -1028 ;  /* 0xe404e4044a4e7430 */ /* 0x000fe20000000000 */
[----:B------:R-:W-:Y:S01]  /*2430*/  LOP3.LUT R88, R88, 0x64006400, RZ, 0xfc, !PT ;  /* 0x6400640058587812 */ /* 0x000fe200078efcff */
[----:B-1----:R-:W-:-:S02]  /*2440*/  HFMA2 R38, R47, R28, R91 ;  /* 0x0000001c2f267231 */ /* 0x002fc4000000005b */
[----:B------:R-:W-:Y:S01]  /*2450*/  HADD2 R74, R36, -1028, -1028 ;  /* 0xe404e404244a7430 */ /* 0x000fe20000000000 */
[-C--:B------:R-:W-:Y:S01]  /*2460*/  HFMA2.MMA R39, R49, R28.reuse, R37 ;  /* 0x0000001c31277235 */ /* 0x080fe20000000025 */
[----:B------:R-:W-:Y:S01]  /*2470*/  HFMA2 R93, R5, R28, R93 ;  /* 0x0000001c055d7231 */ /* 0x000fe2000000005d */
[----:B------:R-:W-:Y:S01]  /*2480*/  HFMA2.MMA R37, R45, R28, R92 ;  /* 0x0000001c2d257235 */ /* 0x000fe2000000005c */
[----:B------:R-:W-:Y:S01]  /*2490*/  LOP3.LUT R28, R86, 0x64006400, RZ, 0xfc, !PT ;  /* 0x64006400561c7812 */ /* 0x000fe200078efcff */
[-C--:B------:R-:W-:Y:S02]  /*24a0*/  HFMA2 R38, R76, R29.reuse, R38 ;  /* 0x0000001d4c267231 */ /* 0x080fe40000000026 */
[----:B------:R-:W-:Y:S02]  /*24b0*/  HFMA2 R93, R72, R29, R93 ;  /* 0x0000001d485d7231 */ /* 0x000fe4000000005d */
[-C--:B------:R-:W-:Y:S01]  /*24c0*/  HFMA2.MMA R39, R78, R29.reuse, R39 ;  /* 0x0000001d4e277235 */ /* 0x080fe20000000027 */
[----:B------:R-:W-:Y:S01]  /*24d0*/  HADD2 R86, R82, -1028, -1028 ;  /* 0xe404e40452567430 */ /* 0x000fe20000000000 */
[----:B------:R-:W-:Y:S01]  /*24e0*/  HFMA2.MMA R37, R74, R29, R37 ;  /* 0x0000001d4a257235 */ /* 0x000fe20000000025 */
[----:B------:R-:W-:Y:S01]  /*24f0*/  HADD2 R82, R28, -1028, -1028 ;  /* 0xe404e4041c527430 */ /* 0x000fe20000000000 */
[----:B------:R-:W-:Y:S01]  /*2500*/  LOP3.LUT R28, R85, 0x64006400, RZ, 0xfc, !PT ;  /* 0x64006400551c7812 */ /* 0x000fe200078efcff */
[----:B------:R-:W-:-:S02]  /*2510*/  HFMA2 R91, R19, R30, R38 ;  /* 0x0000001e135b7231 */ /* 0x000fc40000000026 */
[----:B------:R-:W-:Y:S01]  /*2520*/  HFMA2 R93, R9, R30, R93 ;  /* 0x0000001e095d7231 */ /* 0x000fe2000000005d */
[-C--:B------:R-:W-:Y:S01]  /*2530*/  HFMA2.MMA R29, R21, R30.reuse, R39 ;  /* 0x0000001e151d7235 */ /* 0x080fe20000000027 */
[-C--:B------:R-:W-:Y:S01]  /*2540*/  HFMA2 R91, R84, R31.reuse, R91 ;  /* 0x0000001f545b7231 */ /* 0x080fe2000000005b */
[----:B------:R-:W-:Y:S01]  /*2550*/  HFMA2.MMA R92, R17, R30, R37 ;  /* 0x0000001e115c7235 */ /* 0x000fe20000000025 */
[----:B------:R-:W-:Y:S01]  /*2560*/  HFMA2 R93, R80, R31, R93 ;  /* 0x0000001f505d7231 */ /* 0x000fe2000000005d */
[----:B------:R-:W1:Y:S01]  /*2570*/  LDS.128 R36, [UR4+0x30] ;  /* 0x00003004ff247984 */ /* 0x000e620008000c00 */
[----:B------:R-:W-:Y:S02]  /*2580*/  HADD2 R85, R81, -1028, -1028 ;  /* 0xe404e40451557430 */ /* 0x000fe40000000000 */
[----:B------:R-:W-:Y:S01]  /*2590*/  HADD2 R81, R28, -1028, -1028 ;  /* 0xe404e4041c517430 */ /* 0x000fe20000000000 */
[-C--:B------:R-:W-:Y:S01]  /*25a0*/  HFMA2.MMA R29, R86, R31.reuse, R29 ;  /* 0x0000001f561d7235 */ /* 0x080fe2000000001d */
[----:B------:R-:W-:Y:S01]  /*25b0*/  HADD2 R94, R41, -1028, -1028 ;  /* 0xe404e404295e7430 */ /* 0x000fe20000000000 */
[----:B------:R-:W-:Y:S01]  /*25c0*/  HFMA2.MMA R92, R82, R31, R92 ;  /* 0x0000001f525c7235 */ /* 0x000fe2000000005c */
[----:B------:R-:W-:-:S02]  /*25d0*/  HADD2 R88, R88, -1028, -1028 ;  /* 0xe404e40458587430 */ /* 0x000fc40000000000 */
[-C--:B0-----:R-:W-:Y:S02]  /*25e0*/  HFMA2 R91, R13, R32.reuse, R91 ;  /* 0x000000200d5b7231 */ /* 0x081fe4000000005b */
        /* <DEDUP_REMOVED lines=8> */
[----:B------:R-:W-:Y:S01]  /*2670*/  HFMA2 R28, R16, R35, R91 ;  /* 0x00000023101c7231 */ /* 0x000fe2000000005b */
[----:B------:R-:W-:Y:S01]  /*2680*/  HFMA2.MMA R92, R26, R33, R92 ;  /* 0x000000211a5c7235 */ /* 0x000fe2000000005c */
[----:B------:R-:W-:-:S02]  /*2690*/  HADD2 R91, R89, -1028, -1028 ;  /* 0xe404e404595b7430 */ /* 0x000fc40000000000 */
[----:B------:R-:W-:-:S03]  /*26a0*/  HADD2 R89, R40, -1028, -1028 ;  /* 0xe404e40428597430 */ /* 0x000fc60000000000 */
[-C--:B------:R-:W-:Y:S02]  /*26b0*/  HFMA2.MMA R29, R85, R34.reuse, R29 ;  /* 0x00000022551d7235 */ /* 0x080fe4000000001d */
[----:B------:R-:W-:-:S06]  /*26c0*/  HFMA2.MMA R92, R81, R34, R92 ;  /* 0x00000022515c7235 */ /* 0x000fcc000000005c */
[-C--:B------:R-:W-:Y:S02]  /*26d0*/  HFMA2.MMA R29, R18, R35.reuse, R29 ;  /* 0x00000023121d7235 */ /* 0x080fe4000000001d */
[----:B------:R-:W-:Y:S01]  /*26e0*/  HFMA2.MMA R92, R14, R35, R92 ;  /* 0x000000230e5c7235 */ /* 0x000fe2000000005c */
[----:B------:R-:W-:Y:S02]  /*26f0*/  HFMA2 R35, R4, R35, R93 ;  /* 0x0000002304237231 */ /* 0x000fe4000000005d */
[----:B------:R-:W-:Y:S02]  /*2700*/  HADD2 R93, R87, -1028, -1028 ;  /* 0xe404e404575d7430 */ /* 0x000fe40000000000 */
[----:B------:R-:W-:Y:S02]  /*2710*/  HADD2 R87, R90, -1028, -1028 ;  /* 0xe404e4045a577430 */ /* 0x000fe40000000000 */
[-C--:B-1----:R-:W-:Y:S02]  /*2720*/  HFMA2 R28, R91, R36.reuse, R28 ;  /* 0x000000245b1c7231 */ /* 0x082fe4000000001c */
[-C--:B------:R-:W-:Y:S01]  /*2730*/  HFMA2.MMA R29, R93, R36.reuse, R29 ;  /* 0x000000245d1d7235 */ /* 0x080fe2000000001d */
[----:B------:R-:W-:Y:S01]  /*2740*/  HFMA2 R35, R89, R36, R35 ;  /* 0x0000002459237231 */ /* 0x000fe20000000023 */
[----:B------:R-:W-:Y:S01]  /*2750*/  HFMA2.MMA R92, R87, R36, R92 ;  /* 0x00000024575c7235 */ /* 0x000fe2000000005c */
[----:B------:R-:W-:-:S02]  /*2760*/  HADD2 R90, R43, -1028, -1028 ;  /* 0xe404e4042b5a7430 */ /* 0x000fc40000000000 */
[-C--:B------:R-:W-:Y:S02]  /*2770*/  HFMA2 R28, R10, R37.reuse, R28 ;  /* 0x000000250a1c7231 */ /* 0x080fe4000000001c */
[----:B------:R-:W-:Y:S01]  /*2780*/  HFMA2 R35, R2, R37, R35 ;  /* 0x0000002502237231 */ /* 0x000fe20000000023 */
[-C--:B------:R-:W-:Y:S01]  /*2790*/  HFMA2.MMA R29, R12, R37.reuse, R29 ;  /* 0x000000250c1d7235 */ /* 0x080fe2000000001d */
[-C--:B------:R-:W-:Y:S01]  /*27a0*/  HFMA2 R28, R25, R38.reuse, R28 ;  /* 0x00000026191c7231 */ /* 0x080fe2000000001c */
[----:B------:R-:W-:Y:S01]  /*27b0*/  HFMA2.MMA R92, R8, R37, R92 ;  /* 0x00000025085c7235 */ /* 0x000fe2000000005c */
[----:B------:R-:W-:-:S04]  /*27c0*/  HFMA2 R35, R3, R38, R35 ;  /* 0x0000002603237231 */ /* 0x000fc80000000023 */
[-C--:B------:R-:W-:Y:S01]  /*27d0*/  HFMA2 R35, R88, R39.reuse, R35 ;  /* 0x0000002758237231 */ /* 0x080fe20000000023 */
[-C--:B------:R-:W-:Y:S02]  /*27e0*/  HFMA2.MMA R29, R27, R38.reuse, R29 ;  /* 0x000000261b1d7235 */ /* 0x080fe4000000001d */
[----:B------:R-:W-:Y:S01]  /*27f0*/  HFMA2.MMA R30, R23, R38, R92 ;  /* 0x00000026171e7235 */ /* 0x000fe2000000005c */
[----:B------:R-:W-:Y:S02]  /*2800*/  HADD2 R92, R42, -1028, -1028 ;  /* 0xe404e4042a5c7430 */ /* 0x000fe40000000000 */
[----:B------:R-:W-:Y:S02]  /*2810*/  HADD2 R35, R35.H0_H0, R35.H1_H1 ;  /* 0x3000002323237230 */ /* 0x000fe40000000800 */
[----:B------:R-:W-:Y:S01]  /*2820*/  HFMA2 R28, R92, R39, R28 ;  /* 0x000000275c1c7231 */ /* 0x000fe2000000001c */
[-C--:B------:R-:W-:Y:S02]  /*2830*/  HFMA2.MMA R29, R94, R39.reuse, R29 ;  /* 0x000000275e1d7235 */ /* 0x080fe4000000001d */
[----:B------:R-:W-:Y:S01]  /*2840*/  HFMA2.MMA R30, R90, R39, R30 ;  /* 0x000000275a1e7235 */ /* 0x000fe2000000001e */
[----:B------:R-:W-:-:S07]  /*2850*/  HADD2 R28, R28.H0_H0, R28.H1_H1 ;  /* 0x3000001c1c1c7230 */ /* 0x000fce0000000800 */
        /* <DEDUP_REMOVED lines=204> */
[-C--:B---3--:R-:W-:Y:S01]  /*3520*/  HFMA2 R5, R91, R40.reuse, R22 ;  /* 0x000000285b057231 */ /* 0x088fe20000000016 */
[----:B------:R-:W-:Y:S01]  /*3530*/  HFMA2.MMA R69, R17, R34, R69 ;  /* 0x0000002211457235 */ /* 0x000fe20000000045 */
[----:B------:R-:W-:-:S02]  /*3540*/  HFMA2 R28, R89, R40, R28 ;  /* 0x00000028591c7231 */ /* 0x000fc4000000001c */
[-C--:B------:R-:W-:Y:S02]  /*3550*/  HFMA2 R5, R10, R41.reuse, R5 ;  /* 0x000000290a057231 */ /* 0x080fe40000000005 */
        /* <DEDUP_REMOVED lines=31> */
.L_x_458:
[----:B------:R-:W-:Y:S01]  /*3750*/  LEA R0, R62, 0x40, 0x6 ;  /* 0x000000403e007811 */ /* 0x000fe200078e30ff */
[----:B------:R-:W-:Y:S01]  /*3760*/  IMAD.WIDE R2, R59, 0x4, R98 ;  /* 0x000000043b027825 */ /* 0x000fe200078e0262 */
[----:B------:R-:W-:Y:S01]  /*3770*/  IADD3 R61, R61, 0x20, RZ ;  /* 0x000000203d3d7810 */ /* 0x000fe20007ffe0ff */
[----:B------:R-:W-:Y:S01]  /*3780*/  UIADD3 UR4, UR4, 0x40, URZ ;  /* 0x0000004004047890 */ /* 0x000fe2000fffe03f */
[----:B------:R-:W-:Y:S02]  /*3790*/  VIMNMX R0, R0, UR6, PT ;  /* 0x0000000600007c48 */ /* 0x000fe4000bfe0100 */
[C---:B------:R-:W-:Y:S02]  /*37a0*/  ISETP.GE.AND P0, PT, R61.reuse, UR5, PT ;  /* 0x000000053d007c0c */ /* 0x040fe4000bf06270 */
[----:B------:R-:W-:Y:S02]  /*37b0*/  ISETP.LT.AND P2, PT, R61, R0, PT ;  /* 0x000000003d00720c */ /* 0x000fe40003f41270 */
[----:B------:R-:W-:-:S11]  /*37c0*/  MOV R0, R2 ;  /* 0x0000000200007202 */ /* 0x000fd60000000f00 */
[----:B------:R-:W-:Y:S05]  /*37d0*/  @!P0 BRA P2, `(.L_x_459) ;  /* 0xffffffd800f88947 */ /* 0x000fea000103ffff */
.L_x_457:
[----:B------:R-:W0:Y:S01]  /*37e0*/  LDC R5, c[0x0][0x240] ;  /* 0x00009000ff057b82 */ /* 0x000e220000000800 */
[----:B------:R-:W-:Y:S01]  /*37f0*/  SHF.L.U32 R2, R62, 0x6, RZ ;  /* 0x000000063e027819 */ /* 0x000fe200000006ff */
[----:B------:R-:W-:-:S03]  /*3800*/  ULDC UR5, c[0x0][0x26c] ;  /* 0x00009b0000057ab9 */ /* 0x000fc60000000800 */
[----:B0-----:R-:W-:-:S04]  /*3810*/  VIADDMNMX R2, R2, 0x40, R5, PT ;  /* 0x0000004002027846 */ /* 0x001fc80003800105 */
[----:B------:R-:W-:-:S04]  /*3820*/  ISETP.GE.AND P0, PT, R61, R2, PT ;  /* 0x000000023d00720c */ /* 0x000fc80003f06270 */
[----:B------:R-:W-:-:S13]  /*3830*/  ISETP.GE.OR P0, PT, R61, UR5, P0 ;  /* 0x000000053d007c0c */ /* 0x000fda0008706670 */
[----:B------:R-:W-:Y:S05]  /*3840*/  @P0 BRA `(.L_x_460) ;  /* 0x0000001000c80947 */ /* 0x000fea0003800000 */
[----:B-----5:R-:W-:Y:S01]  /*3850*/  SHF.R.S32.HI R12, RZ, 0x1f, R59 ;  /* 0x0000001fff0c7819 */ /* 0x020fe2000001143b */
[----:B------:R-:W-:Y:S01]  /*3860*/  ULDC UR5, c[0x0][0x26c] ;  /* 0x00009b0000057ab9 */ /* 0x000fe20000000800 */
[C---:B------:R-:W-:Y:S02]  /*3870*/  SHF.L.U32 R13, R59.reuse, 0x2, RZ ;  /* 0x000000023b0d7819 */ /* 0x040fe400000006ff */
[----:B------:R-:W-:-:S07]  /*3880*/  SHF.L.U64.HI R12, R59, 0x2, R12 ;  /* 0x000000023b0c7819 */ /* 0x000fce000001020c */
.L_x_462:
        /* <DEDUP_REMOVED lines=105> */
[-C--:B------:R-:W-:Y:S01]  /*3f20*/  HFMA2 R44, R41, R62.reuse.H0_H0, -18, -18 ;  /* 0xcc80cc80292c7431 */ /* 0x080fe2000004003e */
[----:B------:R-:W-:Y:S01]  /*3f30*/  LOP3.LUT R49, R46, 0x64006400, RZ, 0xfc, !PT ;  /* 0x640064002e317812 */ /* 0x000fe200078efcff */
[----:B------:R-:W-:Y:S01]  /*3f40*/  HADD2 R41, R47, -1026, -1026 ;  /* 0xe402e4022f297430 */ /* 0x000fe20000000000 */
[----:B------:R-:W-:Y:S01]  /*3f50*/  HFMA2.MMA R47, R39, R4, RZ ;  /* 0x00000004272f7235 */ /* 0x000fe200000000ff */
[-C--:B------:R-:W-:Y:S01]  /*3f60*/  HFMA2 R38, R45, R62.reuse.H0_H0, -18, -18 ;  /* 0xcc80cc802d267431 */ /* 0x080fe2000004003e */
[----:B------:R-:W-:Y:S01]  /*3f70*/  LOP3.LUT R45, R40, 0x64006400, RZ, 0xfc, !PT ;  /* 0x64006400282d7812 */ /* 0x000fe200078efcff */
[----:B------:R-:W-:Y:S01]  /*3f80*/  HFMA2 R40, R49, R62.H0_H0, -18, -18 ;  /* 0xcc80cc8031287431 */ /* 0x000fe2000004003e */
[----:B------:R-:W-:Y:S01]  /*3f90*/  HFMA2.MMA R43, R14, R5, R43 ;  /* 0x000000050e2b7235 */ /* 0x000fe2000000002b */
        /* <DEDUP_REMOVED lines=11> */
[----:B------:R-:W-:Y:S01]  /*4050*/  LOP3.LUT R32, R32, 0x30003, RZ, 0xc0, !PT ;  /* 0x0003000320207812 */ /* 0x000fe200078ec0ff */
[----:B------:R-:W-:-:S02]  /*4060*/  HFMA2 R45, R17, R6, R45 ;  /* 0x00000006112d7231 */ /* 0x000fc4000000002d */
[----:B------:R-:W-:Y:S01]  /*4070*/  HFMA2 R49, R21, R6, R4 ;  /* 0x0000000615317231 */ /* 0x000fe20000000004 */
[----:B------:R-:W-:Y:S01]  /*4080*/  LOP3.LUT R4, R31, 0x30003, RZ, 0xc0, !PT ;  /* 0x000300031f047812 */ /* 0x000fe200078ec0ff */
[-C--:B------:R-:W-:Y:S01]  /*4090*/  HFMA2.MMA R5, R34, R7.reuse, R43 ;  /* 0x0000000722057235 */ /* 0x080fe2000000002b */
[----:B------:R-:W-:Y:S01]  /*40a0*/  LOP3.LUT R31, R33, 0x64006400, RZ, 0xfc, !PT ;  /* 0x64006400211f7812 */ /* 0x000fe200078efcff */
[----:B------:R-:W-:Y:S01]  /*40b0*/  HFMA2.MMA R47, R38, R7, R47 ;  /* 0x00000007262f7235 */ /* 0x000fe2000000002f */
[----:B------:R-:W-:Y:S01]  /*40c0*/  HADD2 R43, R30, -1026, -1026 ;  /* 0xe402e4021e2b7430 */ /* 0x000fe20000000000 */
[----:B------:R-:W-:Y:S01]  /*40d0*/  LOP3.LUT R32, R32, 0x64006400, RZ, 0xfc, !PT ;  /* 0x6400640020207812 */ /* 0x000fe200078efcff */
[-C--:B------:R-:W-:Y:S01]  /*40e0*/  HFMA2 R6, R36, R7.reuse, R45 ;  /* 0x0000000724067231 */ /* 0x080fe2000000002d */
[----:B------:R-:W-:Y:S01]  /*40f0*/  LOP3.LUT R4, R4, 0x64006400, RZ, 0xfc, !PT ;  /* 0x6400640004047812 */ /* 0x000fe200078efcff */
[----:B------:R-:W-:Y:S02]  /*4100*/  HADD2 R31, R31, -1026, -1026 ;  /* 0xe402e4021f1f7430 */ /* 0x000fe40000000000 */
[----:B------:R-:W-:Y:S01]  /*4110*/  HADD2 R33, R32, -1026, -1026 ;  /* 0xe402e40220217430 */ /* 0x000fe20000000000 */
[----:B-1----:R-:W-:Y:S01]  /*4120*/  HFMA2.MMA R47, R43, R8, R47 ;  /* 0x000000082b2f7235 */ /* 0x002fe2000000002f */
[----:B------:R-:W-:-:S02]  /*4130*/  HFMA2 R49, R40, R7, R49 ;  /* 0x0000000728317231 */ /* 0x000fc40000000031 */
[----:B------:R-:W-:Y:S01]  /*4140*/  HFMA2.MMA R5, R31, R8, R5 ;  /* 0x000000081f057235 */ /* 0x000fe20000000005 */
[----:B------:R-:W-:Y:S02]  /*4150*/  HADD2 R45, R4, -1026, -1026 ;  /* 0xe402e402042d7430 */ /* 0x000fe40000000000 */
[-C--:B------:R-:W-:Y:S02]  /*4160*/  HFMA2 R6, R33, R8.reuse, R6 ;  /* 0x0000000821067231 */ /* 0x080fe40000000006 */
[-C--:B------:R-:W-:Y:S01]  /*4170*/  HFMA2.MMA R47, R26, R9.reuse, R47 ;  /* 0x000000091a2f7235 */ /* 0x080fe2000000002f */
[----:B------:R-:W-:Y:S02]  /*4180*/  HFMA2 R49, R45, R8, R49 ;  /* 0x000000082d317231 */ /* 0x000fe40000000031 */
[----:B------:R-:W-:Y:S01]  /*4190*/  HFMA2.MMA R5, R22, R9, R5 ;  /* 0x0000000916057235 */ /* 0x000fe20000000005 */
[-C--:B------:R-:W-:Y:S02]  /*41a0*/  HFMA2 R6, R24, R9.reuse, R6 ;  /* 0x0000000918067231 */ /* 0x080fe40000000006 */
[----:B------:R-:W-:-:S02]  /*41b0*/  HFMA2 R49, R28, R9, R49 ;  /* 0x000000091c317231 */ /* 0x000fc40000000031 */
[-C--:B------:R-:W-:Y:S01]  /*41c0*/  HFMA2.MMA R47, R27, R10.reuse, R47 ;  /* 0x0000000a1b2f7235 */ /* 0x080fe2000000002f */
[----:B------:R-:W-:Y:S02]  /*41d0*/  HFMA2 R6, R25, R10, R6 ;  /* 0x0000000a19067231 */ /* 0x000fe40000000006 */
[----:B------:R-:W-:Y:S01]  /*41e0*/  HFMA2.MMA R5, R23, R10, R5 ;  /* 0x0000000a17057235 */ /* 0x000fe20000000005 */
[----:B------:R-:W-:Y:S02]  /*41f0*/  HFMA2 R62, R59, R62.H0_H0, -18, -18 ;  /* 0xcc80cc803b3e7431 */ /* 0x000fe4000004003e */
[----:B------:R-:W-:Y:S02]  /*4200*/  HFMA2 R49, R29, R10, R49 ;  /* 0x0000000a1d317231 */ /* 0x000fe40000000031 */
[-C--:B------:R-:W-:Y:S01]  /*4210*/  HFMA2.MMA R47, R46, R11.reuse, R47 ;  /* 0x0000000b2e2f7235 */ /* 0x080fe2000000002f */
[-C--:B------:R-:W-:Y:S02]  /*4220*/  HFMA2 R6, R44, R11.reuse, R6 ;  /* 0x0000000b2c067231 */ /* 0x080fe40000000006 */
[----:B------:R-:W-:Y:S01]  /*4230*/  HFMA2.MMA R5, R42, R11, R5 ;  /* 0x0000000b2a057235 */ /* 0x000fe20000000005 */
[----:B------:R-:W-:-:S02]  /*4240*/  HFMA2 R49, R62, R11, R49 ;  /* 0x0000000b3e317231 */ /* 0x000fc40000000031 */
[----:B------:R-:W-:Y:S02]  /*4250*/  HADD2 R6, R6.H0_H0, R6.H1_H1 ;  /* 0x3000000606067230 */ /* 0x000fe40000000800 */
[----:B------:R-:W-:Y:S02]  /*4260*/  HADD2 R49, R49.H0_H0, R49.H1_H1 ;  /* 0x3000003131317230 */ /* 0x000fe40000000800 */
[----:B------:R-:W-:-:S03]  /*4270*/  HADD2 R47, R47.H0_H0, R47.H1_H1 ;  /* 0x3000002f2f2f7230 */ /* 0x000fc60000000800 */
[----:B------:R-:W-:Y:S02]  /*4280*/  HADD2 R5, R5.H0_H0, R5.H1_H1 ;  /* 0x3000000505057230 */ /* 0x000fe40000000800 */
[----:B------:R-:W-:-:S03]  /*4290*/  PRMT R47, R47, 0x5410, R49 ;  /* 0x000054102f2f7816 */ /* 0x000fc60000000031 */
[----:B------:R-:W-:Y:S02]  /*42a0*/  PRMT R5, R5, 0x5410, R6 ;  /* 0x0000541005057816 */ /* 0x000fe40000000006 */
[----:B------:R-:W-:-:S04]  /*42b0*/  HFMA2 R56, R47, R95, R56 ;  /* 0x0000005f2f387231 */ /* 0x000fc80000000038 */
        /* <DEDUP_REMOVED lines=98> */
[-C--:B------:R-:W-:Y:S02]  /*48e0*/  HFMA2.MMA R35, R14, R5.reuse, R35 ;  /* 0x000000050e237235 */ /* 0x080fe40000000023 */
[----:B------:R-:W-:Y:S01]  /*48f0*/  HFMA2.MMA R39, R18, R5, R39 ;  /* 0x0000000512277235 */ /* 0x000fe20000000027 */
[-C--:B------:R-:W-:Y:S02]  /*4900*/  HFMA2 R20, R21, R6.reuse, R4 ;  /* 0x0000000615147231 */ /* 0x080fe40000000004 */
[----:B------:R-:W-:Y:S02]  /*4910*/  HFMA2 R18, R17, R6, R37 ;  /* 0x0000000611127231 */ /* 0x000fe40000000025 */
[-C--:B------:R-:W-:Y:S01]  /*4920*/  HFMA2 R20, R40, R7.reuse, R20 ;  /* 0x0000000728147231 */ /* 0x080fe20000000014 */
        /* <DEDUP_REMOVED lines=8> */
[----:B------:R-:W-:-:S06]  /*49b0*/  HFMA2.MMA R19, R38, R7, R19 ;  /* 0x0000000726137235 */ /* 0x000fcc0000000013 */
[-C--:B------:R-:W-:Y:S01]  /*49c0*/  HFMA2.MMA R4, R31, R8.reuse, R4 ;  /* 0x000000081f047235 */ /* 0x080fe20000000004 */
[----:B------:R-:W-:Y:S01]  /*49d0*/  HFMA2 R31, R29, R10, R14 ;  /* 0x0000000a1d1f7231 */ /* 0x000fe2000000000e */
[----:B------:R-:W-:-:S03]  /*49e0*/  HFMA2.MMA R19, R43, R8, R19 ;  /* 0x000000082b137235 */ /* 0x000fc60000000013 */
[----:B------:R-:W-:-:S03]  /*49f0*/  HFMA2 R31, R62, R11, R31 ;  /* 0x0000000b3e1f7231 */ /* 0x000fc6000000001f */
[-C--:B------:R-:W-:Y:S01]  /*4a00*/  HFMA2.MMA R5, R22, R9.reuse, R4 ;  /* 0x0000000916057235 */ /* 0x080fe20000000004 */
[----:B------:R-:W-:Y:S01]  /*4a10*/  HFMA2 R22, R25, R10, R18 ;  /* 0x0000000a19167231 */ /* 0x000fe20000000012 */
[----:B------:R-:W-:Y:S01]  /*4a20*/  HFMA2.MMA R19, R26, R9, R19 ;  /* 0x000000091a137235 */ /* 0x000fe20000000013 */
[----:B------:R-:W-:Y:S02]  /*4a30*/  HADD2 R31, R31.H0_H0, R31.H1_H1 ;  /* 0x3000001f1f1f7230 */ /* 0x000fe40000000800 */
[----:B------:R-:W-:-:S03]  /*4a40*/  HFMA2 R22, R44, R11, R22 ;  /* 0x0000000b2c167231 */ /* 0x000fc60000000016 */
[-C--:B------:R-:W-:Y:S01]  /*4a50*/  HFMA2.MMA R21, R23, R10.reuse, R5 ;  /* 0x0000000a17157235 */ /* 0x080fe20000000005 */
[----:B------:R-:W-:Y:S01]  /*4a60*/  HADD2 R22, R22.H0_H0, R22.H1_H1 ;  /* 0x3000001616167230 */ /* 0x000fe20000000800 */
        /* <DEDUP_REMOVED lines=9> */
.L_x_461:
[----:B------:R-:W-:Y:S01]  /*4b00*/  IADD3 R61, R61, 0x10, RZ ;  /* 0x000000103d3d7810 */ /* 0x000fe20007ffe0ff */
[----:B------:R-:W-:Y:S01]  /*4b10*/  UIADD3 UR4, UR4, 0x20, URZ ;  /* 0x0000002004047890 */ /* 0x000fe2000fffe03f */
[----:B------:R-:W-:Y:S02]  /*4b20*/  IADD3 R0, P2, R0, R13, RZ ;  /* 0x0000000d00007210 */ /* 0x000fe40007f5e0ff */
[C---:B------:R-:W-:Y:S02]  /*4b30*/  ISETP.GE.AND P0, PT, R61.reuse, UR5, PT ;  /* 0x000000053d007c0c */ /* 0x040fe4000bf06270 */
[----:B------:R-:W-:Y:S02]  /*4b40*/  ISETP.LT.AND P3, PT, R61, R2, PT ;  /* 0x000000023d00720c */ /* 0x000fe40003f61270 */
[----:B------:R-:W-:-:S11]  /*4b50*/  IADD3.X R3, R3, R12, RZ, P2, !PT ;  /* 0x0000000c03037210 */ /* 0x000fd600017fe4ff */
[----:B------:R-:W-:Y:S05]  /*4b60*/  @!P0 BRA P3, `(.L_x_462) ;  /* 0xffffffec00488947 */ /* 0x000fea000183ffff */
.L_x_460:
        /* <DEDUP_REMOVED lines=18> */
.L_x_466:
[----:B------:R-:W0:Y:S02]  /*4c90*/  LDS R6, [R4] ;  /* 0x0000000004067984 */ /* 0x000e240000000800 */
[----:B0-----:R-:W-:-:S06]  /*4ca0*/  HADD2 R7, R6, R57 ;  /* 0x0000003906077230 */ /* 0x001fcc0000000000 */
[----:B------:R-:W0:Y:S02]  /*4cb0*/  ATOMS.CAST.SPIN R7, [R4], R6, R7 ;  /* 0x000000060407738d */ /* 0x000e240001800007 */
[----:B0-----:R-:W-:-:S13]  /*4cc0*/  ISETP.EQ.U32.AND P0, PT, R7, 0x1, PT ;  /* 0x000000010700780c */ /* 0x001fda0003f02070 */
[----:B------:R-:W-:Y:S05]  /*4cd0*/  @!P0 BRA `(.L_x_466) ;  /* 0xfffffffc00ec8947 */ /* 0x000fea000383ffff */
[----:B------:R-:W-:Y:S05]  /*4ce0*/  BRA `(.L_x_464) ;  /* 0x00000000000c7947 */ /* 0x000fea0003800000 */
.L_x_465:
[----:B------:R-:W2:Y:S02]  /*4cf0*/  LD.E R0, desc[UR8][R2.64] ;  /* 0x0000000802007980 */ /* 0x000ea4000c101900 */
[----:B--2---:R-:W-:-:S05]  /*4d00*/  IADD3 R5, R57, R0, RZ ;  /* 0x0000000039057210 */ /* 0x004fca0007ffe0ff */
[----:B------:R0:W-:Y:S02]  /*4d10*/  ST.E desc[UR8][R2.64], R5 ;  /* 0x0000000502007985 */ /* 0x0001e4000c101908 */
.L_x_464:
[----:B------:R-:W-:Y:S05]  /*4d20*/  BSYNC B0 ;  /* 0x0000000000007941 */ /* 0x000fea0003800000 */
.L_x_463:
[----:B------:R1:W-:Y:S01]  /*4d30*/  ATOM.E.ADD.F16x2.RN.STRONG.GPU P0, RZ, desc[UR8][R2.64+0x4], R56 ;  /* 0x0000043802ff79a2 */ /* 0x0003e2000810e1c8 */
[----:B------:R-:W-:Y:S04]  /*4d40*/  BSSY B0, `(.L_x_467) ;  /* 0x000000f000007945 */ /* 0x000fe80003800000 */
[----:B-1----:R-:W-:Y:S05]  /*4d50*/  @P0 BRA `(.L_x_468) ;  /* 0x0000000000340947 */ /* 0x002fea0003800000 */
[----:B------:R-:W1:Y:S02]  /*4d60*/  QSPC.E.S P0, RZ, [R2+0x4] ;  /* 0x0000040002ff73aa */ /* 0x000e640000000500 */
[----:B-1----:R-:W-:Y:S05]  /*4d70*/  @!P0 BRA `(.L_x_469) ;  /* 0x0000000000208947 */ /* 0x002fea0003800000 */
[----:B------:R-:W-:-:S04]  /*4d80*/  MOV R4, R2 ;  /* 0x0000000200047202 */ /* 0x000fc80000000f00 */
[----:B------:R-:W-:-:S07]  /*4d90*/  MOV R4, R4 ;  /* 0x0000000400047202 */ /* 0x000fce0000000f00 */
.L_x_470:
[----:B------:R-:W1:Y:S02]  /*4da0*/  LDS R6, [R4+0x4] ;  /* 0x0000040004067984 */ /* 0x000e640000000800 */
[----:B-1----:R-:W-:-:S10]  /*4db0*/  HFMA2.MMA R7, R6, 1, 1, R56 ;  /* 0x3c003c0006077835 */ /* 0x002fd40000000038 */
[----:B------:R-:W1:Y:S02]  /*4dc0*/  ATOMS.CAST.SPIN R7, [R4+0x4], R6, R7 ;  /* 0x000004060407738d */ /* 0x000e640001800007 */
[----:B-1----:R-:W-:-:S13]  /*4dd0*/  ISETP.EQ.U32.AND P0, PT, R7, 0x1, PT ;  /* 0x000000010700780c */ /* 0x002fda0003f02070 */
[----:B------:R-:W-:Y:S05]  /*4de0*/  @!P0 BRA `(.L_x_470) ;  /* 0xfffffffc00ec8947 */ /* 0x000fea000383ffff */
[----:B------:R-:W-:Y:S05]  /*4df0*/  BRA `(.L_x_468) ;  /* 0x00000000000c7947 */ /* 0x000fea0003800000 */
.L_x_469:
[----:B------:R-:W0:Y:S02]  /*4e00*/  LD.E R0, desc[UR8][R2.64+0x4] ;  /* 0x0000040802007980 */ /* 0x000e24000c101900 */
[----:B0-----:R-:W-:-:S05]  /*4e10*/  IADD3 R5, R56, R0, RZ ;  /* 0x0000000038057210 */ /* 0x001fca0007ffe0ff */
[----:B------:R1:W-:Y:S02]  /*4e20*/  ST.E desc[UR8][R2.64+0x4], R5 ;  /* 0x0000040502007985 */ /* 0x0003e4000c101908 */
.L_x_468:
[----:B------:R-:W-:Y:S05]  /*4e30*/  BSYNC B0 ;  /* 0x0000000000007941 */ /* 0x000fea0003800000 */
.L_x_467:
        /* <DEDUP_REMOVED lines=10> */
.L_x_474:
[----:B------:R-:W0:Y:S02]  /*4ee0*/  LDS R6, [R4] ;  /* 0x0000000004067984 */ /* 0x000e240000000800 */
[----:B0-----:R-:W-:-:S06]  /*4ef0*/  HADD2 R7, R6, R55 ;  /* 0x0000003706077230 */ /* 0x001fcc0000000000 */
[----:B------:R-:W0:Y:S02]  /*4f00*/  ATOMS.CAST.SPIN R7, [R4], R6, R7 ;  /* 0x000000060407738d */ /* 0x000e240001800007 */
[----:B0-----:R-:W-:-:S13]  /*4f10*/  ISETP.EQ.U32.AND P0, PT, R7, 0x1, PT ;  /* 0x000000010700780c */ /* 0x001fda0003f02070 */
[----:B------:R-:W-:Y:S05]  /*4f20*/  @!P0 BRA `(.L_x_474) ;  /* 0xfffffffc00ec8947 */ /* 0x000fea000383ffff */
[----:B------:R-:W-:Y:S05]  /*4f30*/  BRA `(.L_x_472) ;  /* 0x00000000000c7947 */ /* 0x000fea0003800000 */
.L_x_473:
[----:B------:R-:W2:Y:S02]  /*4f40*/  LD.E R0, desc[UR8][R2.64] ;  /* 0x0000000802007980 */ /* 0x000ea4000c101900 */
[----:B--2---:R-:W-:-:S05]  /*4f50*/  IADD3 R5, R55, R0, RZ ;  /* 0x0000000037057210 */ /* 0x004fca0007ffe0ff */
[----:B------:R0:W-:Y:S02]  /*4f60*/  ST.E desc[UR8][R2.64], R5 ;  /* 0x0000000502007985 */ /* 0x0001e4000c101908 */
.L_x_472:
[----:B------:R-:W-:Y:S05]  /*4f70*/  BSYNC B0 ;  /* 0x0000000000007941 */ /* 0x000fea0003800000 */
.L_x_471:
[----:B------:R1:W-:Y:S01]  /*4f80*/  ATOM.E.ADD.F16x2.RN.STRONG.GPU P0, RZ, desc[UR8][R2.64+0x4], R54 ;  /* 0x0000043602ff79a2 */ /* 0x0003e2000810e1c8 */
[----:B------:R-:W-:Y:S04]  /*4f90*/  BSSY B0, `(.L_x_475) ;  /* 0x000000f000007945 */ /* 0x000fe80003800000 */
[----:B-1----:R-:W-:Y:S05]  /*4fa0*/  @P0 BRA `(.L_x_476) ;  /* 0x0000000000340947 */ /* 0x002fea0003800000 */
[----:B------:R-:W1:Y:S02]  /*4fb0*/  QSPC.E.S P0, RZ, [R2+0x4] ;  /* 0x0000040002ff73aa */ /* 0x000e640000000500 */
[----:B-1----:R-:W-:Y:S05]  /*4fc0*/  @!P0 BRA `(.L_x_477) ;  /* 0x0000000000208947 */ /* 0x002fea0003800000 */
[----:B------:R-:W-:-:S04]  /*4fd0*/  MOV R4, R2 ;  /* 0x0000000200047202 */ /* 0x000fc80000000f00 */
[----:B------:R-:W-:-:S07]  /*4fe0*/  MOV R4, R4 ;  /* 0x0000000400047202 */ /* 0x000fce0000000f00 */
.L_x_478:
[----:B------:R-:W1:Y:S02]  /*4ff0*/  LDS R6, [R4+0x4] ;  /* 0x0000040004067984 */ /* 0x000e640000000800 */
[----:B-1----:R-:W-:-:S10]  /*5000*/  HFMA2.MMA R7, R6, 1, 1, R54 ;  /* 0x3c003c0006077835 */ /* 0x002fd40000000036 */
[----:B------:R-:W1:Y:S02]  /*5010*/  ATOMS.CAST.SPIN R7, [R4+0x4], R6, R7 ;  /* 0x000004060407738d */ /* 0x000e640001800007 */
[----:B-1----:R-:W-:-:S13]  /*5020*/  ISETP.EQ.U32.AND P0, PT, R7, 0x1, PT ;  /* 0x000000010700780c */ /* 0x002fda0003f02070 */
[----:B------:R-:W-:Y:S05]  /*5030*/  @!P0 BRA `(.L_x_478) ;  /* 0xfffffffc00ec8947 */ /* 0x000fea000383ffff */
[----:B------:R-:W-:Y:S05]  /*5040*/  BRA `(.L_x_476) ;  /* 0x00000000000c7947 */ /* 0x000fea0003800000 */
.L_x_477:
[----:B------:R-:W0:Y:S02]  /*5050*/  LD.E R0, desc[UR8][R2.64+0x4] ;  /* 0x0000040802007980 */ /* 0x000e24000c101900 */
[----:B0-----:R-:W-:-:S05]  /*5060*/  IADD3 R5, R54, R0, RZ ;  /* 0x0000000036057210 */ /* 0x001fca0007ffe0ff */
[----:B------:R1:W-:Y:S02]  /*5070*/  ST.E desc[UR8][R2.64+0x4], R5 ;  /* 0x0000040502007985 */ /* 0x0003e4000c101908 */
.L_x_476:
[----:B------:R-:W-:Y:S05]  /*5080*/  BSYNC B0 ;  /* 0x0000000000007941 */ /* 0x000fea0003800000 */
.L_x_475:
        /* <DEDUP_REMOVED lines=10> */
.L_x_482:
[----:B------:R-:W0:Y:S02]  /*5130*/  LDS R6, [R4] ;  /* 0x0000000004067984 */ /* 0x000e240000000800 */
[----:B0-----:R-:W-:-:S06]  /*5140*/  HADD2 R7, R6, R53 ;  /* 0x0000003506077230 */ /* 0x001fcc0000000000 */
[----:B------:R-:W0:Y:S02]  /*5150*/  ATOMS.CAST.SPIN R7, [R4], R6, R7 ;  /* 0x000000060407738d */ /* 0x000e240001800007 */
[----:B0-----:R-:W-:-:S13]  /*5160*/  ISETP.EQ.U32.AND P0, PT, R7, 0x1, PT ;  /* 0x000000010700780c */ /* 0x001fda0003f02070 */
[----:B------:R-:W-:Y:S05]  /*5170*/  @!P0 BRA `(.L_x_482) ;  /* 0xfffffffc00ec8947 */ /* 0x000fea000383ffff */
[----:B------:R-:W-:Y:S05]  /*5180*/  BRA `(.L_x_480) ;  /* 0x00000000000c7947 */ /* 0x000fea0003800000 */
.L_x_481:
[----:B------:R-:W2:Y:S02]  /*5190*/  LD.E R0, desc[UR8][R2.64] ;  /* 0x0000000802007980 */ /* 0x000ea4000c101900 */
[----:B--2---:R-:W-:-:S05]  /*51a0*/  IADD3 R5, R53, R0, RZ ;  /* 0x0000000035057210 */ /* 0x004fca0007ffe0ff */
[----:B------:R0:W-:Y:S02]  /*51b0*/  ST.E desc[UR8][R2.64], R5 ;  /* 0x0000000502007985 */ /* 0x0001e4000c101908 */
.L_x_480:
[----:B------:R-:W-:Y:S05]  /*51c0*/  BSYNC B0 ;  /* 0x0000000000007941 */ /* 0x000fea0003800000 */
.L_x_479:
[----:B------:R1:W-:Y:S01]  /*51d0*/  ATOM.E.ADD.F16x2.RN.STRONG.GPU P0, RZ, desc[UR8][R2.64+0x4], R52 ;  /* 0x0000043402ff79a2 */ /* 0x0003e2000810e1c8 */
[----:B------:R-:W-:Y:S04]  /*51e0*/  BSSY B0, `(.L_x_483) ;  /* 0x000000f000007945 */ /* 0x000fe80003800000 */
[----:B-1----:R-:W-:Y:S05]  /*51f0*/  @P0 BRA `(.L_x_484) ;  /* 0x0000000000340947 */ /* 0x002fea0003800000 */
[----:B------:R-:W1:Y:S02]  /*5200*/  QSPC.E.S P0, RZ, [R2+0x4] ;  /* 0x0000040002ff73aa */ /* 0x000e640000000500 */
[----:B-1----:R-:W-:Y:S05]  /*5210*/  @!P0 BRA `(.L_x_485) ;  /* 0x0000000000208947 */ /* 0x002fea0003800000 */
[----:B------:R-:W-:-:S04]  /*5220*/  MOV R4, R2 ;  /* 0x0000000200047202 */ /* 0x000fc80000000f00 */
[----:B------:R-:W-:-:S07]  /*5230*/  MOV R4, R4 ;  /* 0x0000000400047202 */ /* 0x000fce0000000f00 */
.L_x_486:
[----:B------:R-:W1:Y:S02]  /*5240*/  LDS R6, [R4+0x4] ;  /* 0x0000040004067984 */ /* 0x000e640000000800 */
[----:B-1----:R-:W-:-:S10]  /*5250*/  HFMA2.MMA R7, R6, 1, 1, R52 ;  /* 0x3c003c0006077835 */ /* 0x002fd40000000034 */
[----:B------:R-:W1:Y:S02]  /*5260*/  ATOMS.CAST.SPIN R7, [R4+0x4], R6, R7 ;  /* 0x000004060407738d */ /* 0x000e640001800007 */
[----:B-1----:R-:W-:-:S13]  /*5270*/  ISETP.EQ.U32.AND P0, PT, R7, 0x1, PT ;  /* 0x000000010700780c */ /* 0x002fda0003f02070 */
[----:B------:R-:W-:Y:S05]  /*5280*/  @!P0 BRA `(.L_x_486) ;  /* 0xfffffffc00ec8947 */ /* 0x000fea000383ffff */
[----:B------:R-:W-:Y:S05]  /*5290*/  BRA `(.L_x_484) ;  /* 0x00000000000c7947 */ /* 0x000fea0003800000 */
.L_x_485:
[----:B------:R-:W0:Y:S02]  /*52a0*/  LD.E R0, desc[UR8][R2.64+0x4] ;  /* 0x0000040802007980 */ /* 0x000e24000c101900 */
[----:B0-----:R-:W-:-:S05]  /*52b0*/  IADD3 R5, R52, R0, RZ ;  /* 0x0000000034057210 */ /* 0x001fca0007ffe0ff */
[----:B------:R1:W-:Y:S02]  /*52c0*/  ST.E desc[UR8][R2.64+0x4], R5 ;  /* 0x0000040502007985 */ /* 0x0003e4000c101908 */
.L_x_484:
[----:B------:R-:W-:Y:S05]  /*52d0*/  BSYNC B0 ;  /* 0x0000000000007941 */ /* 0x000fea0003800000 */
.L_x_483:
        /* <DEDUP_REMOVED lines=10> */
.L_x_490:
[----:B------:R-:W0:Y:S02]  /*5380*/  LDS R6, [R4] ;  /* 0x0000000004067984 */ /* 0x000e240000000800 */
[----:B0-----:R-:W-:-:S06]  /*5390*/  HADD2 R7, R6, R51 ;  /* 0x0000003306077230 */ /* 0x001fcc0000000000 */
[----:B------:R-:W0:Y:S02]  /*53a0*/  ATOMS.CAST.SPIN R7, [R4], R6, R7 ;  /* 0x000000060407738d */ /* 0x000e240001800007 */
[----:B0-----:R-:W-:-:S13]  /*53b0*/  ISETP.EQ.U32.AND P0, PT, R7, 0x1, PT ;  /* 0x000000010700780c */ /* 0x001fda0003f02070 */
[----:B------:R-:W-:Y:S05]  /*53c0*/  @!P0 BRA `(.L_x_490) ;  /* 0xfffffffc00ec8947 */ /* 0x000fea000383ffff */
[----:B------:R-:W-:Y:S05]  /*53d0*/  BRA `(.L_x_488) ;  /* 0x00000000000c7947 */ /* 0x000fea0003800000 */
.L_x_489:
[----:B------:R-:W2:Y:S02]  /*53e0*/  LD.E R0, desc[UR8][R2.64] ;  /* 0x0000000802007980 */ /* 0x000ea4000c101900 */
[----:B--2---:R-:W-:-:S05]  /*53f0*/  IADD3 R5, R51, R0, RZ ;  /* 0x0000000033057210 */ /* 0x004fca0007ffe0ff */
[----:B------:R0:W-:Y:S02]  /*5400*/  ST.E desc[UR8][R2.64], R5 ;  /* 0x0000000502007985 */ /* 0x0001e4000c101908 */
.L_x_488:
[----:B------:R-:W-:Y:S05]  /*5410*/  BSYNC B0 ;  /* 0x0000000000007941 */ /* 0x000fea0003800000 */
.L_x_487:
[----:B------:R1:W-:Y:S02]  /*5420*/  ATOM.E.ADD.F16x2.RN.STRONG.GPU P0, RZ, desc[UR8][R2.64+0x4], R50 ;  /* 0x0000043202ff79a2 */ /* 0x0003e4000810e1c8 */
[----:B-1----:R-:W-:Y:S05]  /*5430*/  @P0 EXIT ;  /* 0x000000000000094d */ /* 0x002fea0003800000 */
[----:B------:R-:W1:Y:S02]  /*5440*/  QSPC.E.S P0, RZ, [R2+0x4] ;  /* 0x0000040002ff73aa */ /* 0x000e640000000500 */
[----:B-1----:R-:W-:Y:S05]  /*5450*/  @!P0 BRA `(.L_x_491) ;  /* 0x00000000001c8947 */ /* 0x002fea0003800000 */
[----:B0-----:R-:W-:-:S07]  /*5460*/  MOV R2, R2 ;  /* 0x0000000200027202 */ /* 0x001fce0000000f00 */
.L_x_492:
[----:B------:R-:W0:Y:S02]  /*5470*/  LDS R4, [R2+0x4] ;  /* 0x0000040002047984 */ /* 0x000e240000000800 */
[----:B0-----:R-:W-:-:S10]  /*5480*/  HFMA2.MMA R5, R4, 1, 1, R50 ;  /* 0x3c003c0004057835 */ /* 0x001fd40000000032 */
[----:B------:R-:W0:Y:S02]  /*5490*/  ATOMS.CAST.SPIN R5, [R2+0x4], R4, R5 ;  /* 0x000004040205738d */ /* 0x000e240001800005 */
[----:B0-----:R-:W-:-:S13]  /*54a0*/  ISETP.EQ.U32.AND P0, PT, R5, 0x1, PT ;  /* 0x000000010500780c */ /* 0x001fda0003f02070 */
[----:B------:R-:W-:Y:S05]  /*54b0*/  @!P0 BRA `(.L_x_492) ;  /* 0xfffffffc00ec8947 */ /* 0x000fea000383ffff */
[----:B------:R-:W-:Y:S05]  /*54c0*/  EXIT ;  /* 0x000000000000794d */ /* 0x000fea0003800000 */
.L_x_491:
[----:B------:R-:W0:Y:S02]  /*54d0*/  LD.E R0, desc[UR8][R2.64+0x4] ;  /* 0x0000040802007980 */ /* 0x000e24000c101900 */
[----:B0-----:R-:W-:-:S05]  /*54e0*/  IADD3 R5, R50, R0, RZ ;  /* 0x0000000032057210 */ /* 0x001fca0007ffe0ff */
[----:B------:R-:W-:Y:S01]  /*54f0*/  ST.E desc[UR8][R2.64+0x4], R5 ;  /* 0x0000040502007985 */ /* 0x000fe2000c101908 */
[----:B------:R-:W-:Y:S05]  /*5500*/  EXIT ;  /* 0x000000000000794d */ /* 0x000fea0003800000 */
.L_x_493:
        /* <DEDUP_REMOVED lines=15> */
.L_x_3217:


//--------------------- .text._Z23gemm_half_q_half_kernelILi4ELi2ELb0ELb0ELi64EEvPK6__halfPKjS4_S2_PS0_iiiiPKtS7_iiiiiibS2_i --------------------------
	.section	.text._Z23gemm_half_q_half_kernelILi4ELi2ELb0ELb0ELi64EEvPK6__halfPKjS4_S2_PS0_iiiiPKtS7_iiiiiibS2_i,"ax",@progbits
	.align	128
        .global         _Z23gemm_half_q_half_kernelILi4ELi2ELb0ELb0ELi64EEvPK6__halfPKjS4_S2_PS0_iiiiPKtS7_iiiiiibS2_i
        .type           _Z23gemm_half_q_half_kernelILi4ELi2ELb0ELb0ELi64EEvPK6__halfPKjS4_S2_PS0_iiiiPKtS7_iiiiiibS2_i,@function
        .size           _Z23gemm_half_q_half_kernelILi4ELi2ELb0ELb0ELi64EEvPK6__halfPKjS4_S2_PS0_iiiiPKtS7_iiiiiibS2_i,(.L_x_3218 - _Z23gemm_half_q_half_kernelILi4ELi2ELb0ELb0ELi64EEvPK6__halfPKjS4_S2_PS0_iiiiPKtS7_iiiiiibS2_i)
        .other          _Z23gemm_half_q_half_kernelILi4ELi2ELb0ELb0ELi64EEvPK6__halfPKjS4_S2_PS0_iiiiPKtS7_iiiiiibS2_i,@"STO_CUDA_ENTRY STV_DEFAULT"
_Z23gemm_half_q_half_kernelILi4ELi2ELb0ELb0ELi64EEvPK6__halfPKjS4_S2_PS0_iiiiPKtS7_iiiiiibS2_i:
.text._Z23gemm_half_q_half_kernelILi4ELi2ELb0ELb0ELi64EEvPK6__halfPKjS4_S2_PS0_iiiiPKtS7_iiiiiibS2_i:
[----:B------:R-:W0:Y:S01]  /*0000*/  LDC R1, c[0x0][0x28] ;  /* 0x00000a00ff017b82 */ /* 0x000e220000000800 */
[----:B------:R-:W1:Y:S07]  /*0010*/  S2R R0, SR_CTAID.Z ;  /* 0x0000000000007919 */ /* 0x000e6e0000002700 */
[----:B------:R-:W2:Y:S01]  /*0020*/  LDC R13, c[0x0][0x238] ;  /* 0x00008e00ff0d7b82 */ /* 0x000ea20000000800 */
[----:B------:R-:W-:Y:S01]  /*0030*/  ULDC.64 UR8, c[0x0][0x208] ;  /* 0x0000820000087ab9 */ /* 0x000fe20000000a00 */
[----:B------:R-:W-:Y:S01]  /*0040*/  BSSY B0, `(.L_x_494) ;  /* 0x0000078000007945 */ /* 0x000fe20003800000 */
[----:B------:R-:W2:Y:S01]  /*0050*/  S2R R2, SR_CTAID.Y ;  /* 0x0000000000027919 */ /* 0x000ea20000002600 */
[----:B0-----:R-:W-:Y:S01]  /*0060*/  IADD3 R1, R1, -0x10, RZ ;  /* 0xfffffff001017810 */ /* 0x001fe20007ffe0ff */
[----:B------:R-:W0:Y:S03]  /*0070*/  S2R R3, SR_TID.X ;  /* 0x0000000000037919 */ /* 0x000e260000002100 */
[----:B------:R-:W3:Y:S08]  /*0080*/  LDC R21, c[0x0][0x240] ;  /* 0x00009000ff157b82 */ /* 0x000ef00000000800 */
[----:B------:R-:W4:Y:S01]  /*0090*/  S2UR UR4, SR_CTAID.X ;  /* 0x00000000000479c3 */ /* 0x000f220000002500 */
[----:B-1----:R-:W-:-:S02]  /*00a0*/  IMAD.SHL.U32 R56, R0, 0x40, RZ ;  /* 0x0000004000387824 */ /* 0x002fc400078e00ff */
[----:B--2---:R-:W-:-:S03]  /*00b0*/  IMAD R13, R2, -0x4, R13 ;  /* 0xfffffffc020d7824 */ /* 0x004fc600078e020d */
[C---:B---3--:R-:W-:Y:S02]  /*00c0*/  VIADDMNMX R47, R56.reuse, 0x40, R21, PT ;  /* 0x00000040382f7846 */ /* 0x048fe40003800115 */
[----:B0-----:R-:W-:Y:S01]  /*00d0*/  IADD3 R4, R56, R3, RZ ;  /* 0x0000000338047210 */ /* 0x001fe20007ffe0ff */
[----:B----4-:R-:W-:Y:S01]  /*00e0*/  USHF.L.U32 UR4, UR4, 0x8, URZ ;  /* 0x0000000804047899 */ /* 0x010fe2000800063f */
[C---:B------:R-:W-:Y:S02]  /*00f0*/  ISETP.GE.AND P1, PT, R13.reuse, 0x1, PT ;  /* 0x000000010d00780c */ /* 0x040fe40003f26270 */
        /* <DEDUP_REMOVED lines=17> */
[----:B------:R-:W-:Y:S02]  /*0210*/  HFMA2.MMA R16, -RZ, RZ, 0, 0 ;  /* 0x00000000ff107435 */ /* 0x000fe400000001ff */
[----:B------:R-:W-:Y:S01]  /*0220*/  IMAD.SHL.U32 R5, R4, 0x4, RZ ;  /* 0x0000000404057824 */ /* 0x000fe200078e00ff */
        /* <DEDUP_REMOVED lines=8> */
[----:B------:R-:W-:Y:S01]  /*02b0*/  PLOP3.LUT P0, PT, PT, PT, PT, 0x8, 0x0 ;  /* 0x000000000000781c */ /* 0x000fe20003f0e170 */
[----:B------:R-:W-:-:S12]  /*02c0*/  VIADD R19, R49, 0xfffffffd ;  /* 0xfffffffd31137836 */ /* 0x000fd80000000000 */
.L_x_498:
        /* <DEDUP_REMOVED lines=14> */
[----:B0-----:R-:W-:Y:S01]  /*03b0*/  VIADD R14, R14, 0x200 ;  /* 0x000002000e0e7836 */ /* 0x001fe20000000000 */
[----:B------:R-:W-:Y:S06]  /*03c0*/  @!P2 BRA `(.L_x_498) ;  /* 0xfffffffc00c0a947 */ /* 0x000fec000383ffff */
.L_x_497:
[----:B------:R-:W-:-:S04]  /*03d0*/  IADD3 R6, R49, -R16, RZ ;  /* 0x8000001031067210 */ /* 0x000fc80007ffe0ff */
[----:B------:R-:W-:-:S13]  /*03e0*/  ISETP.GT.AND P2, PT, R6, 0x1, PT ;  /* 0x000000010600780c */ /* 0x000fda0003f44270 */
[----:B------:R-:W-:Y:S01]  /*03f0*/  @P2 IMAD.WIDE R6, R21, 0x2, R4 ;  /* 0x0000000215062825 */ /* 0x000fe200078e0204 */
[----:B------:R0:W2:Y:S04]  /*0400*/  @P2 LDG.E.U16.CONSTANT R9, desc[UR8][R4.64] ;  /* 0x0000000804092981 */ /* 0x0000a8000c1e9500 */
[----:B------:R-:W3:Y:S01]  /*0410*/  @P2 LDG.E.U16.CONSTANT R11, desc[UR8][R6.64] ;  /* 0x00000008060b2981 */ /* 0x000ee2000c1e9500 */
[----:B------:R-:W-:Y:S01]  /*0420*/  @P2 VIADD R16, R16, 0x2 ;  /* 0x0000000210102836 */ /* 0x000fe20000000000 */
[----:B------:R-:W-:-:S04]  /*0430*/  @P2 PLOP3.LUT P0, PT, PT, PT, PT, 0x8, 0x0 ;  /* 0x000000000000281c */ /* 0x000fc80003f0e170 */
[----:B------:R-:W-:Y:S01]  /*0440*/  ISETP.LT.OR P0, PT, R16, R49, P0 ;  /* 0x000000311000720c */ /* 0x000fe20000701670 */
[----:B0-----:R-:W-:Y:S01]  /*0450*/  @P2 IMAD.WIDE R4, R21, 0x2, R6 ;  /* 0x0000000215042825 */ /* 0x001fe200078e0206 */
[----:B--2---:R-:W-:Y:S04]  /*0460*/  @P2 STS.U16 [R14], R9 ;  /* 0x000000090e002388 */ /* 0x004fe80000000400 */
[----:B---3--:R0:W-:Y:S02]  /*0470*/  @P2 STS.U16 [R14+0x80], R11 ;  /* 0x0000800b0e002388 */ /* 0x0081e40000000400 */
[----:B0-----:R-:W-:-:S05]  /*0480*/  @P2 IADD3 R14, R14, 0x100, RZ ;  /* 0x000001000e0e2810 */ /* 0x001fca0007ffe0ff */
[----:B------:R-:W-:Y:S05]  /*0490*/  @!P0 BRA `(.L_x_495) ;  /* 0x0000000000c88947 */ /* 0x000fea0003800000 */
[----:B------:R-:W2:Y:S04]  /*04a0*/  LDG.E.U16.CONSTANT R5, desc[UR8][R4.64] ;  /* 0x0000000804057981 */ /* 0x000ea8000c1e9500 */
[----:B--2---:R0:W-:Y:S01]  /*04b0*/  STS.U16 [R14], R5 ;  /* 0x000000050e007388 */ /* 0x0041e20000000400 */
[----:B------:R-:W-:Y:S05]  /*04c0*/  BRA `(.L_x_495) ;  /* 0x0000000000bc7947 */ /* 0x000fea0003800000 */
.L_x_496:
[----:B------:R-:W0:Y:S01]  /*04d0*/  S2UR UR6, SR_CgaCtaId ;  /* 0x00000000000679c3 */ /* 0x000e220000008800 */
[----:B------:R-:W-:Y:S01]  /*04e0*/  IMAD R6, R2, R21, RZ ;  /* 0x0000001502067224 */ /* 0x000fe200078e02ff */
[----:B------:R-:W-:Y:S01]  /*04f0*/  ISETP.GT.AND P2, PT, R49, 0x3, PT ;  /* 0x000000033100780c */ /* 0x000fe20003f44270 */
[----:B------:R-:W-:Y:S01]  /*0500*/  UMOV UR5, 0x400 ;  /* 0x0000040000057882 */ /* 0x000fe20000000000 */
[----:B------:R-:W-:Y:S01]  /*0510*/  ULDC.64 UR10, c[0x0][0x210] ;  /* 0x00008400000a7ab9 */ /* 0x000fe20000000a00 */
[----:B------:R-:W-:Y:S01]  /*0520*/  IMAD.SHL.U32 R7, R6, 0x4, RZ ;  /* 0x0000000406077824 */ /* 0x000fe200078e00ff */
[----:B------:R-:W-:-:S04]  /*0530*/  HFMA2.MMA R16, -RZ, RZ, 0, 0 ;  /* 0x00000000ff107435 */ /* 0x000fc800000001ff */
        /* <DEDUP_REMOVED lines=8> */
[----:B------:R-:W-:Y:S01]  /*05c0*/  PLOP3.LUT P0, PT, PT, PT, PT, 0x8, 0x0 ;  /* 0x000000000000781c */ /* 0x000fe20003f0e170 */
[----:B------:R-:W-:-:S12]  /*05d0*/  VIADD R19, R49, 0xfffffffd ;  /* 0xfffffffd31137836 */ /* 0x000fd80000000000 */
.L_x_500:
        /* <DEDUP_REMOVED lines=16> */
.L_x_499:
[----:B------:R-:W-:-:S04]  /*06e0*/  IADD3 R6, R49, -R16, RZ ;  /* 0x8000001031067210 */ /* 0x000fc80007ffe0ff */
[----:B------:R-:W-:-:S13]  /*06f0*/  ISETP.GT.AND P2, PT, R6, 0x1, PT ;  /* 0x000000010600780c */ /* 0x000fda0003f44270 */
[----:B------:R-:W-:Y:S01]  /*0700*/  @P2 VIADD R16, R16, 0x2 ;  /* 0x0000000210102836 */ /* 0x000fe20000000000 */
[----:B------:R-:W-:Y:S01]  /*0710*/  @P2 PLOP3.LUT P0, PT, PT, PT, PT, 0x8, 0x0 ;  /* 0x000000000000281c */ /* 0x000fe20003f0e170 */
[C---:B------:R-:W-:Y:S01]  /*0720*/  @P2 IMAD.WIDE R6, R21.reuse, 0x2, R4 ;  /* 0x0000000215062825 */ /* 0x040fe200078e0204 */
[----:B------:R0:W2:Y:S02]  /*0730*/  @P2 LDG.E.U16.CONSTANT R11, desc[UR8][R4.64] ;  /* 0x00000008040b2981 */ /* 0x0000a4000c1e9500 */
        /* <DEDUP_REMOVED lines=8> */
.L_x_495:
[----:B------:R-:W-:Y:S05]  /*07c0*/  BSYNC B0 ;  /* 0x0000000000007941 */ /* 0x000fea0003800000 */
.L_x_494:
[----:B-1----:R-:W1:Y:S02]  /*07d0*/  LDC R9, c[0x0][0x23c] ;  /* 0x00008f00ff097b82 */ /* 0x002e640000000800 */
[----:B-1----:R-:W-:-:S13]  /*07e0*/  ISETP.GE.AND P0, PT, R12, R9, PT ;  /* 0x000000090c00720c */ /* 0x002fda0003f06270 */
[----:B------:R-:W-:Y:S05]  /*07f0*/  @P0 EXIT ;  /* 0x000000000000094d */ /* 0x000fea0003800000 */
[----:B------:R-:W1:Y:S02]  /*0800*/  LDC.U8 R4, c[0x0][0x270] ;  /* 0x00009c00ff047b82 */ /* 0x000e640000000000 */
[----:B-1----:R-:W-:-:S04]  /*0810*/  PRMT R4, R4, 0x8880, RZ ;  /* 0x0000888004047816 */ /* 0x002fc800000000ff */
        /* <DEDUP_REMOVED lines=9> */
[----:B------:R-:W-:-:S05]  /*08b0*/  LEA R2, R2, UR4, 0x2 ;  /* 0x0000000402027c11 */ /* 0x000fca000f8e10ff */
[----:B------:R-:W-:-:S04]  /*08c0*/  IMAD R3, R3, 0x4, R2 ;  /* 0x0000000403037824 */ /* 0x000fc800078e0202 */
[----:B0-----:R-:W-:Y:S01]  /*08d0*/  IMAD.WIDE R2, R3, 0x2, R4 ;  /* 0x0000000203027825 */ /* 0x001fe200078e0204 */
[----:B------:R-:W-:Y:S06]  /*08e0*/  @!P2 BRA `(.L_x_502) ;  /* 0x000000000034a947 */ /* 0x000fec0003800000 */
[----:B------:R-:W-:Y:S01]  /*08f0*/  PLOP3.LUT P0, PT, PT, PT, PT, 0x8, 0x0 ;  /* 0x000000000000781c */ /* 0x000fe20003f0e170 */
[----:B------:R-:W-:-:S12]  /*0900*/  VIADD R13, R49, 0xfffffffd ;  /* 0xfffffffd310d7836 */ /* 0x000fd80000000000 */
.L_x_503:
        /* <DEDUP_REMOVED lines=11> */
.L_x_502:
[----:B-1----:R-:W-:-:S05]  /*09c0*/  IMAD.IADD R4, R49, 0x1, -R8 ;  /* 0x0000000131047824 */ /* 0x002fca00078e0a08 */
        /* <DEDUP_REMOVED lines=9> */
.L_x_501:
[----:B-1----:R-:W0:Y:S08]  /*0a60*/  LDC.64 R2, c[0x0][0x248] ;  /* 0x00009200ff027b82 */ /* 0x002e300000000a00 */
[----:B------:R-:W-:Y:S01]  /*0a70*/  BAR.SYNC.DEFER_BLOCKING 0x0 ;  /* 0x0000000000007b1d */ /* 0x000fe20000010000 */
[----:B------:R-:W-:Y:S01]  /*0a80*/  ISETP.GE.AND P0, PT, R56, R47, PT ;  /* 0x0000002f3800720c */ /* 0x000fe20003f06270 */
[----:B------:R-:W-:-:S06]  /*0a90*/  IMAD.SHL.U32 R15, R0, 0x80, RZ ;  /* 0x00000080000f7824 */ /* 0x000fcc00078e00ff */
[----:B------:R-:W1:Y:S08]  /*0aa0*/  LDC R11, c[0x0][0x25c] ;  /* 0x00009700ff0b7b82 */ /* 0x000e700000000800 */
[----:B------:R-:W2:Y:S01]  /*0ab0*/  LDC R13, c[0x0][0x264] ;  /* 0x00009900ff0d7b82 */ /* 0x000ea20000000800 */
[----:B0-----:R-:W-:Y:S01]  /*0ac0*/  IMAD.WIDE R14, R15, 0x2, R2 ;  /* 0x000000020f0e7825 */ /* 0x001fe200078e0202 */
[----:B------:R-:W-:Y:S06]  /*0ad0*/  @P0 BRA `(.L_x_504) ;  /* 0x0000000000d00947 */ /* 0x000fec0003800000 */
[----:B------:R0:W5:Y:S01]  /*0ae0*/  LDG.E.U16.CONSTANT R0, desc[UR8][R14.64] ;  /* 0x000000080e007981 */ /* 0x000162000c1e9500 */
[----:B------:R-:W3:Y:S01]  /*0af0*/  LDC.64 R4, c[0x0][0x220] ;  /* 0x00008800ff047b82 */ /* 0x000ee20000000a00 */
[----:B------:R-:W-:Y:S01]  /*0b00*/  SHF.R.S32.HI R17, RZ, 0x1f, R12 ;  /* 0x0000001fff117819 */ /* 0x000fe2000001140c */
[----:B------:R-:W-:Y:S01]  /*0b10*/  IMAD.MOV.U32 R22, RZ, RZ, RZ ;  /* 0x000000ffff167224 */ /* 0x000fe200078e00ff */
[----:B------:R-:W-:Y:S02]  /*0b20*/  SHF.L.U32 R8, R12, 0x2, RZ ;  /* 0x000000020c087819 */ /* 0x000fe400000006ff */
[----:B------:R-:W-:Y:S02]  /*0b30*/  LEA.HI R17, R17, R12, RZ, 0x3 ;  /* 0x0000000c11117211 */ /* 0x000fe400078f18ff */
[----:B------:R-:W-:Y:S01]  /*0b40*/  MOV R24, R56 ;  /* 0x0000003800187202 */ /* 0x000fe20000000f00 */
[----:B------:R-:W4:Y:S01]  /*0b50*/  LDC.64 R6, c[0x0][0x228] ;  /* 0x00008a00ff067b82 */ /* 0x000f220000000a00 */
[----:B------:R-:W-:-:S02]  /*0b60*/  LOP3.LUT R8, R8, 0x10, RZ, 0xc0, !PT ;  /* 0x0000001008087812 */ /* 0x000fc400078ec0ff */
[----:B0-----:R-:W-:-:S07]  /*0b70*/  SHF.R.S32.HI R10, RZ, 0x3, R17 ;  /* 0x00000003ff0a7819 */ /* 0x001fce0000011411 */
.L_x_505:
[----:B0----5:R-:W-:-:S04]  /*0b80*/  IMAD.IADD R18, R0, 0x1, R22 ;  /* 0x0000000100127824 */ /* 0x021fc800078e0216 */
        /* <DEDUP_REMOVED lines=17> */
[----:B------:R-:W-:Y:S01]  /*0ca0*/  LOP3.LUT R23, R23, 0xf, RZ, 0xc0, !PT ;  /* 0x0000000f17177812 */ /* 0x000fe200078ec0ff */
[----:B--2---:R-:W-:Y:S01]  /*0cb0*/  IMAD.IADD R24, R21, 0x1, R24 ;  /* 0x0000000115187824 */ /* 0x004fe200078e0218 */
[----:B------:R-:W-:Y:S01]  /*0cc0*/  LOP3.LUT R16, R16, 0xf, RZ, 0xc0, !PT ;  /* 0x0000000f10107812 */ /* 0x000fe200078ec0ff */
[----:B------:R-:W-:Y:S01]  /*0cd0*/  VIADD R26, R26, 0x1 ;  /* 0x000000011a1a7836 */ /* 0x000fe20000000000 */
[----:B------:R-:W-:Y:S01]  /*0ce0*/  IADD3 R25, R25, 0x1, RZ ;  /* 0x0000000119197810 */ /* 0x000fe20007ffe0ff */
[----:B------:R-:W-:Y:S01]  /*0cf0*/  VIADD R23, R23, 0x1 ;  /* 0x0000000117177836 */ /* 0x000fe20000000000 */
[----:B------:R-:W-:Y:S01]  /*0d00*/  IADD3 R16, R16, 0x1, RZ ;  /* 0x0000000110107810 */ /* 0x000fe20007ffe0ff */
[----:B------:R-:W-:Y:S01]  /*0d10*/  IMAD R26, R26, R26, RZ ;  /* 0x0000001a1a1a7224 */ /* 0x000fe200078e02ff */
[----:B------:R-:W-:Y:S01]  /*0d20*/  ISETP.GE.AND P2, PT, R24, R47, PT ;  /* 0x0000002f1800720c */ /* 0x000fe20003f46270 */
[----:B------:R-:W-:-:S02]  /*0d30*/  IMAD R25, R25, R25, RZ ;  /* 0x0000001919197224 */ /* 0x000fc400078e02ff */
[----:B------:R-:W-:Y:S02]  /*0d40*/  IMAD R23, R23, R23, RZ ;  /* 0x0000001717177224 */ /* 0x000fe400078e02ff */
        /* <DEDUP_REMOVED lines=13> */
.L_x_504:
[----:B------:R-:W-:Y:S01]  /*0e20*/  ULDC UR4, c[0x0][0x258] ;  /* 0x0000960000047ab9 */ /* 0x000fe20000000800 */
[----:B------:R-:W-:Y:S01]  /*0e30*/  ULDC UR5, c[0x0][0x260] ;  /* 0x0000980000057ab9 */ /* 0x000fe20000000800 */
[C---:B------:R-:W-:Y:S01]  /*0e40*/  ISETP.GT.AND P2, PT, R56.reuse, UR4, PT ;  /* 0x0000000438007c0c */ /* 0x040fe2000bf44270 */
[----:B------:R-:W-:Y:S01]  /*0e50*/  ULDC UR6, c[0x0][0x268] ;  /* 0x00009a0000067ab9 */ /* 0x000fe20000000800 */
[C---:B------:R-:W-:Y:S01]  /*0e60*/  VIMNMX R0, R56.reuse, UR4, PT ;  /* 0x0000000438007c48 */ /* 0x040fe2000bfe0100 */
[----:B------:R-:W-:Y:S01]  /*0e70*/  HFMA2.MMA R2, -RZ, RZ, 0, 0 ;  /* 0x00000000ff027435 */ /* 0x000fe200000001ff */
[C---:B------:R-:W-:Y:S02]  /*0e80*/  ISETP.GT.AND P4, PT, R56.reuse, UR5, PT ;  /* 0x0000000538007c0c */ /* 0x040fe4000bf84270 */
[----:B------:R-:W-:Y:S02]  /*0e90*/  SHF.R.S32.HI R3, RZ, 0x1f, R0 ;  /* 0x0000001fff037819 */ /* 0x000fe40000011400 */
[----:B------:R-:W-:-:S02]  /*0ea0*/  ISETP.GT.AND P6, PT, R56, UR6, PT ;  /* 0x0000000638007c0c */ /* 0x000fc4000bfc4270 */
[----:B------:R-:W-:Y:S01]  /*0eb0*/  LEA.HI R4, R3, R0, RZ, 0x5 ;  /* 0x0000000003047211 */ /* 0x000fe200078f28ff */
[----:B------:R-:W-:Y:S01]  /*0ec0*/  IMAD.MOV.U32 R0, RZ, RZ, RZ ;  /* 0x000000ffff007224 */ /* 0x000fe200078e00ff */
[C---:B-1----:R-:W-:Y:S02]  /*0ed0*/  ISETP.GT.AND P3, PT, R56.reuse, R11, PT ;  /* 0x0000000b3800720c */ /* 0x042fe40003f64270 */
[----:B--2---:R-:W-:Y:S01]  /*0ee0*/  ISETP.GT.AND P5, PT, R56, R13, PT ;  /* 0x0000000d3800720c */ /* 0x004fe20003fa4270 */
[----:B------:R-:W-:-:S12]  /*0ef0*/  @!P2 BRA `(.L_x_506) ;  /* 0x00000000001ca947 */ /* 0x000fd80003800000 */
[----:B------:R-:W1:Y:S02]  /*0f00*/  LDC R3, c[0x0][0x25c] ;  /* 0x00009700ff037b82 */ /* 0x000e640000000800 */
[----:B-1----:R-:W-:-:S05]  /*0f10*/  VIMNMX R2, R56, R3, PT ;  /* 0x0000000338027248 */ /* 0x002fca0003fe0100 */
[----:B------:R-:W-:-:S05]  /*0f20*/  VIADD R2, R2, -UR4 ;  /* 0x8000000402027c36 */ /* 0x000fca0008000000 */
[----:B------:R-:W-:-:S04]  /*0f30*/  SHF.R.S32.HI R3, RZ, 0x1f, R2 ;  /* 0x0000001fff037819 */ /* 0x000fc80000011402 */
[----:B------:R-:W-:-:S04]  /*0f40*/  LEA.HI R3, R3, R2, RZ, 0x5 ;  /* 0x0000000203037211 */ /* 0x000fc800078f28ff */
[----:B------:R-:W-:-:S05]  /*0f50*/  SHF.R.S32.HI R3, RZ, 0x5, R3 ;  /* 0x00000005ff037819 */ /* 0x000fca0000011403 */
[----:B------:R-:W-:-:S07]  /*0f60*/  IMAD R2, R3, 0x6, RZ ;  /* 0x0000000603027824 */ /* 0x000fce00078e02ff */
.L_x_506:
        /* <DEDUP_REMOVED lines=8> */
.L_x_507:
[----:B------:R-:W-:Y:S01]  /*0ff0*/  IMAD.MOV.U32 R3, RZ, RZ, RZ ;  /* 0x000000ffff037224 */ /* 0x000fe200078e00ff */
[----:B------:R-:W-:Y:S02]  /*1000*/  SHF.R.S32.HI R11, RZ, 0x5, R4 ;  /* 0x00000005ff0b7819 */ /* 0x000fe40000011404 */
[----:B------:R-:W-:Y:S01]  /*1010*/  MOV R5, RZ ;  /* 0x000000ff00057202 */ /* 0x000fe20000000f00 */
[----:B------:R-:W-:Y:S06]  /*1020*/  @!P4 BRA `(.L_x_508) ;  /* 0x00000000001cc947 */ /* 0x000fec0003800000 */
[----:B------:R-:W1:Y:S02]  /*1030*/  LDC R5, c[0x0][0x264] ;  /* 0x00009900ff057b82 */ /* 0x000e640000000800 */
[----:B-1----:R-:W-:-:S05]  /*1040*/  VIMNMX R4, R56, R5, PT ;  /* 0x0000000538047248 */ /* 0x002fca0003fe0100 */
[----:B------:R-:W-:-:S05]  /*1050*/  VIADD R4, R4, -UR5 ;  /* 0x8000000504047c36 */ /* 0x000fca0008000000 */
[----:B------:R-:W-:-:S04]  /*1060*/  SHF.R.S32.HI R5, RZ, 0x1f, R4 ;  /* 0x0000001fff057819 */ /* 0x000fc80000011404 */
[----:B------:R-:W-:-:S04]  /*1070*/  LEA.HI R5, R5, R4, RZ, 0x5 ;  /* 0x0000000405057211 */ /* 0x000fc800078f28ff */
[----:B------:R-:W-:-:S04]  /*1080*/  SHF.R.S32.HI R5, RZ, 0x5, R5 ;  /* 0x00000005ff057819 */ /* 0x000fc80000011405 */
[----:B------:R-:W-:-:S07]  /*1090*/  SHF.L.U32 R5, R5, 0x2, RZ ;  /* 0x0000000205057819 */ /* 0x000fce00000006ff */
.L_x_508:
[----:B------:R-:W-:Y:S05]  /*10a0*/  @!P5 BRA `(.L_x_509) ;  /* 0x00000000001cd947 */ /* 0x000fea0003800000 */
[----:B------:R-:W1:Y:S02]  /*10b0*/  LDC R3, c[0x0][0x268] ;  /* 0x00009a00ff037b82 */ /* 0x000e640000000800 */
[----:B-1----:R-:W-:-:S05]  /*10c0*/  VIMNMX R4, R56, R3, PT ;  /* 0x0000000338047248 */ /* 0x002fca0003fe0100 */
[----:B------:R-:W-:-:S05]  /*10d0*/  IMAD.IADD R4, R4, 0x1, -R13 ;  /* 0x0000000104047824 */ /* 0x000fca00078e0a0d */
[----:B------:R-:W-:-:S04]  /*10e0*/  SHF.R.S32.HI R3, RZ, 0x1f, R4 ;  /* 0x0000001fff037819 */ /* 0x000fc80000011404 */
[----:B------:R-:W-:-:S04]  /*10f0*/  LEA.HI R3, R3, R4, RZ, 0x5 ;  /* 0x0000000403037211 */ /* 0x000fc800078f28ff */
[----:B------:R-:W-:-:S05]  /*1100*/  SHF.R.S32.HI R3, RZ, 0x5, R3 ;  /* 0x00000005ff037819 */ /* 0x000fca0000011403 */
[----:B------:R-:W-:-:S07]  /*1110*/  IMAD R3, R3, 0x3, RZ ;  /* 0x0000000303037824 */ /* 0x000fce00078e02ff */
.L_x_509:
[----:B------:R-:W-:Y:S01]  /*1120*/  HFMA2.MMA R4, -RZ, RZ, 0, 0 ;  /* 0x00000000ff047435 */ /* 0x000fe200000001ff */
[----:B------:R-:W-:Y:S10]  /*1130*/  @!P6 BRA `(.L_x_510) ;  /* 0x00000000001ce947 */ /* 0x000ff40003800000 */
[----:B------:R-:W1:Y:S02]  /*1140*/  LDC R7, c[0x0][0x26c] ;  /* 0x00009b00ff077b82 */ /* 0x000e640000000800 */
[----:B-1----:R-:W-:-:S05]  /*1150*/  VIMNMX R4, R56, R7, PT ;  /* 0x0000000738047248 */ /* 0x002fca0003fe0100 */
[----:B------:R-:W-:-:S05]  /*1160*/  VIADD R4, R4, -UR6 ;  /* 0x8000000604047c36 */ /* 0x000fca0008000000 */
[----:B------:R-:W-:-:S04]  /*1170*/  SHF.R.S32.HI R7, RZ, 0x1f, R4 ;  /* 0x0000001fff077819 */ /* 0x000fc80000011404 */
[----:B------:R-:W-:-:S04]  /*1180*/  LEA.HI R7, R7, R4, RZ, 0x5 ;  /* 0x0000000407077211 */ /* 0x000fc800078f28ff */
[----:B------:R-:W-:-:S04]  /*1190*/  SHF.R.S32.HI R7, RZ, 0x5, R7 ;  /* 0x00000005ff077819 */ /* 0x000fc80000011407 */
[----:B------:R-:W-:-:S07]  /*11a0*/  SHF.L.U32 R4, R7, 0x1, RZ ;  /* 0x0000000107047819 */ /* 0x000fce00000006ff */
.L_x_510:
[----:B------:R-:W-:Y:S01]  /*11b0*/  ULDC UR4, c[0x0][0x26c] ;  /* 0x00009b0000047ab9 */ /* 0x000fe20000000800 */
[----:B------:R-:W-:Y:S01]  /*11c0*/  IMAD R2, R11, 0x8, R2 ;  /* 0x000000080b027824 */ /* 0x000fe200078e0202 */
[----:B------:R-:W-:Y:S02]  /*11d0*/  ISETP.GE.OR P0, PT, R56, UR4, P0 ;  /* 0x0000000438007c0c */ /* 0x000fe40008706670 */
        /* <DEDUP_REMOVED lines=13> */
[----:B------:R-:W1:Y:S01]  /*12b0*/  S2UR UR5, SR_CgaCtaId ;  /* 0x00000000000579c3 */ /* 0x000e620000008800 */
        /* <DEDUP_REMOVED lines=9> */
[----:B------:R-:W-:Y:S02]  /*1350*/  LEA.HI.X R41, R10, UR7, R11, 0x2, P0 ;  /* 0x000000070a297c11 */ /* 0x000fe400080f140b */
[----:B------:R-:W-:-:S04]  /*1360*/  SHF.R.S32.HI R10, RZ, 0x1f, R9 ;  /* 0x0000001fff0a7819 */ /* 0x000fc80000011409 */
[----:B------:R-:W-:Y:S01]  /*1370*/  SHF.L.U64.HI R39, R9, 0x2, R10 ;  /* 0x0000000209277819 */ /* 0x000fe2000001020a */
[----:B-1----:R-:W-:-:S03]  /*1380*/  ULEA UR4, UR5, UR4, 0x18 ;  /* 0x0000000405047291 */ /* 0x002fc6000f8ec03f */
[----:B------:R-:W-:Y:S01]  /*1390*/  ULDC UR5, c[0x0][0x26c] ;  /* 0x00009b0000057ab9 */ /* 0x000fe20000000800 */
[----:B--2---:R-:W-:Y:S01]  /*13a0*/  PRMT R60, R59, 0x7610, R59 ;  /* 0x000076103b3c7816 */ /* 0x004fe2000000003b */
[----:B---3--:R-:W-:-:S07]  /*13b0*/  IMAD.IADD R43, R56, 0x1, R43 ;  /* 0x00000001382b7824 */ /* 0x008fce00078e022b */
.L_x_513:
[----:B------:R-:W-:-:S13]  /*13c0*/  ISETP.NE.AND P0, PT, R56, R43, PT ;  /* 0x0000002b3800720c */ /* 0x000fda0003f05270 */
[----:B------:R-:W1:Y:S01]  /*13d0*/  @!P0 LDC.64 R10, c[0x0][0x248] ;  /* 0x00009200ff0a8b82 */ /* 0x000e620000000a00 */
[----:B------:R-:W-:Y:S01]  /*13e0*/  @!P0 VIADD R45, R45, 0x1 ;  /* 0x000000012d2d8836 */ /* 0x000fe20000000000 */
[----:B------:R-:W-:-:S04]  /*13f0*/  @!P0 SHF.L.U32 R13, R56, 0x1, RZ ;  /* 0x00000001380d8819 */ /* 0x000fc800000006ff */
[----:B------:R-:W-:Y:S01]  /*1400*/  @!P0 LEA R12, R45, R1, 0x3 ;  /* 0x000000012d0c8211 */ /* 0x000fe200078e18ff */
[----:B-1----:R-:W-:-:S05]  /*1410*/  @!P0 IMAD.WIDE R10, R13, 0x2, R10 ;  /* 0x000000020d0a8825 */ /* 0x002fca00078e020a */
        /* <DEDUP_REMOVED lines=8> */
[----:B------:R-:W-:Y:S01]  /*14a0*/  IMAD.MOV.U32 R40, RZ, RZ, R54 ;  /* 0x000000ffff287224 */ /* 0x000fe200078e0036 */
[----:B------:R-:W-:Y:S01]  /*14b0*/  HFMA2.MMA R36, -RZ, RZ, 0, 0.25 ;  /* 0x00003400ff247435 */ /* 0x000fe200000001ff */
[----:B------:R-:W1:Y:S04]  /*14c0*/  LDS.128 R24, [UR4] ;  /* 0x00000004ff187984 */ /* 0x000e680008000c00 */
[----:B------:R-:W2:Y:S01]  /*14d0*/  LDG.E.128.CONSTANT R20, desc[UR8][R40.64] ;  /* 0x0000000828147981 */ /* 0x000ea2000c1e9d00 */
[----:B------:R-:W-:Y:S01]  /*14e0*/  MOV R37, 0x2c00 ;  /* 0x00002c0000257802 */ /* 0x000fe20000000f00 */
[----:B------:R-:W-:Y:S01]  /*14f0*/  IMAD.MOV.U32 R52, RZ, RZ, 0x2400 ;  /* 0x00002400ff347424 */ /* 0x000fe200078e00ff */
[----:B------:R-:W-:Y:S02]  /*1500*/  ISETP.GE.AND P0, PT, R49, 0x2, PT ;  /* 0x000000023100780c */ /* 0x000fe40003f06270 */
[----:B--2---:R-:W-:-:S02]  /*1510*/  LOP3.LUT R11, R21, 0xc000c, RZ, 0xc0, !PT ;  /* 0x000c000c150b7812 */ /* 0x004fc400078ec0ff */
[----:B------:R-:W-:Y:S02]  /*1520*/  SHF.R.U32.HI R59, RZ, 0x8, R20 ;  /* 0x00000008ff3b7819 */ /* 0x000fe40000011614 */
[----:B------:R-:W-:Y:S02]  /*1530*/  LOP3.LUT R13, R22, 0xc000c, RZ, 0xc0, !PT ;  /* 0x000c000c160d7812 */ /* 0x000fe400078ec0ff */
[----:B------:R-:W-:Y:S02]  /*1540*/  SHF.R.U32.HI R62, RZ, 0x8, R21 ;  /* 0x00000008ff3e7819 */ /* 0x000fe40000011615 */
[----:B------:R-:W-:Y:S02]  /*1550*/  LOP3.LUT R15, R23, 0xc000c, RZ, 0xc0, !PT ;  /* 0x000c000c170f7812 */ /* 0x000fe400078ec0ff */
[----:B------:R-:W-:Y:S02]  /*1560*/  SHF.R.U32.HI R63, RZ, 0x8, R22 ;  /* 0x00000008ff3f7819 */ /* 0x000fe40000011616 */
[----:B------:R-:W-:-:S02]  /*1570*/  LOP3.LUT R12, R11, 0x64006400, RZ, 0xfc, !PT ;  /* 0x640064000b0c7812 */ /* 0x000fc400078efcff */
[----:B------:R-:W-:Y:S02]  /*1580*/  LOP3.LUT R14, R13, 0x64006400, RZ, 0xfc, !PT ;  /* 0x640064000d0e7812 */ /* 0x000fe400078efcff */
[----:B------:R-:W-:Y:S01]  /*1590*/  LOP3.LUT R11, R59, 0xc000c, RZ, 0xc0, !PT ;  /* 0x000c000c3b0b7812 */ /* 0x000fe200078ec0ff */
[-C--:B------:R-:W-:Y:S01]  /*15a0*/  HFMA2 R12, R12, R36.reuse.H0_H0, -258, -258 ;  /* 0xdc08dc080c0c7431 */ /* 0x080fe20000040024 */
[----:B------:R-:W-:Y:S01]  /*15b0*/  LOP3.LUT R13, R62, 0xc000c, RZ, 0xc0, !PT ;  /* 0x000c000c3e0d7812 */ /* 0x000fe200078ec0ff */
[-C--:B------:R-:W-:Y:S01]  /*15c0*/  HFMA2 R14, R14, R36.reuse.H0_H0, -258, -258 ;  /* 0xdc08dc080e0e7431 */ /* 0x080fe20000040024 */
[----:B0-----:R-:W-:Y:S02]  /*15d0*/  LOP3.LUT R16, R15, 0x64006400, RZ, 0xfc, !PT ;  /* 0x640064000f107812 */ /* 0x001fe400078efcff */
[----:B------:R-:W-:Y:S02]  /*15e0*/  SHF.R.U32.HI R61, RZ, 0x8, R23 ;  /* 0x00000008ff3d7819 */ /* 0x000fe40000011617 */
[----:B------:R-:W-:Y:S01]  /*15f0*/  LOP3.LUT R15, R63, 0xc000c, RZ, 0xc0, !PT ;  /* 0x000c000c3f0f7812 */ /* 0x000fe200078ec0ff */
[----:B------:R-:W-:Y:S01]  /*1600*/  HFMA2 R16, R16, R36.H0_H0, -258, -258 ;  /* 0xdc08dc0810107431 */ /* 0x000fe20000040024 */
[----:B------:R-:W-:-:S02]  /*1610*/  LOP3.LUT R11, R11, 0x64006400, RZ, 0xfc, !PT ;  /* 0x640064000b0b7812 */ /* 0x000fc400078efcff */
[----:B------:R-:W-:Y:S02]  /*1620*/  LOP3.LUT R13, R13, 0x64006400, RZ, 0xfc, !PT ;  /* 0x640064000d0d7812 */ /* 0x000fe400078efcff */
[----:B------:R-:W-:Y:S01]  /*1630*/  LOP3.LUT R10, R20, 0xc000c, RZ, 0xc0, !PT ;  /* 0x000c000c140a7812 */ /* 0x000fe200078ec0ff */
[-C--:B------:R-:W-:Y:S01]  /*1640*/  HFMA2 R18, R11, R36.reuse.H0_H0, -258, -258 ;  /* 0xdc08dc080b127431 */ /* 0x080fe20000040024 */
[----:B------:R-:W-:Y:S01]  /*1650*/  LOP3.LUT R17, R61, 0xc000c, RZ, 0xc0, !PT ;  /* 0x000c000c3d117812 */ /* 0x000fe200078ec0ff */
[-C--:B------:R-:W-:Y:S01]  /*1660*/  HFMA2 R32, R13, R36.reuse.H0_H0, -258, -258 ;  /* 0xdc08dc080d207431 */ /* 0x080fe20000040024 */
[----:B------:R-:W-:Y:S02]  /*1670*/  LOP3.LUT R15, R15, 0x64006400, RZ, 0xfc, !PT ;  /* 0x640064000f0f7812 */ /* 0x000fe400078efcff */
[----:B------:R-:W-:Y:S02]  /*1680*/  LOP3.LUT R10, R10, 0x64006400, RZ, 0xfc, !PT ;  /* 0x640064000a0a7812 */ /* 0x000fe400078efcff */
[----:B------:R-:W-:Y:S01]  /*1690*/  LOP3.LUT R11, R20, 0x300030, RZ, 0xc0, !PT ;  /* 0x00300030140b7812 */ /* 0x000fe200078ec0ff */
[-C--:B------:R-:W-:Y:S01]  /*16a0*/  HFMA2 R34, R15, R36.reuse.H0_H0, -258, -258 ;  /* 0xdc08dc080f227431 */ /* 0x080fe20000040024 */
[----:B------:R-:W-:Y:S01]  /*16b0*/  LOP3.LUT R17, R17, 0x64006400, RZ, 0xfc, !PT ;  /* 0x6400640011117812 */ /* 0x000fe200078efcff */
[----:B------:R-:W-:Y:S01]  /*16c0*/  HFMA2 R10, R10, R36.H0_H0, -258, -258 ;  /* 0xdc08dc080a0a7431 */ /* 0x000fe20000040024 */
[----:B------:R-:W-:-:S02]  /*16d0*/  LOP3.LUT R13, R21, 0x300030, RZ, 0xc0, !PT ;  /* 0x00300030150d7812 */ /* 0x000fc400078ec0ff */
[----:B------:R-:W-:Y:S01]  /*16e0*/  LOP3.LUT R15, R22, 0x300030, RZ, 0xc0, !PT ;  /* 0x00300030160f7812 */ /* 0x000fe200078ec0ff */
[----:B------:R-:W-:Y:S01]  /*16f0*/  HFMA2 R36, R17, R36.H0_H0, -258, -258 ;  /* 0xdc08dc0811247431 */ /* 0x000fe20000040024 */
[----:B------:R-:W-:Y:S02]  /*1700*/  LOP3.LUT R28, R11, 0x64006400, RZ, 0xfc, !PT ;  /* 0x640064000b1c7812 */ /* 0x000fe400078efcff */
[----:B------:R-:W-:Y:S02]  /*1710*/  LOP3.LUT R30, R13, 0x64006400, RZ, 0xfc, !PT ;  /* 0x640064000d1e7812 */ /* 0x000fe400078efcff */
[----:B------:R-:W-:Y:S01]  /*1720*/  LOP3.LUT R13, R59, 0x300030, RZ, 0xc0, !PT ;  /* 0x003000303b0d7812 */ /* 0x000fe200078ec0ff */
[----:B------:R-:W-:Y:S01]  /*1730*/  HFMA2 R11, R28, R37.H0_H0, -66, -66 ;  /* 0xd420d4201c0b7431 */ /* 0x000fe20000040025 */
[----:B------:R-:W-:Y:S02]  /*1740*/  LOP3.LUT R17, R23, 0x300030, RZ, 0xc0, !PT ;  /* 0x0030003017117812 */ /* 0x000fe400078ec0ff */
[----:B------:R-:W-:-:S02]  /*1750*/  LOP3.LUT R38, R15, 0x64006400, RZ, 0xfc, !PT ;  /* 0x640064000f267812 */ /* 0x000fc400078efcff */
[----:B------:R-:W-:Y:S02]  /*1760*/  LOP3.LUT R15, R62, 0x300030, RZ, 0xc0, !PT ;  /* 0x003000303e0f7812 */ /* 0x000fe400078ec0ff */
[----:B------:R-:W-:Y:S01]  /*1770*/  LOP3.LUT R28, R13, 0x64006400, RZ, 0xfc, !PT ;  /* 0x640064000d1c7812 */ /* 0x000fe200078efcff */
[-C--:B------:R-:W-:Y:S01]  /*1780*/  HFMA2 R13, R30, R37.reuse.H0_H0, -66, -66 ;  /* 0xd420d4201e0d7431 */ /* 0x080fe20000040025 */
        /* <DEDUP_REMOVED lines=23> */
[-C--:B------:R-:W-:Y:S01]  /*1900*/  HFMA2 R38, R29, R52.reuse.H0_H0, -18, -18 ;  /* 0xcc80cc801d267431 */ /* 0x080fe20000040034 */
[----:B------:R-:W-:Y:S01]  /*1910*/  LOP3.LUT R53, R40, 0x64006400, RZ, 0xfc, !PT ;  /* 0x6400640028357812 */ /* 0x000fe200078efcff */
[-C--:B------:R-:W-:Y:S01]  /*1920*/  HFMA2 R40, R31, R52.reuse.H0_H0, -18, -18 ;  /* 0xcc80cc801f287431 */ /* 0x080fe20000040034 */
[----:B------:R-:W-:Y:S01]  /*1930*/  LOP3.LUT R20, R20, 0x64006400, RZ, 0xfc, !PT ;  /* 0x6400640014147812 */ /* 0x000fe200078efcff */
[----:B------:R-:W-:Y:S01]  /*1940*/  HFMA2 R42, R51, R52.H0_H0, -18, -18 ;  /* 0xcc80cc80332a7431 */ /* 0x000fe20000040034 */
[----:B------:R-:W-:Y:S02]  /*1950*/  LOP3.LUT R44, R63, 0xc000c0, RZ, 0xc0, !PT ;  /* 0x00c000c03f2c7812 */ /* 0x000fe400078ec0ff */
[----:B------:R-:W-:Y:S01]  /*1960*/  LOP3.LUT R46, R61, 0xc000c0, RZ, 0xc0, !PT ;  /* 0x00c000c03d2e7812 */ /* 0x000fe200078ec0ff */
[----:B------:R-:W-:Y:S01]  /*1970*/  HADD2 R57, R20, -1026, -1026 ;  /* 0xe402e40214397430 */ /* 0x000fe20000000000 */
[----:B------:R-:W-:-:S02]  /*1980*/  LOP3.LUT R29, R28, 0x64006400, RZ, 0xfc, !PT ;  /* 0x640064001c1d7812 */ /* 0x000fc400078efcff */
[----:B------:R-:W-:Y:S02]  /*1990*/  LOP3.LUT R31, R30, 0x64006400, RZ, 0xfc, !PT ;  /* 0x640064001e1f7812 */ /* 0x000fe400078efcff */
[----:B------:R-:W-:Y:S01]  /*19a0*/  LOP3.LUT R22, R22, 0x64006400, RZ, 0xfc, !PT ;  /* 0x6400640016167812 */ /* 0x000fe200078efcff */
[----:B-1----:R-:W-:Y:S01]  /*19b0*/  HFMA2.MMA R20, R57, R24, RZ ;  /* 0x0000001839147235 */ /* 0x002fe200000000ff */
        /* <DEDUP_REMOVED lines=8> */
[----:B------:R-:W-:Y:S01]  /*1a40*/  HADD2 R53, R22, -1026, -1026 ;  /* 0xe402e40216357430 */ /* 0x000fe20000000000 */
[----:B------:R-:W-:Y:S01]  /*1a50*/  LOP3.LUT R21, R21, 0x64006400, RZ, 0xfc, !PT ;  /* 0x6400640015157812 */ /* 0x000fe200078efcff */
[-C--:B------:R-:W-:Y:S01]  /*1a60*/  HFMA2 R50, R51, R52.reuse.H0_H0, -18, -18 ;  /* 0xcc80cc8033327431 */ /* 0x080fe20000040034 */
[----:B------:R-:W-:Y:S01]  /*1a70*/  HFMA2.MMA R20, R10, R25, R20 ;  /* 0x000000190a147235 */ /* 0x000fe20000000014 */
[----:B------:R-:W-:Y:S01]  /*1a80*/  HFMA2 R52, R55, R52.H0_H0, -18, -18 ;  /* 0xcc80cc8037347431 */ /* 0x000fe20000040034 */
[----:B------:R-:W-:Y:S01]  /*1a90*/  LOP3.LUT R23, R23, 0x64006400, RZ, 0xfc, !PT ;  /* 0x6400640017177812 */ /* 0x000fe200078efcff */
[----:B------:R-:W-:Y:S01]  /*1aa0*/  HFMA2.MMA R22, R53, R24, RZ ;  /* 0x0000001835167235 */ /* 0x000fe200000000ff */
[----:B------:R-:W-:Y:S01]  /*1ab0*/  HADD2 R55, R21, -1026, -1026 ;  /* 0xe402e40215377430 */ /* 0x000fe20000000000 */
[----:B------:R-:W-:-:S02]  /*1ac0*/  LOP3.LUT R59, R59, 0x30003, RZ, 0xc0, !PT ;  /* 0x000300033b3b7812 */ /* 0x000fc400078ec0ff */
[----:B------:R-:W-:Y:S01]  /*1ad0*/  HADD2 R51, R23, -1026, -1026 ;  /* 0xe402e40217337430 */ /* 0x000fe20000000000 */
[----:B------:R-:W-:Y:S01]  /*1ae0*/  HFMA2.MMA R20, R11, R26, R20 ;  /* 0x0000001a0b147235 */ /* 0x000fe20000000014 */
[-C--:B------:R-:W-:Y:S01]  /*1af0*/  HFMA2 R21, R55, R24.reuse, RZ.H0_H0 ;  /* 0x0000001837157231 */ /* 0x080fe200000400ff */
[----:B------:R-:W-:Y:S01]  /*1b00*/  LOP3.LUT R63, R63, 0x30003, RZ, 0xc0, !PT ;  /* 0x000300033f3f7812 */ /* 0x000fe200078ec0ff */
[----:B------:R-:W-:Y:S01]  /*1b10*/  HFMA2.MMA R22, R14, R25, R22 ;  /* 0x000000190e167235 */ /* 0x000fe20000000016 */
[----:B------:R-:W-:Y:S01]  /*1b20*/  LOP3.LUT R59, R59, 0x64006400, RZ, 0xfc, !PT ;  /* 0x640064003b3b7812 */ /* 0x000fe200078efcff */
[----:B------:R-:W-:Y:S01]  /*1b30*/  HFMA2 R21, R12, R25, R21 ;  /* 0x000000190c157231 */ /* 0x000fe20000000015 */
[----:B------:R-:W-:Y:S01]  /*1b40*/  LOP3.LUT R62, R62, 0x30003, RZ, 0xc0, !PT ;  /* 0x000300033e3e7812 */ /* 0x000fe200078ec0ff */
[----:B------:R-:W-:Y:S02]  /*1b50*/  HFMA2 R24, R51, R24, RZ.H0_H0 ;  /* 0x0000001833187231 */ /* 0x000fe400000400ff */
[----:B------:R-:W-:Y:S01]  /*1b60*/  HFMA2 R21, R13, R26, R21 ;  /* 0x0000001a0d157231 */ /* 0x000fe20000000015 */
[----:B------:R-:W-:Y:S01]  /*1b70*/  LOP3.LUT R62, R62, 0x64006400, RZ, 0xfc, !PT ;  /* 0x640064003e3e7812 */ /* 0x000fe200078efcff */
[----:B------:R-:W-:Y:S01]  /*1b80*/  HFMA2.MMA R23, R15, R26, R22 ;  /* 0x0000001a0f177235 */ /* 0x000fe20000000016 */
[----:B------:R-:W-:Y:S01]  /*1b90*/  HADD2 R65, R59, -1026, -1026 ;  /* 0xe402e4023b417430 */ /* 0x000fe20000000000 */
[----:B------:R-:W-:Y:S01]  /*1ba0*/  HFMA2.MMA R22, R38, R27, R20 ;  /* 0x0000001b26167235 */ /* 0x000fe20000000014 */
[----:B------:R-:W-:-:S02]  /*1bb0*/  HFMA2 R20, R40, R27, R21 ;  /* 0x0000001b28147231 */ /* 0x000fc40000000015 */
[----:B------:R-:W-:-:S03]  /*1bc0*/  HFMA2 R24, R16, R25, R24 ;  /* 0x0000001910187231 */ /* 0x000fc60000000018 */
[----:B------:R-:W-:Y:S01]  /*1bd0*/  HFMA2.MMA R21, R42, R27, R23 ;  /* 0x0000001b2a157235 */ /* 0x000fe20000000017 */
[----:B------:R-:W-:Y:S01]  /*1be0*/  LOP3.LUT R23, R61, 0x30003, RZ, 0xc0, !PT ;  /* 0x000300033d177812 */ /* 0x000fe200078ec0ff */
[----:B------:R-:W-:Y:S01]  /*1bf0*/  HFMA2 R24, R17, R26, R24 ;  /* 0x0000001a11187231 */ /* 0x000fe20000000018 */
[----:B------:R-:W-:Y:S01]  /*1c00*/  LOP3.LUT R61, R63, 0x64006400, RZ, 0xfc, !PT ;  /* 0x640064003f3d7812 */ /* 0x000fe200078efcff */
[----:B------:R-:W-:Y:S01]  /*1c10*/  HADD2 R63, R62, -1026, -1026 ;  /* 0xe402e4023e3f7430 */ /* 0x000fe20000000000 */
[----:B------:R-:W-:Y:S01]  /*1c20*/  LOP3.LUT R23, R23, 0x64006400, RZ, 0xfc, !PT ;  /* 0x6400640017177812 */ /* 0x000fe200078efcff */
[----:B------:R-:W-:Y:S02]  /*1c30*/  HFMA2 R27, R44, R27, R24 ;  /* 0x0000001b2c1b7231 */ /* 0x000fe40000000018 */
[----:B------:R-:W-:Y:S01]  /*1c40*/  HADD2 R61, R61, -1026, -1026 ;  /* 0xe402e4023d3d7430 */ /* 0x000fe20000000000 */
[----:B0-----:R-:W-:Y:S01]  /*1c50*/  HFMA2.MMA R22, R65, R28, R22 ;  /* 0x0000001c41167235 */ /* 0x001fe20000000016 */
[----:B------:R-:W-:-:S02]  /*1c60*/  HADD2 R59, R23, -1026, -1026 ;  /* 0xe402e402173b7430 */ /* 0x000fc40000000000 */
[-C--:B------:R-:W-:Y:S02]  /*1c70*/  HFMA2 R20, R63, R28.reuse, R20 ;  /* 0x0000001c3f147231 */ /* 0x080fe40000000014 */
[----:B------:R-:W-:Y:S01]  /*1c80*/  HFMA2.MMA R21, R61, R28, R21 ;  /* 0x0000001c3d157235 */ /* 0x000fe20000000015 */
[----:B------:R-:W-:Y:S01]  /*1c90*/  HFMA2 R27, R59, R28, R27 ;  /* 0x0000001c3b1b7231 */ /* 0x000fe2000000001b */
[----:B------:R-:W-:Y:S01]  /*1ca0*/  MOV R28, R60 ;  /* 0x0000003c001c7202 */ /* 0x000fe20000000f00 */
[-C--:B------:R-:W-:Y:S01]  /*1cb0*/  HFMA2.MMA R22, R18, R29.reuse, R22 ;  /* 0x0000001d12167235 */ /* 0x080fe20000000016 */
[-C--:B------:R-:W-:Y:S02]  /*1cc0*/  HFMA2 R20, R32, R29.reuse, R20 ;  /* 0x0000001d20147231 */ /* 0x080fe40000000014 */
[----:B------:R-:W-:Y:S02]  /*1cd0*/  HFMA2 R27, R36, R29, R27 ;  /* 0x0000001d241b7231 */ /* 0x000fe4000000001b */
[----:B------:R-:W-:Y:S01]  /*1ce0*/  HFMA2.MMA R21, R34, R29, R21 ;  /* 0x0000001d22157235 */ /* 0x000fe20000000015 */
[-C--:B------:R-:W-:Y:S01]  /*1cf0*/  HFMA2 R24, R33, R30.reuse, R20 ;  /* 0x0000001e21187231 */ /* 0x080fe20000000014 */
[----:B------:R-:W-:Y:S01]  /*1d00*/  MOV R29, R58 ;  /* 0x0000003a001d7202 */ /* 0x000fe20000000f00 */
[----:B------:R-:W-:Y:S01]  /*1d10*/  HFMA2.MMA R23, R19, R30, R22 ;  /* 0x0000001e13177235 */ /* 0x000fe20000000016 */
[----:B------:R-:W-:-:S02]  /*1d20*/  HFMA2 R26, R37, R30, R27 ;  /* 0x0000001e251a7231 */ /* 0x000fc4000000001b */
[-C--:B------:R-:W-:Y:S02]  /*1d30*/  HFMA2 R24, R48, R31.reuse, R24 ;  /* 0x0000001f30187231 */ /* 0x080fe40000000018 */
[----:B------:R-:W-:Y:S01]  /*1d40*/  HFMA2.MMA R25, R35, R30, R21 ;  /* 0x0000001e23197235 */ /* 0x000fe20000000015 */
[----:B------:R-:W-:Y:S02]  /*1d50*/  HFMA2 R26, R52, R31, R26 ;  /* 0x0000001f341a7231 */ /* 0x000fe4000000001a */
[-C--:B------:R-:W-:Y:S01]  /*1d60*/  HFMA2.MMA R23, R46, R31.reuse, R23 ;  /* 0x0000001f2e177235 */ /* 0x080fe20000000017 */
[----:B------:R-:W-:Y:S02]  /*1d70*/  HADD2 R24, R24.H0_H0, R24.H1_H1 ;  /* 0x3000001818187230 */ /* 0x000fe40000000800 */
[----:B------:R-:W-:Y:S02]  /*1d80*/  HADD2 R26, R26.H0_H0, R26.H1_H1 ;  /* 0x3000001a1a1a7230 */ /* 0x000fe40000000800 */
[----:B------:R-:W-:-:S05]  /*1d90*/  HFMA2.MMA R25, R50, R31, R25 ;  /* 0x0000001f32197235 */ /* 0x000fca0000000019 */
[----:B------:R-:W-:-:S05]  /*1da0*/  HADD2 R23, R23.H0_H0, R23.H1_H1 ;  /* 0x3000001717177230 */ /* 0x000fca0000000800 */
        /* <DEDUP_REMOVED lines=37> */
[----:B------:R-:W-:Y:S01]  /*2000*/  HFMA2.MMA R25, R35, R26, R21 ;  /* 0x0000001a23197235 */ /* 0x000fe20000000015 */
[----:B------:R-:W-:-:S04]  /*2010*/  HFMA2 R26, R37, R26, R22 ;  /* 0x0000001a251a7231 */ /* 0x000fc80000000016 */
        /* <DEDUP_REMOVED lines=67> */
[-C--:B------:R-:W-:Y:S02]  /*2450*/  HFMA2.MMA R57, R11, R22.reuse, R57 ;  /* 0x000000160b397235 */ /* 0x080fe40000000039 */
[----:B------:R-:W-:Y:S01]  /*2460*/  HFMA2.MMA R21, R15, R22, R53 ;  /* 0x000000160f157235 */ /* 0x000fe20000000035 */
[----:B------:R-:W-:Y:S02]  /*2470*/  HFMA2 R22, R17, R22, R16 ;  /* 0x0000001611167231 */ /* 0x000fe40000000010 */
[-C--:B-1----:R-:W-:Y:S02]  /*2480*/  HFMA2 R16, R63, R24.reuse, R20 ;  /* 0x000000183f107231 */ /* 0x082fe40000000014 */
[----:B------:R-:W-:Y:S01]  /*2490*/  HFMA2 R22, R44, R23, R22 ;  /* 0x000000172c167231 */ /* 0x000fe20000000016 */
[-C--:B------:R-:W-:Y:S01]  /*24a0*/  HFMA2.MMA R12, R38, R23.reuse, R57 ;  /* 0x00000017260c7235 */ /* 0x080fe20000000039 */
[----:B------:R-:W-:Y:S01]  /*24b0*/  HFMA2 R16, R32, R25, R16 ;  /* 0x0000001920107231 */ /* 0x000fe20000000010 */
        /* <DEDUP_REMOVED lines=22> */
[----:B------:R-:W-:-:S10]  /*2620*/  HFMA2 R0, R25, R28, R0 ;  /* 0x0000001c19007231 */ /* 0x000fd40000000000 */
.L_x_512:
[----:B------:R-:W-:Y:S01]  /*2630*/  VIADD R56, R56, 0x10 ;  /* 0x0000001038387836 */ /* 0x000fe20000000000 */
[----:B------:R-:W-:Y:S01]  /*2640*/  LEA R54, P2, R9, R54, 0x2 ;  /* 0x0000003609367211 */ /* 0x000fe200078410ff */
[----:B------:R-:W-:-:S03]  /*2650*/  UIADD3 UR4, UR4, 0x20, URZ ;  /* 0x0000002004047890 */ /* 0x000fc6000fffe03f */
[C---:B------:R-:W-:Y:S02]  /*2660*/  ISETP.GE.AND P0, PT, R56.reuse, UR5, PT ;  /* 0x0000000538007c0c */ /* 0x040fe4000bf06270 */
[----:B------:R-:W-:Y:S02]  /*2670*/  ISETP.LT.AND P3, PT, R56, R47, PT ;  /* 0x0000002f3800720c */ /* 0x000fe40003f61270 */
[----:B------:R-:W-:-:S11]  /*2680*/  IADD3.X R41, R41, R39, RZ, P2, !PT ;  /* 0x0000002729297210 */ /* 0x000fd600017fe4ff */
[----:B------:R-:W-:Y:S05]  /*2690*/  @!P0 BRA P3, `(.L_x_513) ;  /* 0xffffffec00488947 */ /* 0x000fea000183ffff */
.L_x_511:
[----:B------:R-:W-:Y:S05]  /*26a0*/  @!P1 EXIT ;  /* 0x000000000000994d */ /* 0x000fea0003800000 */
[----:B------:R-:W1:Y:S01]  /*26b0*/  S2R R12, SR_CTAID.X ;  /* 0x00000000000c7919 */ /* 0x000e620000002500 */
[----:B------:R-:W2:Y:S01]  /*26c0*/  S2UR UR4, SR_CTAID.Y ;  /* 0x00000000000479c3 */ /* 0x000ea20000002600 */
[----:B------:R-:W1:Y:S07]  /*26d0*/  S2R R13, SR_TID.X ;  /* 0x00000000000d7919 */ /* 0x000e6e0000002100 */
[----:B------:R-:W3:Y:S08]  /*26e0*/  LDC R9, c[0x0][0x23c] ;  /* 0x00008f00ff097b82 */ /* 0x000ef00000000800 */
[----:B------:R-:W4:Y:S01]  /*26f0*/  LDC.64 R10, c[0x0][0x230] ;  /* 0x00008c00ff0a7b82 */ /* 0x000f220000000a00 */
[----:B--2---:R-:W-:Y:S01]  /*2700*/  USHF.L.U32 UR4, UR4, 0x2, URZ ;  /* 0x0000000204047899 */ /* 0x004fe2000800063f */
[----:B-1----:R-:W-:-:S05]  /*2710*/  LEA R12, R12, R13, 0x6 ;  /* 0x0000000d0c0c7211 */ /* 0x002fca00078e30ff */
[----:B------:R-:W-:-:S04]  /*2720*/  IMAD.SHL.U32 R12, R12, 0x4, RZ ;  /* 0x000000040c0c7824 */ /* 0x000fc800078e00ff */
[----:B---3--:R-:W-:-:S04]  /*2730*/  IMAD R13, R9, UR4, R12 ;  /* 0x00000004090d7c24 */ /* 0x008fc8000f8e020c */
[----:B----4-:R-:W-:Y:S01]  /*2740*/  IMAD.WIDE R10, R13, 0x2, R10 ;  /* 0x000000020d0a7825 */ /* 0x010fe200078e020a */
[----:B------:R-:W-:-:S05]  /*2750*/  MOV R13, R8 ;  /* 0x00000008000d7202 */ /* 0x000fca0000000f00 */
[----:B------:R1:W-:Y:S01]  /*2760*/  ATOM.E.ADD.F16x2.RN.STRONG.GPU P0, RZ, desc[UR8][R10.64], R13 ;  /* 0x0000000d0aff79a2 */ /* 0x0003e2000810e1c8 */
[----:B------:R-:W-:Y:S01]  /*2770*/  BSSY B0, `(.L_x_514) ;  /* 0x0000010000007945 */ /* 0x000fe20003800000 */
[----:B0-----:R-:W-:-:S03]  /*2780*/  MOV R16, R7 ;  /* 0x0000000700107202 */ /* 0x001fc60000000f00 */
[----:B-1----:R-:W-:Y:S05]  /*2790*/  @P0 BRA `(.L_x_515) ;  /* 0x0000000000340947 */ /* 0x002fea0003800000 */
[----:B------:R-:W0:Y:S02]  /*27a0*/  QSPC.E.S P0, RZ, [R10] ;  /* 0x000000000aff73aa */ /* 0x000e240000000500 */
[----:B0-----:R-:W-:Y:S05]  /*27b0*/  @!P0 BRA `(.L_x_516) ;  /* 0x0000000000208947 */ /* 0x001fea0003800000 */
[----:B------:R-:W-:-:S05]  /*27c0*/  IMAD.MOV.U32 R12, RZ, RZ, R10 ;  /* 0x000000ffff0c7224 */ /* 0x000fca00078e000a */
[----:B------:R-:W-:-:S07]  /*27d0*/  MOV R12, R12 ;  /* 0x0000000c000c7202 */ /* 0x000fce0000000f00 */
.L_x_517:
[----:B------:R-:W0:Y:S02]  /*27e0*/  LDS R14, [R12] ;  /* 0x000000000c0e7984 */ /* 0x000e240000000800 */
[----:B0-----:R-:W-:-:S10]  /*27f0*/  HFMA2.MMA R15, R14, 1, 1, R8 ;  /* 0x3c003c000e0f7835 */ /* 0x001fd40000000008 */
[----:B------:R-:W0:Y:S02]  /*2800*/  ATOMS.CAST.SPIN R15, [R12], R14, R15 ;  /* 0x0000000e0c0f738d */ /* 0x000e24000180000f */
[----:B0-----:R-:W-:-:S13]  /*2810*/  ISETP.EQ.U32.AND P0, PT, R15, 0x1, PT ;  /* 0x000000010f00780c */ /* 0x001fda0003f02070 */
[----:B------:R-:W-:Y:S05]  /*2820*/  @!P0 BRA `(.L_x_517) ;  /* 0xfffffffc00ec8947 */ /* 0x000fea000383ffff */
[----:B------:R-:W-:Y:S05]  /*2830*/  BRA `(.L_x_515) ;  /* 0x00000000000c7947 */ /* 0x000fea0003800000 */
.L_x_516:
[----:B------:R-:W2:Y:S02]  /*2840*/  LD.E R8, desc[UR8][R10.64] ;  /* 0x000000080a087980 */ /* 0x000ea4000c101900 */
[----:B--2---:R-:W-:-:S05]  /*2850*/  IADD3 R13, R13, R8, RZ ;  /* 0x000000080d0d7210 */ /* 0x004fca0007ffe0ff */
[----:B------:R0:W-:Y:S02]  /*2860*/  ST.E desc[UR8][R10.64], R13 ;  /* 0x0000000d0a007985 */ /* 0x0001e4000c101908 */
.L_x_515:
[----:B------:R-:W-:Y:S05]  /*2870*/  BSYNC B0 ;  /* 0x0000000000007941 */ /* 0x000fea0003800000 */
.L_x_514:
[----:B------:R1:W-:Y:S01]  /*2880*/  ATOM.E.ADD.F16x2.RN.STRONG.GPU P0, RZ, desc[UR8][R10.64+0x4], R16 ;  /* 0x000004100aff79a2 */ /* 0x0003e2000810e1c8 */
[----:B------:R-:W-:Y:S04]  /*2890*/  BSSY B0, `(.L_x_518) ;  /* 0x000000f000007945 */ /* 0x000fe80003800000 */
[----:B-1----:R-:W-:Y:S05]  /*28a0*/  @P0 BRA `(.L_x_519) ;  /* 0x0000000000340947 */ /* 0x002fea0003800000 */
[----:B------:R-:W1:Y:S02]  /*28b0*/  QSPC.E.S P0, RZ, [R10+0x4] ;  /* 0x000004000aff73aa */ /* 0x000e640000000500 */
[----:B-1----:R-:W-:Y:S05]  /*28c0*/  @!P0 BRA `(.L_x_520) ;  /* 0x0000000000208947 */ /* 0x002fea0003800000 */
[----:B------:R-:W-:-:S04]  /*28d0*/  MOV R12, R10 ;  /* 0x0000000a000c7202 */ /* 0x000fc80000000f00 */
[----:B------:R-:W-:-:S07]  /*28e0*/  MOV R12, R12 ;  /* 0x0000000c000c7202 */ /* 0x000fce0000000f00 */
.L_x_521:
[----:B------:R-:W1:Y:S02]  /*28f0*/  LDS R14, [R12+0x4] ;  /* 0x000004000c0e7984 */ /* 0x000e640000000800 */
[----:B-1----:R-:W-:-:S06]  /*2900*/  HADD2 R15, R14, R7 ;  /* 0x000000070e0f7230 */ /* 0x002fcc0000000000 */
[----:B------:R-:W1:Y:S02]  /*2910*/  ATOMS.CAST.SPIN R15, [R12+0x4], R14, R15 ;  /* 0x0000040e0c0f738d */ /* 0x000e64000180000f */
[----:B-1----:R-:W-:-:S13]  /*2920*/  ISETP.EQ.U32.AND P0, PT, R15, 0x1, PT ;  /* 0x000000010f00780c */ /* 0x002fda0003f02070 */
[----:B------:R-:W-:Y:S05]  /*2930*/  @!P0 BRA `(.L_x_521) ;  /* 0xfffffffc00ec8947 */ /* 0x000fea000383ffff */
[----:B------:R-:W-:Y:S05]  /*2940*/  BRA `(.L_x_519) ;  /* 0x00000000000c7947 */ /* 0x000fea0003800000 */
.L_x_520:
[----:B------:R-:W2:Y:S02]  /*2950*/  LD.E R7, desc[UR8][R10.64+0x4] ;  /* 0x000004080a077980 */ /* 0x000ea4000c101900 */
[----:B--2---:R-:W-:-:S05]  /*2960*/  IMAD.IADD R7, R16, 0x1, R7 ;  /* 0x0000000110077824 */ /* 0x004fca00078e0207 */
[----:B------:R1:W-:Y:S02]  /*2970*/  ST.E desc[UR8][R10.64+0x4], R7 ;  /* 0x000004070a007985 */ /* 0x0003e4000c101908 */
.L_x_519:
[----:B------:R-:W-:Y:S05]  /*2980*/  BSYNC B0 ;  /* 0x0000000000007941 */ /* 0x000fea0003800000 */
.L_x_518:
[----:B------:R-:W-:-:S13]  /*2990*/  ISETP.GE.AND P0, PT, R49, 0x2, PT ;  /* 0x000000023100780c */ /* 0x000fda0003f06270 */
[----:B------:R-:W-:Y:S05]  /*29a0*/  @!P0 EXIT ;  /* 0x000000000000894d */ /* 0x000fea0003800000 */
[----:B01----:R-:W-:Y:S01]  /*29b0*/  IMAD.WIDE R10, R9, 0x2, R10 ;  /* 0x00000002090a7825 */ /* 0x003fe200078e020a */
[----:B------:R-:W-:-:S05]  /*29c0*/  MOV R7, R6 ;  /* 0x0000000600077202 */ /* 0x000fca0000000f00 */
[----:B------:R0:W-:Y:S01]  /*29d0*/  ATOM.E.ADD.F16x2.RN.STRONG.GPU P0, RZ, desc[UR8][R10.64], R7 ;  /* 0x000000070aff79a2 */ /* 0x0001e2000810e1c8 */
[----:B------:R-:W-:Y:S01]  /*29e0*/  BSSY B0, `(.L_x_522) ;  /* 0x0000011000007945 */ /* 0x000fe20003800000 */
[----:B------:R-:W-:-:S03]  /*29f0*/  MOV R8, R5 ;  /* 0x0000000500087202 */ /* 0x000fc60000000f00 */
[----:B0-----:R-:W-:Y:S05]  /*2a00*/  @P0 BRA `(.L_x_523) ;  /* 0x0000000000380947 */ /* 0x001fea0003800000 */
[----:B------:R-:W0:Y:S02]  /*2a10*/  QSPC.E.S P0, RZ, [R10] ;  /* 0x000000000aff73aa */ /* 0x000e240000000500 */
[----:B0-----:R-:W-:Y:S05]  /*2a20*/  @!P0 BRA `(.L_x_524) ;  /* 0x0000000000248947 */ /* 0x001fea0003800000 */
[----:B------:R-:W-:-:S05]  /*2a30*/  IMAD.MOV.U32 R12, RZ, RZ, R10 ;  /* 0x000000ffff0c7224 */ /* 0x000fca00078e000a */
[----:B------:R-:W-:Y:S02]  /*2a40*/  MOV R12, R12 ;  /* 0x0000000c000c7202 */ /* 0x000fe40000000f00 */
[----:B------:R-:W-:-:S07]  /*2a50*/  MOV R13, R6 ;  /* 0x00000006000d7202 */ /* 0x000fce0000000f00 */
.L_x_525:
[----:B------:R-:W0:Y:S02]  /*2a60*/  LDS R6, [R12] ;  /* 0x000000000c067984 */ /* 0x000e240000000800 */
[----:B0-----:R-:W-:-:S10]  /*2a70*/  HFMA2.MMA R7, R6, 1, 1, R13 ;  /* 0x3c003c0006077835 */ /* 0x001fd4000000000d */
[----:B------:R-:W0:Y:S02]  /*2a80*/  ATOMS.CAST.SPIN R7, [R12], R6, R7 ;  /* 0x000000060c07738d */ /* 0x000e240001800007 */
[----:B0-----:R-:W-:-:S13]  /*2a90*/  ISETP.EQ.U32.AND P0, PT, R7, 0x1, PT ;  /* 0x000000010700780c */ /* 0x001fda0003f02070 */
[----:B------:R-:W-:Y:S05]  /*2aa0*/  @!P0 BRA `(.L_x_525) ;  /* 0xfffffffc00ec8947 */ /* 0x000fea000383ffff */
[----:B------:R-:W-:Y:S05]  /*2ab0*/  BRA `(.L_x_523) ;  /* 0x00000000000c7947 */ /* 0x000fea0003800000 */
.L_x_524:
[----:B------:R-:W2:Y:S02]  /*2ac0*/  LD.E R6, desc[UR8][R10.64] ;  /* 0x000000080a067980 */ /* 0x000ea4000c101900 */
[----:B--2---:R-:W-:-:S05]  /*2ad0*/  IADD3 R7, R7, R6, RZ ;  /* 0x0000000607077210 */ /* 0x004fca0007ffe0ff */
[----:B------:R0:W-:Y:S02]  /*2ae0*/  ST.E desc[UR8][R10.64], R7 ;  /* 0x000000070a007985 */ /* 0x0001e4000c101908 */
.L_x_523:
[----:B------:R-:W-:Y:S05]  /*2af0*/  BSYNC B0 ;  /* 0x0000000000007941 */ /* 0x000fea0003800000 */
.L_x_522:
[----:B------:R1:W-:Y:S01]  /*2b00*/  ATOM.E.ADD.F16x2.RN.STRONG.GPU P0, RZ, desc[UR8][R10.64+0x4], R8 ;  /* 0x000004080aff79a2 */ /* 0x0003e2000810e1c8 */
[----:B------:R-:W-:Y:S04]  /*2b10*/  BSSY B0, `(.L_x_526) ;  /* 0x000000f000007945 */ /* 0x000fe80003800000 */
[----:B-1----:R-:W-:Y:S05]  /*2b20*/  @P0 BRA `(.L_x_527) ;  /* 0x0000000000340947 */ /* 0x002fea0003800000 */
[----:B------:R-:W1:Y:S02]  /*2b30*/  QSPC.E.S P0, RZ, [R10+0x4] ;  /* 0x000004000aff73aa */ /* 0x000e640000000500 */
[----:B-1----:R-:W-:Y:S05]  /*2b40*/  @!P0 BRA `(.L_x_528) ;  /* 0x0000000000208947 */ /* 0x002fea0003800000 */
[----:B------:R-:W-:-:S05]  /*2b50*/  IMAD.MOV.U32 R6, RZ, RZ, R10 ;  /* 0x000000ffff067224 */ /* 0x000fca00078e000a */
[----:B------:R-:W-:-:S07]  /*2b60*/  MOV R6, R6 ;  /* 0x0000000600067202 */ /* 0x000fce0000000f00 */
.L_x_529:
[----:B------:R-:W1:Y:S02]  /*2b70*/  LDS R12, [R6+0x4] ;  /* 0x00000400060c7984 */ /* 0x000e640000000800 */
[----:B-1----:R-:W-:-:S06]  /*2b80*/  HADD2 R13, R12, R5 ;  /* 0x000000050c0d7230 */ /* 0x002fcc0000000000 */
[----:B------:R-:W1:Y:S02]  /*2b90*/  ATOMS.CAST.SPIN R13, [R6+0x4], R12, R13 ;  /* 0x0000040c060d738d */ /* 0x000e64000180000d */
[----:B-1----:R-:W-:-:S13]  /*2ba0*/  ISETP.EQ.U32.AND P0, PT, R13, 0x1, PT ;  /* 0x000000010d00780c */ /* 0x002fda0003f02070 */
[----:B------:R-:W-:Y:S05]  /*2bb0*/  @!P0 BRA `(.L_x_529) ;  /* 0xfffffffc00ec8947 */ /* 0x000fea000383ffff */
[----:B------:R-:W-:Y:S05]  /*2bc0*/  BRA `(.L_x_527) ;  /* 0x00000000000c7947 */ /* 0x000fea0003800000 */
.L_x_528:
[----:B------:R-:W2:Y:S02]  /*2bd0*/  LD.E R5, desc[UR8][R10.64+0x4] ;  /* 0x000004080a057980 */ /* 0x000ea4000c101900 */
[----:B--2---:R-:W-:-:S05]  /*2be0*/  IADD3 R5, R8, R5, RZ ;  /* 0x0000000508057210 */ /* 0x004fca0007ffe0ff */
[----:B------:R1:W-:Y:S02]  /*2bf0*/  ST.E desc[UR8][R10.64+0x4], R5 ;  /* 0x000004050a007985 */ /* 0x0003e4000c101908 */
.L_x_527:
[----:B------:R-:W-:Y:S05]  /*2c00*/  BSYNC B0 ;  /* 0x0000000000007941 */ /* 0x000fea0003800000 */
.L_x_526:
[----:B------:R-:W-:-:S13]  /*2c10*/  ISETP.NE.AND P0, PT, R49, 0x2, PT ;  /* 0x000000023100780c */ /* 0x000fda0003f05270 */
[----:B------:R-:W-:Y:S05]  /*2c20*/  @!P0 EXIT ;  /* 0x000000000000894d */ /* 0x000fea0003800000 */
[----:B01----:R-:W-:Y:S01]  /*2c30*/  IMAD.WIDE R10, R9, 0x2, R10 ;  /* 0x00000002090a7825 */ /* 0x003fe200078e020a */
[----:B------:R-:W-:-:S05]  /*2c40*/  MOV R5, R4 ;  /* 0x0000000400057202 */ /* 0x000fca0000000f00 */
[----:B------:R0:W-:Y:S01]  /*2c50*/  ATOM.E.ADD.F16x2.RN.STRONG.GPU P0, RZ, desc[UR8][R10.64], R5 ;  /* 0x000000050aff79a2 */ /* 0x0001e2000810e1c8 */
[----:B------:R-:W-:Y:S01]  /*2c60*/  BSSY B0, `(.L_x_530) ;  /* 0x0000011000007945 */ /* 0x000fe20003800000 */
[----:B------:R-:W-:-:S03]  /*2c70*/  IMAD.MOV.U32 R8, RZ, RZ, R3 ;  /* 0x000000ffff087224 */ /* 0x000fc600078e0003 */
[----:B0-----:R-:W-:Y:S05]  /*2c80*/  @P0 BRA `(.L_x_531) ;  /* 0x0000000000380947 */ /* 0x001fea0003800000 */
[----:B------:R-:W0:Y:S02]  /*2c90*/  QSPC.E.S P0, RZ, [R10] ;  /* 0x000000000aff73aa */ /* 0x000e240000000500 */
[----:B0-----:R-:W-:Y:S05]  /*2ca0*/  @!P0 BRA `(.L_x_532) ;  /* 0x0000000000248947 */ /* 0x001fea0003800000 */
[----:B------:R-:W-:-:S04]  /*2cb0*/  MOV R6, R10 ;  /* 0x0000000a00067202 */ /* 0x000fc80000000f00 */
[----:B------:R-:W-:Y:S02]  /*2cc0*/  MOV R6, R6 ;  /* 0x0000000600067202 */ /* 0x000fe40000000f00 */
[----:B------:R-:W-:-:S07]  /*2cd0*/  MOV R7, R4 ;  /* 0x0000000400077202 */ /* 0x000fce0000000f00 */
.L_x_533:
[----:B------:R-:W0:Y:S02]  /*2ce0*/  LDS R4, [R6] ;  /* 0x0000000006047984 */ /* 0x000e240000000800 */
[----:B0-----:R-:W-:-:S10]  /*2cf0*/  HFMA2.MMA R5, R4, 1, 1, R7 ;  /* 0x3c003c0004057835 */ /* 0x001fd40000000007 */
[----:B------:R-:W0:Y:S02]  /*2d00*/  ATOMS.CAST.SPIN R5, [R6], R4, R5 ;  /* 0x000000040605738d */ /* 0x000e240001800005 */
[----:B0-----:R-:W-:-:S13]  /*2d10*/  ISETP.EQ.U32.AND P0, PT, R5, 0x1, PT ;  /* 0x000000010500780c */ /* 0x001fda0003f02070 */
[----:B------:R-:W-:Y:S05]  /*2d20*/  @!P0 BRA `(.L_x_533) ;  /* 0xfffffffc00ec8947 */ /* 0x000fea000383ffff */
[----:B------:R-:W-:Y:S05]  /*2d30*/  BRA `(.L_x_531) ;  /* 0x00000000000c7947 */ /* 0x000fea0003800000 */
.L_x_532:
[----:B------:R-:W2:Y:S02]  /*2d40*/  LD.E R4, desc[UR8][R10.64] ;  /* 0x000000080a047980 */ /* 0x000ea4000c101900 */
[----:B--2---:R-:W-:-:S05]  /*2d50*/  IMAD.IADD R5, R5, 0x1, R4 ;  /* 0x0000000105057824 */ /* 0x004fca00078e0204 */
[----:B------:R0:W-:Y:S02]  /*2d60*/  ST.E desc[UR8][R10.64], R5 ;  /* 0x000000050a007985 */ /* 0x0001e4000c101908 */
.L_x_531:
[----:B------:R-:W-:Y:S05]  /*2d70*/  BSYNC B0 ;  /* 0x0000000000007941 */ /* 0x000fea0003800000 */
.L_x_530:
[----:B------:R1:W-:Y:S01]  /*2d80*/  ATOM.E.ADD.F16x2.RN.STRONG.GPU P0, RZ, desc[UR8][R10.64+0x4], R8 ;  /* 0x000004080aff79a2 */ /* 0x0003e2000810e1c8 */
[----:B------:R-:W-:Y:S04]  /*2d90*/  BSSY B0, `(.L_x_534) ;  /* 0x000000f000007945 */ /* 0x000fe80003800000 */
[----:B-1----:R-:W-:Y:S05]  /*2da0*/  @P0 BRA `(.L_x_535) ;  /* 0x0000000000340947 */ /* 0x002fea0003800000 */
[----:B------:R-:W1:Y:S02]  /*2db0*/  QSPC.E.S P0, RZ, [R10+0x4] ;  /* 0x000004000aff73aa */ /* 0x000e640000000500 */
[----:B-1----:R-:W-:Y:S05]  /*2dc0*/  @!P0 BRA `(.L_x_536) ;  /* 0x0000000000208947 */ /* 0x002fea0003800000 */
[----:B------:R-:W-:-:S04]  /*2dd0*/  MOV R4, R10 ;  /* 0x0000000a00047202 */ /* 0x000fc80000000f00 */
[----:B------:R-:W-:-:S07]  /*2de0*/  MOV R4, R4 ;  /* 0x0000000400047202 */ /* 0x000fce0000000f00 */
.L_x_537:
[----:B------:R-:W1:Y:S02]  /*2df0*/  LDS R6, [R4+0x4] ;  /* 0x0000040004067984 */ /* 0x000e640000000800 */
[----:B-1----:R-:W-:-:S06]  /*2e00*/  HADD2 R7, R6, R3 ;  /* 0x0000000306077230 */ /* 0x002fcc0000000000 */
[----:B------:R-:W1:Y:S02]  /*2e10*/  ATOMS.CAST.SPIN R7, [R4+0x4], R6, R7 ;  /* 0x000004060407738d */ /* 0x000e640001800007 */
[----:B-1----:R-:W-:-:S13]  /*2e20*/  ISETP.EQ.U32.AND P0, PT, R7, 0x1, PT ;  /* 0x000000010700780c */ /* 0x002fda0003f02070 */
[----:B------:R-:W-:Y:S05]  /*2e30*/  @!P0 BRA `(.L_x_537) ;  /* 0xfffffffc00ec8947 */ /* 0x000fea000383ffff */
[----:B------:R-:W-:Y:S05]  /*2e40*/  BRA `(.L_x_535) ;  /* 0x00000000000c7947 */ /* 0x000fea0003800000 */
.L_x_536:
[----:B------:R-:W2:Y:S02]  /*2e50*/  LD.E R3, desc[UR8][R10.64+0x4] ;  /* 0x000004080a037980 */ /* 0x000ea4000c101900 */
[----:B--2---:R-:W-:-:S05]  /*2e60*/  IADD3 R3, R8, R3, RZ ;  /* 0x0000000308037210 */ /* 0x004fca0007ffe0ff */
[----:B------:R1:W-:Y:S02]  /*2e70*/  ST.E desc[UR8][R10.64+0x4], R3 ;  /* 0x000004030a007985 */ /* 0x0003e4000c101908 */
.L_x_535:
[----:B------:R-:W-:Y:S05]  /*2e80*/  BSYNC B0 ;  /* 0x0000000000007941 */ /* 0x000fea0003800000 */
.L_x_534:
[----:B------:R-:W-:-:S13]  /*2e90*/  ISETP.GE.AND P0, PT, R49, 0x4, PT ;  /* 0x000000043100780c */ /* 0x000fda0003f06270 */
[----:B------:R-:W-:Y:S05]  /*2ea0*/  @!P0 EXIT ;  /* 0x000000000000894d */ /* 0x000fea0003800000 */
[----:B01----:R-:W-:-:S04]  /*2eb0*/  IMAD.WIDE R10, R9, 0x2, R10 ;  /* 0x00000002090a7825 */ /* 0x003fc800078e020a */
[----:B------:R-:W-:-:S05]  /*2ec0*/  IMAD.MOV.U32 R3, RZ, RZ, R2 ;  /* 0x000000ffff037224 */ /* 0x000fca00078e0002 */
[----:B------:R0:W-:Y:S01]  /*2ed0*/  ATOM.E.ADD.F16x2.RN.STRONG.GPU P0, RZ, desc[UR8][R10.64], R3 ;  /* 0x000000030aff79a2 */ /* 0x0001e2000810e1c8 */
[----:B------:R-:W-:Y:S01]  /*2ee0*/  BSSY B0, `(.L_x_538) ;  /* 0x0000011000007945 */ /* 0x000fe20003800000 */
[----:B------:R-:W-:-:S03]  /*2ef0*/  MOV R7, R0 ;  /* 0x0000000000077202 */ /* 0x000fc60000000f00 */
[----:B0-----:R-:W-:Y:S05]  /*2f00*/  @P0 BRA `(.L_x_539) ;  /* 0x0000000000380947 */ /* 0x001fea0003800000 */
[----:B------:R-:W0:Y:S02]  /*2f10*/  QSPC.E.S P0, RZ, [R10] ;  /* 0x000000000aff73aa */ /* 0x000e240000000500 */
[----:B0-----:R-:W-:Y:S05]  /*2f20*/  @!P0 BRA `(.L_x_540) ;  /* 0x0000000000248947 */ /* 0x001fea0003800000 */
[----:B------:R-:W-:-:S04]  /*2f30*/  MOV R4, R10 ;  /* 0x0000000a00047202 */ /* 0x000fc80000000f00 */
[----:B------:R-:W-:Y:S01]  /*2f40*/  MOV R4, R4 ;  /* 0x0000000400047202 */ /* 0x000fe20000000f00 */
[----:B------:R-:W-:-:S07]  /*2f50*/  IMAD.MOV.U32 R5, RZ, RZ, R2 ;  /* 0x000000ffff057224 */ /* 0x000fce00078e0002 */
.L_x_541:
[----:B------:R-:W0:Y:S02]  /*2f60*/  LDS R2, [R4] ;  /* 0x0000000004027984 */ /* 0x000e240000000800 */
[----:B0-----:R-:W-:-:S10]  /*2f70*/  HFMA2.MMA R3, R2, 1, 1, R5 ;  /* 0x3c003c0002037835 */ /* 0x001fd40000000005 */
[----:B------:R-:W0:Y:S02]  /*2f80*/  ATOMS.CAST.SPIN R3, [R4], R2, R3 ;  /* 0x000000020403738d */ /* 0x000e240001800003 */
[----:B0-----:R-:W-:-:S13]  /*2f90*/  ISETP.EQ.U32.AND P0, PT, R3, 0x1, PT ;  /* 0x000000010300780c */ /* 0x001fda0003f02070 */
[----:B------:R-:W-:Y:S05]  /*2fa0*/  @!P0 BRA `(.L_x_541) ;  /* 0xfffffffc00ec8947 */ /* 0x000fea000383ffff */
[----:B------:R-:W-:Y:S05]  /*2fb0*/  BRA `(.L_x_539) ;  /* 0x00000000000c7947 */ /* 0x000fea0003800000 */
.L_x_540:
[----:B------:R-:W2:Y:S02]  /*2fc0*/  LD.E R2, desc[UR8][R10.64] ;  /* 0x000000080a027980 */ /* 0x000ea4000c101900 */
[----:B--2---:R-:W-:-:S05]  /*2fd0*/  IADD3 R3, R3, R2, RZ ;  /* 0x0000000203037210 */ /* 0x004fca0007ffe0ff */
[----:B------:R0:W-:Y:S02]  /*2fe0*/  ST.E desc[UR8][R10.64], R3 ;  /* 0x000000030a007985 */ /* 0x0001e4000c101908 */
.L_x_539:
[----:B------:R-:W-:Y:S05]  /*2ff0*/  BSYNC B0 ;  /* 0x0000000000007941 */ /* 0x000fea0003800000 */
.L_x_538:
[----:B------:R1:W-:Y:S02]  /*3000*/  ATOM.E.ADD.F16x2.RN.STRONG.GPU P0, RZ, desc[UR8][R10.64+0x4], R7 ;  /* 0x000004070aff79a2 */ /* 0x0003e4000810e1c8 */
[----:B-1----:R-:W-:Y:S05]  /*3010*/  @P0 EXIT ;  /* 0x000000000000094d */ /* 0x002fea0003800000 */
[----:B------:R-:W1:Y:S02]  /*3020*/  QSPC.E.S P0, RZ, [R10+0x4] ;  /* 0x000004000aff73aa */ /* 0x000e640000000500 */
[----:B-1----:R-:W-:Y:S05]  /*3030*/  @!P0 BRA `(.L_x_542) ;  /* 0x00000000001c8947 */ /* 0x002fea0003800000 */
[----:B0-----:R-:W-:-:S07]  /*3040*/  MOV R10, R10 ;  /* 0x0000000a000a7202 */ /* 0x001fce0000000f00 */
.L_x_543:
[----:B------:R-:W0:Y:S02]  /*3050*/  LDS R2, [R10+0x4] ;  /* 0x000004000a027984 */ /* 0x000e240000000800 */
[----:B0-----:R-:W-:-:S06]  /*3060*/  HADD2 R3, R2, R0 ;  /* 0x0000000002037230 */ /* 0x001fcc0000000000 */
[----:B------:R-:W0:Y:S02]  /*3070*/  ATOMS.CAST.SPIN R3, [R10+0x4], R2, R3 ;  /* 0x000004020a03738d */ /* 0x000e240001800003 */
[----:B0-----:R-:W-:-:S13]  /*3080*/  ISETP.EQ.U32.AND P0, PT, R3, 0x1, PT ;  /* 0x000000010300780c */ /* 0x001fda0003f02070 */
[----:B------:R-:W-:Y:S05]  /*3090*/  @!P0 BRA `(.L_x_543) ;  /* 0xfffffffc00ec8947 */ /* 0x000fea000383ffff */
[----:B------:R-:W-:Y:S05]  /*30a0*/  EXIT ;  /* 0x000000000000794d */ /* 0x000fea0003800000 */
.L_x_542:
[----:B------:R-:W0:Y:S02]  /*30b0*/  LD.E R0, desc[UR8][R10.64+0x4] ;  /* 0x000004080a007980 */ /* 0x000e24000c101900 */
[----:B0-----:R-:W-:-:S05]  /*30c0*/  IADD3 R3, R7, R0, RZ ;  /* 0x0000000007037210 */ /* 0x001fca0007ffe0ff */
[----:B------:R-:W-:Y:S01]  /*30d0*/  ST.E desc[UR8][R10.64+0x4], R3 ;  /* 0x000004030a007985 */ /* 0x000fe2000c101908 */
[----:B------:R-:W-:Y:S05]  /*30e0*/  EXIT ;  /* 0x000000000000794d */ /* 0x000fea0003800000 */
.L_x_544:
        /* <DEDUP_REMOVED lines=9> */
.L_x_3218:


//--------------------- .text._Z23gemm_half_q_half_kernelILi4ELi32ELb0ELb0ELi32EEvPK6__halfPKjS4_S2_PS0_iiiiPKtS7_iiiiiibS2_i --------------------------
	.section	.text._Z23gemm_half_q_half_kernelILi4ELi32ELb0ELb0ELi32EEvPK6__halfPKjS4_S2_PS0_iiiiPKtS7_iiiiiibS2_i,"ax",@progbits
	.align	128
        .global         _Z23gemm_half_q_half_kernelILi4ELi32ELb0ELb0ELi32EEvPK6__halfPKjS4_S2_PS0_iiiiPKtS7_iiiiiibS2_i
        .type           _Z23gemm_half_q_half_kernelILi4ELi32ELb0ELb0ELi32EEvPK6__halfPKjS4_S2_PS0_iiiiPKtS7_iiiiiibS2_i,@function
        .size           _Z23gemm_half_q_half_kernelILi4ELi32ELb0ELb0ELi32EEvPK6__halfPKjS4_S2_PS0_iiiiPKtS7_iiiiiibS2_i,(.L_x_3219 - _Z23gemm_half_q_half_kernelILi4ELi32ELb0ELb0ELi32EEvPK6__halfPKjS4_S2_PS0_iiiiPKtS7_iiiiiibS2_i)
        .other          _Z23gemm_half_q_half_kernelILi4ELi32ELb0ELb0ELi32EEvPK6__halfPKjS4_S2_PS0_iiiiPKtS7_iiiiiibS2_i,@"STO_CUDA_ENTRY STV_DEFAULT"
_Z23gemm_half_q_half_kernelILi4ELi32ELb0ELb0ELi32EEvPK6__halfPKjS4_S2_PS0_iiiiPKtS7_iiiiiibS2_i:
.text._Z23gemm_half_q_half_kernelILi4ELi32ELb0ELb0ELi32EEvPK6__halfPKjS4_S2_PS0_iiiiPKtS7_iiiiiibS2_i:
[----:B------:R-:W-:Y:S01]  /*0000*/  LDC R1, c[0x0][0x28] ;  /* 0x00000a00ff017b82 */ /* 0x000fe20000000800 */
[----:B------:R-:W0:Y:S07]  /*0010*/  S2R R2, SR_CTAID.Y ;  /* 0x0000000000027919 */ /* 0x000e2e0000002600 */
[----:B------:R-:W0:Y:S01]  /*0020*/  LDC R5, c[0x0][0x238] ;  /* 0x00008e00ff057b82 */ /* 0x000e220000000800 */
[----:B------:R-:W-:Y:S01]  /*0030*/  ULDC.64 UR8, c[0x0][0x208] ;  /* 0x0000820000087ab9 */ /* 0x000fe20000000a00 */
[----:B------:R-:W-:Y:S01]  /*0040*/  BSSY B0, `(.L_x_545) ;  /* 0x0000077000007945 */ /* 0x000fe20003800000 */
[----:B------:R-:W1:Y:S01]  /*0050*/  S2R R0, SR_CTAID.Z ;  /* 0x0000000000007919 */ /* 0x000e620000002700 */
[----:B------:R-:W2:Y:S04]  /*0060*/  S2R R3, SR_TID.X ;  /* 0x0000000000037919 */ /* 0x000ea80000002100 */
[----:B------:R-:W3:Y:S08]  /*0070*/  LDC R17, c[0x0][0x240] ;  /* 0x00009000ff117b82 */ /* 0x000ef00000000800 */
[----:B------:R-:W4:Y:S01]  /*0080*/  S2UR UR4, SR_CTAID.X ;  /* 0x00000000000479c3 */ /* 0x000f220000002500 */
[----:B0-----:R-:W-:Y:S01]  /*0090*/  IMAD R12, R2, -0x4, R5 ;  /* 0xfffffffc020c7824 */ /* 0x001fe200078e0205 */
[----:B-1----:R-:W-:-:S04]  /*00a0*/  SHF.L.U32 R28, R0, 0x5, RZ ;  /* 0x00000005001c7819 */ /* 0x002fc800000006ff */
[----:B------:R-:W-:Y:S02]  /*00b0*/  ISETP.GE.AND P1, PT, R12, 0x1, PT ;  /* 0x000000010c00780c */ /* 0x000fe40003f26270 */
[C---:B--2---:R-:W-:Y:S01]  /*00c0*/  IADD3 R4, R28.reuse, R3, RZ ;  /* 0x000000031c047210 */ /* 0x044fe20007ffe0ff */
        /* <DEDUP_REMOVED lines=31> */
.L_x_549:
        /* <DEDUP_REMOVED lines=16> */
.L_x_548:
        /* <DEDUP_REMOVED lines=16> */
.L_x_547:
        /* <DEDUP_REMOVED lines=17> */
.L_x_551:
        /* <DEDUP_REMOVED lines=16> */
.L_x_550:
        /* <DEDUP_REMOVED lines=14> */
.L_x_546:
[----:B------:R-:W-:Y:S05]  /*07b0*/  BSYNC B0 ;  /* 0x0000000000007941 */ /* 0x000fea0003800000 */
.L_x_545:
        /* <DEDUP_REMOVED lines=21> */
.L_x_554:
[----:B--2---:R-:W-:Y:S01]  /*0910*/  IMAD.WIDE R4, R15, 0x2, R2 ;  /* 0x000000020f047825 */ /* 0x004fe200078e0202 */
[----:B------:R0:W-:Y:S01]  /*0920*/  STG.E.64 desc[UR8][R2.64], RZ ;  /* 0x000000ff02007986 */ /* 0x0001e2000c101b08 */
[----:B------:R-:W-:-:S03]  /*0930*/  IADD3 R11, R11, 0x4, RZ ;  /* 0x000000040b0b7810 */ /* 0x000fc60007ffe0ff */
[----:B------:R2:W-:Y:S01]  /*0940*/  STG.E.64 desc[UR8][R4.64], RZ ;  /* 0x000000ff04007986 */ /* 0x0005e2000c101b08 */
[----:B------:R-:W-:Y:S01]  /*0950*/  IMAD.WIDE R6, R15, 0x2, R4 ;  /* 0x000000020f067825 */ /* 0x000fe200078e0204 */
[----:B------:R-:W-:-:S04]  /*0960*/  ISETP.GE.AND P2, PT, R11, R10, PT ;  /* 0x0000000a0b00720c */ /* 0x000fc80003f46270 */
[----:B------:R2:W-:Y:S01]  /*0970*/  STG.E.64 desc[UR8][R6.64], RZ ;  /* 0x000000ff06007986 */ /* 0x0005e2000c101b08 */
[----:B-1----:R-:W-:-:S05]  /*0980*/  IMAD.WIDE R8, R15, 0x2, R6 ;  /* 0x000000020f087825 */ /* 0x002fca00078e0206 */
[----:B------:R2:W-:Y:S01]  /*0990*/  STG.E.64 desc[UR8][R8.64], RZ ;  /* 0x000000ff08007986 */ /* 0x0005e2000c101b08 */
[----:B0-----:R-:W-:Y:S02]  /*09a0*/  IMAD.WIDE R2, R15, 0x2, R8 ;  /* 0x000000020f027825 */ /* 0x001fe400078e0208 */
[----:B------:R-:W-:Y:S05]  /*09b0*/  @!P2 BRA `(.L_x_554) ;  /* 0xfffffffc00d4a947 */ /* 0x000fea000383ffff */
.L_x_553:
        /* <DEDUP_REMOVED lines=10> */
.L_x_552:
[----:B--2---:R-:W0:Y:S08]  /*0a60*/  LDC R5, c[0x0][0x25c] ;  /* 0x00009700ff057b82 */ /* 0x004e300000000800 */
[----:B------:R-:W-:Y:S01]  /*0a70*/  BAR.SYNC.DEFER_BLOCKING 0x0 ;  /* 0x0000000000007b1d */ /* 0x000fe20000010000 */
[----:B------:R-:W-:-:S07]  /*0a80*/  ISETP.GE.AND P0, PT, R28, R29, PT ;  /* 0x0000001d1c00720c */ /* 0x000fce0003f06270 */
[----:B-1----:R-:W1:Y:S06]  /*0a90*/  LDC R13, c[0x0][0x264] ;  /* 0x00009900ff0d7b82 */ /* 0x002e6c0000000800 */
[----:B------:R-:W-:Y:S05]  /*0aa0*/  @P0 BRA `(.L_x_555) ;  /* 0x0000000000d40947 */ /* 0x000fea0003800000 */
[----:B------:R-:W2:Y:S01]  /*0ab0*/  LDC.64 R6, c[0x0][0x248] ;  /* 0x00009200ff067b82 */ /* 0x000ea20000000a00 */
[----:B------:R-:W-:-:S07]  /*0ac0*/  SHF.L.U32 R3, R0, 0x6, RZ ;  /* 0x0000000600037819 */ /* 0x000fce00000006ff */
[----:B------:R-:W3:Y:S08]  /*0ad0*/  LDC.64 R8, c[0x0][0x220] ;  /* 0x00008800ff087b82 */ /* 0x000ef00000000a00 */
[----:B------:R-:W4:Y:S01]  /*0ae0*/  LDC.64 R10, c[0x0][0x228] ;  /* 0x00008a00ff0a7b82 */ /* 0x000f220000000a00 */
[----:B--2---:R-:W-:-:S05]  /*0af0*/  IMAD.WIDE R2, R3, 0x2, R6 ;  /* 0x0000000203027825 */ /* 0x004fca00078e0206 */
[----:B------:R2:W5:Y:S01]  /*0b00*/  LDG.E.U16.CONSTANT R12, desc[UR8][R2.64] ;  /* 0x00000008020c7981 */ /* 0x000562000c1e9500 */
[----:B------:R-:W-:Y:S01]  /*0b10*/  SHF.R.S32.HI R17, RZ, 0x1f, R16 ;  /* 0x0000001fff117819 */ /* 0x000fe20000011410 */
[----:B------:R-:W-:Y:S01]  /*0b20*/  UMOV UR4, URZ ;  /* 0x0000003f00047c82 */ /* 0x000fe20008000000 */
[----:B------:R-:W-:Y:S02]  /*0b30*/  SHF.L.U32 R0, R16, 0x2, RZ ;  /* 0x0000000210007819 */ /* 0x000fe400000006ff */
[----:B------:R-:W-:Y:S02]  /*0b40*/  LEA.HI R17, R17, R16, RZ, 0x3 ;  /* 0x0000001011117211 */ /* 0x000fe400078f18ff */
[----:B------:R-:W-:Y:S02]  /*0b50*/  MOV R22, R28 ;  /* 0x0000001c00167202 */ /* 0x000fe40000000f00 */
[----:B------:R-:W-:Y:S02]  /*0b60*/  LOP3.LUT R14, R0, 0x10, RZ, 0xc0, !PT ;  /* 0x00000010000e7812 */ /* 0x000fe400078ec0ff */
[----:B--234-:R-:W-:-:S07]  /*0b70*/  SHF.R.S32.HI R17, RZ, 0x3, R17 ;  /* 0x00000003ff117819 */ /* 0x01cfce0000011411 */
.L_x_556:
[----:B-----5:R-:W-:-:S05]  /*0b80*/  IADD3 R18, R12, UR4, RZ ;  /* 0x000000040c127c10 */ /* 0x020fca000fffe0ff */
[----:B------:R-:W-:-:S05]  /*0b90*/  IMAD R0, R18, R15, RZ ;  /* 0x0000000f12007224 */ /* 0x000fca00078e02ff */
[----:B------:R-:W-:-:S04]  /*0ba0*/  SHF.R.S32.HI R3, RZ, 0x1f, R0 ;  /* 0x0000001fff037819 */ /* 0x000fc80000011400 */
[----:B------:R-:W-:-:S04]  /*0bb0*/  LEA.HI R0, R3, R0, RZ, 0x3 ;  /* 0x0000000003007211 */ /* 0x000fc800078f18ff */
[----:B------:R-:W-:-:S05]  /*0bc0*/  LEA.HI.SX32 R3, R0, R17, 0x1d ;  /* 0x0000001100037211 */ /* 0x000fca00078feaff */
[----:B------:R-:W-:-:S06]  /*0bd0*/  IMAD.WIDE R2, R3, 0x4, R8 ;  /* 0x0000000403027825 */ /* 0x000fcc00078e0208 */
[----:B------:R-:W2:Y:S01]  /*0be0*/  LDG.E.CONSTANT R3, desc[UR8][R2.64] ;  /* 0x0000000802037981 */ /* 0x000ea2000c1e9900 */
[----:B------:R-:W-:-:S05]  /*0bf0*/  LEA R21, R22, 0x1, 0x1 ;  /* 0x0000000116157811 */ /* 0x000fca00078e08ff */
[----:B------:R-:W-:-:S05]  /*0c00*/  IMAD.WIDE R20, R21, 0x2, R6 ;  /* 0x0000000215147825 */ /* 0x000fca00078e0206 */
[----:B------:R-:W3:Y:S01]  /*0c10*/  LDG.E.U16.CONSTANT R25, desc[UR8][R20.64] ;  /* 0x0000000814197981 */ /* 0x000ee2000c1e9500 */
[----:B------:R-:W-:-:S06]  /*0c20*/  IMAD.WIDE R18, R18, 0x2, R10 ;  /* 0x0000000212127825 */ /* 0x000fcc00078e020a */
[----:B------:R4:W3:Y:S01]  /*0c30*/  LDG.E.U16.CONSTANT R18, desc[UR8][R18.64] ;  /* 0x0000000812127981 */ /* 0x0008e2000c1e9500 */
[----:B------:R-:W-:Y:S01]  /*0c40*/  UIADD3 UR4, UR4, 0x1, URZ ;  /* 0x0000000104047890 */ /* 0x000fe2000fffe03f */
[----:B--2---:R-:W-:-:S04]  /*0c50*/  SHF.R.U32.HI R0, RZ, R14, R3 ;  /* 0x0000000eff007219 */ /* 0x004fc80000011603 */
[--C-:B------:R-:W-:Y:S02]  /*0c60*/  SHF.R.U32.HI R23, RZ, 0x4, R0.reuse ;  /* 0x00000004ff177819 */ /* 0x100fe40000011600 */
[--C-:B------:R-:W-:Y:S02]  /*0c70*/  SHF.R.U32.HI R2, RZ, 0x8, R0.reuse ;  /* 0x00000008ff027819 */ /* 0x100fe40000011600 */
[----:B------:R-:W-:Y:S02]  /*0c80*/  LOP3.LUT R4, R0, 0xf, RZ, 0xc0, !PT ;  /* 0x0000000f00047812 */ /* 0x000fe400078ec0ff */
        /* <DEDUP_REMOVED lines=9> */
[----:B----4-:R-:W-:Y:S01]  /*0d20*/  IMAD R19, R2, R2, RZ ;  /* 0x0000000202137224 */ /* 0x010fe200078e02ff */
[----:B---3--:R-:W-:Y:S01]  /*0d30*/  IADD3 R22, R25, R22, RZ ;  /* 0x0000001619167210 */ /* 0x008fe20007ffe0ff */
[----:B------:R-:W-:-:S02]  /*0d40*/  IMAD R4, R4, R4, RZ ;  /* 0x0000000404047224 */ /* 0x000fc400078e02ff */
[----:B------:R-:W-:Y:S01]  /*0d50*/  IMAD R20, R0, R0, RZ ;  /* 0x0000000000147224 */ /* 0x000fe200078e02ff */
[----:B------:R-:W2:Y:S01]  /*0d60*/  I2F.F16 R23, R23 ;  /* 0x0000001700177306 */ /* 0x000ea20000200c00 */
[----:B------:R-:W-:-:S07]  /*0d70*/  ISETP.GE.AND P2, PT, R22, R29, PT ;  /* 0x0000001d1600720c */ /* 0x000fce0003f46270 */
[----:B------:R-:W3:Y:S01]  /*0d80*/  I2F.F16 R3, R4 ;  /* 0x0000000400037306 */ /* 0x000ee20000200c00 */
[----:B--2---:R-:W-:-:S07]  /*0d90*/  HMUL2 R2, R23.H0_H0, R18.H0_H0 ;  /* 0x2000001217027232 */ /* 0x004fce0000000800 */
[----:B------:R-:W2:Y:S01]  /*0da0*/  I2F.F16 R19, R19 ;  /* 0x0000001300137306 */ /* 0x000ea20000200c00 */
[----:B---3--:R-:W-:-:S07]  /*0db0*/  HMUL2 R0, R3.H0_H0, R18.H0_H0 ;  /* 0x2000001203007232 */ /* 0x008fce0000000800 */
[----:B------:R-:W3:Y:S01]  /*0dc0*/  I2F.F16 R21, R20 ;  /* 0x0000001400157306 */ /* 0x000ee20000200c00 */
[-C--:B--2---:R-:W-:Y:S02]  /*0dd0*/  HMUL2 R3, R19.H0_H0, R18.reuse.H0_H0 ;  /* 0x2000001213037232 */ /* 0x084fe40000000800 */
[----:B---3--:R-:W-:Y:S01]  /*0de0*/  HMUL2 R4, R21.H0_H0, R18.H0_H0 ;  /* 0x2000001215047232 */ /* 0x008fe20000000800 */
[----:B------:R-:W-:Y:S06]  /*0df0*/  @!P2 BRA `(.L_x_556) ;  /* 0xfffffffc0060a947 */ /* 0x000fec000383ffff */
.L_x_555:
[----:B------:R-:W-:Y:S01]  /*0e00*/  ULDC UR4, c[0x0][0x258] ;  /* 0x0000960000047ab9 */ /* 0x000fe20000000800 */
[----:B------:R-:W-:Y:S01]  /*0e10*/  ULDC UR5, c[0x0][0x260] ;  /* 0x0000980000057ab9 */ /* 0x000fe20000000800 */
[C---:B------:R-:W-:Y:S01]  /*0e20*/  ISETP.GT.AND P2, PT, R28.reuse, UR4, PT ;  /* 0x000000041c007c0c */ /* 0x040fe2000bf44270 */
[----:B------:R-:W-:Y:S01]  /*0e30*/  ULDC UR6, c[0x0][0x268] ;  /* 0x00009a0000067ab9 */ /* 0x000fe20000000800 */
[C---:B------:R-:W-:Y:S02]  /*0e40*/  VIMNMX R6, R28.reuse, UR4, PT ;  /* 0x000000041c067c48 */ /* 0x040fe4000bfe0100 */
[----:B------:R-:W-:Y:S02]  /*0e50*/  CS2R R10, SRZ ;  /* 0x00000000000a7805 */ /* 0x000fe4000001ff00 */
[----:B------:R-:W-:Y:S02]  /*0e60*/  ISETP.GT.AND P4, PT, R28, UR5, PT ;  /* 0x000000051c007c0c */ /* 0x000fe4000bf84270 */
[----:B------:R-:W-:-:S02]  /*0e70*/  SHF.R.S32.HI R7, RZ, 0x1f, R6 ;  /* 0x0000001fff077819 */ /* 0x000fc40000011406 */
[C---:B------:R-:W-:Y:S02]  /*0e80*/  ISETP.GT.AND P6, PT, R28.reuse, UR6, PT ;  /* 0x000000061c007c0c */ /* 0x040fe4000bfc4270 */
[----:B------:R-:W-:Y:S02]  /*0e90*/  LEA.HI R7, R7, R6, RZ, 0x5 ;  /* 0x0000000607077211 */ /* 0x000fe400078f28ff */
[C---:B0-----:R-:W-:Y:S02]  /*0ea0*/  ISETP.GT.AND P3, PT, R28.reuse, R5, PT ;  /* 0x000000051c00720c */ /* 0x041fe40003f64270 */
[----:B------:R-:W-:Y:S02]  /*0eb0*/  SHF.R.S32.HI R12, RZ, 0x5, R7 ;  /* 0x00000005ff0c7819 */ /* 0x000fe40000011407 */
[----:B------:R-:W-:Y:S02]  /*0ec0*/  CS2R R6, SRZ ;  /* 0x0000000000067805 */ /* 0x000fe4000001ff00 */
[----:B-1----:R-:W-:Y:S01]  /*0ed0*/  ISETP.GT.AND P5, PT, R28, R13, PT ;  /* 0x0000000d1c00720c */ /* 0x002fe20003fa4270 */
[----:B------:R-:W-:-:S12]  /*0ee0*/  @!P2 BRA `(.L_x_557) ;  /* 0x00000000001ca947 */ /* 0x000fd80003800000 */
[----:B------:R-:W0:Y:S02]  /*0ef0*/  LDC R7, c[0x0][0x25c] ;  /* 0x00009700ff077b82 */ /* 0x000e240000000800 */
[----:B0-----:R-:W-:-:S04]  /*0f00*/  VIMNMX R7, R28, R7, PT ;  /* 0x000000071c077248 */ /* 0x001fc80003fe0100 */
[----:B------:R-:W-:-:S04]  /*0f10*/  IADD3 R7, R7, -UR4, RZ ;  /* 0x8000000407077c10 */ /* 0x000fc8000fffe0ff */
[----:B------:R-:W-:-:S04]  /*0f20*/  SHF.R.S32.HI R8, RZ, 0x1f, R7 ;  /* 0x0000001fff087819 */ /* 0x000fc80000011407 */
[----:B------:R-:W-:-:S04]  /*0f30*/  LEA.HI R8, R8, R7, RZ, 0x5 ;  /* 0x0000000708087211 */ /* 0x000fc800078f28ff */
[----:B------:R-:W-:-:S05]  /*0f40*/  SHF.R.S32.HI R8, RZ, 0x5, R8 ;  /* 0x00000005ff087819 */ /* 0x000fca0000011408 */
[----:B------:R-:W-:-:S07]  /*0f50*/  IMAD R7, R8, 0x6, RZ ;  /* 0x0000000608077824 */ /* 0x000fce00078e02ff */
.L_x_557:
        /* <DEDUP_REMOVED lines=8> */
.L_x_558:
        /* <DEDUP_REMOVED lines=8> */
.L_x_559:
        /* <DEDUP_REMOVED lines=8> */
.L_x_560:
        /* <DEDUP_REMOVED lines=9> */
.L_x_561:
        /* <DEDUP_REMOVED lines=13> */
[----:B------:R-:W0:Y:S01]  /*1240*/  S2UR UR5, SR_CgaCtaId ;  /* 0x00000000000579c3 */ /* 0x000e220000008800 */
[----:B------:R-:W-:Y:S01]  /*1250*/  IMAD R5, R12, R15, RZ ;  /* 0x0000000f0c057224 */ /* 0x000fe200078e02ff */
[----:B------:R-:W-:Y:S01]  /*1260*/  ULDC.64 UR6, c[0x0][0x218] ;  /* 0x0000860000067ab9 */ /* 0x000fe20000000a00 */
[----:B------:R-:W-:Y:S01]  /*1270*/  UMOV UR4, 0x400 ;  /* 0x0000040000047882 */ /* 0x000fe20000000000 */
[----:B------:R-:W-:Y:S02]  /*1280*/  PRMT R13, R13, 0x5410, RZ ;  /* 0x000054100d0d7816 */ /* 0x000fe400000000ff */
[----:B------:R-:W-:Y:S02]  /*1290*/  SHF.R.S32.HI R17, RZ, 0x1f, R5 ;  /* 0x0000001fff117819 */ /* 0x000fe40000011405 */
[----:B------:R-:W1:Y:S01]  /*12a0*/  LDC R12, c[0x0][0x23c] ;  /* 0x00008f00ff0c7b82 */ /* 0x000e620000000800 */
[----:B------:R-:W-:-:S04]  /*12b0*/  IADD3 R5, P0, R16, R5, RZ ;  /* 0x0000000510057210 */ /* 0x000fc80007f1e0ff */
[----:B------:R-:W-:Y:S02]  /*12c0*/  LEA.HI.X.SX32 R16, R16, R17, 0x1, P0 ;  /* 0x0000001110107211 */ /* 0x000fe400000f0eff */
[----:B------:R-:W-:-:S04]  /*12d0*/  LEA R32, P0, R5, UR6, 0x2 ;  /* 0x0000000605207c11 */ /* 0x000fc8000f8010ff */
[----:B------:R-:W-:Y:S02]  /*12e0*/  LEA.HI.X R33, R5, UR7, R16, 0x2, P0 ;  /* 0x0000000705217c11 */ /* 0x000fe400080f1410 */
[----:B------:R-:W-:Y:S01]  /*12f0*/  SHF.R.S32.HI R5, RZ, 0x1f, R15 ;  /* 0x0000001fff057819 */ /* 0x000fe2000001140f */
[----:B0-----:R-:W-:-:S03]  /*1300*/  ULEA UR4, UR5, UR4, 0x18 ;  /* 0x0000000405047291 */ /* 0x001fc6000f8ec03f */
[----:B------:R-:W-:-:S09]  /*1310*/  ULDC UR5, c[0x0][0x25c] ;  /* 0x0000970000057ab9 */ /* 0x000fd20000000800 */
.L_x_565:
[----:B------:R0:W5:Y:S01]  /*1320*/  LDG.E.128.CONSTANT R16, desc[UR8][R32.64] ;  /* 0x0000000820107981 */ /* 0x000162000c1e9d00 */
[----:B-1----:R-:W-:Y:S01]  /*1330*/  MOV R15, R12 ;  /* 0x0000000c000f7202 */ /* 0x002fe20000000f00 */
[----:B------:R-:W-:Y:S06]  /*1340*/  @!P1 BRA `(.L_x_563) ;  /* 0x0000001000e09947 */ /* 0x000fec0003800000 */
[----:B------:R-:W-:-:S04]  /*1350*/  IMAD.WIDE R24, R15, 0x4, R32 ;  /* 0x000000040f187825 */ /* 0x000fc800078e0220 */
[----:B------:R-:W-:Y:S02]  /*1360*/  IMAD.WIDE R20, R15, 0x4, R24 ;  /* 0x000000040f147825 */ /* 0x000fe400078e0218 */
[----:B------:R-:W2:Y:S04]  /*1370*/  LDG.E.128.CONSTANT R24, desc[UR8][R24.64] ;  /* 0x0000000818187981 */ /* 0x000ea8000c1e9d00 */
[----:B------:R-:W3:Y:S01]  /*1380*/  LDG.E.128.CONSTANT R20, desc[UR8][R20.64] ;  /* 0x0000000814147981 */ /* 0x000ee2000c1e9d00 */
[----:B-----5:R-:W-:Y:S02]  /*1390*/  SHF.R.U32.HI R37, RZ, 0xc, R16 ;  /* 0x0000000cff257819 */ /* 0x020fe40000011610 */
[----:B------:R-:W-:Y:S02]  /*13a0*/  SHF.R.U32.HI R38, RZ, 0xc, R17 ;  /* 0x0000000cff267819 */ /* 0x000fe40000011611 */
[----:B------:R-:W-:-:S02]  /*13b0*/  SHF.R.U32.HI R39, RZ, 0xc, R18 ;  /* 0x0000000cff277819 */ /* 0x000fc40000011612 */
[----:B------:R-:W-:Y:S02]  /*13c0*/  SHF.R.U32.HI R40, RZ, 0xc, R19 ;  /* 0x0000000cff287819 */ /* 0x000fe40000011613 */
[----:B------:R-:W-:Y:S02]  /*13d0*/  LOP3.LUT R31, R16, 0x3f003f, RZ, 0xc0, !PT ;  /* 0x003f003f101f7812 */ /* 0x000fe400078ec0ff */
        /* <DEDUP_REMOVED lines=18> */
[----:B------:R-:W-:Y:S02]  /*1500*/  ISETP.GE.AND P0, PT, R30, 0x2, PT ;  /* 0x000000021e00780c */ /* 0x000fe40003f06270 */
[----:B------:R-:W-:Y:S02]  /*1510*/  PRMT R0, R0, 0x5410, R2 ;  /* 0x0000541000007816 */ /* 0x000fe40000000002 */
[----:B------:R-:W-:Y:S02]  /*1520*/  PRMT R3, R3, 0x5410, R4 ;  /* 0x0000541003037816 */ /* 0x000fe40000000004 */
[----:B---3--:R-:W-:-:S02]  /*1530*/  SHF.R.U32.HI R53, RZ, 0x8, R20 ;  /* 0x00000008ff357819 */ /* 0x008fc40000011614 */
[----:B------:R-:W-:Y:S02]  /*1540*/  SHF.R.U32.HI R54, RZ, 0x8, R21 ;  /* 0x00000008ff367819 */ /* 0x000fe40000011615 */
[----:B------:R-:W-:Y:S02]  /*1550*/  SHF.R.U32.HI R55, RZ, 0x8, R22 ;  /* 0x00000008ff377819 */ /* 0x000fe40000011616 */
[----:B------:R-:W-:Y:S02]  /*1560*/  SHF.R.U32.HI R56, RZ, 0x8, R23 ;  /* 0x00000008ff387819 */ /* 0x000fe40000011617 */
[----:B------:R-:W-:Y:S02]  /*1570*/  LOP3.LUT R53, R16, 0x300030, R53, 0xf8, !PT ;  /* 0x0030003010357812 */ /* 0x000fe400078ef835 */
[----:B------:R-:W-:Y:S02]  /*1580*/  LOP3.LUT R54, R17, 0x300030, R54, 0xf8, !PT ;  /* 0x0030003011367812 */ /* 0x000fe400078ef836 */
[----:B------:R-:W-:-:S02]  /*1590*/  LOP3.LUT R55, R18, 0x300030, R55, 0xf8, !PT ;  /* 0x0030003012377812 */ /* 0x000fc400078ef837 */
[----:B------:R-:W-:Y:S02]  /*15a0*/  LOP3.LUT R56, R19, 0x300030, R56, 0xf8, !PT ;  /* 0x0030003013387812 */ /* 0x000fe400078ef838 */
[----:B------:R-:W1:Y:S01]  /*15b0*/  LDS.128 R16, [UR4] ;  /* 0x00000004ff107984 */ /* 0x000e620008000c00 */
[----:B--2---:R-:W-:Y:S02]  /*15c0*/  LOP3.LUT R42, R27, 0x3f003f, RZ, 0xc0, !PT ;  /* 0x003f003f1b2a7812 */ /* 0x004fe400078ec0ff */
[--C-:B------:R-:W-:Y:S02]  /*15d0*/  SHF.R.U32.HI R43, RZ, 0x6, R27.reuse ;  /* 0x00000006ff2b7819 */ /* 0x100fe4000001161b */
[----:B------:R-:W-:Y:S02]  /*15e0*/  SHF.R.U32.HI R27, RZ, 0xc, R27 ;  /* 0x0000000cff1b7819 */ /* 0x000fe4000001161b */
[----:B------:R-:W-:Y:S02]  /*15f0*/  SHF.R.U32.HI R60, RZ, 0xa, R23 ;  /* 0x0000000aff3c7819 */ /* 0x000fe40000011617 */
[----:B------:R-:W-:-:S04]  /*1600*/  LOP3.LUT R27, R27, 0xf000f, RZ, 0xc0, !PT ;  /* 0x000f000f1b1b7812 */ /* 0x000fc800078ec0ff */
[----:B------:R-:W-:Y:S02]  /*1610*/  LOP3.LUT R60, R27, 0x300030, R60, 0xf8, !PT ;  /* 0x003000301b3c7812 */ /* 0x000fe400078ef83c */
[----:B------:R-:W-:Y:S02]  /*1620*/  LOP3.LUT R27, R36, 0x64006400, RZ, 0xfc, !PT ;  /* 0x64006400241b7812 */ /* 0x000fe400078efcff */
[--C-:B------:R-:W-:Y:S02]  /*1630*/  SHF.R.U32.HI R58, RZ, 0xa, R21.reuse ;  /* 0x0000000aff3a7819 */ /* 0x100fe40000011615 */
[----:B------:R-:W-:Y:S01]  /*1640*/  LOP3.LUT R47, R21, 0x3f003f, RZ, 0xc0, !PT ;  /* 0x003f003f152f7812 */ /* 0x000fe200078ec0ff */
[----:B------:R-:W-:Y:S01]  /*1650*/  HADD2 R27, R27, -1056, -1056 ;  /* 0xe420e4201b1b7430 */ /* 0x000fe20000000000 */
[----:B------:R-:W-:Y:S02]  /*1660*/  SHF.R.U32.HI R49, RZ, 0x6, R21 ;  /* 0x00000006ff317819 */ /* 0x000fe40000011615 */
[----:B------:R-:W-:Y:S01]  /*1670*/  LOP3.LUT R36, R35, 0x64006400, RZ, 0xfc, !PT ;  /* 0x6400640023247812 */ /* 0x000fe200078efcff */
[----:B------:R-:W-:Y:S01]  /*1680*/  HADD2 R35, R31, -1056, -1056 ;  /* 0xe420e4201f237430 */ /* 0x000fe20000000000 */
[----:B------:R-:W-:-:S02]  /*1690*/  SHF.R.U32.HI R57, RZ, 0xa, R20 ;  /* 0x0000000aff397819 */ /* 0x000fc40000011614 */
[----:B------:R-:W-:Y:S02]  /*16a0*/  LOP3.LUT R45, R20, 0x3f003f, RZ, 0xc0, !PT ;  /* 0x003f003f142d7812 */ /* 0x000fe400078ec0ff */
[----:B------:R-:W-:Y:S02]  /*16b0*/  SHF.R.U32.HI R46, RZ, 0x6, R20 ;  /* 0x00000006ff2e7819 */ /* 0x000fe40000011614 */
[--C-:B------:R-:W-:Y:S02]  /*16c0*/  SHF.R.U32.HI R21, RZ, 0xc, R25.reuse ;  /* 0x0000000cff157819 */ /* 0x100fe40000011619 */
[----:B------:R-:W-:Y:S02]  /*16d0*/  LOP3.LUT R38, R25, 0x3f003f, RZ, 0xc0, !PT ;  /* 0x003f003f19267812 */ /* 0x000fe400078ec0ff */
[----:B------:R-:W-:Y:S02]  /*16e0*/  SHF.R.U32.HI R41, RZ, 0x6, R25 ;  /* 0x00000006ff297819 */ /* 0x000fe40000011619 */
[----:B------:R-:W-:-:S02]  /*16f0*/  SHF.R.U32.HI R59, RZ, 0xa, R22 ;  /* 0x0000000aff3b7819 */ /* 0x000fc40000011616 */
[----:B------:R-:W-:Y:S02]  /*1700*/  LOP3.LUT R48, R22, 0x3f003f, RZ, 0xc0, !PT ;  /* 0x003f003f16307812 */ /* 0x000fe400078ec0ff */
[----:B------:R-:W-:Y:S02]  /*1710*/  SHF.R.U32.HI R51, RZ, 0x6, R22 ;  /* 0x00000006ff337819 */ /* 0x000fe40000011616 */
[----:B------:R-:W-:Y:S02]  /*1720*/  SHF.R.U32.HI R20, RZ, 0xc, R24 ;  /* 0x0000000cff147819 */ /* 0x000fe40000011618 */
[----:B------:R-:W-:Y:S02]  /*1730*/  LOP3.LUT R25, R62, 0x64006400, RZ, 0xfc, !PT ;  /* 0x640064003e197812 */ /* 0x000fe400078efcff */
[----:B------:R-:W-:Y:S02]  /*1740*/  SHF.R.U32.HI R22, RZ, 0xc, R26 ;  /* 0x0000000cff167819 */ /* 0x000fe4000001161a */
[----:B------:R-:W-:-:S02]  /*1750*/  LOP3.LUT R40, R26, 0x3f003f, RZ, 0xc0, !PT ;  /* 0x003f003f1a287812 */ /* 0x000fc400078ec0ff */
[----:B------:R-:W-:Y:S01]  /*1760*/  SHF.R.U32.HI R44, RZ, 0x6, R26 ;  /* 0x00000006ff2c7819 */ /* 0x000fe2000001161a */
[----:B------:R-:W-:Y:S01]  /*1770*/  HADD2 R31, R34, -1056, -1056 ;  /* 0xe420e420221f7430 */ /* 0x000fe20000000000 */
[----:B------:R-:W-:Y:S01]  /*1780*/  LOP3.LUT R26, R63, 0x64006400, RZ, 0xfc, !PT ;  /* 0x640064003f1a7812 */ /* 0x000fe200078efcff */
[----:B------:R-:W-:Y:S01]  /*1790*/  HADD2 R34, R61, -1056, -1056 ;  /* 0xe420e4203d227430 */ /* 0x000fe20000000000 */
[----:B------:R-:W-:Y:S01]  /*17a0*/  LOP3.LUT R37, R24, 0x3f003f, RZ, 0xc0, !PT ;  /* 0x003f003f18257812 */ /* 0x000fe200078ec0ff */
[----:B------:R-:W-:Y:S01]  /*17b0*/  HADD2 R25, R25, -1056, -1056 ;  /* 0xe420e42019197430 */ /* 0x000fe20000000000 */
[----:B------:R-:W-:Y:S01]  /*17c0*/  SHF.R.U32.HI R39, RZ, 0x6, R24 ;  /* 0x00000006ff277819 */ /* 0x000fe20000011618 */
[-C--:B-1----:R-:W-:Y:S01]  /*17d0*/  HFMA2.MMA R62, R35, R16.reuse, RZ ;  /* 0x00000010233e7235 */ /* 0x082fe200000000ff */
[----:B------:R-:W-:Y:S01]  /*17e0*/  LOP3.LUT R20, R20, 0xf000f, RZ, 0xc0, !PT ;  /* 0x000f000f14147812 */ /* 0x000fe200078ec0ff */
[----:B------:R-:W-:Y:S01]  /*17f0*/  HFMA2.MMA R61, R27, R16, RZ ;  /* 0x000000101b3d7235 */ /* 0x000fe200000000ff */
[----:B------:R-:W-:-:S02]  /*1800*/  LOP3.LUT R21, R21, 0xf000f, RZ, 0xc0, !PT ;  /* 0x000f000f15157812 */ /* 0x000fc400078ec0ff */
[----:B------:R-:W-:Y:S01]  /*1810*/  LOP3.LUT R24, R64, 0x64006400, RZ, 0xfc, !PT ;  /* 0x6400640040187812 */ /* 0x000fe200078efcff */
[----:B------:R-:W-:Y:S01]  /*1820*/  HADD2 R36, R36, -1056, -1056 ;  /* 0xe420e42024247430 */ /* 0x000fe20000000000 */
[----:B------:R-:W-:Y:S01]  /*1830*/  LOP3.LUT R57, R20, 0x300030, R57, 0xf8, !PT ;  /* 0x0030003014397812 */ /* 0x000fe200078ef839 */
[----:B------:R-:W-:Y:S01]  /*1840*/  HADD2 R26, R26, -1056, -1056 ;  /* 0xe420e4201a1a7430 */ /* 0x000fe20000000000 */
[----:B------:R-:W-:Y:S01]  /*1850*/  LOP3.LUT R58, R21, 0x300030, R58, 0xf8, !PT ;  /* 0x00300030153a7812 */ /* 0x000fe200078ef83a */
[-C--:B------:R-:W-:Y:S01]  /*1860*/  HFMA2 R20, R31, R16.reuse, RZ.H0_H0 ;  /* 0x000000101f147231 */ /* 0x080fe200000400ff */
[----:B------:R-:W-:Y:S01]  /*1870*/  LOP3.LUT R22, R22, 0xf000f, RZ, 0xc0, !PT ;  /* 0x000f000f16167812 */ /* 0x000fe200078ec0ff */
[----:B------:R-:W-:Y:S02]  /*1880*/  HFMA2 R21, R25, R16, RZ.H0_H0 ;  /* 0x0000001019157231 */ /* 0x000fe400000400ff */
[----:B------:R-:W-:Y:S01]  /*1890*/  HADD2 R24, R24, -1056, -1056 ;  /* 0xe420e42018187430 */ /* 0x000fe20000000000 */
[-C--:B------:R-:W-:Y:S01]  /*18a0*/  HFMA2.MMA R62, R36, R17.reuse, R62 ;  /* 0x00000011243e7235 */ /* 0x080fe2000000003e */
[-C--:B------:R-:W-:Y:S01]  /*18b0*/  HFMA2 R16, R34, R17.reuse, R20 ;  /* 0x0000001122107231 */ /* 0x080fe20000000014 */
[----:B------:R-:W-:Y:S01]  /*18c0*/  HFMA2.MMA R61, R26, R17, R61 ;  /* 0x000000111a3d7235 */ /* 0x000fe2000000003d */
[----:B------:R-:W-:Y:S01]  /*18d0*/  LOP3.LUT R50, R23, 0x3f003f, RZ, 0xc0, !PT ;  /* 0x003f003f17327812 */ /* 0x000fe200078ec0ff */
[----:B------:R-:W-:Y:S01]  /*18e0*/  HFMA2 R17, R24, R17, R21 ;  /* 0x0000001118117231 */ /* 0x000fe20000000015 */
[----:B------:R-:W-:-:S02]  /*18f0*/  SHF.R.U32.HI R52, RZ, 0x6, R23 ;  /* 0x00000006ff347819 */ /* 0x000fc40000011617 */
[----:B------:R-:W-:Y:S02]  /*1900*/  LOP3.LUT R59, R22, 0x300030, R59, 0xf8, !PT ;  /* 0x00300030163b7812 */ /* 0x000fe400078ef83b */
[----:B------:R-:W1:Y:S01]  /*1910*/  LDS.128 R20, [UR4+0x10] ;  /* 0x00001004ff147984 */ /* 0x000e620008000c00 */
[----:B------:R-:W-:Y:S02]  /*1920*/  LOP3.LUT R63, R39, 0x3f003f, RZ, 0xc0, !PT ;  /* 0x003f003f273f7812 */ /* 0x000fe400078ec0ff */
[----:B------:R-:W-:Y:S02]  /*1930*/  LOP3.LUT R37, R37, 0x64006400, RZ, 0xfc, !PT ;  /* 0x6400640025257812 */ /* 0x000fe400078efcff */
[----:B------:R-:W-:Y:S02]  /*1940*/  LOP3.LUT R39, R40, 0x64006400, RZ, 0xfc, !PT ;  /* 0x6400640028277812 */ /* 0x000fe400078efcff */
[----:B------:R-:W-:Y:S02]  /*1950*/  LOP3.LUT R40, R44, 0x3f003f, RZ, 0xc0, !PT ;  /* 0x003f003f2c287812 */ /* 0x000fe400078ec0ff */
[----:B------:R-:W-:Y:S01]  /*1960*/  LOP3.LUT R65, R43, 0x3f003f, RZ, 0xc0, !PT ;  /* 0x003f003f2b417812 */ /* 0x000fe200078ec0ff */
[----:B------:R-:W-:-:S02]  /*1970*/  HADD2 R43, R37, -1056, -1056 ;  /* 0xe420e420252b7430 */ /* 0x000fc40000000000 */
[----:B------:R-:W-:Y:S01]  /*1980*/  HADD2 R39, R39, -1056, -1056 ;  /* 0xe420e42027277430 */ /* 0x000fe20000000000 */
[----:B------:R-:W-:Y:S02]  /*1990*/  LOP3.LUT R38, R38, 0x64006400, RZ, 0xfc, !PT ;  /* 0x6400640026267812 */ /* 0x000fe400078efcff */
[----:B------:R-:W-:Y:S02]  /*19a0*/  LOP3.LUT R41, R41, 0x3f003f, RZ, 0xc0, !PT ;  /* 0x003f003f29297812 */ /* 0x000fe400078ec0ff */
[----:B------:R-:W-:Y:S02]  /*19b0*/  LOP3.LUT R44, R63, 0x64006400, RZ, 0xfc, !PT ;  /* 0x640064003f2c7812 */ /* 0x000fe400078efcff */
[----:B------:R-:W-:Y:S02]  /*19c0*/  LOP3.LUT R40, R40, 0x64006400, RZ, 0xfc, !PT ;  /* 0x6400640028287812 */ /* 0x000fe400078efcff */
[----:B------:R-:W-:Y:S01]  /*19d0*/  LOP3.LUT R64, R42, 0x64006400, RZ, 0xfc, !PT ;  /* 0x640064002a407812 */ /* 0x000fe200078efcff */
[-C--:B------:R-:W-:Y:S01]  /*19e0*/  HFMA2.MMA R62, R43, R18.reuse, R62 ;  /* 0x000000122b3e7235 */ /* 0x080fe2000000003e */
[----:B------:R-:W-:Y:S01]  /*19f0*/  LOP3.LUT R42, R41, 0x64006400, RZ, 0xfc, !PT ;  /* 0x64006400292a7812 */ /* 0x000fe200078efcff */
[----:B------:R-:W-:Y:S01]  /*1a00*/  HFMA2.MMA R61, R39, R18, R61 ;  /* 0x00000012273d7235 */ /* 0x000fe2000000003d */
[----:B------:R-:W-:Y:S01]  /*1a10*/  HADD2 R41, R38, -1056, -1056 ;  /* 0xe420e42026297430 */ /* 0x000fe20000000000 */
[----:B------:R-:W-:Y:S01]  /*1a20*/  LOP3.LUT R38, R65, 0x64006400, RZ, 0xfc, !PT ;  /* 0x6400640041267812 */ /* 0x000fe200078efcff */
[----:B------:R-:W-:-:S02]  /*1a30*/  HADD2 R44, R44, -1056, -1056 ;  /* 0xe420e4202c2c7430 */ /* 0x000fc40000000000 */
[----:B------:R-:W-:Y:S02]  /*1a40*/  HADD2 R40, R40, -1056, -1056 ;  /* 0xe420e42028287430 */ /* 0x000fe40000000000 */
[----:B------:R-:W-:Y:S01]  /*1a50*/  HADD2 R37, R64, -1056, -1056 ;  /* 0xe420e42040257430 */ /* 0x000fe20000000000 */
[----:B------:R-:W-:Y:S01]  /*1a60*/  LOP3.LUT R45, R45, 0x64006400, RZ, 0xfc, !PT ;  /* 0x640064002d2d7812 */ /* 0x000fe200078efcff */
[-C--:B------:R-:W-:Y:S01]  /*1a70*/  HFMA2 R16, R41, R18.reuse, R16 ;  /* 0x0000001229107231 */ /* 0x080fe20000000010 */
[----:B------:R-:W-:Y:S01]  /*1a80*/  LOP3.LUT R47, R47, 0x64006400, RZ, 0xfc, !PT ;  /* 0x640064002f2f7812 */ /* 0x000fe200078efcff */
[----:B------:R-:W-:Y:S01]  /*1a90*/  HADD2 R42, R42, -1056, -1056 ;  /* 0xe420e4202a2a7430 */ /* 0x000fe20000000000 */
[----:B------:R-:W-:Y:S01]  /*1aa0*/  LOP3.LUT R49, R49, 0x3f003f, RZ, 0xc0, !PT ;  /* 0x003f003f31317812 */ /* 0x000fe200078ec0ff */
[----:B------:R-:W-:Y:S01]  /*1ab0*/  HFMA2 R63, R37, R18, R17 ;  /* 0x00000012253f7231 */ /* 0x000fe20000000011 */
[-C--:B------:R-:W-:Y:S01]  /*1ac0*/  HFMA2.MMA R18, R44, R19.reuse, R62 ;  /* 0x000000132c127235 */ /* 0x080fe2000000003e */
[----:B------:R-:W-:Y:S01]  /*1ad0*/  HADD2 R38, R38, -1056, -1056 ;  /* 0xe420e42026267430 */ /* 0x000fe20000000000 */
[----:B------:R-:W-:Y:S01]  /*1ae0*/  HFMA2.MMA R17, R40, R19, R61 ;  /* 0x0000001328117235 */ /* 0x000fe2000000003d */
[----:B------:R-:W-:Y:S01]  /*1af0*/  LOP3.LUT R48, R48, 0x64006400, RZ, 0xfc, !PT ;  /* 0x6400640030307812 */ /* 0x000fe200078efcff */
[----:B------:R-:W-:Y:S01]  /*1b00*/  HFMA2 R16, R42, R19, R16 ;  /* 0x000000132a107231 */ /* 0x000fe20000000010 */
[----:B------:R-:W-:-:S02]  /*1b10*/  LOP3.LUT R46, R46, 0x3f003f, RZ, 0xc0, !PT ;  /* 0x003f003f2e2e7812 */ /* 0x000fc400078ec0ff */
[----:B------:R-:W-:Y:S01]  /*1b20*/  LOP3.LUT R61, R51, 0x3f003f, RZ, 0xc0, !PT ;  /* 0x003f003f333d7812 */ /* 0x000fe200078ec0ff */
[----:B------:R-:W-:Y:S01]  /*1b30*/  HADD2 R51, R45, -1056, -1056 ;  /* 0xe420e4202d337430 */ /* 0x000fe20000000000 */
[----:B------:R-:W-:Y:S01]  /*1b40*/  LOP3.LUT R62, R50, 0x64006400, RZ, 0xfc, !PT ;  /* 0x64006400323e7812 */ /* 0x000fe200078efcff */
[----:B------:R-:W-:Y:S01]  /*1b50*/  HFMA2 R19, R38, R19, R63 ;  /* 0x0000001326137231 */ /* 0x000fe2000000003f */
[----:B------:R-:W-:Y:S01]  /*1b60*/  LOP3.LUT R50, R49, 0x64006400, RZ, 0xfc, !PT ;  /* 0x6400640031327812 */ /* 0x000fe200078efcff */
[----:B------:R-:W-:Y:S01]  /*1b70*/  HADD2 R49, R47, -1056, -1056 ;  /* 0xe420e4202f317430 */ /* 0x000fe20000000000 */
[----:B------:R-:W-:Y:S01]  /*1b80*/  LOP3.LUT R63, R52, 0x3f003f, RZ, 0xc0, !PT ;  /* 0x003f003f343f7812 */ /* 0x000fe200078ec0ff */
[----:B------:R-:W-:Y:S01]  /*1b90*/  HADD2 R47, R48, -1056, -1056 ;  /* 0xe420e420302f7430 */ /* 0x000fe20000000000 */
[----:B------:R-:W-:Y:S01]  /*1ba0*/  LOP3.LUT R52, R46, 0x64006400, RZ, 0xfc, !PT ;  /* 0x640064002e347812 */ /* 0x000fe200078efcff */
[-C--:B-1----:R-:W-:Y:S01]  /*1bb0*/  HFMA2.MMA R18, R51, R20.reuse, R18 ;  /* 0x0000001433127235 */ /* 0x082fe20000000012 */
[----:B------:R-:W-:Y:S01]  /*1bc0*/  LOP3.LUT R46, R61, 0x64006400, RZ, 0xfc, !PT ;  /* 0x640064003d2e7812 */ /* 0x000fe200078efcff */
[----:B------:R-:W-:Y:S01]  /*1bd0*/  HADD2 R45, R62, -1056, -1056 ;  /* 0xe420e4203e2d7430 */ /* 0x000fe20000000000 */
[----:B------:R-:W-:Y:S01]  /*1be0*/  LOP3.LUT R48, R63, 0x64006400, RZ, 0xfc, !PT ;  /* 0x640064003f307812 */ /* 0x000fe200078efcff */
[----:B------:R-:W-:Y:S01]  /*1bf0*/  HADD2 R52, R52, -1056, -1056 ;  /* 0xe420e42034347430 */ /* 0x000fe20000000000 */
[----:B------:R-:W-:Y:S01]  /*1c00*/  HFMA2.MMA R61, R47, R20, R17 ;  /* 0x000000142f3d7235 */ /* 0x000fe20000000011 */
[----:B------:R-:W-:Y:S01]  /*1c10*/  HADD2 R46, R46, -1056, -1056 ;  /* 0xe420e4202e2e7430 */ /* 0x000fe20000000000 */
[----:B------:R-:W-:Y:S01]  /*1c20*/  LOP3.LUT R53, R53, 0x64006400, RZ, 0xfc, !PT ;  /* 0x6400640035357812 */ /* 0x000fe200078efcff */
[----:B------:R-:W-:-:S02]  /*1c30*/  HFMA2 R16, R49, R20, R16 ;  /* 0x0000001431107231 */ /* 0x000fc40000000010 */
[----:B------:R-:W-:Y:S01]  /*1c40*/  HADD2 R50, R50, -1056, -1056 ;  /* 0xe420e42032327430 */ /* 0x000fe20000000000 */
[-C--:B------:R-:W-:Y:S01]  /*1c50*/  HFMA2.MMA R18, R52, R21.reuse, R18 ;  /* 0x0000001534127235 */ /* 0x080fe20000000012 */
[----:B------:R-:W-:Y:S01]  /*1c60*/  HFMA2 R19, R45, R20, R19 ;  /* 0x000000142d137231 */ /* 0x000fe20000000013 */
[----:B------:R-:W-:Y:S01]  /*1c70*/  LOP3.LUT R55, R55, 0x64006400, RZ, 0xfc, !PT ;  /* 0x6400640037377812 */ /* 0x000fe200078efcff */
[----:B------:R-:W-:Y:S01]  /*1c80*/  HADD2 R48, R48, -1056, -1056 ;  /* 0xe420e42030307430 */ /* 0x000fe20000000000 */
[----:B------:R-:W-:Y:S01]  /*1c90*/  LOP3.LUT R20, R56, 0x64006400, RZ, 0xfc, !PT ;  /* 0x6400640038147812 */ /* 0x000fe200078efcff */
[-C--:B------:R-:W-:Y:S01]  /*1ca0*/  HFMA2 R17, R50, R21.reuse, R16 ;  /* 0x0000001532117231 */ /* 0x080fe20000000010 */
[----:B------:R-:W-:Y:S01]  /*1cb0*/  LOP3.LUT R56, R59, 0x64006400, RZ, 0xfc, !PT ;  /* 0x640064003b387812 */ /* 0x000fe200078efcff */
[----:B------:R-:W-:Y:S01]  /*1cc0*/  HADD2 R59, R53, -1056, -1056 ;  /* 0xe420e420353b7430 */ /* 0x000fe20000000000 */
[----:B------:R-:W-:Y:S01]  /*1cd0*/  HFMA2.MMA R16, R46, R21, R61 ;  /* 0x000000152e107235 */ /* 0x000fe2000000003d */
[----:B------:R-:W-:Y:S01]  /*1ce0*/  HFMA2 R21, R48, R21, R19 ;  /* 0x0000001530157231 */ /* 0x000fe20000000013 */
[----:B------:R-:W-:Y:S01]  /*1cf0*/  LOP3.LUT R19, R57, 0x64006400, RZ, 0xfc, !PT ;  /* 0x6400640039137812 */ /* 0x000fe200078efcff */
[----:B------:R-:W-:Y:S01]  /*1d00*/  HADD2 R55, R55, -1056, -1056 ;  /* 0xe420e42037377430 */ /* 0x000fe20000000000 */
[----:B------:R-:W-:Y:S01]  /*1d10*/  LOP3.LUT R54, R54, 0x64006400, RZ, 0xfc, !PT ;  /* 0x6400640036367812 */ /* 0x000fe200078efcff */
[----:B------:R-:W-:Y:S01]  /*1d20*/  HFMA2.MMA R18, R59, R22, R18 ;  /* 0x000000163b127235 */ /* 0x000fe20000000012 */
[----:B------:R-:W-:Y:S01]  /*1d30*/  LOP3.LUT R61, R60, 0x64006400, RZ, 0xfc, !PT ;  /* 0x640064003c3d7812 */ /* 0x000fe200078efcff */
[----:B------:R-:W-:-:S02]  /*1d40*/  HADD2 R60, R19, -1056, -1056 ;  /* 0xe420e420133c7430 */ /* 0x000fc40000000000 */
[----:B------:R-:W-:Y:S01]  /*1d50*/  HFMA2.MMA R16, R55, R22, R16 ;  /* 0x0000001637107235 */ /* 0x000fe20000000010 */
[----:B------:R-:W-:Y:S01]  /*1d60*/  LOP3.LUT R58, R58, 0x64006400, RZ, 0xfc, !PT ;  /* 0x640064003a3a7812 */ /* 0x000fe200078efcff */
[----:B------:R-:W-:Y:S02]  /*1d70*/  HADD2 R56, R56, -1056, -1056 ;  /* 0xe420e42038387430 */ /* 0x000fe40000000000 */
[----:B------:R-:W-:Y:S01]  /*1d80*/  HADD2 R57, R54, -1056, -1056 ;  /* 0xe420e42036397430 */ /* 0x000fe20000000000 */
[-C--:B------:R-:W-:Y:S01]  /*1d90*/  HFMA2.MMA R18, R60, R23.reuse, R18 ;  /* 0x000000173c127235 */ /* 0x080fe20000000012 */
[----:B------:R-:W-:Y:S02]  /*1da0*/  HADD2 R53, R20, -1056, -1056 ;  /* 0xe420e42014357430 */ /* 0x000fe40000000000 */
        /* <DEDUP_REMOVED lines=16> */
[----:B------:R-:W1:Y:S01]  /*1eb0*/  LDS.128 R16, [UR4+0x40] ;  /* 0x00004004ff107984 */ /* 0x000e620008000c00 */
[----:B------:R-:W-:-:S03]  /*1ec0*/  ISETP.NE.AND P0, PT, R30, 0x2, PT ;  /* 0x000000021e00780c */ /* 0x000fc60003f05270 */
[----:B------:R-:W2:Y:S01]  /*1ed0*/  LDS.128 R20, [UR4+0x50] ;  /* 0x00005004ff147984 */ /* 0x000ea20008000c00 */
[-C--:B-1----:R-:W-:Y:S01]  /*1ee0*/  HFMA2.MMA R61, R35, R16.reuse, RZ ;  /* 0x00000010233d7235 */ /* 0x082fe200000000ff */
        /* <DEDUP_REMOVED lines=12> */
[-C--:B--2---:R-:W-:Y:S01]  /*1fb0*/  HFMA2 R62, R49, R20.reuse, R62 ;  /* 0x00000014313e7231 */ /* 0x084fe2000000003e */
        /* <DEDUP_REMOVED lines=27> */
[----:B------:R-:W1:Y:S01]  /*2170*/  LDS.128 R16, [UR4+0x80] ;  /* 0x00008004ff107984 */ /* 0x000e620008000c00 */
[----:B------:R-:W-:-:S03]  /*2180*/  ISETP.GE.AND P0, PT, R30, 0x4, PT ;  /* 0x000000041e00780c */ /* 0x000fc60003f06270 */
        /* <DEDUP_REMOVED lines=42> */
[----:B------:R-:W1:Y:S04]  /*2430*/  LDS.128 R16, [UR4+0xc0] ;  /* 0x0000c004ff107984 */ /* 0x000e680008000c00 */
[----:B------:R-:W2:Y:S01]  /*2440*/  LDS.128 R20, [UR4+0xd0] ;  /* 0x0000d004ff147984 */ /* 0x000ea20008000c00 */
[-C--:B-1----:R-:W-:Y:S01]  /*2450*/  HFMA2.MMA R35, R35, R16.reuse, RZ ;  /* 0x0000001023237235 */ /* 0x082fe200000000ff */
        /* <DEDUP_REMOVED lines=39> */
.L_x_563:
        /* <DEDUP_REMOVED lines=10> */
[----:B------:R-:W-:Y:S02]  /*2770*/  PRMT R0, R0, 0x5410, R2 ;  /* 0x0000541000007816 */ /* 0x000fe40000000002 */
[----:B------:R-:W-:Y:S02]  /*2780*/  PRMT R3, R3, 0x5410, R4 ;  /* 0x0000541003037816 */ /* 0x000fe40000000004 */
[--C-:B--2---:R-:W-:Y:S02]  /*2790*/  SHF.R.U32.HI R38, RZ, 0xc, R16.reuse ;  /* 0x0000000cff267819 */ /* 0x104fe40000011610 */
[----:B------:R-:W-:Y:S02]  /*27a0*/  LOP3.LUT R31, R16, 0x3f003f, RZ, 0xc0, !PT ;  /* 0x003f003f101f7812 */ /* 0x000fe400078ec0ff */
[----:B------:R-:W-:Y:S02]  /*27b0*/  SHF.R.U32.HI R35, RZ, 0x6, R16 ;  /* 0x00000006ff237819 */ /* 0x000fe40000011610 */
[----:B------:R-:W-:-:S02]  /*27c0*/  SHF.R.U32.HI R16, RZ, 0xc, R17 ;  /* 0x0000000cff107819 */ /* 0x000fc40000011611 */
[--C-:B------:R-:W-:Y:S02]  /*27d0*/  SHF.R.U32.HI R37, RZ, 0xc, R18.reuse ;  /* 0x0000000cff257819 */ /* 0x100fe40000011612 */
[----:B------:R-:W-:Y:S02]  /*27e0*/  LOP3.LUT R36, R18, 0x3f003f, RZ, 0xc0, !PT ;  /* 0x003f003f12247812 */ /* 0x000fe400078ec0ff */
[----:B------:R-:W-:Y:S02]  /*27f0*/  SHF.R.U32.HI R63, RZ, 0x6, R18 ;  /* 0x00000006ff3f7819 */ /* 0x000fe40000011612 */
[----:B------:R-:W-:Y:S02]  /*2800*/  SHF.R.U32.HI R18, RZ, 0xc, R19 ;  /* 0x0000000cff127819 */ /* 0x000fe40000011613 */
[----:B------:R-:W-:Y:S02]  /*2810*/  LOP3.LUT R34, R17, 0x3f003f, RZ, 0xc0, !PT ;  /* 0x003f003f11227812 */ /* 0x000fe400078ec0ff */
[----:B------:R-:W-:-:S02]  /*2820*/  SHF.R.U32.HI R61, RZ, 0x6, R17 ;  /* 0x00000006ff3d7819 */ /* 0x000fc40000011611 */
[----:B------:R-:W-:Y:S02]  /*2830*/  LOP3.LUT R62, R19, 0x3f003f, RZ, 0xc0, !PT ;  /* 0x003f003f133e7812 */ /* 0x000fe400078ec0ff */
[----:B------:R-:W-:Y:S02]  /*2840*/  SHF.R.U32.HI R64, RZ, 0x6, R19 ;  /* 0x00000006ff407819 */ /* 0x000fe40000011613 */
[----:B------:R-:W-:Y:S02]  /*2850*/  LOP3.LUT R17, R16, 0xf000f, RZ, 0xc0, !PT ;  /* 0x000f000f10117812 */ /* 0x000fe400078ec0ff */
[----:B------:R-:W-:Y:S02]  /*2860*/  LOP3.LUT R16, R37, 0xf000f, RZ, 0xc0, !PT ;  /* 0x000f000f25107812 */ /* 0x000fe400078ec0ff */
[----:B------:R-:W-:Y:S02]  /*2870*/  LOP3.LUT R19, R18, 0xf000f, RZ, 0xc0, !PT ;  /* 0x000f000f12137812 */ /* 0x000fe400078ec0ff */
[----:B----4-:R-:W-:-:S02]  /*2880*/  SHF.R.U32.HI R54, RZ, 0x8, R21 ;  /* 0x00000008ff367819 */ /* 0x010fc40000011615 */
[----:B------:R-:W-:Y:S02]  /*2890*/  SHF.R.U32.HI R55, RZ, 0x8, R22 ;  /* 0x00000008ff377819 */ /* 0x000fe40000011616 */
[----:B------:R-:W-:Y:S02]  /*28a0*/  SHF.R.U32.HI R56, RZ, 0x8, R23 ;  /* 0x00000008ff387819 */ /* 0x000fe40000011617 */
[----:B------:R-:W-:Y:S02]  /*28b0*/  LOP3.LUT R54, R17, 0x300030, R54, 0xf8, !PT ;  /* 0x0030003011367812 */ /* 0x000fe400078ef836 */
[----:B------:R-:W-:Y:S02]  /*28c0*/  LOP3.LUT R55, R16, 0x300030, R55, 0xf8, !PT ;  /* 0x0030003010377812 */ /* 0x000fe400078ef837 */
[----:B------:R-:W-:Y:S02]  /*28d0*/  LOP3.LUT R56, R19, 0x300030, R56, 0xf8, !PT ;  /* 0x0030003013387812 */ /* 0x000fe400078ef838 */
[----:B------:R-:W1:Y:S01]  /*28e0*/  LDS.128 R16, [UR4+0x20] ;  /* 0x00002004ff107984 */ /* 0x000e620008000c00 */
[----:B---3--:R-:W-:-:S02]  /*28f0*/  LOP3.LUT R42, R27, 0x3f003f, RZ, 0xc0, !PT ;  /* 0x003f003f1b2a7812 */ /* 0x008fc400078ec0ff */
[--C-:B------:R-:W-:Y:S02]  /*2900*/  SHF.R.U32.HI R43, RZ, 0x6, R27.reuse ;  /* 0x00000006ff2b7819 */ /* 0x100fe4000001161b */
[----:B------:R-:W-:Y:S02]  /*2910*/  SHF.R.U32.HI R27, RZ, 0xc, R27 ;  /* 0x0000000cff1b7819 */ /* 0x000fe4000001161b */
[----:B------:R-:W-:Y:S02]  /*2920*/  SHF.R.U32.HI R60, RZ, 0xa, R23 ;  /* 0x0000000aff3c7819 */ /* 0x000fe40000011617 */
[----:B------:R-:W-:Y:S02]  /*2930*/  LOP3.LUT R27, R27, 0xf000f, RZ, 0xc0, !PT ;  /* 0x000f000f1b1b7812 */ /* 0x000fe400078ec0ff */
[----:B------:R-:W-:Y:S02]  /*2940*/  SHF.R.U32.HI R53, RZ, 0x8, R20 ;  /* 0x00000008ff357819 */ /* 0x000fe40000011614 */
[----:B------:R-:W-:-:S02]  /*2950*/  LOP3.LUT R60, R27, 0x300030, R60, 0xf8, !PT ;  /* 0x003000301b3c7812 */ /* 0x000fc400078ef83c */
[----:B------:R-:W-:Y:S02]  /*2960*/  LOP3.LUT R38, R38, 0xf000f, RZ, 0xc0, !PT ;  /* 0x000f000f26267812 */ /* 0x000fe400078ec0ff */
[----:B------:R-:W-:Y:S02]  /*2970*/  LOP3.LUT R31, R31, 0x64006400, RZ, 0xfc, !PT ;  /* 0x640064001f1f7812 */ /* 0x000fe400078efcff */
[----:B------:R-:W-:Y:S02]  /*2980*/  LOP3.LUT R35, R35, 0x3f003f, RZ, 0xc0, !PT ;  /* 0x003f003f23237812 */ /* 0x000fe400078ec0ff */
[----:B------:R-:W-:Y:S02]  /*2990*/  LOP3.LUT R27, R36, 0x64006400, RZ, 0xfc, !PT ;  /* 0x64006400241b7812 */ /* 0x000fe400078efcff */
[----:B------:R-:W-:Y:S02]  /*29a0*/  LOP3.LUT R61, R61, 0x3f003f, RZ, 0xc0, !PT ;  /* 0x003f003f3d3d7812 */ /* 0x000fe400078ec0ff */
[----:B------:R-:W-:Y:S01]  /*29b0*/  SHF.R.U32.HI R58, RZ, 0xa, R21 ;  /* 0x0000000aff3a7819 */ /* 0x000fe20000011615 */
[----:B------:R-:W-:Y:S01]  /*29c0*/  HADD2 R27, R27, -1056, -1056 ;  /* 0xe420e4201b1b7430 */ /* 0x000fe20000000000 */
[----:B------:R-:W-:-:S02]  /*29d0*/  LOP3.LUT R47, R21, 0x3f003f, RZ, 0xc0, !PT ;  /* 0x003f003f152f7812 */ /* 0x000fc400078ec0ff */
[----:B------:R-:W-:Y:S02]  /*29e0*/  SHF.R.U32.HI R49, RZ, 0x6, R21 ;  /* 0x00000006ff317819 */ /* 0x000fe40000011615 */
[----:B------:R-:W-:Y:S02]  /*29f0*/  LOP3.LUT R53, R38, 0x300030, R53, 0xf8, !PT ;  /* 0x0030003026357812 */ /* 0x000fe400078ef835 */
[----:B------:R-:W-:Y:S02]  /*2a00*/  LOP3.LUT R34, R34, 0x64006400, RZ, 0xfc, !PT ;  /* 0x6400640022227812 */ /* 0x000fe400078efcff */
[----:B------:R-:W-:Y:S02]  /*2a10*/  LOP3.LUT R63, R63, 0x3f003f, RZ, 0xc0, !PT ;  /* 0x003f003f3f3f7812 */ /* 0x000fe400078ec0ff */
        /* <DEDUP_REMOVED lines=8> */
[----:B------:R-:W-:-:S02]  /*2aa0*/  LOP3.LUT R61, R61, 0x64006400, RZ, 0xfc, !PT ;  /* 0x640064003d3d7812 */ /* 0x000fc400078efcff */
        /* <DEDUP_REMOVED lines=8> */
[----:B------:R-:W-:Y:S01]  /*2b30*/  LOP3.LUT R64, R64, 0x3f003f, RZ, 0xc0, !PT ;  /* 0x003f003f40407812 */ /* 0x000fe200078ec0ff */
        /* <DEDUP_REMOVED lines=246> */
.L_x_564:
[----:B------:R-:W-:Y:S01]  /*3aa0*/  IADD3 R28, R28, 0x20, RZ ;  /* 0x000000201c1c7810 */ /* 0x000fe20007ffe0ff */
[----:B0-----:R-:W-:Y:S01]  /*3ab0*/  IMAD.WIDE.U32 R32, R15, 0x18, R32 ;  /* 0x000000180f207825 */ /* 0x001fe200078e0020 */
[----:B------:R-:W-:Y:S02]  /*3ac0*/  UIADD3 UR4, UR4, 0x40, URZ ;  /* 0x0000004004047890 */ /* 0x000fe4000fffe03f */
[C---:B------:R-:W-:Y:S01]  /*3ad0*/  ISETP.GE.AND P0, PT, R28.reuse, UR5, PT ;  /* 0x000000051c007c0c */ /* 0x040fe2000bf06270 */
[----:B-----5:R-:W-:Y:S01]  /*3ae0*/  IMAD R17, R5, 0x18, RZ ;  /* 0x0000001805117824 */ /* 0x020fe200078e02ff */
[----:B------:R-:W-:-:S04]  /*3af0*/  ISETP.LT.AND P2, PT, R28, R29, PT ;  /* 0x0000001d1c00720c */ /* 0x000fc80003f41270 */
[----:B------:R-:W-:-:S09]  /*3b00*/  IADD3 R33, R33, R17, RZ ;  /* 0x0000001121217210 */ /* 0x000fd20007ffe0ff */
[----:B------:R-:W-:Y:S05]  /*3b10*/  @!P0 BRA P2, `(.L_x_565) ;  /* 0xffffffd800008947 */ /* 0x000fea000103ffff */
.L_x_562:
        /* <DEDUP_REMOVED lines=17> */
.L_x_569:
[----:B------:R-:W0:Y:S02]  /*3c30*/  LDS R2, [R0] ;  /* 0x0000000000027984 */ /* 0x000e240000000800 */
[----:B0-----:R-:W-:-:S06]  /*3c40*/  HADD2 R3, R2, R11 ;  /* 0x0000000b02037230 */ /* 0x001fcc0000000000 */
[----:B------:R-:W0:Y:S02]  /*3c50*/  ATOMS.CAST.SPIN R3, [R0], R2, R3 ;  /* 0x000000020003738d */ /* 0x000e240001800003 */
[----:B0-----:R-:W-:-:S13]  /*3c60*/  ISETP.EQ.U32.AND P0, PT, R3, 0x1, PT ;  /* 0x000000010300780c */ /* 0x001fda0003f02070 */
[----:B------:R-:W-:Y:S05]  /*3c70*/  @!P0 BRA `(.L_x_569) ;  /* 0xfffffffc00ec8947 */ /* 0x000fea000383ffff */
[----:B------:R-:W-:Y:S05]  /*3c80*/  BRA `(.L_x_567) ;  /* 0x00000000000c7947 */ /* 0x000fea0003800000 */
.L_x_568:
[----:B------:R-:W2:Y:S02]  /*3c90*/  LD.E R0, desc[UR8][R4.64] ;  /* 0x0000000804007980 */ /* 0x000ea4000c101900 */
[----:B--2---:R-:W-:-:S05]  /*3ca0*/  IADD3 R3, R11, R0, RZ ;  /* 0x000000000b037210 */ /* 0x004fca0007ffe0ff */
[----:B------:R0:W-:Y:S02]  /*3cb0*/  ST.E desc[UR8][R4.64], R3 ;  /* 0x0000000304007985 */ /* 0x0001e4000c101908 */
.L_x_567:
[----:B------:R-:W-:Y:S05]  /*3cc0*/  BSYNC B0 ;  /* 0x0000000000007941 */ /* 0x000fea0003800000 */
.L_x_566:
[----:B------:R1:W-:Y:S01]  /*3cd0*/  ATOM.E.ADD.F16x2.RN.STRONG.GPU P0, RZ, desc[UR8][R4.64+0x4], R10 ;  /* 0x0000040a04ff79a2 */ /* 0x0003e2000810e1c8 */
[----:B------:R-:W-:Y:S04]  /*3ce0*/  BSSY B0, `(.L_x_570) ;  /* 0x000000f000007945 */ /* 0x000fe80003800000 */
[----:B-1----:R-:W-:Y:S05]  /*3cf0*/  @P0 BRA `(.L_x_571) ;  /* 0x0000000000340947 */ /* 0x002fea0003800000 */
[----:B------:R-:W1:Y:S02]  /*3d00*/  QSPC.E.S P0, RZ, [R4+0x4] ;  /* 0x0000040004ff73aa */ /* 0x000e640000000500 */
[----:B-1----:R-:W-:Y:S05]  /*3d10*/  @!P0 BRA `(.L_x_572) ;  /* 0x0000000000208947 */ /* 0x002fea0003800000 */
[----:B------:R-:W-:-:S04]  /*3d20*/  MOV R2, R4 ;  /* 0x0000000400027202 */ /* 0x000fc80000000f00 */
[----:B------:R-:W-:-:S07]  /*3d30*/  MOV R0, R2 ;  /* 0x0000000200007202 */ /* 0x000fce0000000f00 */
.L_x_573:
[----:B------:R-:W0:Y:S02]  /*3d40*/  LDS R2, [R0+0x4] ;  /* 0x0000040000027984 */ /* 0x000e240000000800 */
[----:B0-----:R-:W-:-:S10]  /*3d50*/  HFMA2.MMA R3, R2, 1, 1, R10 ;  /* 0x3c003c0002037835 */ /* 0x001fd4000000000a */
[----:B------:R-:W0:Y:S02]  /*3d60*/  ATOMS.CAST.SPIN R3, [R0+0x4], R2, R3 ;  /* 0x000004020003738d */ /* 0x000e240001800003 */
[----:B0-----:R-:W-:-:S13]  /*3d70*/  ISETP.EQ.U32.AND P0, PT, R3, 0x1, PT ;  /* 0x000000010300780c */ /* 0x001fda0003f02070 */
[----:B------:R-:W-:Y:S05]  /*3d80*/  @!P0 BRA `(.L_x_573) ;  /* 0xfffffffc00ec8947 */ /* 0x000fea000383ffff */
[----:B------:R-:W-:Y:S05]  /*3d90*/  BRA `(.L_x_571) ;  /* 0x00000000000c7947 */ /* 0x000fea0003800000 */
.L_x_572:
[----:B------:R-:W0:Y:S02]  /*3da0*/  LD.E R0, desc[UR8][R4.64+0x4] ;  /* 0x0000040804007980 */ /* 0x000e24000c101900 */
[----:B0-----:R-:W-:-:S05]  /*3db0*/  IADD3 R3, R10, R0, RZ ;  /* 0x000000000a037210 */ /* 0x001fca0007ffe0ff */
[----:B------:R1:W-:Y:S02]  /*3dc0*/  ST.E desc[UR8][R4.64+0x4], R3 ;  /* 0x0000040304007985 */ /* 0x0003e4000c101908 */
.L_x_571:
[----:B------:R-:W-:Y:S05]  /*3dd0*/  BSYNC B0 ;  /* 0x0000000000007941 */ /* 0x000fea0003800000 */
.L_x_570:
        /* <DEDUP_REMOVED lines=10> */
.L_x_577:
[----:B------:R-:W0:Y:S02]  /*3e80*/  LDS R2, [R0] ;  /* 0x0000000000027984 */ /* 0x000e240000000800 */
[----:B0-----:R-:W-:-:S06]  /*3e90*/  HADD2 R3, R2, R9 ;  /* 0x0000000902037230 */ /* 0x001fcc0000000000 */
[----:B------:R-:W0:Y:S02]  /*3ea0*/  ATOMS.CAST.SPIN R3, [R0], R2, R3 ;  /* 0x000000020003738d */ /* 0x000e240001800003 */
[----:B0-----:R-:W-:-:S13]  /*3eb0*/  ISETP.EQ.U32.AND P0, PT, R3, 0x1, PT ;  /* 0x000000010300780c */ /* 0x001fda0003f02070 */
[----:B------:R-:W-:Y:S05]  /*3ec0*/  @!P0 BRA `(.L_x_577) ;  /* 0xfffffffc00ec8947 */ /* 0x000fea000383ffff */
[----:B------:R-:W-:Y:S05]  /*3ed0*/  BRA `(.L_x_575) ;  /* 0x00000000000c7947 */ /* 0x000fea0003800000 */
.L_x_576:
[----:B------:R-:W2:Y:S02]  /*3ee0*/  LD.E R0, desc[UR8][R4.64] ;  /* 0x0000000804007980 */ /* 0x000ea4000c101900 */
[----:B--2---:R-:W-:-:S05]  /*3ef0*/  IADD3 R3, R9, R0, RZ ;  /* 0x0000000009037210 */ /* 0x004fca0007ffe0ff */
[----:B------:R0:W-:Y:S02]  /*3f00*/  ST.E desc[UR8][R4.64], R3 ;  /* 0x0000000304007985 */ /* 0x0001e4000c101908 */
.L_x_575:
[----:B------:R-:W-:Y:S05]  /*3f10*/  BSYNC B0 ;  /* 0x0000000000007941 */ /* 0x000fea0003800000 */
.L_x_574:
[----:B------:R1:W-:Y:S01]  /*3f20*/  ATOM.E.ADD.F16x2.RN.STRONG.GPU P0, RZ, desc[UR8][R4.64+0x4], R8 ;  /* 0x0000040804ff79a2 */ /* 0x0003e2000810e1c8 */
[----:B------:R-:W-:Y:S04]  /*3f30*/  BSSY B0, `(.L_x_578) ;  /* 0x000000f000007945 */ /* 0x000fe80003800000 */
[----:B-1----:R-:W-:Y:S05]  /*3f40*/  @P0 BRA `(.L_x_579) ;  /* 0x0000000000340947 */ /* 0x002fea0003800000 */
[----:B------:R-:W1:Y:S02]  /*3f50*/  QSPC.E.S P0, RZ, [R4+0x4] ;  /* 0x0000040004ff73aa */ /* 0x000e640000000500 */
[----:B-1----:R-:W-:Y:S05]  /*3f60*/  @!P0 BRA `(.L_x_580) ;  /* 0x0000000000208947 */ /* 0x002fea0003800000 */
[----:B------:R-:W-:-:S04]  /*3f70*/  MOV R2, R4 ;  /* 0x0000000400027202 */ /* 0x000fc80000000f00 */
[----:B------:R-:W-:-:S07]  /*3f80*/  MOV R0, R2 ;  /* 0x0000000200007202 */ /* 0x000fce0000000f00 */
.L_x_581:
[----:B------:R-:W0:Y:S02]  /*3f90*/  LDS R2, [R0+0x4] ;  /* 0x0000040000027984 */ /* 0x000e240000000800 */
[----:B0-----:R-:W-:-:S10]  /*3fa0*/  HFMA2.MMA R3, R2, 1, 1, R8 ;  /* 0x3c003c0002037835 */ /* 0x001fd40000000008 */
[----:B------:R-:W0:Y:S02]  /*3fb0*/  ATOMS.CAST.SPIN R3, [R0+0x4], R2, R3 ;  /* 0x000004020003738d */ /* 0x000e240001800003 */
[----:B0-----:R-:W-:-:S13]  /*3fc0*/  ISETP.EQ.U32.AND P0, PT, R3, 0x1, PT ;  /* 0x000000010300780c */ /* 0x001fda0003f02070 */
[----:B------:R-:W-:Y:S05]  /*3fd0*/  @!P0 BRA `(.L_x_581) ;  /* 0xfffffffc00ec8947 */ /* 0x000fea000383ffff */
[----:B------:R-:W-:Y:S05]  /*3fe0*/  BRA `(.L_x_579) ;  /* 0x00000000000c7947 */ /* 0x000fea0003800000 */
.L_x_580:
[----:B------:R-:W0:Y:S02]  /*3ff0*/  LD.E R0, desc[UR8][R4.64+0x4] ;  /* 0x0000040804007980 */ /* 0x000e24000c101900 */
[----:B0-----:R-:W-:-:S05]  /*4000*/  IADD3 R3, R8, R0, RZ ;  /* 0x0000000008037210 */ /* 0x001fca0007ffe0ff */
[----:B------:R1:W-:Y:S02]  /*4010*/  ST.E desc[UR8][R4.64+0x4], R3 ;  /* 0x0000040304007985 */ /* 0x0003e4000c101908 */
.L_x_579:
[----:B------:R-:W-:Y:S05]  /*4020*/  BSYNC B0 ;  /* 0x0000000000007941 */ /* 0x000fea0003800000 */
.L_x_578:
        /* <DEDUP_REMOVED lines=10> */
.L_x_585:
[----:B------:R-:W0:Y:S02]  /*40d0*/  LDS R2, [R0] ;  /* 0x0000000000027984 */ /* 0x000e240000000800 */
[----:B0-----:R-:W-:-:S06]  /*40e0*/  HADD2 R3, R2, R7 ;  /* 0x0000000702037230 */ /* 0x001fcc0000000000 */
[----:B------:R-:W0:Y:S02]  /*40f0*/  ATOMS.CAST.SPIN R3, [R0], R2, R3 ;  /* 0x000000020003738d */ /* 0x000e240001800003 */
[----:B0-----:R-:W-:-:S13]  /*4100*/  ISETP.EQ.U32.AND P0, PT, R3, 0x1, PT ;  /* 0x000000010300780c */ /* 0x001fda0003f02070 */
[----:B------:R-:W-:Y:S05]  /*4110*/  @!P0 BRA `(.L_x_585) ;  /* 0xfffffffc00ec8947 */ /* 0x000fea000383ffff */
[----:B------:R-:W-:Y:S05]  /*4120*/  BRA `(.L_x_583) ;  /* 0x00000000000c7947 */ /* 0x000fea0003800000 */
.L_x_584:
[----:B------:R-:W2:Y:S02]  /*4130*/  LD.E R0, desc[UR8][R4.64] ;  /* 0x0000000804007980 */ /* 0x000ea4000c101900 */
[----:B--2---:R-:W-:-:S05]  /*4140*/  IADD3 R3, R7, R0, RZ ;  /* 0x0000000007037210 */ /* 0x004fca0007ffe0ff */
[----:B------:R0:W-:Y:S02]  /*4150*/  ST.E desc[UR8][R4.64], R3 ;  /* 0x0000000304007985 */ /* 0x0001e4000c101908 */
.L_x_583:
[----:B------:R-:W-:Y:S05]  /*4160*/  BSYNC B0 ;  /* 0x0000000000007941 */ /* 0x000fea0003800000 */
.L_x_582:
[----:B------:R1:W-:Y:S01]  /*4170*/  ATOM.E.ADD.F16x2.RN.STRONG.GPU P0, RZ, desc[UR8][R4.64+0x4], R6 ;  /* 0x0000040604ff79a2 */ /* 0x0003e2000810e1c8 */
[----:B------:R-:W-:Y:S04]  /*4180*/  BSSY B0, `(.L_x_586) ;  /* 0x000000f000007945 */ /* 0x000fe80003800000 */
[----:B-1----:R-:W-:Y:S05]  /*4190*/  @P0 BRA `(.L_x_587) ;  /* 0x0000000000340947 */ /* 0x002fea0003800000 */
[----:B------:R-:W1:Y:S02]  /*41a0*/  QSPC.E.S P0, RZ, [R4+0x4] ;  /* 0x0000040004ff73aa */ /* 0x000e640000000500 */
[----:B-1----:R-:W-:Y:S05]  /*41b0*/  @!P0 BRA `(.L_x_588) ;  /* 0x0000000000208947 */ /* 0x002fea0003800000 */
[----:B------:R-:W-:-:S04]  /*41c0*/  MOV R2, R4 ;  /* 0x0000000400027202 */ /* 0x000fc80000000f00 */
[----:B------:R-:W-:-:S07]  /*41d0*/  MOV R0, R2 ;  /* 0x0000000200007202 */ /* 0x000fce0000000f00 */
.L_x_589:
[----:B------:R-:W0:Y:S02]  /*41e0*/  LDS R2, [R0+0x4] ;  /* 0x0000040000027984 */ /* 0x000e240000000800 */
[----:B0-----:R-:W-:-:S10]  /*41f0*/  HFMA2.MMA R3, R2, 1, 1, R6 ;  /* 0x3c003c0002037835 */ /* 0x001fd40000000006 */
[----:B------:R-:W0:Y:S02]  /*4200*/  ATOMS.CAST.SPIN R3, [R0+0x4], R2, R3 ;  /* 0x000004020003738d */ /* 0x000e240001800003 */
[----:B0-----:R-:W-:-:S13]  /*4210*/  ISETP.EQ.U32.AND P0, PT, R3, 0x1, PT ;  /* 0x000000010300780c */ /* 0x001fda0003f02070 */
[----:B------:R-:W-:Y:S05]  /*4220*/  @!P0 BRA `(.L_x_589) ;  /* 0xfffffffc00ec8947 */ /* 0x000fea000383ffff */
[----:B------:R-:W-:Y:S05]  /*4230*/  BRA `(.L_x_587) ;  /* 0x00000000000c7947 */ /* 0x000fea0003800000 */
.L_x_588:
[----:B------:R-:W0:Y:S02]  /*4240*/  LD.E R0, desc[UR8][R4.64+0x4] ;  /* 0x0000040804007980 */ /* 0x000e24000c101900 */
[----:B0-----:R-:W-:-:S05]  /*4250*/  IADD3 R3, R6, R0, RZ ;  /* 0x0000000006037210 */ /* 0x001fca0007ffe0ff */
[----:B------:R1:W-:Y:S02]  /*4260*/  ST.E desc[UR8][R4.64+0x4], R3 ;  /* 0x0000040304007985 */ /* 0x0003e4000c101908 */
.L_x_587:
[----:B------:R-:W-:Y:S05]  /*4270*/  BSYNC B0 ;  /* 0x0000000000007941 */ /* 0x000fea0003800000 */
.L_x_586:
        /* <DEDUP_REMOVED lines=10> */
.L_x_593:
[----:B------:R-:W0:Y:S02]  /*4320*/  LDS R2, [R0] ;  /* 0x0000000000027984 */ /* 0x000e240000000800 */
[----:B0-----:R-:W-:-:S06]  /*4330*/  HADD2 R3, R2, R14 ;  /* 0x0000000e02037230 */ /* 0x001fcc0000000000 */
[----:B------:R-:W0:Y:S02]  /*4340*/  ATOMS.CAST.SPIN R3, [R0], R2, R3 ;  /* 0x000000020003738d */ /* 0x000e240001800003 */
[----:B0-----:R-:W-:-:S13]  /*4350*/  ISETP.EQ.U32.AND P0, PT, R3, 0x1, PT ;  /* 0x000000010300780c */ /* 0x001fda0003f02070 */
[----:B------:R-:W-:Y:S05]  /*4360*/  @!P0 BRA `(.L_x_593) ;  /* 0xfffffffc00ec8947 */ /* 0x000fea000383ffff */
[----:B------:R-:W-:Y:S05]  /*4370*/  BRA `(.L_x_591) ;  /* 0x00000000000c7947 */ /* 0x000fea0003800000 */
.L_x_592:
[----:B------:R-:W2:Y:S02]  /*4380*/  LD.E R0, desc[UR8][R4.64] ;  /* 0x0000000804007980 */ /* 0x000ea4000c101900 */
[----:B--2---:R-:W-:-:S05]  /*4390*/  IADD3 R3, R14, R0, RZ ;  /* 0x000000000e037210 */ /* 0x004fca0007ffe0ff */
[----:B------:R0:W-:Y:S02]  /*43a0*/  ST.E desc[UR8][R4.64], R3 ;  /* 0x0000000304007985 */ /* 0x0001e4000c101908 */
.L_x_591:
[----:B------:R-:W-:Y:S05]  /*43b0*/  BSYNC B0 ;  /* 0x0000000000007941 */ /* 0x000fea0003800000 */
.L_x_590:
[----:B------:R1:W-:Y:S02]  /*43c0*/  ATOM.E.ADD.F16x2.RN.STRONG.GPU P0, RZ, desc[UR8][R4.64+0x4], R13 ;  /* 0x0000040d04ff79a2 */ /* 0x0003e4000810e1c8 */
[----:B-1----:R-:W-:Y:S05]  /*43d0*/  @P0 EXIT ;  /* 0x000000000000094d */ /* 0x002fea0003800000 */
[----:B------:R-:W1:Y:S02]  /*43e0*/  QSPC.E.S P0, RZ, [R4+0x4] ;  /* 0x0000040004ff73aa */ /* 0x000e640000000500 */
[----:B-1----:R-:W-:Y:S05]  /*43f0*/  @!P0 BRA `(.L_x_594) ;  /* 0x0000000000208947 */ /* 0x002fea0003800000 */
[----:B------:R-:W-:-:S04]  /*4400*/  MOV R2, R4 ;  /* 0x0000000400027202 */ /* 0x000fc80000000f00 */
[----:B------:R-:W-:-:S07]  /*4410*/  MOV R0, R2 ;  /* 0x0000000200007202 */ /* 0x000fce0000000f00 */
.L_x_595:
[----:B------:R-:W0:Y:S02]  /*4420*/  LDS R2, [R0+0x4] ;  /* 0x0000040000027984 */ /* 0x000e240000000800 */
[----:B0-----:R-:W-:-:S10]  /*4430*/  HFMA2.MMA R3, R2, 1, 1, R13 ;  /* 0x3c003c0002037835 */ /* 0x001fd4000000000d */
[----:B------:R-:W0:Y:S02]  /*4440*/  ATOMS.CAST.SPIN R3, [R0+0x4], R2, R3 ;  /* 0x000004020003738d */ /* 0x000e240001800003 */
[----:B0-----:R-:W-:-:S13]  /*4450*/  ISETP.EQ.U32.AND P0, PT, R3, 0x1, PT ;  /* 0x000000010300780c */ /* 0x001fda0003f02070 */
[----:B------:R-:W-:Y:S05]  /*4460*/  @!P0 BRA `(.L_x_595) ;  /* 0xfffffffc00ec8947 */ /* 0x000fea000383ffff */
[----:B------:R-:W-:Y:S05]  /*4470*/  EXIT ;  /* 0x000000000000794d */ /* 0x000fea0003800000 */
.L_x_594:
[----:B------:R-:W0:Y:S02]  /*4480*/  LD.E R0, desc[UR8][R4.64+0x4] ;  /* 0x0000040804007980 */ /* 0x000e24000c101900 */
[----:B0-----:R-:W-:-:S05]  /*4490*/  IADD3 R3, R13, R0, RZ ;  /* 0x000000000d037210 */ /* 0x001fca0007ffe0ff */
[----:B------:R-:W-:Y:S01]  /*44a0*/  ST.E desc[UR8][R4.64+0x4], R3 ;  /* 0x0000040304007985 */ /* 0x000fe2000c101908 */
[----:B------:R-:W-:Y:S05]  /*44b0*/  EXIT ;  /* 0x000000000000794d */ /* 0x000fea0003800000 */
.L_x_596:
        /* <DEDUP_REMOVED lines=12> */
.L_x_3219:


//--------------------- .text._Z23gemm_half_q_half_kernelILi4ELi48ELb0ELb0ELi32EEvPK6__halfPKjS4_S2_PS0_iiiiPKtS7_iiiiiibS2_i --------------------------
	.section	.text._Z23gemm_half_q_half_kernelILi4ELi48ELb0ELb0ELi32EEvPK6__halfPKjS4_S2_PS0_iiiiPKtS7_iiiiiibS2_i,"ax",@progbits
	.align	128
        .global         _Z23gemm_half_q_half_kernelILi4ELi48ELb0ELb0ELi32EEvPK6__halfPKjS4_S2_PS0_iiiiPKtS7_iiiiiibS2_i
        .type           _Z23gemm_half_q_half_kernelILi4ELi48ELb0ELb0ELi32EEvPK6__halfPKjS4_S2_PS0_iiiiPKtS7_iiiiiibS2_i,@function
        .size           _Z23gemm_half_q_half_kernelILi4ELi48ELb0ELb0ELi32EEvPK6__halfPKjS4_S2_PS0_iiiiPKtS7_iiiiiibS2_i,(.L_x_3220 - _Z23gemm_half_q_half_kernelILi4ELi48ELb0ELb0ELi32EEvPK6__halfPKjS4_S2_PS0_iiiiPKtS7_iiiiiibS2_i)
        .other          _Z23gemm_half_q_half_kernelILi4ELi48ELb0ELb0ELi32EEvPK6__halfPKjS4_S2_PS0_iiiiPKtS7_iiiiiibS2_i,@"STO_CUDA_ENTRY STV_DEFAULT"
_Z23gemm_half_q_half_kernelILi4ELi48ELb0ELb0ELi32EEvPK6__halfPKjS4_S2_PS0_iiiiPKtS7_iiiiiibS2_i:
.text._Z23gemm_half_q_half_kernelILi4ELi48ELb0ELb0ELi32EEvPK6__halfPKjS4_S2_PS0_iiiiPKtS7_iiiiiibS2_i:
        /* <DEDUP_REMOVED lines=11> */
[C---:B------:R-:W-:Y:S02]  /*00b0*/  ISETP.GE.AND P1, PT, R10.reuse, 0x1, PT ;  /* 0x000000010a00780c */ /* 0x040fe40003f26270 */
        /* <DEDUP_REMOVED lines=32> */
.L_x_601:
        /* <DEDUP_REMOVED lines=16> */
.L_x_600:
        /* <DEDUP_REMOVED lines=16> */
.L_x_599:
        /* <DEDUP_REMOVED lines=17> */
.L_x_603:
        /* <DEDUP_REMOVED lines=16> */
.L_x_602:
[----:B------:R-:W-:-:S04]  /*06d0*/  IADD3 R4, R45, -R12, RZ ;  /* 0x8000000c2d047210 */ /* 0x000fc80007ffe0ff */
[----:B------:R-:W-:-:S13]  /*06e0*/  ISETP.GT.AND P2, PT, R4, 0x1, PT ;  /* 0x000000010400780c */ /* 0x000fda0003f44270 */
[----:B------:R-:W-:Y:S01]  /*06f0*/  @P2 PLOP3.LUT P0, PT, PT, PT, PT, 0x8, 0x0 ;  /* 0x000000000000281c */ /* 0x000fe20003f0e170 */
[C---:B------:R-:W-:Y:S01]  /*0700*/  @P2 IMAD.WIDE R4, R19.reuse, 0x2, R2 ;  /* 0x0000000213042825 */ /* 0x040fe200078e0202 */
        /* <DEDUP_REMOVED lines=10> */
.L_x_598:
[----:B------:R-:W-:Y:S05]  /*07b0*/  BSYNC B0 ;  /* 0x0000000000007941 */ /* 0x000fea0003800000 */
.L_x_597:
        /* <DEDUP_REMOVED lines=21> */
.L_x_606:
        /* <DEDUP_REMOVED lines=11> */
.L_x_605:
        /* <DEDUP_REMOVED lines=10> */
.L_x_604:
[----:B------:R-:W0:Y:S08]  /*0a60*/  LDC R8, c[0x0][0x25c] ;  /* 0x00009700ff087b82 */ /* 0x000e300000000800 */
[----:B------:R-:W-:Y:S01]  /*0a70*/  BAR.SYNC.DEFER_BLOCKING 0x0 ;  /* 0x0000000000007b1d */ /* 0x000fe20000010000 */
[----:B------:R-:W-:-:S07]  /*0a80*/  ISETP.GE.AND P0, PT, R43, R46, PT ;  /* 0x0000002e2b00720c */ /* 0x000fce0003f06270 */
[----:B------:R-:W3:Y:S06]  /*0a90*/  LDC R23, c[0x0][0x264] ;  /* 0x00009900ff177b82 */ /* 0x000eec0000000800 */
[----:B------:R-:W-:Y:S05]  /*0aa0*/  @P0 BRA `(.L_x_607) ;  /* 0x0000000000d40947 */ /* 0x000fea0003800000 */
[----:B--2---:R-:W2:Y:S01]  /*0ab0*/  LDC.64 R2, c[0x0][0x248] ;  /* 0x00009200ff027b82 */ /* 0x004ea20000000a00 */
[----:B-1----:R-:W-:-:S07]  /*0ac0*/  SHF.L.U32 R11, R13, 0x6, RZ ;  /* 0x000000060d0b7819 */ /* 0x002fce00000006ff */
[----:B------:R-:W1:Y:S08]  /*0ad0*/  LDC.64 R4, c[0x0][0x220] ;  /* 0x00008800ff047b82 */ /* 0x000e700000000a00 */
        /* <DEDUP_REMOVED lines=9> */
[----:B-12-4-:R-:W-:-:S07]  /*0b70*/  SHF.R.S32.HI R18, RZ, 0x3, R13 ;  /* 0x00000003ff127819 */ /* 0x016fce000001140d */
.L_x_608:
        /* <DEDUP_REMOVED lines=9> */
[----:B------:R-:W4:Y:S01]  /*0c10*/  LDG.E.U16.CONSTANT R24, desc[UR8][R14.64] ;  /* 0x000000080e187981 */ /* 0x000f22000c1e9500 */
[----:B------:R-:W-:-:S06]  /*0c20*/  IMAD.WIDE R12, R12, 0x2, R6 ;  /* 0x000000020c0c7825 */ /* 0x000fcc00078e0206 */
[----:B------:R1:W3:Y:S01]  /*0c30*/  LDG.E.U16.CONSTANT R13, desc[UR8][R12.64] ;  /* 0x000000080c0d7981 */ /* 0x0002e2000c1e9500 */
[----:B------:R-:W-:Y:S01]  /*0c40*/  UIADD3 UR4, UR4, 0x1, URZ ;  /* 0x0000000104047890 */ /* 0x000fe2000fffe03f */
        /* <DEDUP_REMOVED lines=16> */
[----:B------:R-:W-:Y:S01]  /*0d50*/  IMAD R11, R16, R16, RZ ;  /* 0x00000010100b7224 */ /* 0x000fe200078e02ff */
[----:B------:R-:W3:Y:S01]  /*0d60*/  I2F.F16 R20, R20 ;  /* 0x0000001400147306 */ /* 0x000ee20000200c00 */
[----:B------:R-:W-:-:S07]  /*0d70*/  ISETP.GE.AND P2, PT, R19, R46, PT ;  /* 0x0000002e1300720c */ /* 0x000fce0003f46270 */
[----:B-1----:R-:W1:Y:S01]  /*0d80*/  I2F.F16 R12, R21 ;  /* 0x00000015000c7306 */ /* 0x002e620000200c00 */
[----:B---3--:R-:W-:-:S07]  /*0d90*/  HMUL2 R16, R20.H0_H0, R13.H0_H0 ;  /* 0x2000000d14107232 */ /* 0x008fce0000000800 */
[----:B------:R-:W2:Y:S01]  /*0da0*/  I2F.F16 R14, R10 ;  /* 0x0000000a000e7306 */ /* 0x000ea20000200c00 */
[----:B-1----:R-:W-:-:S07]  /*0db0*/  HMUL2 R15, R12.H0_H0, R13.H0_H0 ;  /* 0x2000000d0c0f7232 */ /* 0x002fce0000000800 */
[----:B------:R-:W1:Y:S01]  /*0dc0*/  I2F.F16 R22, R11 ;  /* 0x0000000b00167306 */ /* 0x000e620000200c00 */
[-C--:B--2---:R-:W-:Y:S02]  /*0dd0*/  HMUL2 R14, R14.H0_H0, R13.reuse.H0_H0 ;  /* 0x2000000d0e0e7232 */ /* 0x084fe40000000800 */
[----:B-1----:R-:W-:Y:S01]  /*0de0*/  HMUL2 R13, R22.H0_H0, R13.H0_H0 ;  /* 0x2000000d160d7232 */ /* 0x002fe20000000800 */
[----:B------:R-:W-:Y:S06]  /*0df0*/  @!P2 BRA `(.L_x_608) ;  /* 0xfffffffc0060a947 */ /* 0x000fec000383ffff */
.L_x_607:
[----:B------:R-:W-:Y:S01]  /*0e00*/  ULDC UR4, c[0x0][0x258] ;  /* 0x0000960000047ab9 */ /* 0x000fe20000000800 */
[----:B------:R-:W-:Y:S01]  /*0e10*/  ULDC UR5, c[0x0][0x260] ;  /* 0x0000980000057ab9 */ /* 0x000fe20000000800 */
[C---:B------:R-:W-:Y:S01]  /*0e20*/  ISETP.GT.AND P2, PT, R43.reuse, UR4, PT ;  /* 0x000000042b007c0c */ /* 0x040fe2000bf44270 */
[----:B------:R-:W-:Y:S01]  /*0e30*/  ULDC UR6, c[0x0][0x268] ;  /* 0x00009a0000067ab9 */ /* 0x000fe20000000800 */
[C---:B--2---:R-:W-:Y:S02]  /*0e40*/  VIMNMX R2, R43.reuse, UR4, PT ;  /* 0x000000042b027c48 */ /* 0x044fe4000bfe0100 */
[----:B-1----:R-:W-:Y:S02]  /*0e50*/  CS2R R6, SRZ ;  /* 0x0000000000067805 */ /* 0x002fe4000001ff00 */
[----:B------:R-:W-:Y:S02]  /*0e60*/  ISETP.GT.AND P4, PT, R43, UR5, PT ;  /* 0x000000052b007c0c */ /* 0x000fe4000bf84270 */
[----:B------:R-:W-:-:S02]  /*0e70*/  SHF.R.S32.HI R3, RZ, 0x1f, R2 ;  /* 0x0000001fff037819 */ /* 0x000fc40000011402 */
[----:B------:R-:W-:Y:S02]  /*0e80*/  ISETP.GT.AND P6, PT, R43, UR6, PT ;  /* 0x000000062b007c0c */ /* 0x000fe4000bfc4270 */
[----:B------:R-:W-:Y:S02]  /*0e90*/  LEA.HI R3, R3, R2, RZ, 0x5 ;  /* 0x0000000203037211 */ /* 0x000fe400078f28ff */
[C---:B0-----:R-:W-:Y:S02]  /*0ea0*/  ISETP.GT.AND P3, PT, R43.reuse, R8, PT ;  /* 0x000000082b00720c */ /* 0x041fe40003f64270 */
[----:B------:R-:W-:Y:S02]  /*0eb0*/  SHF.R.S32.HI R10, RZ, 0x5, R3 ;  /* 0x00000005ff0a7819 */ /* 0x000fe40000011403 */
[----:B------:R-:W-:Y:S02]  /*0ec0*/  CS2R R2, SRZ ;  /* 0x0000000000027805 */ /* 0x000fe4000001ff00 */
[----:B---3--:R-:W-:Y:S01]  /*0ed0*/  ISETP.GT.AND P5, PT, R43, R23, PT ;  /* 0x000000172b00720c */ /* 0x008fe20003fa4270 */
        /* <DEDUP_REMOVED lines=8> */
.L_x_609:
        /* <DEDUP_REMOVED lines=8> */
.L_x_610:
        /* <DEDUP_REMOVED lines=8> */
.L_x_611:
        /* <DEDUP_REMOVED lines=8> */
.L_x_612:
        /* <DEDUP_REMOVED lines=9> */
.L_x_613:
[----:B------:R-:W-:Y:S01]  /*1170*/  LEA R3, R10, R3, 0x3 ;  /* 0x000000030a037211 */ /* 0x000fe200078e18ff */
[----:B------:R-:W0:Y:S01]  /*1180*/  S2UR UR5, SR_CgaCtaId ;  /* 0x00000000000579c3 */ /* 0x000e220000008800 */
[----:B------:R-:W-:Y:S01]  /*1190*/  ISETP.GE.OR P0, PT, R43, R8, P0 ;  /* 0x000000082b00720c */ /* 0x000fe20000706670 */
[----:B------:R-:W-:Y:S01]  /*11a0*/  ULDC.64 UR6, c[0x0][0x218] ;  /* 0x0000860000067ab9 */ /* 0x000fe20000000a00 */
[----:B------:R-:W-:Y:S01]  /*11b0*/  IADD3 R2, R7, R3, R2 ;  /* 0x0000000307027210 */ /* 0x000fe20007ffe002 */
[----:B------:R-:W-:Y:S01]  /*11c0*/  UMOV UR4, 0x400 ;  /* 0x0000040000047882 */ /* 0x000fe20000000000 */
[----:B------:R-:W-:Y:S02]  /*11d0*/  PRMT R12, RZ, 0x5410, RZ ;  /* 0x00005410ff0c7816 */ /* 0x000fe400000000ff */
[----:B------:R-:W-:Y:S02]  /*11e0*/  IADD3 R2, R5, R2, R6 ;  /* 0x0000000205027210 */ /* 0x000fe40007ffe006 */
[----:B------:R-:W-:-:S02]  /*11f0*/  PRMT R11, RZ, 0x5410, RZ ;  /* 0x00005410ff0b7816 */ /* 0x000fc400000000ff */
        /* <DEDUP_REMOVED lines=12> */
[----:B------:R-:W-:Y:S01]  /*12c0*/  PRMT R4, RZ, 0x5410, RZ ;  /* 0x00005410ff047816 */ /* 0x000fe200000000ff */
[----:B------:R-:W-:Y:S06]  /*12d0*/  @P0 BRA `(.L_x_614) ;  /* 0x0000002800100947 */ /* 0x000fec0003800000 */
[----:B------:R-:W0:Y:S01]  /*12e0*/  LDC R0, c[0x0][0x23c] ;  /* 0x00008f00ff007b82 */ /* 0x000e220000000800 */
[----:B------:R-:W-:Y:S01]  /*12f0*/  SHF.R.S32.HI R5, RZ, 0x1f, R41 ;  /* 0x0000001fff057819 */ /* 0x000fe20000011429 */
[----:B------:R-:W-:Y:S01]  /*1300*/  ULDC UR5, c[0x0][0x25c] ;  /* 0x0000970000057ab9 */ /* 0x000fe20000000800 */
[----:B------:R-:W-:-:S07]  /*1310*/  PRMT R12, RZ, 0x7610, R12 ;  /* 0x00007610ff0c7816 */ /* 0x000fce000000000c */
.L_x_617:
[----:B-----5:R1:W5:Y:S01]  /*1320*/  LDG.E.128.CONSTANT R28, desc[UR8][R2.64] ;  /* 0x00000008021c7981 */ /* 0x020362000c1e9d00 */
[----:B0-----:R-:W-:Y:S01]  /*1330*/  MOV R41, R0 ;  /* 0x0000000000297202 */ /* 0x001fe20000000f00 */
        /* <DEDUP_REMOVED lines=8> */
[----:B------:R-:W-:Y:S02]  /*13c0*/  LOP3.LUT R61, R29, 0x3f003f, RZ, 0xc0, !PT ;  /* 0x003f003f1d3d7812 */ /* 0x000fe400078ec0ff */
[----:B------:R-:W-:Y:S02]  /*13d0*/  SHF.R.U32.HI R62, RZ, 0x6, R29 ;  /* 0x00000006ff3e7819 */ /* 0x000fe4000001161d */
[----:B------:R-:W-:-:S04]  /*13e0*/  SHF.R.U32.HI R29, RZ, 0xc, R30 ;  /* 0x0000000cff1d7819 */ /* 0x000fc8000001161e */
[----:B------:R-:W-:Y:S02]  /*13f0*/  LOP3.LUT R29, R29, 0xf000f, RZ, 0xc0, !PT ;  /* 0x000f000f1d1d7812 */ /* 0x000fe400078ec0ff */
[----:B------:R-:W-:Y:S02]  /*1400*/  LOP3.LUT R19, R28, 0x3f003f, RZ, 0xc0, !PT ;  /* 0x003f003f1c137812 */ /* 0x000fe400078ec0ff */
        /* <DEDUP_REMOVED lines=8> */
[----:B------:R-:W-:Y:S02]  /*1490*/  LOP3.LUT R28, R28, 0x64006400, RZ, 0xfc, !PT ;  /* 0x640064001c1c7812 */ /* 0x000fe400078efcff */
[----:B------:R-:W-:-:S02]  /*14a0*/  LOP3.LUT R17, R17, 0x64006400, RZ, 0xfc, !PT ;  /* 0x6400640011117812 */ /* 0x000fc400078efcff */
[----:B------:R-:W-:-:S03]  /*14b0*/  LOP3.LUT R62, R62, 0x3f003f, RZ, 0xc0, !PT ;  /* 0x003f003f3e3e7812 */ /* 0x000fc600078ec0ff */
[----:B------:R-:W-:Y:S01]  /*14c0*/  HADD2 R17, R17, -1056, -1056 ;  /* 0xe420e42011117430 */ /* 0x000fe20000000000 */
[----:B------:R-:W-:Y:S02]  /*14d0*/  ISETP.GE.AND P0, PT, R45, 0x2, PT ;  /* 0x000000022d00780c */ /* 0x000fe40003f06270 */
[----:B------:R-:W-:Y:S02]  /*14e0*/  PRMT R16, R16, 0x5410, R15 ;  /* 0x0000541010107816 */ /* 0x000fe4000000000f */
[----:B------:R-:W-:Y:S02]  /*14f0*/  PRMT R14, R14, 0x5410, R13 ;  /* 0x000054100e0e7816 */ /* 0x000fe4000000000d */
[--C-:B---3--:R-:W-:Y:S02]  /*1500*/  SHF.R.U32.HI R48, RZ, 0x8, R20.reuse ;  /* 0x00000008ff307819 */ /* 0x108fe40000011614 */
[----:B------:R-:W-:Y:S02]  /*1510*/  SHF.R.U32.HI R60, RZ, 0xa, R20 ;  /* 0x0000000aff3c7819 */ /* 0x000fe40000011614 */
[----:B------:R-:W-:-:S02]  /*1520*/  LOP3.LUT R50, R20, 0x3f003f, RZ, 0xc0, !PT ;  /* 0x003f003f14327812 */ /* 0x000fc400078ec0ff */
[----:B------:R-:W-:Y:S02]  /*1530*/  SHF.R.U32.HI R51, RZ, 0x6, R20 ;  /* 0x00000006ff337819 */ /* 0x000fe40000011614 */
[--C-:B------:R-:W-:Y:S02]  /*1540*/  SHF.R.U32.HI R47, RZ, 0x8, R21.reuse ;  /* 0x00000008ff2f7819 */ /* 0x100fe40000011615 */
[--C-:B------:R-:W-:Y:S02]  /*1550*/  SHF.R.U32.HI R56, RZ, 0xa, R21.reuse ;  /* 0x0000000aff387819 */ /* 0x100fe40000011615 */
[----:B------:R-:W-:Y:S02]  /*1560*/  LOP3.LUT R49, R21, 0x3f003f, RZ, 0xc0, !PT ;  /* 0x003f003f15317812 */ /* 0x000fe400078ec0ff */
[----:B------:R-:W-:Y:S02]  /*1570*/  SHF.R.U32.HI R53, RZ, 0x6, R21 ;  /* 0x00000006ff357819 */ /* 0x000fe40000011615 */
[----:B------:R-:W-:-:S02]  /*1580*/  LOP3.LUT R55, R23, 0x3f003f, RZ, 0xc0, !PT ;  /* 0x003f003f17377812 */ /* 0x000fc400078ec0ff */
[--C-:B------:R-:W-:Y:S02]  /*1590*/  SHF.R.U32.HI R44, RZ, 0x8, R23.reuse ;  /* 0x00000008ff2c7819 */ /* 0x100fe40000011617 */
[--C-:B------:R-:W-:Y:S02]  /*15a0*/  SHF.R.U32.HI R58, RZ, 0xa, R23.reuse ;  /* 0x0000000aff3a7819 */ /* 0x100fe40000011617 */
[----:B------:R-:W-:Y:S02]  /*15b0*/  SHF.R.U32.HI R59, RZ, 0x6, R23 ;  /* 0x00000006ff3b7819 */ /* 0x000fe40000011617 */
[----:B------:R-:W-:Y:S02]  /*15c0*/  LOP3.LUT R21, R32, 0xf000f, RZ, 0xc0, !PT ;  /* 0x000f000f20157812 */ /* 0x000fe400078ec0ff */
[----:B------:R-:W-:Y:S02]  /*15d0*/  LOP3.LUT R20, R33, 0xf000f, RZ, 0xc0, !PT ;  /* 0x000f000f21147812 */ /* 0x000fe400078ec0ff */
[----:B------:R-:W-:-:S02]  /*15e0*/  LOP3.LUT R23, R34, 0xf000f, RZ, 0xc0, !PT ;  /* 0x000f000f22177812 */ /* 0x000fc400078ec0ff */
[--C-:B------:R-:W-:Y:S02]  /*15f0*/  SHF.R.U32.HI R42, RZ, 0x8, R22.reuse ;  /* 0x00000008ff2a7819 */ /* 0x100fe40000011616 */
[--C-:B------:R-:W-:Y:S02]  /*1600*/  SHF.R.U32.HI R57, RZ, 0xa, R22.reuse ;  /* 0x0000000aff397819 */ /* 0x100fe40000011616 */
[----:B------:R-:W-:Y:S02]  /*1610*/  LOP3.LUT R52, R22, 0x3f003f, RZ, 0xc0, !PT ;  /* 0x003f003f16347812 */ /* 0x000fe400078ec0ff */
[----:B------:R-:W-:Y:S02]  /*1620*/  SHF.R.U32.HI R54, RZ, 0x6, R22 ;  /* 0x00000006ff367819 */ /* 0x000fe40000011616 */
[----:B------:R-:W-:Y:S02]  /*1630*/  LOP3.LUT R48, R21, 0x300030, R48, 0xf8, !PT ;  /* 0x0030003015307812 */ /* 0x000fe400078ef830 */
[----:B------:R-:W-:-:S02]  /*1640*/  LOP3.LUT R47, R20, 0x300030, R47, 0xf8, !PT ;  /* 0x00300030142f7812 */ /* 0x000fc400078ef82f */
[----:B------:R-:W-:Y:S02]  /*1650*/  LOP3.LUT R44, R23, 0x300030, R44, 0xf8, !PT ;  /* 0x00300030172c7812 */ /* 0x000fe400078ef82c */
[----:B------:R-:W0:Y:S01]  /*1660*/  LDS.128 R20, [UR4] ;  /* 0x00000004ff147984 */ /* 0x000e220008000c00 */
[----:B------:R-:W-:Y:S02]  /*1670*/  LOP3.LUT R42, R29, 0x300030, R42, 0xf8, !PT ;  /* 0x003000301d2a7812 */ /* 0x000fe400078ef82a */
[--C-:B--2---:R-:W-:Y:S02]  /*1680*/  SHF.R.U32.HI R29, RZ, 0xc, R24.reuse ;  /* 0x0000000cff1d7819 */ /* 0x104fe40000011618 */
[----:B------:R-:W-:Y:S02]  /*1690*/  LOP3.LUT R39, R24, 0x3f003f, RZ, 0xc0, !PT ;  /* 0x003f003f18277812 */ /* 0x000fe400078ec0ff */
[----:B------:R-:W-:Y:S02]  /*16a0*/  SHF.R.U32.HI R40, RZ, 0x6, R24 ;  /* 0x00000006ff287819 */ /* 0x000fe40000011618 */
[----:B------:R-:W-:-:S02]  /*16b0*/  SHF.R.U32.HI R24, RZ, 0xc, R25 ;  /* 0x0000000cff187819 */ /* 0x000fc40000011619 */
[----:B------:R-:W-:Y:S02]  /*16c0*/  LOP3.LUT R37, R25, 0x3f003f, RZ, 0xc0, !PT ;  /* 0x003f003f19257812 */ /* 0x000fe400078ec0ff */
[----:B------:R-:W-:Y:S02]  /*16d0*/  SHF.R.U32.HI R38, RZ, 0x6, R25 ;  /* 0x00000006ff267819 */ /* 0x000fe40000011619 */
[----:B------:R-:W-:Y:S02]  /*16e0*/  LOP3.LUT R25, R24, 0xf000f, RZ, 0xc0, !PT ;  /* 0x000f000f18197812 */ /* 0x000fe400078ec0ff */
        /* <DEDUP_REMOVED lines=9> */
[----:B------:R-:W-:Y:S02]  /*1780*/  SHF.R.U32.HI R34, RZ, 0x6, R27 ;  /* 0x00000006ff227819 */ /* 0x000fe4000001161b */
[----:B------:R-:W-:-:S02]  /*1790*/  LOP3.LUT R60, R29, 0x300030, R60, 0xf8, !PT ;  /* 0x003000301d3c7812 */ /* 0x000fc400078ef83c */
[----:B------:R-:W-:Y:S02]  /*17a0*/  LOP3.LUT R24, R24, 0x64006400, RZ, 0xfc, !PT ;  /* 0x6400640018187812 */ /* 0x000fe400078efcff */
[----:B------:R-:W-:Y:S02]  /*17b0*/  SHF.R.U32.HI R27, RZ, 0xc, R27 ;  /* 0x0000000cff1b7819 */ /* 0x000fe4000001161b */
[----:B------:R-:W-:Y:S02]  /*17c0*/  LOP3.LUT R29, R61, 0x64006400, RZ, 0xfc, !PT ;  /* 0x640064003d1d7812 */ /* 0x000fe400078efcff */
[----:B------:R-:W-:Y:S01]  /*17d0*/  LOP3.LUT R57, R32, 0x300030, R57, 0xf8, !PT ;  /* 0x0030003020397812 */ /* 0x000fe200078ef839 */
[----:B------:R-:W-:Y:S01]  /*17e0*/  HADD2 R32, R28, -1056, -1056 ;  /* 0xe420e4201c207430 */ /* 0x000fe20000000000 */
[----:B------:R-:W-:Y:S01]  /*17f0*/  LOP3.LUT R35, R26, 0x3f003f, RZ, 0xc0, !PT ;  /* 0x003f003f1a237812 */ /* 0x000fe200078ec0ff */
[----:B------:R-:W-:Y:S01]  /*1800*/  HADD2 R28, R24, -1056, -1056 ;  /* 0xe420e420181c7430 */ /* 0x000fe20000000000 */
[----:B------:R-:W-:Y:S01]  /*1810*/  SHF.R.U32.HI R36, RZ, 0x6, R26 ;  /* 0x00000006ff247819 */ /* 0x000fe2000001161a */
[----:B------:R-:W-:Y:S01]  /*1820*/  HADD2 R29, R29, -1056, -1056 ;  /* 0xe420e4201d1d7430 */ /* 0x000fe20000000000 */
[----:B------:R-:W-:Y:S01]  /*1830*/  LOP3.LUT R27, R27, 0xf000f, RZ, 0xc0, !PT ;  /* 0x000f000f1b1b7812 */ /* 0x000fe200078ec0ff */
[-C--:B0-----:R-:W-:Y:S01]  /*1840*/  HFMA2.MMA R24, R31, R20.reuse, RZ ;  /* 0x000000141f187235 */ /* 0x081fe200000000ff */
[----:B------:R-:W-:Y:S01]  /*1850*/  LOP3.LUT R30, R62, 0x64006400, RZ, 0xfc, !PT ;  /* 0x640064003e1e7812 */ /* 0x000fe200078efcff */
[----:B------:R-:W-:Y:S01]  /*1860*/  HFMA2.MMA R26, R19, R20, RZ ;  /* 0x00000014131a7235 */ /* 0x000fe200000000ff */
[----:B------:R-:W-:Y:S01]  /*1870*/  LOP3.LUT R18, R25, 0x64006400, RZ, 0xfc, !PT ;  /* 0x6400640019127812 */ /* 0x000fe200078efcff */
[-C--:B------:R-:W-:Y:S01]  /*1880*/  HFMA2 R25, R29, R20.reuse, RZ.H0_H0 ;  /* 0x000000141d197231 */ /* 0x080fe200000400ff */
[----:B------:R-:W-:Y:S01]  /*1890*/  LOP3.LUT R58, R27, 0x300030, R58, 0xf8, !PT ;  /* 0x003000301b3a7812 */ /* 0x000fe200078ef83a */
[----:B------:R-:W-:-:S02]  /*18a0*/  HFMA2 R27, R17, R20, RZ.H0_H0 ;  /* 0x00000014111b7231 */ /* 0x000fc400000400ff */
[----:B------:R-:W-:Y:S02]  /*18b0*/  HADD2 R30, R30, -1056, -1056 ;  /* 0xe420e4201e1e7430 */ /* 0x000fe40000000000 */
[----:B------:R-:W-:Y:S01]  /*18c0*/  HADD2 R18, R18, -1056, -1056 ;  /* 0xe420e42012127430 */ /* 0x000fe20000000000 */
[-C--:B------:R-:W-:Y:S01]  /*18d0*/  HFMA2.MMA R20, R32, R21.reuse, R24 ;  /* 0x0000001520147235 */ /* 0x080fe20000000018 */
[-C--:B------:R-:W-:Y:S01]  /*18e0*/  HFMA2 R61, R30, R21.reuse, R25 ;  /* 0x000000151e3d7231 */ /* 0x080fe20000000019 */
[----:B------:R-:W-:Y:S01]  /*18f0*/  HFMA2.MMA R62, R28, R21, R26 ;  /* 0x000000151c3e7235 */ /* 0x000fe2000000001a */
[----:B------:R-:W-:Y:S02]  /*1900*/  HFMA2 R64, R18, R21, R27 ;  /* 0x0000001512407231 */ /* 0x000fe4000000001b */
[----:B------:R-:W0:Y:S01]  /*1910*/  LDS.128 R24, [UR4+0x10] ;  /* 0x00001004ff187984 */ /* 0x000e220008000c00 */
[----:B------:R-:W-:Y:S02]  /*1920*/  LOP3.LUT R39, R39, 0x64006400, RZ, 0xfc, !PT ;  /* 0x6400640027277812 */ /* 0x000fe400078efcff */
[----:B------:R-:W-:-:S02]  /*1930*/  LOP3.LUT R35, R35, 0x64006400, RZ, 0xfc, !PT ;  /* 0x6400640023237812 */ /* 0x000fc400078efcff */
[----:B------:R-:W-:Y:S01]  /*1940*/  LOP3.LUT R40, R40, 0x3f003f, RZ, 0xc0, !PT ;  /* 0x003f003f28287812 */ /* 0x000fe200078ec0ff */
[----:B------:R-:W-:Y:S01]  /*1950*/  HADD2 R39, R39, -1056, -1056 ;  /* 0xe420e42027277430 */ /* 0x000fe20000000000 */
[----:B------:R-:W-:Y:S02]  /*1960*/  LOP3.LUT R37, R37, 0x64006400, RZ, 0xfc, !PT ;  /* 0x6400640025257812 */ /* 0x000fe400078efcff */
[----:B------:R-:W-:Y:S01]  /*1970*/  LOP3.LUT R38, R38, 0x3f003f, RZ, 0xc0, !PT ;  /* 0x003f003f26267812 */ /* 0x000fe200078ec0ff */
[----:B------:R-:W-:Y:S01]  /*1980*/  HADD2 R35, R35, -1056, -1056 ;  /* 0xe420e42023237430 */ /* 0x000fe20000000000 */
[----:B------:R-:W-:Y:S02]  /*1990*/  LOP3.LUT R36, R36, 0x3f003f, RZ, 0xc0, !PT ;  /* 0x003f003f24247812 */ /* 0x000fe400078ec0ff */
[----:B------:R-:W-:Y:S02]  /*19a0*/  LOP3.LUT R40, R40, 0x64006400, RZ, 0xfc, !PT ;  /* 0x6400640028287812 */ /* 0x000fe400078efcff */
[----:B------:R-:W-:Y:S01]  /*19b0*/  LOP3.LUT R33, R33, 0x64006400, RZ, 0xfc, !PT ;  /* 0x6400640021217812 */ /* 0x000fe200078efcff */
[----:B------:R-:W-:Y:S01]  /*19c0*/  HADD2 R37, R37, -1056, -1056 ;  /* 0xe420e42025257430 */ /* 0x000fe20000000000 */
[----:B------:R-:W-:Y:S01]  /*19d0*/  LOP3.LUT R38, R38, 0x64006400, RZ, 0xfc, !PT ;  /* 0x6400640026267812 */ /* 0x000fe200078efcff */
[-C--:B------:R-:W-:Y:S01]  /*19e0*/  HFMA2.MMA R20, R39, R22.reuse, R20 ;  /* 0x0000001627147235 */ /* 0x080fe20000000014 */
[----:B------:R-:W-:Y:S01]  /*19f0*/  LOP3.LUT R36, R36, 0x64006400, RZ, 0xfc, !PT ;  /* 0x6400640024247812 */ /* 0x000fe200078efcff */
[----:B------:R-:W-:Y:S01]  /*1a00*/  HADD2 R40, R40, -1056, -1056 ;  /* 0xe420e42028287430 */ /* 0x000fe20000000000 */
[----:B------:R-:W-:Y:S01]  /*1a10*/  LOP3.LUT R34, R34, 0x3f003f, RZ, 0xc0, !PT ;  /* 0x003f003f22227812 */ /* 0x000fe200078ec0ff */
[----:B------:R-:W-:Y:S01]  /*1a20*/  HADD2 R33, R33, -1056, -1056 ;  /* 0xe420e42021217430 */ /* 0x000fe20000000000 */
[----:B------:R-:W-:Y:S01]  /*1a30*/  HFMA2.MMA R63, R35, R22, R62 ;  /* 0x00000016233f7235 */ /* 0x000fe2000000003e */
[----:B------:R-:W-:Y:S01]  /*1a40*/  HFMA2 R21, R37, R22, R61 ;  /* 0x0000001625157231 */ /* 0x000fe2000000003d */
[----:B------:R-:W-:Y:S01]  /*1a50*/  LOP3.LUT R50, R50, 0x64006400, RZ, 0xfc, !PT ;  /* 0x6400640032327812 */ /* 0x000fe200078efcff */
[----:B------:R-:W-:-:S02]  /*1a60*/  HADD2 R38, R38, -1056, -1056 ;  /* 0xe420e42026267430 */ /* 0x000fc40000000000 */
[----:B------:R-:W-:Y:S01]  /*1a70*/  HADD2 R36, R36, -1056, -1056 ;  /* 0xe420e42024247430 */ /* 0x000fe20000000000 */
[----:B------:R-:W-:Y:S01]  /*1a80*/  LOP3.LUT R34, R34, 0x64006400, RZ, 0xfc, !PT ;  /* 0x6400640022227812 */ /* 0x000fe200078efcff */
[----:B------:R-:W-:Y:S01]  /*1a90*/  HFMA2 R64, R33, R22, R64 ;  /* 0x0000001621407231 */ /* 0x000fe20000000040 */
[-C--:B------:R-:W-:Y:S01]  /*1aa0*/  HFMA2.MMA R61, R40, R23.reuse, R20 ;  /* 0x00000017283d7235 */ /* 0x080fe20000000014 */
[----:B------:R-:W-:Y:S01]  /*1ab0*/  HFMA2 R62, R38, R23, R21 ;  /* 0x00000017263e7231 */ /* 0x000fe20000000015 */
[----:B------:R-:W-:Y:S02]  /*1ac0*/  LOP3.LUT R53, R53, 0x3f003f, RZ, 0xc0, !PT ;  /* 0x003f003f35357812 */ /* 0x000fe400078ec0ff */
[----:B------:R-:W-:Y:S02]  /*1ad0*/  LOP3.LUT R22, R52, 0x64006400, RZ, 0xfc, !PT ;  /* 0x6400640034167812 */ /* 0x000fe400078efcff */
[----:B------:R-:W-:Y:S02]  /*1ae0*/  LOP3.LUT R51, R51, 0x3f003f, RZ, 0xc0, !PT ;  /* 0x003f003f33337812 */ /* 0x000fe400078ec0ff */
[----:B------:R-:W-:Y:S01]  /*1af0*/  LOP3.LUT R21, R49, 0x64006400, RZ, 0xfc, !PT ;  /* 0x6400640031157812 */ /* 0x000fe200078efcff */
[----:B------:R-:W-:Y:S01]  /*1b00*/  HADD2 R49, R50, -1056, -1056 ;  /* 0xe420e42032317430 */ /* 0x000fe20000000000 */
[----:B------:R-:W-:Y:S01]  /*1b10*/  HFMA2.MMA R63, R36, R23, R63 ;  /* 0x00000017243f7235 */ /* 0x000fe2000000003f */
[----:B------:R-:W-:Y:S01]  /*1b20*/  HADD2 R34, R34, -1056, -1056 ;  /* 0xe420e42022227430 */ /* 0x000fe20000000000 */
[----:B------:R-:W-:-:S02]  /*1b30*/  LOP3.LUT R54, R54, 0x3f003f, RZ, 0xc0, !PT ;  /* 0x003f003f36367812 */ /* 0x000fc400078ec0ff */
[----:B------:R-:W-:Y:S01]  /*1b40*/  LOP3.LUT R52, R53, 0x64006400, RZ, 0xfc, !PT ;  /* 0x6400640035347812 */ /* 0x000fe200078efcff */
[----:B------:R-:W-:Y:S01]  /*1b50*/  HADD2 R53, R22, -1056, -1056 ;  /* 0xe420e42016357430 */ /* 0x000fe20000000000 */
[----:B------:R-:W-:Y:S02]  /*1b60*/  LOP3.LUT R20, R51, 0x64006400, RZ, 0xfc, !PT ;  /* 0x6400640033147812 */ /* 0x000fe400078efcff */
[----:B------:R-:W-:Y:S01]  /*1b70*/  LOP3.LUT R59, R59, 0x3f003f, RZ, 0xc0, !PT ;  /* 0x003f003f3b3b7812 */ /* 0x000fe200078ec0ff */
[----:B------:R-:W-:Y:S01]  /*1b80*/  HFMA2 R64, R34, R23, R64 ;  /* 0x0000001722407231 */ /* 0x000fe20000000040 */
[----:B------:R-:W-:Y:S01]  /*1b90*/  LOP3.LUT R54, R54, 0x64006400, RZ, 0xfc, !PT ;  /* 0x6400640036367812 */ /* 0x000fe200078efcff */
[-C--:B0-----:R-:W-:Y:S01]  /*1ba0*/  HFMA2.MMA R61, R49, R24.reuse, R61 ;  /* 0x00000018313d7235 */ /* 0x081fe2000000003d */
        /* <DEDUP_REMOVED lines=10> */
[----:B------:R-:W-:Y:S02]  /*1c50*/  LOP3.LUT R59, R42, 0x64006400, RZ, 0xfc, !PT ;  /* 0x640064002a3b7812 */ /* 0x000fe400078efcff */
[----:B------:R-:W-:Y:S01]  /*1c60*/  LOP3.LUT R20, R47, 0x64006400, RZ, 0xfc, !PT ;  /* 0x640064002f147812 */ /* 0x000fe200078efcff */
[----:B------:R-:W-:Y:S01]  /*1c70*/  HADD2 R47, R48, -1056, -1056 ;  /* 0xe420e420302f7430 */ /* 0x000fe20000000000 */
[----:B------:R-:W-:Y:S01]  /*1c80*/  HFMA2.MMA R63, R54, R25, R63 ;  /* 0x00000019363f7235 */ /* 0x000fe2000000003f */
[----:B------:R-:W-:Y:S01]  /*1c90*/  HADD2 R52, R52, -1056, -1056 ;  /* 0xe420e42034347430 */ /* 0x000fe20000000000 */
[----:B------:R-:W-:Y:S01]  /*1ca0*/  LOP3.LUT R42, R60, 0x64006400, RZ, 0xfc, !PT ;  /* 0x640064003c2a7812 */ /* 0x000fe200078efcff */
[----:B------:R-:W-:Y:S02]  /*1cb0*/  HADD2 R59, R59, -1056, -1056 ;  /* 0xe420e4203b3b7430 */ /* 0x000fe40000000000 */
[----:B------:R-:W-:Y:S01]  /*1cc0*/  HADD2 R51, R23, -1056, -1056 ;  /* 0xe420e42017337430 */ /* 0x000fe20000000000 */
[-C--:B------:R-:W-:Y:S01]  /*1cd0*/  HFMA2.MMA R22, R47, R26.reuse, R22 ;  /* 0x0000001a2f167235 */ /* 0x080fe20000000016 */
[-C--:B------:R-:W-:Y:S01]  /*1ce0*/  HFMA2 R23, R52, R25.reuse, R21 ;  /* 0x0000001934177231 */ /* 0x080fe20000000015 */
[----:B------:R-:W-:Y:S01]  /*1cf0*/  LOP3.LUT R21, R57, 0x64006400, RZ, 0xfc, !PT ;  /* 0x6400640039157812 */ /* 0x000fe200078efcff */
[----:B------:R-:W-:Y:S01]  /*1d00*/  HFMA2 R64, R51, R24, R64 ;  /* 0x0000001833407231 */ /* 0x000fe20000000040 */
[----:B------:R-:W-:Y:S01]  /*1d10*/  HFMA2.MMA R24, R59, R26, R63 ;  /* 0x0000001a3b187235 */ /* 0x000fe2000000003f */
[----:B------:R-:W-:Y:S01]  /*1d20*/  HADD2 R42, R42, -1056, -1056 ;  /* 0xe420e4202a2a7430 */ /* 0x000fe20000000000 */
[----:B------:R-:W-:Y:S01]  /*1d30*/  LOP3.LUT R61, R44, 0x64006400, RZ, 0xfc, !PT ;  /* 0x640064002c3d7812 */ /* 0x000fe200078efcff */
[----:B------:R-:W-:Y:S01]  /*1d40*/  HADD2 R48, R21, -1056, -1056 ;  /* 0xe420e42015307430 */ /* 0x000fe20000000000 */
[----:B------:R-:W-:Y:S01]  /*1d50*/  LOP3.LUT R44, R56, 0x64006400, RZ, 0xfc, !PT ;  /* 0x64006400382c7812 */ /* 0x000fe200078efcff */
[----:B------:R-:W-:Y:S01]  /*1d60*/  HADD2 R57, R20, -1056, -1056 ;  /* 0xe420e42014397430 */ /* 0x000fe20000000000 */
[----:B------:R-:W-:Y:S01]  /*1d70*/  LOP3.LUT R56, R58, 0x64006400, RZ, 0xfc, !PT ;  /* 0x640064003a387812 */ /* 0x000fe200078efcff */
[----:B------:R-:W-:Y:S01]  /*1d80*/  HFMA2.MMA R22, R42, R27, R22 ;  /* 0x0000001b2a167235 */ /* 0x000fe20000000016 */
[----:B------:R-:W-:-:S02]  /*1d90*/  HFMA2 R64, R62, R25, R64 ;  /* 0x000000193e407231 */ /* 0x000fc40000000040 */
[----:B------:R-:W-:Y:S01]  /*1da0*/  HADD2 R61, R61, -1056, -1056 ;  /* 0xe420e4203d3d7430 */ /* 0x000fe20000000000 */
[----:B------:R-:W-:Y:S01]  /*1db0*/  HFMA2.MMA R24, R48, R27, R24 ;  /* 0x0000001b30187235 */ /* 0x000fe20000000018 */
[-C--:B------:R-:W-:Y:S02]  /*1dc0*/  HFMA2 R23, R57, R26.reuse, R23 ;  /* 0x0000001a39177231 */ /* 0x080fe40000000017 */
[----:B------:R-:W-:Y:S02]  /*1dd0*/  HADD2 R44, R44, -1056, -1056 ;  /* 0xe420e4202c2c7430 */ /* 0x000fe40000000000 */
        /* <DEDUP_REMOVED lines=25> */
[-C--:B------:R-:W-:Y:S02]  /*1f70*/  HFMA2 R60, R38, R23.reuse, R60 ;  /* 0x00000017263c7231 */ /* 0x080fe4000000003c */
[----:B------:R-:W-:Y:S01]  /*1f80*/  HFMA2 R21, R33, R22, R21 ;  /* 0x0000001621157231 */ /* 0x000fe20000000015 */
[-C--:B------:R-:W-:Y:S01]  /*1f90*/  HFMA2.MMA R20, R39, R22.reuse, R58 ;  /* 0x0000001627147235 */ /* 0x080fe2000000003a */
[----:B--2---:R-:W-:Y:S01]  /*1fa0*/  HFMA2 R60, R55, R24, R60 ;  /* 0x00000018373c7231 */ /* 0x004fe2000000003c */
[----:B------:R-:W-:Y:S01]  /*1fb0*/  HFMA2.MMA R63, R35, R22, R63 ;  /* 0x00000016233f7235 */ /* 0x000fe2000000003f */
[----:B------:R-:W-:-:S02]  /*1fc0*/  HFMA2 R21, R34, R23, R21 ;  /* 0x0000001722157231 */ /* 0x000fc40000000015 */
[----:B------:R-:W-:Y:S02]  /*1fd0*/  HFMA2 R60, R52, R25, R60 ;  /* 0x00000019343c7231 */ /* 0x000fe4000000003c */
[----:B------:R-:W-:Y:S01]  /*1fe0*/  HFMA2 R21, R51, R24, R21 ;  /* 0x0000001833157231 */ /* 0x000fe20000000015 */
        /* <DEDUP_REMOVED lines=8> */
[----:B------:R-:W-:Y:S01]  /*2070*/  HFMA2.MMA R63, R54, R25, R63 ;  /* 0x00000019363f7235 */ /* 0x000fe2000000003f */
[----:B------:R-:W-:-:S04]  /*2080*/  HFMA2 R25, R62, R25, R21 ;  /* 0x000000193e197231 */ /* 0x000fc80000000015 */
[----:B------:R-:W-:Y:S01]  /*2090*/  HFMA2 R25, R61, R26, R25 ;  /* 0x0000001a3d197231 */ /* 0x000fe20000000019 */
[-C--:B------:R-:W-:Y:S02]  /*20a0*/  HFMA2.MMA R21, R47, R26.reuse, R20 ;  /* 0x0000001a2f157235 */ /* 0x080fe40000000014 */
[----:B------:R-:W-:Y:S01]  /*20b0*/  HFMA2.MMA R24, R59, R26, R63 ;  /* 0x0000001a3b187235 */ /* 0x000fe2000000003f */
[----:B------:R-:W-:-:S04]  /*20c0*/  HFMA2 R25, R56, R27, R25 ;  /* 0x0000001b38197231 */ /* 0x000fc80000000019 */
[----:B------:R-:W-:Y:S01]  /*20d0*/  HADD2 R25, R25.H0_H0, R25.H1_H1 ;  /* 0x3000001919197230 */ /* 0x000fe20000000800 */
        /* <DEDUP_REMOVED lines=54> */
[----:B------:R-:W2:Y:S01]  /*2440*/  LDS.128 R24, [UR4+0xd0] ;  /* 0x0000d004ff187984 */ /* 0x000ea20008000c00 */
        /* <DEDUP_REMOVED lines=40> */
.L_x_615:
[----:B------:R-:W-:Y:S05]  /*26d0*/  @!P1 BRA `(.L_x_616) ;  /* 0x0000001000f09947 */ /* 0x000fea0003800000 */
[----:B------:R-:W-:Y:S02]  /*26e0*/  IMAD R17, R5, 0xc, RZ ;  /* 0x0000000c05117824 */ /* 0x000fe400078e02ff */
[----:B------:R-:W-:-:S05]  /*26f0*/  IMAD.WIDE.U32 R18, R41, 0xc, R2 ;  /* 0x0000000c29127825 */ /* 0x000fca00078e0002 */
[----:B------:R-:W-:-:S03]  /*2700*/  IADD3 R19, R19, R17, RZ ;  /* 0x0000001113137210 */ /* 0x000fc60007ffe0ff */
[C---:B------:R-:W-:Y:S02]  /*2710*/  IMAD.WIDE R24, R41.reuse, 0x4, R18 ;  /* 0x0000000429187825 */ /* 0x040fe400078e0212 */
[----:B-----5:R-:W2:Y:S02]  /*2720*/  LDG.E.128.CONSTANT R28, desc[UR8][R18.64] ;  /* 0x00000008121c7981 */ /* 0x020ea4000c1e9d00 */
[----:B------:R-:W-:Y:S02]  /*2730*/  IMAD.WIDE R20, R41, 0x4, R24 ;  /* 0x0000000429147825 */ /* 0x000fe400078e0218 */
[----:B------:R-:W3:Y:S04]  /*2740*/  LDG.E.128.CONSTANT R24, desc[UR8][R24.64] ;  /* 0x0000000818187981 */ /* 0x000ee8000c1e9d00 */
[----:B------:R-:W4:Y:S01]  /*2750*/  LDG.E.128.CONSTANT R20, desc[UR8][R20.64] ;  /* 0x0000000814147981 */ /* 0x000f22000c1e9d00 */
[----:B------:R-:W-:-:S02]  /*2760*/  ISETP.GE.AND P0, PT, R45, 0x2, PT ;  /* 0x000000022d00780c */ /* 0x000fc40003f06270 */
[----:B------:R-:W-:Y:S02]  /*2770*/  PRMT R16, R16, 0x5410, R15 ;  /* 0x0000541010107816 */ /* 0x000fe4000000000f */
[----:B------:R-:W-:Y:S02]  /*2780*/  PRMT R14, R14, 0x5410, R13 ;  /* 0x000054100e0e7816 */ /* 0x000fe4000000000d */
[--C-:B----4-:R-:W-:Y:S02]  /*2790*/  SHF.R.U32.HI R48, RZ, 0x8, R20.reuse ;  /* 0x00000008ff307819 */ /* 0x110fe40000011614 */
[--C-:B------:R-:W-:Y:S02]  /*27a0*/  SHF.R.U32.HI R60, RZ, 0xa, R20.reuse ;  /* 0x0000000aff3c7819 */ /* 0x100fe40000011614 */
[----:B------:R-:W-:Y:S02]  /*27b0*/  LOP3.LUT R50, R20, 0x3f003f, RZ, 0xc0, !PT ;  /* 0x003f003f14327812 */ /* 0x000fe400078ec0ff */
[----:B------:R-:W-:-:S02]  /*27c0*/  SHF.R.U32.HI R51, RZ, 0x6, R20 ;  /* 0x00000006ff337819 */ /* 0x000fc40000011614 */
[--C-:B------:R-:W-:Y:S02]  /*27d0*/  SHF.R.U32.HI R47, RZ, 0x8, R21.reuse ;  /* 0x00000008ff2f7819 */ /* 0x100fe40000011615 */
[--C-:B------:R-:W-:Y:S02]  /*27e0*/  SHF.R.U32.HI R56, RZ, 0xa, R21.reuse ;  /* 0x0000000aff387819 */ /* 0x100fe40000011615 */
[----:B------:R-:W-:Y:S02]  /*27f0*/  LOP3.LUT R49, R21, 0x3f003f, RZ, 0xc0, !PT ;  /* 0x003f003f15317812 */ /* 0x000fe400078ec0ff */
[----:B------:R-:W-:Y:S02]  /*2800*/  SHF.R.U32.HI R53, RZ, 0x6, R21 ;  /* 0x00000006ff357819 */ /* 0x000fe40000011615 */
[--C-:B------:R-:W-:Y:S02]  /*2810*/  SHF.R.U32.HI R42, RZ, 0x8, R22.reuse ;  /* 0x00000008ff2a7819 */ /* 0x100fe40000011616 */
[----:B------:R-:W-:-:S02]  /*2820*/  SHF.R.U32.HI R57, RZ, 0xa, R22 ;  /* 0x0000000aff397819 */ /* 0x000fc40000011616 */
[----:B------:R-:W-:Y:S02]  /*2830*/  LOP3.LUT R52, R22, 0x3f003f, RZ, 0xc0, !PT ;  /* 0x003f003f16347812 */ /* 0x000fe400078ec0ff */
[----:B------:R-:W-:Y:S02]  /*2840*/  SHF.R.U32.HI R54, RZ, 0x6, R22 ;  /* 0x00000006ff367819 */ /* 0x000fe40000011616 */
[----:B------:R-:W-:Y:S02]  /*2850*/  LOP3.LUT R55, R23, 0x3f003f, RZ, 0xc0, !PT ;  /* 0x003f003f17377812 */ /* 0x000fe400078ec0ff */
[--C-:B------:R-:W-:Y:S02]  /*2860*/  SHF.R.U32.HI R44, RZ, 0x8, R23.reuse ;  /* 0x00000008ff2c7819 */ /* 0x100fe40000011617 */
[--C-:B------:R-:W-:Y:S02]  /*2870*/  SHF.R.U32.HI R58, RZ, 0xa, R23.reuse ;  /* 0x0000000aff3a7819 */ /* 0x100fe40000011617 */
[----:B------:R-:W-:-:S02]  /*2880*/  SHF.R.U32.HI R59, RZ, 0x6, R23 ;  /* 0x00000006ff3b7819 */ /* 0x000fc40000011617 */
[----:B------:R-:W0:Y:S01]  /*2890*/  LDS.128 R20, [UR4+0x20] ;  /* 0x00002004ff147984 */ /* 0x000e220008000c00 */
[----:B--2---:R-:W-:Y:S02]  /*28a0*/  SHF.R.U32.HI R19, RZ, 0xc, R30 ;  /* 0x0000000cff137819 */ /* 0x004fe4000001161e */
[--C-:B------:R-:W-:Y:S02]  /*28b0*/  SHF.R.U32.HI R34, RZ, 0xc, R29.reuse ;  /* 0x0000000cff227819 */ /* 0x100fe4000001161d */
[----:B------:R-:W-:Y:S02]  /*28c0*/  LOP3.LUT R61, R29, 0x3f003f, RZ, 0xc0, !PT ;  /* 0x003f003f1d3d7812 */ /* 0x000fe400078ec0ff */
[----:B------:R-:W-:Y:S02]  /*28d0*/  SHF.R.U32.HI R62, RZ, 0x6, R29 ;  /* 0x00000006ff3e7819 */ /* 0x000fe4000001161d */
[----:B------:R-:W-:Y:S02]  /*28e0*/  SHF.R.U32.HI R29, RZ, 0xc, R31 ;  /* 0x0000000cff1d7819 */ /* 0x000fe4000001161f */
[----:B------:R-:W-:-:S02]  /*28f0*/  LOP3.LUT R19, R19, 0xf000f, RZ, 0xc0, !PT ;  /* 0x000f000f13137812 */ /* 0x000fc400078ec0ff */
[----:B------:R-:W-:Y:S02]  /*2900*/  LOP3.LUT R29, R29, 0xf000f, RZ, 0xc0, !PT ;  /* 0x000f000f1d1d7812 */ /* 0x000fe400078ec0ff */
[----:B------:R-:W-:Y:S02]  /*2910*/  LOP3.LUT R42, R19, 0x300030, R42, 0xf8, !PT ;  /* 0x00300030132a7812 */ /* 0x000fe400078ef82a */
[--C-:B---3--:R-:W-:Y:S02]  /*2920*/  SHF.R.U32.HI R19, RZ, 0xc, R24.reuse ;  /* 0x0000000cff137819 */ /* 0x108fe40000011618 */
[----:B------:R-:W-:Y:S02]  /*2930*/  LOP3.LUT R39, R24, 0x3f003f, RZ, 0xc0, !PT ;  /* 0x003f003f18277812 */ /* 0x000fe400078ec0ff */
[----:B------:R-:W-:Y:S02]  /*2940*/  SHF.R.U32.HI R40, RZ, 0x6, R24 ;  /* 0x00000006ff287819 */ /* 0x000fe40000011618 */
[----:B------:R-:W-:-:S02]  /*2950*/  LOP3.LUT R44, R29, 0x300030, R44, 0xf8, !PT ;  /* 0x003000301d2c7812 */ /* 0x000fc400078ef82c */
[----:B------:R-:W-:Y:S02]  /*2960*/  SHF.R.U32.HI R24, RZ, 0xc, R25 ;  /* 0x0000000cff187819 */ /* 0x000fe40000011619 */
[----:B------:R-:W-:Y:S02]  /*2970*/  SHF.R.U32.HI R33, RZ, 0xc, R28 ;  /* 0x0000000cff217819 */ /* 0x000fe4000001161c */
[----:B------:R-:W-:Y:S02]  /*2980*/  LOP3.LUT R32, R28, 0x3f003f, RZ, 0xc0, !PT ;  /* 0x003f003f1c207812 */ /* 0x000fe400078ec0ff */
[----:B------:R-:W-:Y:S02]  /*2990*/  LOP3.LUT R18, R30, 0x3f003f, RZ, 0xc0, !PT ;  /* 0x003f003f1e127812 */ /* 0x000fe400078ec0ff */
[----:B------:R-:W-:Y:S02]  /*29a0*/  SHF.R.U32.HI R29, RZ, 0xc, R26 ;  /* 0x0000000cff1d7819 */ /* 0x000fe4000001161a */
[----:B------:R-:W-:-:S02]  /*29b0*/  LOP3.LUT R19, R19, 0xf000f, RZ, 0xc0, !PT ;  /* 0x000f000f13137812 */ /* 0x000fc400078ec0ff */
[----:B------:R-:W-:Y:S02]  /*29c0*/  SHF.R.U32.HI R28, RZ, 0x6, R28 ;  /* 0x00000006ff1c7819 */ /* 0x000fe4000001161c */
[----:B------:R-:W-:Y:S02]  /*29d0*/  SHF.R.U32.HI R30, RZ, 0x6, R30 ;  /* 0x00000006ff1e7819 */ /* 0x000fe4000001161e */
[----:B------:R-:W-:Y:S02]  /*29e0*/  LOP3.LUT R37, R25, 0x3f003f, RZ, 0xc0, !PT ;  /* 0x003f003f19257812 */ /* 0x000fe400078ec0ff */
[----:B------:R-:W-:Y:S02]  /*29f0*/  SHF.R.U32.HI R38, RZ, 0x6, R25 ;  /* 0x00000006ff267819 */ /* 0x000fe40000011619 */
[----:B------:R-:W-:Y:S02]  /*2a00*/  LOP3.LUT R25, R24, 0xf000f, RZ, 0xc0, !PT ;  /* 0x000f000f18197812 */ /* 0x000fe400078ec0ff */
[----:B------:R-:W-:-:S02]  /*2a10*/  LOP3.LUT R17, R31, 0x3f003f, RZ, 0xc0, !PT ;  /* 0x003f003f1f117812 */ /* 0x000fc400078ec0ff */
[----:B------:R-:W-:Y:S02]  /*2a20*/  LOP3.LUT R24, R29, 0xf000f, RZ, 0xc0, !PT ;  /* 0x000f000f1d187812 */ /* 0x000fe400078ec0ff */
[----:B------:R-:W-:Y:S02]  /*2a30*/  LOP3.LUT R60, R19, 0x300030, R60, 0xf8, !PT ;  /* 0x00300030133c7812 */ /* 0x000fe400078ef83c */
[----:B------:R-:W-:Y:S02]  /*2a40*/  SHF.R.U32.HI R31, RZ, 0x6, R31 ;  /* 0x00000006ff1f7819 */ /* 0x000fe4000001161f */
[----:B------:R-:W-:Y:S02]  /*2a50*/  LOP3.LUT R33, R33, 0xf000f, RZ, 0xc0, !PT ;  /* 0x000f000f21217812 */ /* 0x000fe400078ec0ff */
[----:B------:R-:W-:Y:S02]  /*2a60*/  LOP3.LUT R34, R34, 0xf000f, RZ, 0xc0, !PT ;  /* 0x000f000f22227812 */ /* 0x000fe400078ec0ff */
[----:B------:R-:W-:-:S02]  /*2a70*/  LOP3.LUT R32, R32, 0x64006400, RZ, 0xfc, !PT ;  /* 0x6400640020207812 */ /* 0x000fc400078efcff */
[----:B------:R-:W-:Y:S02]  /*2a80*/  LOP3.LUT R28, R28, 0x3f003f, RZ, 0xc0, !PT ;  /* 0x003f003f1c1c7812 */ /* 0x000fe400078ec0ff */
[----:B------:R-:W-:Y:S02]  /*2a90*/  LOP3.LUT R18, R18, 0x64006400, RZ, 0xfc, !PT ;  /* 0x6400640012127812 */ /* 0x000fe400078efcff */
[----:B------:R-:W-:Y:S02]  /*2aa0*/  LOP3.LUT R19, R30, 0x3f003f, RZ, 0xc0, !PT ;  /* 0x003f003f1e137812 */ /* 0x000fe400078ec0ff */
[----:B------:R-:W-:Y:S02]  /*2ab0*/  LOP3.LUT R56, R25, 0x300030, R56, 0xf8, !PT ;  /* 0x0030003019387812 */ /* 0x000fe400078ef838 */
[----:B------:R-:W-:Y:S02]  /*2ac0*/  LOP3.LUT R57, R24, 0x300030, R57, 0xf8, !PT ;  /* 0x0030003018397812 */ /* 0x000fe400078ef839 */
[----:B------:R-:W-:-:S02]  /*2ad0*/  LOP3.LUT R48, R33, 0x300030, R48, 0xf8, !PT ;  /* 0x0030003021307812 */ /* 0x000fc400078ef830 */
[----:B------:R-:W-:Y:S02]  /*2ae0*/  LOP3.LUT R47, R34, 0x300030, R47, 0xf8, !PT ;  /* 0x00300030222f7812 */ /* 0x000fe400078ef82f */
[----:B------:R-:W-:Y:S01]  /*2af0*/  LOP3.LUT R25, R31, 0x3f003f, RZ, 0xc0, !PT ;  /* 0x003f003f1f197812 */ /* 0x000fe200078ec0ff */
[----:B------:R-:W-:Y:S01]  /*2b00*/  HADD2 R31, R32, -1056, -1056 ;  /* 0xe420e420201f7430 */ /* 0x000fe20000000000 */
[----:B------:R-:W-:Y:S02]  /*2b10*/  LOP3.LUT R28, R28, 0x64006400, RZ, 0xfc, !PT ;  /* 0x640064001c1c7812 */ /* 0x000fe400078efcff */
[----:B------:R-:W-:Y:S01]  /*2b20*/  LOP3.LUT R24, R19, 0x64006400, RZ, 0xfc, !PT ;  /* 0x6400640013187812 */ /* 0x000fe200078efcff */
[----:B------:R-:W-:Y:S01]  /*2b30*/  HADD2 R19, R18, -1056, -1056 ;  /* 0xe420e42012137430 */ /* 0x000fe20000000000 */
[----:B------:R-:W-:Y:S02]  /*2b40*/  LOP3.LUT R33, R27, 0x3f003f, RZ, 0xc0, !PT ;  /* 0x003f003f1b217812 */ /* 0x000fe400078ec0ff */
[----:B------:R-:W-:-:S02]  /*2b50*/  SHF.R.U32.HI R34, RZ, 0x6, R27 ;  /* 0x00000006ff227819 */ /* 0x000fc4000001161b */
[----:B------:R-:W-:Y:S02]  /*2b60*/  SHF.R.U32.HI R27, RZ, 0xc, R27 ;  /* 0x0000000cff1b7819 */ /* 0x000fe4000001161b */
[----:B------:R-:W-:Y:S02]  /*2b70*/  LOP3.LUT R29, R61, 0x64006400, RZ, 0xfc, !PT ;  /* 0x640064003d1d7812 */ /* 0x000fe400078efcff */
[----:B------:R-:W-:Y:S02]  /*2b80*/  LOP3.LUT R17, R17, 0x64006400, RZ, 0xfc, !PT ;  /* 0x6400640011117812 */ /* 0x000fe400078efcff */
[----:B------:R-:W-:Y:S01]  /*2b90*/  LOP3.LUT R62, R62, 0x3f003f, RZ, 0xc0, !PT ;  /* 0x003f003f3e3e7812 */ /* 0x000fe200078ec0ff */
[----:B------:R-:W-:Y:S01]  /*2ba0*/  HADD2 R32, R28, -1056, -1056 ;  /* 0xe420e4201c207430 */ /* 0x000fe20000000000 */
[----:B------:R-:W-:Y:S01]  /*2bb0*/  LOP3.LUT R35, R26, 0x3f003f, RZ, 0xc0, !PT ;  /* 0x003f003f1a237812 */ /* 0x000fe200078ec0ff */
[----:B------:R-:W-:Y:S01]  /*2bc0*/  HADD2 R28, R24, -1056, -1056 ;  /* 0xe420e420181c7430 */ /* 0x000fe20000000000 */
[----:B------:R-:W-:Y:S01]  /*2bd0*/  SHF.R.U32.HI R36, RZ, 0x6, R26 ;  /* 0x00000006ff247819 */ /* 0x000fe2000001161a */
[----:B------:R-:W-:Y:S01]  /*2be0*/  HADD2 R29, R29, -1056, -1056 ;  /* 0xe420e4201d1d7430 */ /* 0x000fe20000000000 */
[----:B------:R-:W-:Y:S01]  /*2bf0*/  LOP3.LUT R27, R27, 0xf000f, RZ, 0xc0, !PT ;  /* 0x000f000f1b1b7812 */ /* 0x000fe200078ec0ff */
[----:B------:R-:W-:Y:S01]  /*2c00*/  HADD2 R17, R17, -1056, -1056 ;  /* 0xe420e42011117430 */ /* 0x000fe20000000000 */
[----:B------:R-:W-:Y:S01]  /*2c10*/  LOP3.LUT R30, R62, 0x64006400, RZ, 0xfc, !PT ;  /* 0x640064003e1e7812 */ /* 0x000fe200078efcff */
[-C--:B0-----:R-:W-:Y:S01]  /*2c20*/  HFMA2.MMA R24, R31, R20.reuse, RZ ;  /* 0x000000141f187235 */ /* 0x081fe200000000ff */
[----:B------:R-:W-:Y:S01]  /*2c30*/  LOP3.LUT R18, R25, 0x64006400, RZ, 0xfc, !PT ;  /* 0x6400640019127812 */ /* 0x000fe200078efcff */
[----:B------:R-:W-:Y:S01]  /*2c40*/  HFMA2.MMA R26, R19, R20, RZ ;  /* 0x00000014131a7235 */ /* 0x000fe200000000ff */
[----:B------:R-:W-:Y:S01]  /*2c50*/  LOP3.LUT R58, R27, 0x300030, R58, 0xf8, !PT ;  /* 0x003000301b3a7812 */ /* 0x000fe200078ef83a */
[----:B------:R-:W-:-:S02]  /*2c60*/  HFMA2 R25, R29, R20, RZ.H0_H0 ;  /* 0x000000141d197231 */ /* 0x000fc400000400ff */
[----:B------:R-:W-:Y:S02]  /*2c70*/  HFMA2 R27, R17, R20, RZ.H0_H0 ;  /* 0x00000014111b7231 */ /* 0x000fe400000400ff */
[----:B------:R-:W-:Y:S02]  /*2c80*/  HADD2 R30, R30, -1056, -1056 ;  /* 0xe420e4201e1e7430 */ /* 0x000fe40000000000 */
[----:B------:R-:W-:Y:S01]  /*2c90*/  HADD2 R18, R18, -1056, -1056 ;  /* 0xe420e42012127430 */ /* 0x000fe20000000000 */
[-C--:B------:R-:W-:Y:S01]  /*2ca0*/  HFMA2.MMA R20, R32, R21.reuse, R24 ;  /* 0x0000001520147235 */ /* 0x080fe20000000018 */
[-C--:B------:R-:W-:Y:S01]  /*2cb0*/  HFMA2 R61, R30, R21.reuse, R25 ;  /* 0x000000151e3d7231 */ /* 0x080fe20000000019 */
[----:B------:R-:W-:Y:S01]  /*2cc0*/  HFMA2.MMA R62, R28, R21, R26 ;  /* 0x000000151c3e7235 */ /* 0x000fe2000000001a */
[----:B------:R-:W-:Y:S02]  /*2cd0*/  HFMA2 R64, R18, R21, R27 ;  /* 0x0000001512407231 */ /* 0x000fe4000000001b */
[----:B------:R-:W0:Y:S01]  /*2ce0*/  LDS.128 R24, [UR4+0x30] ;  /* 0x00003004ff187984 */ /* 0x000e220008000c00 */
[----:B------:R-:W-:-:S02]  /*2cf0*/  LOP3.LUT R39, R39, 0x64006400, RZ, 0xfc, !PT ;  /* 0x6400640027277812 */ /* 0x000fc400078efcff */
[----:B------:R-:W-:Y:S02]  /*2d00*/  LOP3.LUT R35, R35, 0x64006400, RZ, 0xfc, !PT ;  /* 0x6400640023237812 */ /* 0x000fe400078efcff */
[----:B------:R-:W-:Y:S01]  /*2d10*/  LOP3.LUT R40, R40, 0x3f003f, RZ, 0xc0, !PT ;  /* 0x003f003f28287812 */ /* 0x000fe200078ec0ff */
[----:B------:R-:W-:Y:S01]  /*2d20*/  HADD2 R39, R39, -1056, -1056 ;  /* 0xe420e42027277430 */ /* 0x000fe20000000000 */
[----:B------:R-:W-:Y:S02]  /*2d30*/  LOP3.LUT R37, R37, 0x64006400, RZ, 0xfc, !PT ;  /* 0x6400640025257812 */ /* 0x000fe400078efcff */
[----:B------:R-:W-:Y:S01]  /*2d40*/  LOP3.LUT R38, R38, 0x3f003f, RZ, 0xc0, !PT ;  /* 0x003f003f26267812 */ /* 0x000fe200078ec0ff */
[----:B------:R-:W-:Y:S01]  /*2d50*/  HADD2 R35, R35, -1056, -1056 ;  /* 0xe420e42023237430 */ /* 0x000fe20000000000 */
[----:B------:R-:W-:Y:S02]  /*2d60*/  LOP3.LUT R36, R36, 0x3f003f, RZ, 0xc0, !PT ;  /* 0x003f003f24247812 */ /* 0x000fe400078ec0ff */
[----:B------:R-:W-:-:S02]  /*2d70*/  LOP3.LUT R40, R40, 0x64006400, RZ, 0xfc, !PT ;  /* 0x6400640028287812 */ /* 0x000fc400078efcff */
        /* <DEDUP_REMOVED lines=210> */
.L_x_616:
[----:B------:R-:W-:Y:S01]  /*3aa0*/  IADD3 R43, R43, 0x20, RZ ;  /* 0x000000202b2b7810 */ /* 0x000fe20007ffe0ff */
[----:B-1----:R-:W-:Y:S01]  /*3ab0*/  IMAD.WIDE.U32 R2, R41, 0x18, R2 ;  /* 0x0000001829027825 */ /* 0x002fe200078e0002 */
[----:B------:R-:W-:Y:S02]  /*3ac0*/  UIADD3 UR4, UR4, 0x40, URZ ;  /* 0x0000004004047890 */ /* 0x000fe4000fffe03f */
[----:B------:R-:W-:Y:S01]  /*3ad0*/  ISETP.GE.AND P0, PT, R43, UR5, PT ;  /* 0x000000052b007c0c */ /* 0x000fe2000bf06270 */
[----:B------:R-:W-:Y:S01]  /*3ae0*/  IMAD R17, R5, 0x18, RZ ;  /* 0x0000001805117824 */ /* 0x000fe200078e02ff */
[----:B------:R-:W-:-:S04]  /*3af0*/  ISETP.LT.AND P2, PT, R43, R46, PT ;  /* 0x0000002e2b00720c */ /* 0x000fc80003f41270 */
[----:B------:R-:W-:-:S09]  /*3b00*/  IADD3 R3, R3, R17, RZ ;  /* 0x0000001103037210 */ /* 0x000fd20007ffe0ff */
[----:B------:R-:W-:Y:S05]  /*3b10*/  @!P0 BRA P2, `(.L_x_617) ;  /* 0xffffffd800008947 */ /* 0x000fea000103ffff */
.L_x_614:
[----:B------:R-:W-:Y:S01]  /*3b20*/  ISETP.GE.AND P0, PT, R43, R46, PT ;  /* 0x0000002e2b00720c */ /* 0x000fe20003f06270 */
[----:B------:R-:W-:-:S03]  /*3b30*/  ULDC UR5, c[0x0][0x260] ;  /* 0x0000980000057ab9 */ /* 0x000fc60000000800 */
[----:B------:R-:W-:Y:S01]  /*3b40*/  ISETP.GE.OR P0, PT, R43, UR5, P0 ;  /* 0x000000052b007c0c */ /* 0x000fe20008706670 */
[----:B------:R-:W-:-:S12]  /*3b50*/  ULDC UR5, c[0x0][0x260] ;  /* 0x0000980000057ab9 */ /* 0x000fd80000000800 */
[----:B------:R-:W-:Y:S05]  /*3b60*/  @P0 BRA `(.L_x_618) ;  /* 0x0000002400180947 */ /* 0x000fea0003800000 */
.L_x_620:
[----:B------:R-:W0:Y:S01]  /*3b70*/  LDC R41, c[0x0][0x23c] ;  /* 0x00008f00ff297b82 */ /* 0x000e220000000800 */
[----:B-----5:R-:W-:Y:S02]  /*3b80*/  MOV R36, R2 ;  /* 0x0000000200247202 */ /* 0x020fe40000000f00 */
[----:B------:R-:W-:-:S03]  /*3b90*/  MOV R37, R3 ;  /* 0x0000000300257202 */ /* 0x000fc60000000f00 */
[----:B0-----:R-:W-:-:S03]  /*3ba0*/  IMAD.WIDE R32, R41, 0x4, R36 ;  /* 0x0000000429207825 */ /* 0x001fc600078e0224 */
[----:B-----5:R-:W5:Y:S01]  /*3bb0*/  LDG.E.128.CONSTANT R36, desc[UR8][R36.64] ;  /* 0x0000000824247981 */ /* 0x020f62000c1e9d00 */
[----:B------:R-:W-:-:S03]  /*3bc0*/  IMAD.WIDE R28, R41, 0x4, R32 ;  /* 0x00000004291c7825 */ /* 0x000fc600078e0220 */
[----:B------:R-:W5:Y:S01]  /*3bd0*/  LDG.E.128.CONSTANT R32, desc[UR8][R32.64] ;  /* 0x0000000820207981 */ /* 0x000f62000c1e9d00 */
[----:B------:R-:W-:-:S03]  /*3be0*/  IMAD.WIDE R2, R41, 0x4, R28 ;  /* 0x0000000429027825 */ /* 0x000fc600078e021c */
[----:B------:R-:W5:Y:S04]  /*3bf0*/  LDG.E.128.CONSTANT R28, desc[UR8][R28.64] ;  /* 0x000000081c1c7981 */ /* 0x000f68000c1e9d00 */
[----:B------:R0:W5:Y:S01]  /*3c00*/  LDG.E.128.CONSTANT R24, desc[UR8][R2.64] ;  /* 0x0000000802187981 */ /* 0x000162000c1e9d00 */
[----:B------:R-:W-:Y:S01]  /*3c10*/  IMAD.WIDE R100, R41, 0x4, R2 ;  /* 0x0000000429647825 */ /* 0x000fe200078e0202 */
[----:B------:R-:W-:Y:S06]  /*3c20*/  @!P1 BRA `(.L_x_619) ;  /* 0x0000002000c89947 */ /* 0x000fec0003800000 */
[----:B------:R-:W2:Y:S01]  /*3c30*/  LDG.E.128.CONSTANT R20, desc[UR8][R100.64] ;  /* 0x0000000864147981 */ /* 0x000ea2000c1e9d00 */
[----:B-----5:R-:W-:Y:S02]  /*3c40*/  SHF.R.U32.HI R40, RZ, 0xf, R36 ;  /* 0x0000000fff287819 */ /* 0x020fe40000011624 */
[----:B------:R-:W-:Y:S02]  /*3c50*/  SHF.R.U32.HI R42, RZ, 0xf, R37 ;  /* 0x0000000fff2a7819 */ /* 0x000fe40000011625 */
[C---:B------:R-:W-:Y:S02]  /*3c60*/  LOP3.LUT R76, R39.reuse, 0x1f001f, RZ, 0xc0, !PT ;  /* 0x001f001f274c7812 */ /* 0x040fe400078ec0ff */
[----:B0-----:R-:W-:Y:S02]  /*3c70*/  LOP3.LUT R2, R39, 0x3e003e0, RZ, 0xc0, !PT ;  /* 0x03e003e027027812 */ /* 0x001fe400078ec0ff */
[--C-:B------:R-:W-:Y:S02]  /*3c80*/  SHF.R.U32.HI R52, RZ, 0xf, R39.reuse ;  /* 0x0000000fff347819 */ /* 0x100fe40000011627 */
[----:B------:R-:W-:-:S02]  /*3c90*/  SHF.R.U32.HI R57, RZ, 0xa, R39 ;  /* 0x0000000aff397819 */ /* 0x000fc40000011627 */
[----:B------:R-:W-:Y:S02]  /*3ca0*/  SHF.R.U32.HI R39, RZ, 0xe, R32 ;  /* 0x0000000eff277819 */ /* 0x000fe40000011620 */
[----:B------:R-:W-:Y:S02]  /*3cb0*/  SHF.R.U32.HI R49, RZ, 0xe, R33 ;  /* 0x0000000eff317819 */ /* 0x000fe40000011621 */
[----:B------:R-:W-:Y:S02]  /*3cc0*/  LOP3.LUT R40, R40, 0x10001, RZ, 0xc0, !PT ;  /* 0x0001000128287812 */ /* 0x000fe400078ec0ff */
[----:B------:R-:W-:Y:S02]  /*3cd0*/  LOP3.LUT R42, R42, 0x10001, RZ, 0xc0, !PT ;  /* 0x000100012a2a7812 */ /* 0x000fe400078ec0ff */
[----:B------:R-:W-:Y:S02]  /*3ce0*/  SHF.R.U32.HI R44, RZ, 0xf, R38 ;  /* 0x0000000fff2c7819 */ /* 0x000fe40000011626 */
[----:B------:R-:W-:-:S02]  /*3cf0*/  LOP3.LUT R60, R32, 0x1f001f, RZ, 0xc0, !PT ;  /* 0x001f001f203c7812 */ /* 0x000fc400078ec0ff */
[----:B------:R-:W-:Y:S02]  /*3d00*/  LOP3.LUT R3, R32, 0x3e003e0, RZ, 0xc0, !PT ;  /* 0x03e003e020037812 */ /* 0x000fe400078ec0ff */
[----:B------:R-:W-:Y:S02]  /*3d10*/  SHF.R.U32.HI R53, RZ, 0xa, R32 ;  /* 0x0000000aff357819 */ /* 0x000fe40000011620 */
[C---:B------:R-:W-:Y:S02]  /*3d20*/  LOP3.LUT R72, R33.reuse, 0x1f001f, RZ, 0xc0, !PT ;  /* 0x001f001f21487812 */ /* 0x040fe400078ec0ff */
[----:B------:R-:W-:Y:S02]  /*3d30*/  LOP3.LUT R18, R33, 0x3e003e0, RZ, 0xc0, !PT ;  /* 0x03e003e021127812 */ /* 0x000fe400078ec0ff */
[----:B------:R-:W-:Y:S02]  /*3d40*/  SHF.R.U32.HI R54, RZ, 0xa, R33 ;  /* 0x0000000aff367819 */ /* 0x000fe40000011621 */
[----:B------:R-:W-:-:S02]  /*3d50*/  SHF.R.U32.HI R32, RZ, 0xd, R28 ;  /* 0x0000000dff207819 */ /* 0x000fc4000001161c */
[----:B------:R-:W-:Y:S02]  /*3d60*/  SHF.R.U32.HI R33, RZ, 0xd, R29 ;  /* 0x0000000dff217819 */ /* 0x000fe4000001161d */
[----:B------:R-:W-:Y:S02]  /*3d70*/  LOP3.LUT R39, R40, 0x20002, R39, 0xf8, !PT ;  /* 0x0002000228277812 */ /* 0x000fe400078ef827 */
[----:B------:R-:W-:Y:S02]  /*3d80*/  LOP3.LUT R42, R42, 0x20002, R49, 0xf8, !PT ;  /* 0x000200022a2a7812 */ /* 0x000fe400078ef831 */
[----:B------:R-:W-:Y:S02]  /*3d90*/  SHF.R.U32.HI R51, RZ, 0xe, R34 ;  /* 0x0000000eff337819 */ /* 0x000fe40000011622 */
[----:B------:R-:W-:Y:S02]  /*3da0*/  LOP3.LUT R44, R44, 0x10001, RZ, 0xc0, !PT ;  /* 0x000100012c2c7812 */ /* 0x000fe400078ec0ff */
[----:B------:R-:W-:-:S02]  /*3db0*/  LOP3.LUT R74, R34, 0x1f001f, RZ, 0xc0, !PT ;  /* 0x001f001f224a7812 */ /* 0x000fc400078ec0ff */
[----:B------:R-:W-:Y:S02]  /*3dc0*/  LOP3.LUT R19, R34, 0x3e003e0, RZ, 0xc0, !PT ;  /* 0x03e003e022137812 */ /* 0x000fe400078ec0ff */
[----:B------:R-:W-:Y:S02]  /*3dd0*/  SHF.R.U32.HI R55, RZ, 0xa, R34 ;  /* 0x0000000aff377819 */ /* 0x000fe40000011622 */
[----:B------:R-:W-:Y:S02]  /*3de0*/  SHF.R.U32.HI R34, RZ, 0xd, R30 ;  /* 0x0000000dff227819 */ /* 0x000fe4000001161e */
[----:B------:R-:W-:Y:S02]  /*3df0*/  LOP3.LUT R32, R39, 0x40004, R32, 0xf8, !PT ;  /* 0x0004000427207812 */ /* 0x000fe400078ef820 */
[----:B------:R-:W-:Y:S02]  /*3e00*/  LOP3.LUT R33, R42, 0x40004, R33, 0xf8, !PT ;  /* 0x000400042a217812 */ /* 0x000fe400078ef821 */
[----:B------:R-:W-:-:S02]  /*3e10*/  LOP3.LUT R51, R44, 0x20002, R51, 0xf8, !PT ;  /* 0x000200022c337812 */ /* 0x000fc400078ef833 */
[----:B------:R-:W-:Y:S02]  /*3e20*/  SHF.R.U32.HI R91, RZ, 0xc, R24 ;  /* 0x0000000cff5b7819 */ /* 0x000fe40000011618 */
[----:B------:R-:W-:Y:S02]  /*3e30*/  SHF.R.U32.HI R90, RZ, 0xc, R25 ;  /* 0x0000000cff5a7819 */ /* 0x000fe40000011619 */
[C---:B------:R-:W-:Y:S02]  /*3e40*/  LOP3.LUT R65, R36.reuse, 0x1f001f, RZ, 0xc0, !PT ;  /* 0x001f001f24417812 */ /* 0x040fe400078ec0ff */
[----:B------:R-:W-:Y:S02]  /*3e50*/  LOP3.LUT R17, R36, 0x3e003e0, RZ, 0xc0, !PT ;  /* 0x03e003e024117812 */ /* 0x000fe400078ec0ff */
[----:B------:R-:W-:Y:S02]  /*3e60*/  SHF.R.U32.HI R47, RZ, 0xa, R36 ;  /* 0x0000000aff2f7819 */ /* 0x000fe40000011624 */
[----:B------:R-:W-:-:S02]  /*3e70*/  SHF.R.U32.HI R77, RZ, 0xe, R35 ;  /* 0x0000000eff4d7819 */ /* 0x000fc40000011623 */
[C---:B------:R-:W-:Y:S02]  /*3e80*/  LOP3.LUT R75, R35.reuse, 0x1f001f, RZ, 0xc0, !PT ;  /* 0x001f001f234b7812 */ /* 0x040fe400078ec0ff */
[----:B------:R-:W-:Y:S02]  /*3e90*/  LOP3.LUT R36, R35, 0x3e003e0, RZ, 0xc0, !PT ;  /* 0x03e003e023247812 */ /* 0x000fe400078ec0ff */
[----:B------:R-:W-:Y:S02]  /*3ea0*/  SHF.R.U32.HI R56, RZ, 0xa, R35 ;  /* 0x0000000aff387819 */ /* 0x000fe40000011623 */
[----:B------:R-:W-:Y:S02]  /*3eb0*/  LOP3.LUT R51, R51, 0x40004, R34, 0xf8, !PT ;  /* 0x0004000433337812 */ /* 0x000fe400078ef822 */
[----:B------:R-:W-:Y:S02]  /*3ec0*/  LOP3.LUT R91, R32, 0x80008, R91, 0xf8, !PT ;  /* 0x00080008205b7812 */ /* 0x000fe400078ef85b */
[----:B------:R-:W-:-:S02]  /*3ed0*/  LOP3.LUT R90, R33, 0x80008, R90, 0xf8, !PT ;  /* 0x00080008215a7812 */ /* 0x000fc400078ef85a */
[----:B------:R-:W0:Y:S01]  /*3ee0*/  LDS.128 R32, [UR4] ;  /* 0x00000004ff207984 */ /* 0x000e220008000c00 */
[----:B------:R-:W-:Y:S02]  /*3ef0*/  LOP3.LUT R52, R52, 0x10001, RZ, 0xc0, !PT ;  /* 0x0001000134347812 */ /* 0x000fe400078ec0ff */
[C---:B------:R-:W-:Y:S02]  /*3f00*/  LOP3.LUT R73, R38.reuse, 0x1f001f, RZ, 0xc0, !PT ;  /* 0x001f001f26497812 */ /* 0x040fe400078ec0ff */
[----:B------:R-:W-:Y:S02]  /*3f10*/  LOP3.LUT R0, R38, 0x3e003e0, RZ, 0xc0, !PT ;  /* 0x03e003e026007812 */ /* 0x000fe400078ec0ff */
[----:B------:R-:W-:Y:S01]  /*3f20*/  SHF.R.U32.HI R50, RZ, 0xa, R38 ;  /* 0x0000000aff327819 */ /* 0x000fe20000011626 */
[----:B------:R-:W-:Y:S01]  /*3f30*/  HFMA2.MMA R38, -RZ, RZ, 0, 0.03125 ;  /* 0x00002800ff267435 */ /* 0x000fe200000001ff */
[C---:B------:R-:W-:Y:S02]  /*3f40*/  LOP3.LUT R69, R37.reuse, 0x1f001f, RZ, 0xc0, !PT ;  /* 0x001f001f25457812 */ /* 0x040fe400078ec0ff */
[----:B------:R-:W-:-:S02]  /*3f50*/  LOP3.LUT R5, R37, 0x3e003e0, RZ, 0xc0, !PT ;  /* 0x03e003e025057812 */ /* 0x000fc400078ec0ff */
[----:B------:R-:W-:Y:S02]  /*3f60*/  SHF.R.U32.HI R48, RZ, 0xa, R37 ;  /* 0x0000000aff307819 */ /* 0x000fe40000011625 */
[----:B------:R-:W-:Y:S02]  /*3f70*/  SHF.R.U32.HI R66, RZ, 0xd, R31 ;  /* 0x0000000dff427819 */ /* 0x000fe4000001161f */
[----:B------:R-:W-:Y:S02]  /*3f80*/  LOP3.LUT R77, R52, 0x20002, R77, 0xf8, !PT ;  /* 0x00020002344d7812 */ /* 0x000fe400078ef84d */
[C---:B------:R-:W-:Y:S02]  /*3f90*/  LOP3.LUT R58, R28.reuse, 0x1f001f, RZ, 0xc0, !PT ;  /* 0x001f001f1c3a7812 */ /* 0x040fe400078ec0ff */
[----:B------:R-:W-:Y:S02]  /*3fa0*/  LOP3.LUT R37, R28, 0x3e003e0, RZ, 0xc0, !PT ;  /* 0x03e003e01c257812 */ /* 0x000fe400078ec0ff */
[----:B------:R-:W-:-:S02]  /*3fb0*/  SHF.R.U32.HI R63, RZ, 0xa, R28 ;  /* 0x0000000aff3f7819 */ /* 0x000fc4000001161c */
[----:B------:R-:W-:Y:S02]  /*3fc0*/  LOP3.LUT R28, R29, 0x3e003e0, RZ, 0xc0, !PT ;  /* 0x03e003e01d1c7812 */ /* 0x000fe400078ec0ff */
[----:B------:R-:W-:Y:S02]  /*3fd0*/  LOP3.LUT R66, R77, 0x40004, R66, 0xf8, !PT ;  /* 0x000400044d427812 */ /* 0x000fe400078ef842 */
[----:B------:R-:W-:Y:S02]  /*3fe0*/  LOP3.LUT R5, R5, 0x64006400, RZ, 0xfc, !PT ;  /* 0x6400640005057812 */ /* 0x000fe400078efcff */
[----:B------:R-:W-:Y:S02]  /*3ff0*/  LOP3.LUT R77, R19, 0x64006400, RZ, 0xfc, !PT ;  /* 0x64006400134d7812 */ /* 0x000fe400078efcff */
[----:B------:R-:W-:Y:S01]  /*4000*/  LOP3.LUT R59, R29, 0x1f001f, RZ, 0xc0, !PT ;  /* 0x001f001f1d3b7812 */ /* 0x000fe200078ec0ff */
[-C--:B------:R-:W-:Y:S01]  /*4010*/  HFMA2 R64, R5, R38.reuse.H0_H0, -48, -48 ;  /* 0xd200d20005407431 */ /* 0x080fe20000040026 */
[----:B------:R-:W-:Y:S01]  /*4020*/  SHF.R.U32.HI R67, RZ, 0xa, R29 ;  /* 0x0000000aff437819 */ /* 0x000fe2000001161d */
[----:B------:R-:W-:Y:S01]  /*4030*/  HFMA2 R5, R77, R38.H0_H0, -48, -48 ;  /* 0xd200d2004d057431 */ /* 0x000fe20000040026 */
[----:B------:R-:W-:-:S02]  /*4040*/  LOP3.LUT R81, R28, 0x64006400, RZ, 0xfc, !PT ;  /* 0x640064001c517812 */ /* 0x000fc400078efcff */
[C---:B------:R-:W-:Y:S02]  /*4050*/  LOP3.LUT R61, R30.reuse, 0x1f001f, RZ, 0xc0, !PT ;  /* 0x001f001f1e3d7812 */ /* 0x040fe400078ec0ff */
[----:B------:R-:W-:Y:S02]  /*4060*/  LOP3.LUT R29, R30, 0x3e003e0, RZ, 0xc0, !PT ;  /* 0x03e003e01e1d7812 */ /* 0x000fe400078ec0ff */
[----:B------:R-:W-:Y:S02]  /*4070*/  SHF.R.U32.HI R68, RZ, 0xa, R30 ;  /* 0x0000000aff447819 */ /* 0x000fe4000001161e */
[C---:B------:R-:W-:Y:S02]  /*4080*/  LOP3.LUT R71, R31.reuse, 0x1f001f, RZ, 0xc0, !PT ;  /* 0x001f001f1f477812 */ /* 0x040fe400078ec0ff */
[----:B------:R-:W-:Y:S02]  /*4090*/  LOP3.LUT R30, R31, 0x3e003e0, RZ, 0xc0, !PT ;  /* 0x03e003e01f1e7812 */ /* 0x000fe400078ec0ff */
[----:B------:R-:W-:-:S02]  /*40a0*/  SHF.R.U32.HI R70, RZ, 0xa, R31 ;  /* 0x0000000aff467819 */ /* 0x000fc4000001161f */
[----:B------:R-:W-:Y:S02]  /*40b0*/  LOP3.LUT R31, R0, 0x64006400, RZ, 0xfc, !PT ;  /* 0x64006400001f7812 */ /* 0x000fe400078efcff */
[----:B------:R-:W-:Y:S02]  /*40c0*/  LOP3.LUT R49, R18, 0x64006400, RZ, 0xfc, !PT ;  /* 0x6400640012317812 */ /* 0x000fe400078efcff */
[----:B------:R-:W-:Y:S01]  /*40d0*/  LOP3.LUT R40, R27, 0x3e003e0, RZ, 0xc0, !PT ;  /* 0x03e003e01b287812 */ /* 0x000fe200078ec0ff */
[-C--:B------:R-:W-:Y:S01]  /*40e0*/  HFMA2 R62, R31, R38.reuse.H0_H0, -48, -48 ;  /* 0xd200d2001f3e7431 */ /* 0x080fe20000040026 */
[----:B------:R-:W-:Y:S01]  /*40f0*/  LOP3.LUT R69, R69, 0x64006400, RZ, 0xfc, !PT ;  /* 0x6400640045457812 */ /* 0x000fe200078efcff */
[----:B------:R-:W-:Y:S01]  /*4100*/  HFMA2 R49, R49, R38.H0_H0, -48, -48 ;  /* 0xd200d20031317431 */ /* 0x000fe20000040026 */
[----:B------:R-:W-:Y:S02]  /*4110*/  LOP3.LUT R65, R65, 0x64006400, RZ, 0xfc, !PT ;  /* 0x6400640041417812 */ /* 0x000fe400078efcff */
[----:B------:R-:W-:-:S02]  /*4120*/  LOP3.LUT R83, R29, 0x64006400, RZ, 0xfc, !PT ;  /* 0x640064001d537812 */ /* 0x000fc400078efcff */
[----:B------:R-:W-:Y:S02]  /*4130*/  SHF.R.U32.HI R88, RZ, 0xc, R26 ;  /* 0x0000000cff587819 */ /* 0x000fe4000001161a */
[----:B------:R-:W-:Y:S02]  /*4140*/  LOP3.LUT R3, R3, 0x64006400, RZ, 0xfc, !PT ;  /* 0x6400640003037812 */ /* 0x000fe400078efcff */
[----:B------:R-:W-:Y:S01]  /*4150*/  LOP3.LUT R19, R40, 0x64006400, RZ, 0xfc, !PT ;  /* 0x6400640028137812 */ /* 0x000fe200078efcff */
[-C--:B------:R-:W-:Y:S01]  /*4160*/  HFMA2 R40, R81, R38.reuse.H0_H0, -48, -48 ;  /* 0xd200d20051287431 */ /* 0x080fe20000040026 */
[----:B------:R-:W-:Y:S01]  /*4170*/  LOP3.LUT R79, R36, 0x64006400, RZ, 0xfc, !PT ;  /* 0x64006400244f7812 */ /* 0x000fe200078efcff */
[----:B------:R-:W-:Y:S01]  /*4180*/  HADD2 R81, R65, -1040, -1040 ;  /* 0xe410e41041517430 */ /* 0x000fe20000000000 */
[----:B------:R-:W-:Y:S01]  /*4190*/  LOP3.LUT R87, R24, 0x3e003e0, RZ, 0xc0, !PT ;  /* 0x03e003e018577812 */ /* 0x000fe200078ec0ff */
[----:B------:R-:W-:Y:S01]  /*41a0*/  HFMA2 R19, R19, R38.H0_H0, -48, -48 ;  /* 0xd200d20013137431 */ /* 0x000fe20000040026 */
[----:B------:R-:W-:-:S02]  /*41b0*/  LOP3.LUT R89, R25, 0x3e003e0, RZ, 0xc0, !PT ;  /* 0x03e003e019597812 */ /* 0x000fc400078ec0ff */
[----:B------:R-:W-:Y:S01]  /*41c0*/  LOP3.LUT R93, R26, 0x3e003e0, RZ, 0xc0, !PT ;  /* 0x03e003e01a5d7812 */ /* 0x000fe200078ec0ff */
[----:B0-----:R-:W-:Y:S01]  /*41d0*/  HFMA2.MMA R80, R81, R32, RZ ;  /* 0x0000002051507235 */ /* 0x001fe200000000ff */
[----:B------:R-:W-:Y:S02]  /*41e0*/  LOP3.LUT R85, R30, 0x64006400, RZ, 0xfc, !PT ;  /* 0x640064001e557812 */ /* 0x000fe400078efcff */
[----:B------:R-:W-:Y:S01]  /*41f0*/  LOP3.LUT R88, R51, 0x80008, R88, 0xf8, !PT ;  /* 0x0008000833587812 */ /* 0x000fe200078ef858 */
[-C--:B------:R-:W-:Y:S01]  /*4200*/  HFMA2 R51, R3, R38.reuse.H0_H0, -48, -48 ;  /* 0xd200d20003337431 */ /* 0x080fe20000040026 */
[----:B------:R-:W-:Y:S01]  /*4210*/  LOP3.LUT R76, R76, 0x64006400, RZ, 0xfc, !PT ;  /* 0x640064004c4c7812 */ /* 0x000fe200078efcff */
[-C--:B------:R-:W-:Y:S01]  /*4220*/  HFMA2 R3, R79, R38.reuse.H0_H0, -48, -48 ;  /* 0xd200d2004f037431 */ /* 0x080fe20000040026 */
        /* <DEDUP_REMOVED lines=34> */
[----:B------:R-:W-:Y:S02]  /*4450*/  LOP3.LUT R63, R63, 0x64006400, RZ, 0xfc, !PT ;  /* 0x640064003f3f7812 */ /* 0x000fe400078efcff */
[----:B------:R-:W-:Y:S02]  /*4460*/  LOP3.LUT R67, R67, 0x64006400, RZ, 0xfc, !PT ;  /* 0x6400640043437812 */ /* 0x000fe400078efcff */
[----:B------:R-:W-:Y:S02]  /*4470*/  LOP3.LUT R68, R68, 0x64006400, RZ, 0xfc, !PT ;  /* 0x6400640044447812 */ /* 0x000fe400078efcff */
[----:B------:R-:W-:-:S02]  /*4480*/  LOP3.LUT R70, R70, 0x64006400, RZ, 0xfc, !PT ;  /* 0x6400640046467812 */ /* 0x000fc400078efcff */
[----:B------:R-:W-:Y:S02]  /*4490*/  ISETP.GE.AND P0, PT, R45, 0x2, PT ;  /* 0x000000022d00780c */ /* 0x000fe40003f06270 */
[----:B------:R-:W-:Y:S02]  /*44a0*/  PRMT R16, R16, 0x5410, R15 ;  /* 0x0000541010107816 */ /* 0x000fe4000000000f */
[----:B------:R-:W-:Y:S02]  /*44b0*/  PRMT R14, R14, 0x5410, R13 ;  /* 0x000054100e0e7816 */ /* 0x000fe4000000000d */
[----:B--2---:R-:W-:Y:S02]  /*44c0*/  LOP3.LUT R28, R21, 0x3e003e0, RZ, 0xc0, !PT ;  /* 0x03e003e0151c7812 */ /* 0x004fe400078ec0ff */
[----:B------:R-:W-:Y:S02]  /*44d0*/  LOP3.LUT R18, R20, 0x3e003e0, RZ, 0xc0, !PT ;  /* 0x03e003e014127812 */ /* 0x000fe400078ec0ff */
[----:B------:R-:W-:-:S02]  /*44e0*/  LOP3.LUT R77, R28, 0x64006400, RZ, 0xfc, !PT ;  /* 0x640064001c4d7812 */ /* 0x000fc400078efcff */
[----:B------:R-:W-:Y:S02]  /*44f0*/  LOP3.LUT R31, R18, 0x64006400, RZ, 0xfc, !PT ;  /* 0x64006400121f7812 */ /* 0x000fe400078efcff */
[----:B------:R-:W-:Y:S01]  /*4500*/  LOP3.LUT R29, R22, 0x3e003e0, RZ, 0xc0, !PT ;  /* 0x03e003e0161d7812 */ /* 0x000fe200078ec0ff */
[-C--:B------:R-:W-:Y:S01]  /*4510*/  HFMA2 R18, R77, R38.reuse.H0_H0, -48, -48 ;  /* 0xd200d2004d127431 */ /* 0x080fe20000040026 */
[----:B------:R-:W-:Y:S01]  /*4520*/  LOP3.LUT R77, R73, 0x64006400, RZ, 0xfc, !PT ;  /* 0x64006400494d7812 */ /* 0x000fe200078efcff */
[----:B------:R-:W-:Y:S01]  /*4530*/  HADD2 R73, R69, -1040, -1040 ;  /* 0xe410e41045497430 */ /* 0x000fe20000000000 */
[----:B------:R-:W-:Y:S01]  /*4540*/  LOP3.LUT R30, R23, 0x3e003e0, RZ, 0xc0, !PT ;  /* 0x03e003e0171e7812 */ /* 0x000fe200078ec0ff */
[----:B------:R-:W-:Y:S01]  /*4550*/  HFMA2 R42, R31, R38.H0_H0, -48, -48 ;  /* 0xd200d2001f2a7431 */ /* 0x000fe20000040026 */
[----:B------:R-:W-:Y:S01]  /*4560*/  LOP3.LUT R29, R29, 0x64006400, RZ, 0xfc, !PT ;  /* 0x640064001d1d7812 */ /* 0x000fe200078efcff */
[----:B------:R-:W-:Y:S01]  /*4570*/  HADD2 R69, R77, -1040, -1040 ;  /* 0xe410e4104d457430 */ /* 0x000fe20000000000 */
[----:B------:R-:W-:Y:S01]  /*4580*/  LOP3.LUT R79, R30, 0x64006400, RZ, 0xfc, !PT ;  /* 0x640064001e4f7812 */ /* 0x000fe200078efcff */
[----:B------:R-:W-:-:S02]  /*4590*/  HFMA2 R76, R73, R32, RZ.H0_H0 ;  /* 0x00000020494c7231 */ /* 0x000fc400000400ff */
[-C--:B------:R-:W-:Y:S02]  /*45a0*/  HFMA2 R36, R29, R38.reuse.H0_H0, -48, -48 ;  /* 0xd200d2001d247431 */ /* 0x080fe40000040026 */
[----:B------:R-:W-:Y:S01]  /*45b0*/  HFMA2.MMA R77, R69, R32, RZ ;  /* 0x00000020454d7235 */ /* 0x000fe200000000ff */
[----:B------:R-:W0:Y:S01]  /*45c0*/  LDS.128 R28, [UR4+0x10] ;  /* 0x00001004ff1c7984 */ /* 0x000e220008000c00 */
[----:B------:R-:W-:Y:S02]  /*45d0*/  HFMA2 R38, R79, R38.H0_H0, -48, -48 ;  /* 0xd200d2004f267431 */ /* 0x000fe40000040026 */
[----:B------:R-:W-:Y:S02]  /*45e0*/  HFMA2 R79, R65, R32, RZ.H0_H0 ;  /* 0x00000020414f7231 */ /* 0x000fe400000400ff */
[-C--:B------:R-:W-:Y:S02]  /*45f0*/  HFMA2 R32, R64, R33.reuse, R76 ;  /* 0x0000002140207231 */ /* 0x080fe4000000004c */
[----:B------:R-:W-:Y:S01]  /*4600*/  HFMA2.MMA R76, R62, R33, R77 ;  /* 0x000000213e4c7235 */ /* 0x000fe2000000004d */
[----:B------:R-:W-:Y:S01]  /*4610*/  HFMA2 R33, R52, R33, R79 ;  /* 0x0000002134217231 */ /* 0x000fe2000000004f */
[----:B------:R-:W-:-:S02]  /*4620*/  LOP3.LUT R79, R50, 0x1f001f, RZ, 0xc0, !PT ;  /* 0x001f001f324f7812 */ /* 0x000fc400078ec0ff */
[----:B------:R-:W-:Y:S02]  /*4630*/  LOP3.LUT R50, R74, 0x64006400, RZ, 0xfc, !PT ;  /* 0x640064004a327812 */ /* 0x000fe400078efcff */
[----:B------:R-:W-:Y:S01]  /*4640*/  LOP3.LUT R57, R79, 0x64006400, RZ, 0xfc, !PT ;  /* 0x640064004f397812 */ /* 0x000fe200078efcff */
[----:B------:R-:W-:Y:S01]  /*4650*/  HADD2 R79, R47, -1040, -1040 ;  /* 0xe410e4102f4f7430 */ /* 0x000fe20000000000 */
[----:B------:R-:W-:Y:S01]  /*4660*/  LOP3.LUT R77, R48, 0x64006400, RZ, 0xfc, !PT ;  /* 0x64006400304d7812 */ /* 0x000fe200078efcff */
[----:B------:R-:W-:Y:S01]  /*4670*/  HADD2 R50, R50, -1040, -1040 ;  /* 0xe410e41032327430 */ /* 0x000fe20000000000 */
[----:B------:R-:W-:Y:S01]  /*4680*/  LOP3.LUT R48, R75, 0x64006400, RZ, 0xfc, !PT ;  /* 0x640064004b307812 */ /* 0x000fe200078efcff */
[----:B------:R-:W-:Y:S02]  /*4690*/  HADD2 R57, R57, -1040, -1040 ;  /* 0xe410e41039397430 */ /* 0x000fe40000000000 */
[----:B------:R-:W-:Y:S01]  /*46a0*/  HFMA2.MMA R80, R79, R34, R80 ;  /* 0x000000224f507235 */ /* 0x000fe20000000050 */
[----:B------:R-:W-:-:S02]  /*46b0*/  HADD2 R77, R77, -1040, -1040 ;  /* 0xe410e4104d4d7430 */ /* 0x000fc40000000000 */
[----:B------:R-:W-:Y:S01]  /*46c0*/  HADD2 R47, R82, -1040, -1040 ;  /* 0xe410e410522f7430 */ /* 0x000fe20000000000 */
[----:B------:R-:W-:Y:S01]  /*46d0*/  HFMA2.MMA R74, R57, R34, R76 ;  /* 0x00000022394a7235 */ /* 0x000fe2000000004c */
        /* <DEDUP_REMOVED lines=8> */
[----:B------:R-:W-:Y:S01]  /*4760*/  HADD2 R48, R48, -1040, -1040 ;  /* 0xe410e41030307430 */ /* 0x000fe20000000000 */
[----:B------:R-:W-:Y:S01]  /*4770*/  HFMA2.MMA R74, R50, R35, R74 ;  /* 0x00000023324a7235 */ /* 0x000fe2000000004a */
[----:B------:R-:W-:-:S02]  /*4780*/  HFMA2 R32, R60, R35, R32 ;  /* 0x000000233c207231 */ /* 0x000fc40000000020 */
[----:B------:R-:W-:Y:S02]  /*4790*/  HFMA2 R33, R48, R35, R33 ;  /* 0x0000002330217231 */ /* 0x000fe40000000021 */
[----:B------:R-:W-:Y:S01]  /*47a0*/  HADD2 R56, R56, -1040, -1040 ;  /* 0xe410e41038387430 */ /* 0x000fe20000000000 */
[-C--:B0-----:R-:W-:Y:S01]  /*47b0*/  HFMA2.MMA R80, R51, R28.reuse, R80 ;  /* 0x0000001c33507235 */ /* 0x081fe20000000050 */
[-C--:B------:R-:W-:Y:S01]  /*47c0*/  HFMA2 R72, R49, R28.reuse, R32 ;  /* 0x0000001c31487231 */ /* 0x080fe20000000020 */
[----:B------:R-:W-:Y:S01]  /*47d0*/  HFMA2.MMA R75, R5, R28, R74 ;  /* 0x0000001c054b7235 */ /* 0x000fe2000000004a */
[----:B------:R-:W-:Y:S01]  /*47e0*/  HFMA2 R28, R3, R28, R33 ;  /* 0x0000001c031c7231 */ /* 0x000fe20000000021 */
[----:B------:R-:W-:Y:S01]  /*47f0*/  LOP3.LUT R74, R53, 0x1f001f, RZ, 0xc0, !PT ;  /* 0x001f001f354a7812 */ /* 0x000fe200078ec0ff */
[----:B------:R-:W0:Y:S01]  /*4800*/  LDS.128 R32, [UR4+0x20] ;  /* 0x00002004ff207984 */ /* 0x000e220008000c00 */
[----:B------:R-:W-:Y:S01]  /*4810*/  LOP3.LUT R53, R58, 0x64006400, RZ, 0xfc, !PT ;  /* 0x640064003a357812 */ /* 0x000fe200078efcff */
[----:B------:R-:W-:Y:S01]  /*4820*/  HADD2 R58, R54, -1040, -1040 ;  /* 0xe410e410363a7430 */ /* 0x000fe20000000000 */
[----:B------:R-:W-:Y:S01]  /*4830*/  LOP3.LUT R74, R74, 0x64006400, RZ, 0xfc, !PT ;  /* 0x640064004a4a7812 */ /* 0x000fe200078efcff */
[----:B------:R-:W-:Y:S01]  /*4840*/  HADD2 R54, R83, -1040, -1040 ;  /* 0xe410e41053367430 */ /* 0x000fe20000000000 */
[----:B------:R-:W-:Y:S01]  /*4850*/  HFMA2.MMA R75, R56, R29, R75 ;  /* 0x0000001d384b7235 */ /* 0x000fe2000000004b */
[----:B------:R-:W-:Y:S01]  /*4860*/  HADD2 R61, R53, -1040, -1040 ;  /* 0xe410e410353d7430 */ /* 0x000fe20000000000 */
[----:B------:R-:W-:Y:S01]  /*4870*/  SHF.R.U32.HI R83, RZ, 0xc, R27 ;  /* 0x0000000cff537819 */ /* 0x000fe2000001161b */
[----:B------:R-:W-:-:S02]  /*4880*/  HADD2 R74, R74, -1040, -1040 ;  /* 0xe410e4104a4a7430 */ /* 0x000fc40000000000 */
[----:B------:R-:W-:Y:S02]  /*4890*/  HADD2 R55, R55, -1040, -1040 ;  /* 0xe410e41037377430 */ /* 0x000fe40000000000 */
[-C--:B------:R-:W-:Y:S02]  /*48a0*/  HFMA2 R72, R58, R29.reuse, R72 ;  /* 0x0000001d3a487231 */ /* 0x080fe40000000048 */
[----:B------:R-:W-:Y:S01]  /*48b0*/  HFMA2.MMA R80, R74, R29, R80 ;  /* 0x0000001d4a507235 */ /* 0x000fe20000000050 */
[----:B------:R-:W-:Y:S01]  /*48c0*/  HFMA2 R82, R54, R29, R28 ;  /* 0x0000001d36527231 */ /* 0x000fe2000000001c */
[-C--:B------:R-:W-:Y:S01]  /*48d0*/  HFMA2.MMA R28, R55, R30.reuse, R75 ;  /* 0x0000001e371c7235 */ /* 0x080fe2000000004b */
[----:B------:R-:W-:Y:S02]  /*48e0*/  HADD2 R53, R71, -1040, -1040 ;  /* 0xe410e41047357430 */ /* 0x000fe40000000000 */
[-C--:B------:R-:W-:Y:S02]  /*48f0*/  HFMA2 R71, R59, R30.reuse, R72 ;  /* 0x0000001e3b477231 */ /* 0x080fe40000000048 */
[----:B------:R-:W-:Y:S01]  /*4900*/  HADD2 R75, R63, -1040, -1040 ;  /* 0xe410e4103f4b7430 */ /* 0x000fe20000000000 */
[----:B------:R-:W-:Y:S01]  /*4910*/  HFMA2.MMA R29, R61, R30, R80 ;  /* 0x0000001e3d1d7235 */ /* 0x000fe20000000050 */
[----:B------:R-:W-:Y:S01]  /*4920*/  HFMA2 R30, R53, R30, R82 ;  /* 0x0000001e351e7231 */ /* 0x000fe20000000052 */
[-C--:B------:R-:W-:Y:S01]  /*4930*/  HFMA2.MMA R28, R2, R31.reuse, R28 ;  /* 0x0000001f021c7235 */ /* 0x080fe2000000001c */
[-C--:B------:R-:W-:Y:S01]  /*4940*/  HFMA2 R72, R40, R31.reuse, R71 ;  /* 0x0000001f28487231 */ /* 0x080fe20000000047 */
[----:B------:R-:W-:Y:S01]  /*4950*/  LOP3.LUT R82, R27, 0x1f001f, RZ, 0xc0, !PT ;  /* 0x001f001f1b527812 */ /* 0x000fe200078ec0ff */
[----:B------:R-:W-:Y:S01]  /*4960*/  HADD2 R71, R67, -1040, -1040 ;  /* 0xe410e41043477430 */ /* 0x000fe20000000000 */
[----:B------:R-:W-:Y:S01]  /*4970*/  SHF.R.U32.HI R27, RZ, 0xa, R27 ;  /* 0x0000000aff1b7819 */ /* 0x000fe2000001161b */
[----:B------:R-:W-:Y:S01]  /*4980*/  HADD2 R67, R68, -1040, -1040 ;  /* 0xe410e41044437430 */ /* 0x000fe20000000000 */
[----:B------:R-:W-:Y:S01]  /*4990*/  HFMA2.MMA R29, R44, R31, R29 ;  /* 0x0000001f2c1d7235 */ /* 0x000fe2000000001d */
[----:B------:R-:W-:Y:S01]  /*49a0*/  HFMA2 R31, R0, R31, R30 ;  /* 0x0000001f001f7231 */ /* 0x000fe2000000001e */
[----:B------:R-:W-:Y:S01]  /*49b0*/  LOP3.LUT R68, R25, 0x1f001f, RZ, 0xc0, !PT ;  /* 0x001f001f19447812 */ /* 0x000fe200078ec0ff */
[----:B------:R-:W-:Y:S01]  /*49c0*/  HADD2 R63, R70, -1040, -1040 ;  /* 0xe410e410463f7430 */ /* 0x000fe20000000000 */
[----:B------:R-:W-:-:S02]  /*49d0*/  LOP3.LUT R70, R26, 0x1f001f, RZ, 0xc0, !PT ;  /* 0x001f001f1a467812 */ /* 0x000fc400078ec0ff */
[----:B------:R-:W-:Y:S02]  /*49e0*/  LOP3.LUT R68, R68, 0x64006400, RZ, 0xfc, !PT ;  /* 0x6400640044447812 */ /* 0x000fe400078efcff */
        /* <DEDUP_REMOVED lines=8> */
[----:B------:R-:W-:Y:S01]  /*4a70*/  HADD2 R68, R80, -1040, -1040 ;  /* 0xe410e41050447430 */ /* 0x000fe20000000000 */
[----:B------:R-:W-:Y:S01]  /*4a80*/  LOP3.LUT R72, R32, 0x64006400, RZ, 0xfc, !PT ;  /* 0x6400640020487812 */ /* 0x000fe200078efcff */
[-C--:B------:R-:W-:Y:S01]  /*4a90*/  HFMA2 R29, R70, R33.reuse, R29 ;  /* 0x00000021461d7231 */ /* 0x080fe2000000001d */
[----:B------:R-:W-:Y:S01]  /*4aa0*/  LOP3.LUT R32, R66, 0x80008, R83, 0xf8, !PT ;  /* 0x0008000842207812 */ /* 0x000fe200078ef853 */
[----:B------:R-:W-:Y:S01]  /*4ab0*/  HADD2 R66, R82, -1040, -1040 ;  /* 0xe410e41052427430 */ /* 0x000fe20000000000 */
[----:B------:R-:W-:Y:S01]  /*4ac0*/  SHF.R.U32.HI R24, RZ, 0xa, R24 ;  /* 0x0000000aff187819 */ /* 0x000fe20000011618 */
[----:B------:R-:W-:Y:S01]  /*4ad0*/  HADD2 R72, R72, -1040, -1040 ;  /* 0xe410e41048487430 */ /* 0x000fe20000000000 */
[-C--:B------:R-:W-:Y:S01]  /*4ae0*/  HFMA2.MMA R28, R68, R33.reuse, R28 ;  /* 0x00000021441c7235 */ /* 0x080fe2000000001c */
[----:B------:R-:W-:Y:S01]  /*4af0*/  HFMA2 R31, R66, R33, R31 ;  /* 0x00000021421f7231 */ /* 0x000fe2000000001f */
[----:B------:R-:W-:Y:S01]  /*4b00*/  SHF.R.U32.HI R26, RZ, 0xa, R26 ;  /* 0x0000000aff1a7819 */ /* 0x000fe2000001161a */
[----:B------:R-:W-:Y:S01]  /*4b10*/  HFMA2 R83, R37, R34, R29 ;  /* 0x0000002225537231 */ /* 0x000fe2000000001d */
[----:B------:R-:W-:Y:S01]  /*4b20*/  SHF.R.U32.HI R25, RZ, 0xa, R25 ;  /* 0x0000000aff197819 */ /* 0x000fe20000011619 */
[----:B------:R-:W-:Y:S01]  /*4b30*/  HFMA2.MMA R30, R72, R33, R30 ;  /* 0x00000021481e7235 */ /* 0x000fe2000000001e */
[----:B------:R-:W-:-:S02]  /*4b40*/  LOP3.LUT R24, R24, 0x1f001f, RZ, 0xc0, !PT ;  /* 0x001f001f18187812 */ /* 0x000fc400078ec0ff */
[-C--:B------:R-:W-:Y:S01]  /*4b50*/  HFMA2.MMA R33, R17, R34.reuse, R28 ;  /* 0x0000002211217235 */ /* 0x080fe2000000001c */
[----:B------:R-:W-:Y:S02]  /*4b60*/  LOP3.LUT R26, R26, 0x1f001f, RZ, 0xc0, !PT ;  /* 0x001f001f1a1a7812 */ /* 0x000fe400078ec0ff */
[----:B------:R-:W-:Y:S02]  /*4b70*/  LOP3.LUT R25, R25, 0x1f001f, RZ, 0xc0, !PT ;  /* 0x001f001f19197812 */ /* 0x000fe400078ec0ff */
[----:B------:R-:W-:Y:S01]  /*4b80*/  HFMA2.MMA R85, R39, R34, R30 ;  /* 0x0000002227557235 */ /* 0x000fe2000000001e */
[----:B------:R-:W-:Y:S01]  /*4b90*/  HFMA2 R34, R19, R34, R31 ;  /* 0x0000002213227231 */ /* 0x000fe2000000001f */
[----:B------:R-:W-:Y:S01]  /*4ba0*/  LOP3.LUT R27, R27, 0x1f001f, RZ, 0xc0, !PT ;  /* 0x001f001f1b1b7812 */ /* 0x000fe200078ec0ff */
[----:B------:R-:W0:Y:S01]  /*4bb0*/  LDS.128 R28, [UR4+0x30] ;  /* 0x00003004ff1c7984 */ /* 0x000e220008000c00 */
[----:B------:R-:W-:Y:S02]  /*4bc0*/  LOP3.LUT R24, R24, 0x64006400, RZ, 0xfc, !PT ;  /* 0x6400640018187812 */ /* 0x000fe400078efcff */
[----:B------:R-:W-:-:S02]  /*4bd0*/  LOP3.LUT R26, R26, 0x64006400, RZ, 0xfc, !PT ;  /* 0x640064001a1a7812 */ /* 0x000fc400078efcff */
[----:B------:R-:W-:Y:S01]  /*4be0*/  LOP3.LUT R25, R25, 0x64006400, RZ, 0xfc, !PT ;  /* 0x6400640019197812 */ /* 0x000fe200078efcff */
[----:B------:R-:W-:Y:S01]  /*4bf0*/  HADD2 R86, R24, -1040, -1040 ;  /* 0xe410e41018567430 */ /* 0x000fe20000000000 */
[----:B------:R-:W-:Y:S01]  /*4c00*/  LOP3.LUT R27, R27, 0x64006400, RZ, 0xfc, !PT ;  /* 0x640064001b1b7812 */ /* 0x000fe200078efcff */
[----:B------:R-:W-:Y:S01]  /*4c10*/  HADD2 R82, R26, -1040, -1040 ;  /* 0xe410e4101a527430 */ /* 0x000fe20000000000 */
[----:B------:R-:W-:Y:S01]  /*4c20*/  LOP3.LUT R26, R20, 0x1f001f, RZ, 0xc0, !PT ;  /* 0x001f001f141a7812 */ /* 0x000fe200078ec0ff */
[----:B------:R-:W-:Y:S02]  /*4c30*/  HADD2 R84, R25, -1040, -1040 ;  /* 0xe410e41019547430 */ /* 0x000fe40000000000 */
        /* <DEDUP_REMOVED lines=14> */
[--C-:B------:R-:W-:Y:S01]  /*4d20*/  SHF.R.U32.HI R35, RZ, 0xb, R23.reuse ;  /* 0x0000000bff237819 */ /* 0x100fe20000011617 */
[----:B------:R-:W-:Y:S01]  /*4d30*/  HADD2 R87, R27, -1040, -1040 ;  /* 0xe410e4101b577430 */ /* 0x000fe20000000000 */
[----:B------:R-:W-:Y:S01]  /*4d40*/  SHF.R.U32.HI R23, RZ, 0xa, R23 ;  /* 0x0000000aff177819 */ /* 0x000fe20000011617 */
[----:B------:R-:W-:Y:S01]  /*4d50*/  HADD2 R83, R83, -1040, -1040 ;  /* 0xe410e41053537430 */ /* 0x000fe20000000000 */
[----:B------:R-:W-:Y:S02]  /*4d60*/  LOP3.LUT R32, R32, 0x100010, R35, 0xf8, !PT ;  /* 0x0010001020207812 */ /* 0x000fe400078ef823 */
[----:B------:R-:W-:Y:S02]  /*4d70*/  LOP3.LUT R23, R23, 0x1f001f, RZ, 0xc0, !PT ;  /* 0x001f001f17177812 */ /* 0x000fe400078ec0ff */
[----:B------:R-:W-:Y:S01]  /*4d80*/  LOP3.LUT R32, R32, 0x64006400, RZ, 0xfc, !PT ;  /* 0x6400640020207812 */ /* 0x000fe200078efcff */
[-C--:B0-----:R-:W-:Y:S01]  /*4d90*/  HFMA2.MMA R24, R89, R28.reuse, R24 ;  /* 0x0000001c59187235 */ /* 0x081fe20000000018 */
[-C--:B------:R-:W-:Y:S01]  /*4da0*/  HFMA2 R25, R87, R28.reuse, R25 ;  /* 0x0000001c57197231 */ /* 0x080fe20000000019 */
[----:B------:R-:W-:Y:S01]  /*4db0*/  HFMA2.MMA R33, R85, R28, R33 ;  /* 0x0000001c55217235 */ /* 0x000fe20000000021 */
[----:B------:R-:W-:Y:S01]  /*4dc0*/  HFMA2 R34, R83, R28, R34 ;  /* 0x0000001c53227231 */ /* 0x000fe20000000022 */
[--C-:B------:R-:W-:Y:S01]  /*4dd0*/  SHF.R.U32.HI R28, RZ, 0xb, R20.reuse ;  /* 0x0000000bff1c7819 */ /* 0x100fe20000011614 */
[-C--:B------:R-:W-:Y:S01]  /*4de0*/  HFMA2 R25, R18, R29.reuse, R25 ;  /* 0x0000001d12197231 */ /* 0x080fe20000000019 */
[----:B------:R-:W-:Y:S01]  /*4df0*/  SHF.R.U32.HI R20, RZ, 0xa, R20 ;  /* 0x0000000aff147819 */ /* 0x000fe20000011614 */
[----:B------:R-:W-:Y:S01]  /*4e00*/  HADD2 R92, R32, -1040, -1040 ;  /* 0xe410e410205c7430 */ /* 0x000fe20000000000 */
[-C--:B------:R-:W-:Y:S01]  /*4e10*/  HFMA2.MMA R26, R42, R29.reuse, R24 ;  /* 0x0000001d2a1a7235 */ /* 0x080fe20000000018 */
[----:B------:R-:W-:Y:S01]  /*4e20*/  LOP3.LUT R27, R91, 0x100010, R28, 0xf8, !PT ;  /* 0x001000105b1b7812 */ /* 0x000fe200078ef81c */
[----:B------:R-:W-:Y:S01]  /*4e30*/  HFMA2.MMA R24, R36, R29, R33 ;  /* 0x0000001d24187235 */ /* 0x000fe20000000021 */
[----:B------:R-:W-:Y:S01]  /*4e40*/  SHF.R.U32.HI R33, RZ, 0xb, R21 ;  /* 0x0000000bff217819 */ /* 0x000fe20000011615 */
[----:B------:R-:W-:Y:S01]  /*4e50*/  HFMA2 R29, R38, R29, R34 ;  /* 0x0000001d261d7231 */ /* 0x000fe20000000022 */
[----:B------:R-:W-:-:S02]  /*4e60*/  LOP3.LUT R20, R20, 0x1f001f, RZ, 0xc0, !PT ;  /* 0x001f001f14147812 */ /* 0x000fc400078ec0ff */
[----:B------:R-:W-:Y:S02]  /*4e70*/  LOP3.LUT R28, R90, 0x100010, R33, 0xf8, !PT ;  /* 0x001000105a1c7812 */ /* 0x000fe400078ef821 */
[--C-:B------:R-:W-:Y:S02]  /*4e80*/  SHF.R.U32.HI R33, RZ, 0xb, R22.reuse ;  /* 0x0000000bff217819 */ /* 0x100fe40000011616 */
[----:B------:R-:W-:Y:S02]  /*4e90*/  SHF.R.U32.HI R22, RZ, 0xa, R22 ;  /* 0x0000000aff167819 */ /* 0x000fe40000011616 */
[----:B------:R-:W-:Y:S02]  /*4ea0*/  LOP3.LUT R20, R20, 0x64006400, RZ, 0xfc, !PT ;  /* 0x6400640014147812 */ /* 0x000fe400078efcff */
[----:B------:R-:W-:Y:S02]  /*4eb0*/  LOP3.LUT R22, R22, 0x1f001f, RZ, 0xc0, !PT ;  /* 0x001f001f16167812 */ /* 0x000fe400078ec0ff */
[----:B------:R-:W-:Y:S01]  /*4ec0*/  SHF.R.U32.HI R21, RZ, 0xa, R21 ;  /* 0x0000000aff157819 */ /* 0x000fe20000011615 */
[----:B------:R-:W-:Y:S01]  /*4ed0*/  HADD2 R90, R20, -1040, -1040 ;  /* 0xe410e410145a7430 */ /* 0x000fe20000000000 */
[----:B------:R-:W-:-:S02]  /*4ee0*/  LOP3.LUT R22, R22, 0x64006400, RZ, 0xfc, !PT ;  /* 0x6400640016167812 */ /* 0x000fc400078efcff */
[----:B------:R-:W-:Y:S02]  /*4ef0*/  LOP3.LUT R33, R88, 0x100010, R33, 0xf8, !PT ;  /* 0x0010001058217812 */ /* 0x000fe400078ef821 */
[----:B------:R-:W-:Y:S01]  /*4f00*/  LOP3.LUT R21, R21, 0x1f001f, RZ, 0xc0, !PT ;  /* 0x001f001f15157812 */ /* 0x000fe200078ec0ff */
[----:B------:R-:W-:Y:S01]  /*4f10*/  HADD2 R93, R22, -1040, -1040 ;  /* 0xe410e410165d7430 */ /* 0x000fe20000000000 */
[----:B------:R-:W-:Y:S01]  /*4f20*/  LOP3.LUT R27, R27, 0x64006400, RZ, 0xfc, !PT ;  /* 0x640064001b1b7812 */ /* 0x000fe200078efcff */
[-C--:B------:R-:W-:Y:S01]  /*4f30*/  HFMA2.MMA R26, R90, R30.reuse, R26 ;  /* 0x0000001e5a1a7235 */ /* 0x080fe2000000001a */
[----:B------:R-:W-:Y:S02]  /*4f40*/  LOP3.LUT R33, R33, 0x64006400, RZ, 0xfc, !PT ;  /* 0x6400640021217812 */ /* 0x000fe400078efcff */
[----:B------:R-:W-:Y:S01]  /*4f50*/  LOP3.LUT R21, R21, 0x64006400, RZ, 0xfc, !PT ;  /* 0x6400640015157812 */ /* 0x000fe200078efcff */
[----:B------:R-:W-:Y:S01]  /*4f60*/  HADD2 R98, R27, -1040, -1040 ;  /* 0xe410e4101b627430 */ /* 0x000fe20000000000 */
[----:B------:R-:W-:Y:S01]  /*4f70*/  HFMA2.MMA R24, R93, R30, R24 ;  /* 0x0000001e5d187235 */ /* 0x000fe20000000018 */
[----:B------:R-:W-:Y:S01]  /*4f80*/  LOP3.LUT R23, R23, 0x64006400, RZ, 0xfc, !PT ;  /* 0x6400640017177812 */ /* 0x000fe200078efcff */
[----:B------:R-:W-:Y:S01]  /*4f90*/  HADD2 R94, R33, -1040, -1040 ;  /* 0xe410e410215e7430 */ /* 0x000fe20000000000 */
[----:B------:R-:W-:Y:S01]  /*4fa0*/  LOP3.LUT R28, R28, 0x64006400, RZ, 0xfc, !PT ;  /* 0x640064001c1c7812 */ /* 0x000fe200078efcff */
[----:B------:R-:W-:Y:S01]  /*4fb0*/  HADD2 R88, R21, -1040, -1040 ;  /* 0xe410e41015587430 */ /* 0x000fe20000000000 */
[----:B------:R-:W-:Y:S01]  /*4fc0*/  HFMA2.MMA R26, R98, R31, R26 ;  /* 0x0000001f621a7235 */ /* 0x000fe2000000001a */
[----:B------:R-:W-:-:S02]  /*4fd0*/  HADD2 R91, R23, -1040, -1040 ;  /* 0xe410e410175b7430 */ /* 0x000fc40000000000 */
[-C--:B------:R-:W-:Y:S01]  /*4fe0*/  HFMA2 R25, R88, R30.reuse, R25 ;  /* 0x0000001e58197231 */ /* 0x080fe20000000019 */
[----:B------:R-:W-:Y:S01]  /*4ff0*/  HFMA2.MMA R24, R94, R31, R24 ;  /* 0x0000001f5e187235 */ /* 0x000fe20000000018 */
[----:B------:R-:W-:Y:S02]  /*5000*/  HADD2 R96, R28, -1040, -1040 ;  /* 0xe410e4101c607430 */ /* 0x000fe40000000000 */
[----:B------:R-:W-:Y:S02]  /*5010*/  HFMA2 R29, R91, R30, R29 ;  /* 0x0000001e5b1d7231 */ /* 0x000fe4000000001d */
        /* <DEDUP_REMOVED lines=57> */
[----:B------:R-:W-:Y:S01]  /*53b0*/  HFMA2 R26, R80, R23, R26 ;  /* 0x00000017501a7231 */ /* 0x000fe2000000001a */
[-C--:B------:R-:W-:Y:S02]  /*53c0*/  HFMA2.MMA R25, R39, R22.reuse, R25 ;  /* 0x0000001627197235 */ /* 0x080fe40000000019 */
[----:B------:R-:W-:-:S06]  /*53d0*/  HFMA2.MMA R24, R17, R22, R34 ;  /* 0x0000001611187235 */ /* 0x000fcc0000000022 */
[-C--:B------:R-:W-:Y:S01]  /*53e0*/  HFMA2.MMA R27, R86, R23.reuse, R25 ;  /* 0x00000017561b7235 */ /* 0x080fe20000000019 */
[----:B------:R-:W-:Y:S01]  /*53f0*/  HFMA2 R25, R84, R23, R35 ;  /* 0x0000001754197231 */ /* 0x000fe20000000023 */
[----:B------:R-:W-:Y:S02]  /*5400*/  HFMA2.MMA R24, R82, R23, R24 ;  /* 0x0000001752187235 */ /* 0x000fe40000000018 */
[----:B------:R-:W0:Y:S06]  /*5410*/  LDS.128 R20, [UR4+0x70] ;  /* 0x00007004ff147984 */ /* 0x000e2c0008000c00 */
[-C--:B0-----:R-:W-:Y:S01]  /*5420*/  HFMA2.MMA R24, R85, R20.reuse, R24 ;  /* 0x0000001455187235 */ /* 0x081fe20000000018 */
[----:B------:R-:W-:Y:S01]  /*5430*/  HFMA2 R26, R83, R20, R26 ;  /* 0x00000014531a7231 */ /* 0x000fe2000000001a */
[----:B------:R-:W-:-:S02]  /*5440*/  HFMA2.MMA R27, R89, R20, R27 ;  /* 0x00000014591b7235 */ /* 0x000fc4000000001b */
[----:B------:R-:W-:Y:S01]  /*5450*/  HFMA2.MMA R25, R87, R20, R25 ;  /* 0x0000001457197235 */ /* 0x000fe20000000019 */
[----:B------:R-:W-:-:S03]  /*5460*/  HFMA2 R26, R38, R21, R26 ;  /* 0x00000015261a7231 */ /* 0x000fc6000000001a */
[----:B------:R-:W-:Y:S01]  /*5470*/  HFMA2.MMA R24, R36, R21, R24 ;  /* 0x0000001524187235 */ /* 0x000fe20000000018 */
[----:B------:R-:W-:-:S03]  /*5480*/  HFMA2 R26, R91, R22, R26 ;  /* 0x000000165b1a7231 */ /* 0x000fc6000000001a */
[-C--:B------:R-:W-:Y:S02]  /*5490*/  HFMA2 R27, R42, R21.reuse, R27 ;  /* 0x000000152a1b7231 */ /* 0x080fe4000000001b */
[----:B------:R-:W-:Y:S02]  /*54a0*/  HFMA2 R25, R18, R21, R25 ;  /* 0x0000001512197231 */ /* 0x000fe40000000019 */
[-C--:B------:R-:W-:Y:S01]  /*54b0*/  HFMA2.MMA R24, R93, R22.reuse, R24 ;  /* 0x000000165d187235 */ /* 0x080fe20000000018 */
[----:B------:R-:W-:Y:S01]  /*54c0*/  HFMA2 R26, R92, R23, R26 ;  /* 0x000000175c1a7231 */ /* 0x000fe2000000001a */
[-C--:B------:R-:W-:Y:S02]  /*54d0*/  HFMA2.MMA R27, R90, R22.reuse, R27 ;  /* 0x000000165a1b7235 */ /* 0x080fe4000000001b */
[----:B------:R-:W-:Y:S01]  /*54e0*/  HFMA2.MMA R25, R88, R22, R25 ;  /* 0x0000001658197235 */ /* 0x000fe20000000019 */
[----:B------:R-:W-:-:S03]  /*54f0*/  HADD2 R26, R26.H0_H0, R26.H1_H1 ;  /* 0x3000001a1a1a7230 */ /* 0x000fc60000000800 */
[----:B------:R-:W-:-:S04]  /*5500*/  HFMA2.MMA R24, R94, R23, R24 ;  /* 0x000000175e187235 */ /* 0x000fc80000000018 */
[-C--:B------:R-:W-:Y:S02]  /*5510*/  HFMA2 R27, R98, R23.reuse, R27 ;  /* 0x00000017621b7231 */ /* 0x080fe4000000001b */
[----:B------:R-:W-:Y:S02]  /*5520*/  HFMA2 R25, R96, R23, R25 ;  /* 0x0000001760197231 */ /* 0x000fe40000000019 */
[----:B------:R-:W-:Y:S02]  /*5530*/  HADD2 R27, R27.H0_H0, R27.H1_H1 ;  /* 0x3000001b1b1b7230 */ /* 0x000fe40000000800 */
        /* <DEDUP_REMOVED lines=88> */
[----:B------:R-:W-:Y:S01]  /*5ac0*/  HFMA2 R31, R69, R20, RZ.H0_H0 ;  /* 0x00000014451f7231 */ /* 0x000fe200000400ff */
[-C--:B------:R-:W-:Y:S02]  /*5ad0*/  HFMA2.MMA R32, R73, R20.reuse, RZ ;  /* 0x0000001449207235 */ /* 0x080fe400000000ff */
[----:B------:R-:W-:Y:S01]  /*5ae0*/  HFMA2.MMA R20, R65, R20, RZ ;  /* 0x0000001441147235 */ /* 0x000fe200000000ff */
[----:B------:R-:W-:-:S02]  /*5af0*/  HFMA2 R62, R62, R21, R31 ;  /* 0x000000153e3e7231 */ /* 0x000fc4000000001f */
[----:B------:R-:W0:Y:S02]  /*5b00*/  LDS.128 R28, [UR4+0xe0] ;  /* 0x0000e004ff1c7984 */ /* 0x000e240008000c00 */
[----:B------:R-:W-:Y:S02]  /*5b10*/  HFMA2 R62, R57, R22, R62 ;  /* 0x00000016393e7231 */ /* 0x000fe4000000003e */
[----:B------:R-:W-:Y:S01]  /*5b20*/  HFMA2 R81, R78, R21, R81 ;  /* 0x000000154e517231 */ /* 0x000fe20000000051 */
[----:B------:R-:W-:Y:S01]  /*5b30*/  HFMA2.MMA R20, R52, R21, R20 ;  /* 0x0000001534147235 */ /* 0x000fe20000000014 */
[----:B------:R-:W-:Y:S02]  /*5b40*/  HFMA2 R62, R50, R23, R62 ;  /* 0x00000017323e7231 */ /* 0x000fe4000000003e */
[----:B------:R-:W-:Y:S02]  /*5b50*/  HFMA2 R64, R64, R21, R32 ;  /* 0x0000001540407231 */ /* 0x000fe40000000020 */
[-C--:B------:R-:W-:Y:S01]  /*5b60*/  HFMA2.MMA R81, R79, R22.reuse, R81 ;  /* 0x000000164f517235 */ /* 0x080fe20000000051 */
[----:B-1----:R-:W-:Y:S01]  /*5b70*/  HFMA2 R62, R5, R24, R62 ;  /* 0x00000018053e7231 */ /* 0x002fe2000000003e */
[----:B------:R-:W1:Y:S01]  /*5b80*/  LDS.128 R32, [UR4+0xf0] ;  /* 0x0000f004ff207984 */ /* 0x000e620008000c00 */
[----:B------:R-:W-:-:S02]  /*5b90*/  HFMA2.MMA R20, R47, R22, R20 ;  /* 0x000000162f147235 */ /* 0x000fc40000000014 */
[----:B------:R-:W-:Y:S02]  /*5ba0*/  HFMA2.MMA R64, R77, R22, R64 ;  /* 0x000000164d407235 */ /* 0x000fe40000000040 */
[----:B------:R-:W-:-:S03]  /*5bb0*/  HFMA2.MMA R62, R56, R25, R62 ;  /* 0x00000019383e7235 */ /* 0x000fc6000000003e */
[----:B------:R-:W-:Y:S01]  /*5bc0*/  HFMA2 R81, R76, R23, R81 ;  /* 0x000000174c517231 */ /* 0x000fe20000000051 */
[----:B------:R-:W-:-:S04]  /*5bd0*/  HFMA2.MMA R20, R48, R23, R20 ;  /* 0x0000001730147235 */ /* 0x000fc80000000014 */
[----:B------:R-:W-:Y:S01]  /*5be0*/  HFMA2.MMA R62, R55, R26, R62 ;  /* 0x0000001a373e7235 */ /* 0x000fe2000000003e */
[----:B------:R-:W-:Y:S01]  /*5bf0*/  HFMA2 R64, R60, R23, R64 ;  /* 0x000000173c407231 */ /* 0x000fe20000000040 */
[-C--:B------:R-:W-:Y:S02]  /*5c00*/  HFMA2.MMA R81, R51, R24.reuse, R81 ;  /* 0x0000001833517235 */ /* 0x080fe40000000051 */
[----:B------:R-:W-:-:S03]  /*5c10*/  HFMA2.MMA R20, R3, R24, R20 ;  /* 0x0000001803147235 */ /* 0x000fc60000000014 */
[----:B------:R-:W-:Y:S02]  /*5c20*/  HFMA2.MMA R64, R49, R24, R64 ;  /* 0x0000001831407235 */ /* 0x000fe40000000040 */
[----:B------:R-:W-:-:S03]  /*5c30*/  HFMA2.MMA R62, R2, R27, R62 ;  /* 0x0000001b023e7235 */ /* 0x000fc6000000003e */
[----:B------:R-:W-:-:S05]  /*5c40*/  HFMA2 R74, R74, R25, R81 ;  /* 0x000000194a4a7231 */ /* 0x000fca0000000051 */
[----:B0-----:R-:W-:Y:S01]  /*5c50*/  HFMA2.MMA R62, R67, R28, R62 ;  /* 0x0000001c433e7235 */ /* 0x001fe2000000003e */
[-C--:B------:R-:W-:Y:S01]  /*5c60*/  HFMA2 R64, R58, R25.reuse, R64 ;  /* 0x000000193a407231 */ /* 0x080fe20000000040 */
[----:B------:R-:W-:Y:S01]  /*5c70*/  HFMA2.MMA R22, R61, R26, R74 ;  /* 0x0000001a3d167235 */ /* 0x000fe2000000004a */
[----:B------:R-:W-:Y:S02]  /*5c80*/  HFMA2 R25, R54, R25, R20 ;  /* 0x0000001936197231 */ /* 0x000fe40000000014 */
[-C--:B------:R-:W-:Y:S02]  /*5c90*/  HFMA2 R20, R59, R26.reuse, R64 ;  /* 0x0000001a3b147231 */ /* 0x080fe40000000040 */
[----:B------:R-:W-:Y:S01]  /*5ca0*/  HFMA2 R25, R53, R26, R25 ;  /* 0x0000001a35197231 */ /* 0x000fe20000000019 */
[----:B------:R-:W-:Y:S01]  /*5cb0*/  HFMA2.MMA R62, R68, R29, R62 ;  /* 0x0000001d443e7235 */ /* 0x000fe2000000003e */
[-C--:B------:R-:W-:Y:S01]  /*5cc0*/  HFMA2 R20, R40, R27.reuse, R20 ;  /* 0x0000001b28147231 */ /* 0x080fe20000000014 */
[----:B------:R-:W-:Y:S01]  /*5cd0*/  HFMA2.MMA R22, R44, R27, R22 ;  /* 0x0000001b2c167235 */ /* 0x000fe20000000016 */
[----:B------:R-:W-:-:S02]  /*5ce0*/  HFMA2 R25, R0, R27, R25 ;  /* 0x0000001b00197231 */ /* 0x000fc40000000019 */
[-C--:B------:R-:W-:Y:S02]  /*5cf0*/  HFMA2 R20, R71, R28.reuse, R20 ;  /* 0x0000001c47147231 */ /* 0x080fe40000000014 */
[----:B------:R-:W-:Y:S01]  /*5d00*/  HFMA2 R25, R63, R28, R25 ;  /* 0x0000001c3f197231 */ /* 0x000fe20000000019 */
[----:B------:R-:W-:Y:S01]  /*5d10*/  HFMA2.MMA R62, R17, R30, R62 ;  /* 0x0000001e113e7235 */ /* 0x000fe2000000003e */
        /* <DEDUP_REMOVED lines=9> */
[-C--:B-1----:R-:W-:Y:S02]  /*5db0*/  HFMA2 R20, R87, R32.reuse, R20 ;  /* 0x0000002057147231 */ /* 0x082fe40000000014 */
        /* <DEDUP_REMOVED lines=11> */
[----:B------:R-:W-:Y:S02]  /*5e70*/  HADD2 R48, R48.H0_H0, R48.H1_H1 ;  /* 0x3000003030307230 */ /* 0x000fe40000000800 */
[----:B------:R-:W-:Y:S01]  /*5e80*/  HADD2 R19, R19.H0_H0, R19.H1_H1 ;  /* 0x3000001313137230 */ /* 0x000fe20000000800 */
[----:B------:R-:W-:Y:S02]  /*5e90*/  HFMA2.MMA R47, R93, R34, R62 ;  /* 0x000000225d2f7235 */ /* 0x000fe4000000003e */
[----:B------:R-:W-:-:S06]  /*5ea0*/  HFMA2.MMA R21, R89, R32, R22 ;  /* 0x0000002059157235 */ /* 0x000fcc0000000016 */
[----:B------:R-:W-:Y:S02]  /*5eb0*/  HFMA2.MMA R47, R94, R35, R47 ;  /* 0x000000235e2f7235 */ /* 0x000fe4000000002f */
[----:B------:R-:W-:-:S08]  /*5ec0*/  HFMA2.MMA R17, R42, R33, R21 ;  /* 0x000000212a117235 */ /* 0x000fd00000000015 */
[----:B------:R-:W-:Y:S01]  /*5ed0*/  HFMA2.MMA R49, R90, R34, R17 ;  /* 0x000000225a317235 */ /* 0x000fe20000000011 */
[----:B------:R-:W-:-:S05]  /*5ee0*/  HADD2 R47, R47.H0_H0, R47.H1_H1 ;  /* 0x3000002f2f2f7230 */ /* 0x000fca0000000800 */
[----:B------:R-:W-:Y:S02]  /*5ef0*/  PRMT R47, R47, 0x5410, R19 ;  /* 0x000054102f2f7816 */ /* 0x000fe40000000013 */
[----:B------:R-:W-:-:S03]  /*5f00*/  HFMA2.MMA R49, R98, R35, R49 ;  /* 0x0000002362317235 */ /* 0x000fc60000000031 */
[----:B------:R-:W-:-:S07]  /*5f10*/  HFMA2 R4, R47, R14, R4 ;  /* 0x0000000e2f047231 */ /* 0x000fce0000000004 */
[----:B------:R-:W-:-:S05]  /*5f20*/  HADD2 R49, R49.H0_H0, R49.H1_H1 ;  /* 0x3000003131317230 */ /* 0x000fca0000000800 */
[----:B------:R-:W-:-:S06]  /*5f30*/  PRMT R49, R49, 0x5410, R48 ;  /* 0x0000541031317816 */ /* 0x000fcc0000000030 */
[----:B------:R-:W-:-:S11]  /*5f40*/  HFMA2.MMA R6, R49, R16, R6 ;  /* 0x0000001031067235 */ /* 0x000fd60000000006 */
.L_x_619:
[----:B------:R-:W-:Y:S01]  /*5f50*/  IADD3 R43, R43, 0x20, RZ ;  /* 0x000000202b2b7810 */ /* 0x000fe20007ffe0ff */
[----:B------:R-:W-:Y:S01]  /*5f60*/  IMAD.WIDE R100, R41, 0x4, R100 ;  /* 0x0000000429647825 */ /* 0x000fe200078e0264 */
[----:B------:R-:W-:Y:S02]  /*5f70*/  UIADD3 UR4, UR4, 0x40, URZ ;  /* 0x0000004004047890 */ /* 0x000fe4000fffe03f */
[C---:B------:R-:W-:Y:S02]  /*5f80*/  ISETP.GE.AND P0, PT, R43.reuse, UR5, PT ;  /* 0x000000052b007c0c */ /* 0x040fe4000bf06270 */
[----:B------:R-:W-:Y:S02]  /*5f90*/  ISETP.LT.AND P2, PT, R43, R46, PT ;  /* 0x0000002e2b00720c */ /* 0x000fe40003f41270 */
[----:B0-----:R-:W-:Y:S02]  /*5fa0*/  MOV R2, R100 ;  /* 0x0000006400027202 */ /* 0x001fe40000000f00 */
[----:B------:R-:W-:-:S09]  /*5fb0*/  MOV R3, R101 ;  /* 0x0000006500037202 */ /* 0x000fd20000000f00 */
[----:B------:R-:W-:Y:S05]  /*5fc0*/  @!P0 BRA P2, `(.L_x_620) ;  /* 0xffffffd800e88947 */ /* 0x000fea000103ffff */
.L_x_618:
        /* <DEDUP_REMOVED lines=17> */
.L_x_624:
[----:B------:R-:W0:Y:S02]  /*60e0*/  LDS R2, [R0] ;  /* 0x0000000000027984 */ /* 0x000e240000000800 */
[----:B0-----:R-:W-:-:S06]  /*60f0*/  HADD2 R3, R2, R12 ;  /* 0x0000000c02037230 */ /* 0x001fcc0000000000 */
[----:B------:R-:W0:Y:S02]  /*6100*/  ATOMS.CAST.SPIN R3, [R0], R2, R3 ;  /* 0x000000020003738d */ /* 0x000e240001800003 */
[----:B0-----:R-:W-:-:S13]  /*6110*/  ISETP.EQ.U32.AND P0, PT, R3, 0x1, PT ;  /* 0x000000010300780c */ /* 0x001fda0003f02070 */
[----:B------:R-:W-:Y:S05]  /*6120*/  @!P0 BRA `(.L_x_624) ;  /* 0xfffffffc00ec8947 */ /* 0x000fea000383ffff */
[----:B------:R-:W-:Y:S05]  /*6130*/  BRA `(.L_x_622) ;  /* 0x00000000000c7947 */ /* 0x000fea0003800000 */
.L_x_623:
[----:B------:R-:W2:Y:S02]  /*6140*/  LD.E R0, desc[UR8][R14.64] ;  /* 0x000000080e007980 */ /* 0x000ea4000c101900 */
[----:B--2---:R-:W-:-:S05]  /*6150*/  IADD3 R3, R12, R0, RZ ;  /* 0x000000000c037210 */ /* 0x004fca0007ffe0ff */
[----:B------:R0:W-:Y:S02]  /*6160*/  ST.E desc[UR8][R14.64], R3 ;  /* 0x000000030e007985 */ /* 0x0001e4000c101908 */
.L_x_622:
[----:B------:R-:W-:Y:S05]  /*6170*/  BSYNC B0 ;  /* 0x0000000000007941 */ /* 0x000fea0003800000 */
.L_x_621:
[----:B------:R1:W-:Y:S01]  /*6180*/  ATOM.E.ADD.F16x2.RN.STRONG.GPU P0, RZ, desc[UR8][R14.64+0x4], R11 ;  /* 0x0000040b0eff79a2 */ /* 0x0003e2000810e1c8 */
[----:B------:R-:W-:Y:S04]  /*6190*/  BSSY B0, `(.L_x_625) ;  /* 0x000000f000007945 */ /* 0x000fe80003800000 */
[----:B-1----:R-:W-:Y:S05]  /*61a0*/  @P0 BRA `(.L_x_626) ;  /* 0x0000000000340947 */ /* 0x002fea0003800000 */
[----:B------:R-:W1:Y:S02]  /*61b0*/  QSPC.E.S P0, RZ, [R14+0x4] ;  /* 0x000004000eff73aa */ /* 0x000e640000000500 */
[----:B-1----:R-:W-:Y:S05]  /*61c0*/  @!P0 BRA `(.L_x_627) ;  /* 0x0000000000208947 */ /* 0x002fea0003800000 */
[----:B------:R-:W-:-:S04]  /*61d0*/  MOV R2, R14 ;  /* 0x0000000e00027202 */ /* 0x000fc80000000f00 */
[----:B------:R-:W-:-:S07]  /*61e0*/  MOV R0, R2 ;  /* 0x0000000200007202 */ /* 0x000fce0000000f00 */
.L_x_628:
[----:B------:R-:W0:Y:S02]  /*61f0*/  LDS R2, [R0+0x4] ;  /* 0x0000040000027984 */ /* 0x000e240000000800 */
[----:B0-----:R-:W-:-:S10]  /*6200*/  HFMA2.MMA R3, R2, 1, 1, R11 ;  /* 0x3c003c0002037835 */ /* 0x001fd4000000000b */
[----:B------:R-:W0:Y:S02]  /*6210*/  ATOMS.CAST.SPIN R3, [R0+0x4], R2, R3 ;  /* 0x000004020003738d */ /* 0x000e240001800003 */
[----:B0-----:R-:W-:-:S13]  /*6220*/  ISETP.EQ.U32.AND P0, PT, R3, 0x1, PT ;  /* 0x000000010300780c */ /* 0x001fda0003f02070 */
[----:B------:R-:W-:Y:S05]  /*6230*/  @!P0 BRA `(.L_x_628) ;  /* 0xfffffffc00ec8947 */ /* 0x000fea000383ffff */
[----:B------:R-:W-:Y:S05]  /*6240*/  BRA `(.L_x_626) ;  /* 0x00000000000c7947 */ /* 0x000fea0003800000 */
.L_x_627:
[----:B------:R-:W0:Y:S02]  /*6250*/  LD.E R0, desc[UR8][R14.64+0x4] ;  /* 0x000004080e007980 */ /* 0x000e24000c101900 */
[----:B0-----:R-:W-:-:S05]  /*6260*/  IADD3 R3, R11, R0, RZ ;  /* 0x000000000b037210 */ /* 0x001fca0007ffe0ff */
[----:B------:R1:W-:Y:S02]  /*6270*/  ST.E desc[UR8][R14.64+0x4], R3 ;  /* 0x000004030e007985 */ /* 0x0003e4000c101908 */
.L_x_626:
[----:B------:R-:W-:Y:S05]  /*6280*/  BSYNC B0 ;  /* 0x0000000000007941 */ /* 0x000fea0003800000 */
.L_x_625:
        /* <DEDUP_REMOVED lines=10> */
.L_x_632:
[----:B------:R-:W0:Y:S02]  /*6330*/  LDS R2, [R0] ;  /* 0x0000000000027984 */ /* 0x000e240000000800 */
[----:B0-----:R-:W-:-:S06]  /*6340*/  HADD2 R3, R2, R10 ;  /* 0x0000000a02037230 */ /* 0x001fcc0000000000 */
[----:B------:R-:W0:Y:S02]  /*6350*/  ATOMS.CAST.SPIN R3, [R0], R2, R3 ;  /* 0x000000020003738d */ /* 0x000e240001800003 */
[----:B0-----:R-:W-:-:S13]  /*6360*/  ISETP.EQ.U32.AND P0, PT, R3, 0x1, PT ;  /* 0x000000010300780c */ /* 0x001fda0003f02070 */
[----:B------:R-:W-:Y:S05]  /*6370*/  @!P0 BRA `(.L_x_632) ;  /* 0xfffffffc00ec8947 */ /* 0x000fea000383ffff */
[----:B------:R-:W-:Y:S05]  /*6380*/  BRA `(.L_x_630) ;  /* 0x00000000000c7947 */ /* 0x000fea0003800000 */
.L_x_631:
[----:B------:R-:W2:Y:S02]  /*6390*/  LD.E R0, desc[UR8][R14.64] ;  /* 0x000000080e007980 */ /* 0x000ea4000c101900 */
[----:B--2---:R-:W-:-:S05]  /*63a0*/  IADD3 R3, R10, R0, RZ ;  /* 0x000000000a037210 */ /* 0x004fca0007ffe0ff */
[----:B------:R0:W-:Y:S02]  /*63b0*/  ST.E desc[UR8][R14.64], R3 ;  /* 0x000000030e007985 */ /* 0x0001e4000c101908 */
.L_x_630:
[----:B------:R-:W-:Y:S05]  /*63c0*/  BSYNC B0 ;  /* 0x0000000000007941 */ /* 0x000fea0003800000 */
.L_x_629:
[----:B------:R1:W-:Y:S01]  /*63d0*/  ATOM.E.ADD.F16x2.RN.STRONG.GPU P0, RZ, desc[UR8][R14.64+0x4], R9 ;  /* 0x000004090eff79a2 */ /* 0x0003e2000810e1c8 */
[----:B------:R-:W-:Y:S04]  /*63e0*/  BSSY B0, `(.L_x_633) ;  /* 0x000000f000007945 */ /* 0x000fe80003800000 */
[----:B-1----:R-:W-:Y:S05]  /*63f0*/  @P0 BRA `(.L_x_634) ;  /* 0x0000000000340947 */ /* 0x002fea0003800000 */
[----:B------:R-:W1:Y:S02]  /*6400*/  QSPC.E.S P0, RZ, [R14+0x4] ;  /* 0x000004000eff73aa */ /* 0x000e640000000500 */
[----:B-1----:R-:W-:Y:S05]  /*6410*/  @!P0 BRA `(.L_x_635) ;  /* 0x0000000000208947 */ /* 0x002fea0003800000 */
[----:B------:R-:W-:-:S04]  /*6420*/  MOV R2, R14 ;  /* 0x0000000e00027202 */ /* 0x000fc80000000f00 */
[----:B------:R-:W-:-:S07]  /*6430*/  MOV R0, R2 ;  /* 0x0000000200007202 */ /* 0x000fce0000000f00 */
.L_x_636:
[----:B------:R-:W0:Y:S02]  /*6440*/  LDS R2, [R0+0x4] ;  /* 0x0000040000027984 */ /* 0x000e240000000800 */
[----:B0-----:R-:W-:-:S10]  /*6450*/  HFMA2.MMA R3, R2, 1, 1, R9 ;  /* 0x3c003c0002037835 */ /* 0x001fd40000000009 */
[----:B------:R-:W0:Y:S02]  /*6460*/  ATOMS.CAST.SPIN R3, [R0+0x4], R2, R3 ;  /* 0x000004020003738d */ /* 0x000e240001800003 */
[----:B0-----:R-:W-:-:S13]  /*6470*/  ISETP.EQ.U32.AND P0, PT, R3, 0x1, PT ;  /* 0x000000010300780c */ /* 0x001fda0003f02070 */
[----:B------:R-:W-:Y:S05]  /*6480*/  @!P0 BRA `(.L_x_636) ;  /* 0xfffffffc00ec8947 */ /* 0x000fea000383ffff */
[----:B------:R-:W-:Y:S05]  /*6490*/  BRA `(.L_x_634) ;  /* 0x00000000000c7947 */ /* 0x000fea0003800000 */
.L_x_635:
[----:B------:R-:W0:Y:S02]  /*64a0*/  LD.E R0, desc[UR8][R14.64+0x4] ;  /* 0x000004080e007980 */ /* 0x000e24000c101900 */
[----:B0-----:R-:W-:-:S05]  /*64b0*/  IADD3 R3, R9, R0, RZ ;  /* 0x0000000009037210 */ /* 0x001fca0007ffe0ff */
[----:B------:R1:W-:Y:S02]  /*64c0*/  ST.E desc[UR8][R14.64+0x4], R3 ;  /* 0x000004030e007985 */ /* 0x0003e4000c101908 */
.L_x_634:
[----:B------:R-:W-:Y:S05]  /*64d0*/  BSYNC B0 ;  /* 0x0000000000007941 */ /* 0x000fea0003800000 */
.L_x_633:
        /* <DEDUP_REMOVED lines=10> */
.L_x_640:
[----:B------:R-:W0:Y:S02]  /*6580*/  LDS R2, [R0] ;  /* 0x0000000000027984 */ /* 0x000e240000000800 */
[----:B0-----:R-:W-:-:S06]  /*6590*/  HADD2 R3, R2, R8 ;  /* 0x0000000802037230 */ /* 0x001fcc0000000000 */
[----:B------:R-:W0:Y:S02]  /*65a0*/  ATOMS.CAST.SPIN R3, [R0], R2, R3 ;  /* 0x000000020003738d */ /* 0x000e240001800003 */
[----:B0-----:R-:W-:-:S13]  /*65b0*/  ISETP.EQ.U32.AND P0, PT, R3, 0x1, PT ;  /* 0x000000010300780c */ /* 0x001fda0003f02070 */
[----:B------:R-:W-:Y:S05]  /*65c0*/  @!P0 BRA `(.L_x_640) ;  /* 0xfffffffc00ec8947 */ /* 0x000fea000383ffff */
[----:B------:R-:W-:Y:S05]  /*65d0*/  BRA `(.L_x_638) ;  /* 0x00000000000c7947 */ /* 0x000fea0003800000 */
.L_x_639:
[----:B------:R-:W2:Y:S02]  /*65e0*/  LD.E R0, desc[UR8][R14.64] ;  /* 0x000000080e007980 */ /* 0x000ea4000c101900 */
[----:B--2---:R-:W-:-:S05]  /*65f0*/  IADD3 R3, R8, R0, RZ ;  /* 0x0000000008037210 */ /* 0x004fca0007ffe0ff */
[----:B------:R0:W-:Y:S02]  /*6600*/  ST.E desc[UR8][R14.64], R3 ;  /* 0x000000030e007985 */ /* 0x0001e4000c101908 */
.L_x_638:
[----:B------:R-:W-:Y:S05]  /*6610*/  BSYNC B0 ;  /* 0x0000000000007941 */ /* 0x000fea0003800000 */
.L_x_637:
[----:B------:R1:W-:Y:S01]  /*6620*/  ATOM.E.ADD.F16x2.RN.STRONG.GPU P0, RZ, desc[UR8][R14.64+0x4], R7 ;  /* 0x000004070eff79a2 */ /* 0x0003e2000810e1c8 */
[----:B------:R-:W-:Y:S04]  /*6630*/  BSSY B0, `(.L_x_641) ;  /* 0x000000f000007945 */ /* 0x000fe80003800000 */
[----:B-1----:R-:W-:Y:S05]  /*6640*/  @P0 BRA `(.L_x_642) ;  /* 0x0000000000340947 */ /* 0x002fea0003800000 */
[----:B------:R-:W1:Y:S02]  /*6650*/  QSPC.E.S P0, RZ, [R14+0x4] ;  /* 0x000004000eff73aa */ /* 0x000e640000000500 */
[----:B-1----:R-:W-:Y:S05]  /*6660*/  @!P0 BRA `(.L_x_643) ;  /* 0x0000000000208947 */ /* 0x002fea0003800000 */
[----:B------:R-:W-:-:S04]  /*6670*/  MOV R2, R14 ;  /* 0x0000000e00027202 */ /* 0x000fc80000000f00 */
[----:B------:R-:W-:-:S07]  /*6680*/  MOV R0, R2 ;  /* 0x0000000200007202 */ /* 0x000fce0000000f00 */
.L_x_644:
[----:B------:R-:W0:Y:S02]  /*6690*/  LDS R2, [R0+0x4] ;  /* 0x0000040000027984 */ /* 0x000e240000000800 */
[----:B0-----:R-:W-:-:S10]  /*66a0*/  HFMA2.MMA R3, R2, 1, 1, R7 ;  /* 0x3c003c0002037835 */ /* 0x001fd40000000007 */
[----:B------:R-:W0:Y:S02]  /*66b0*/  ATOMS.CAST.SPIN R3, [R0+0x4], R2, R3 ;  /* 0x000004020003738d */ /* 0x000e240001800003 */
[----:B0-----:R-:W-:-:S13]  /*66c0*/  ISETP.EQ.U32.AND P0, PT, R3, 0x1, PT ;  /* 0x000000010300780c */ /* 0x001fda0003f02070 */
[----:B------:R-:W-:Y:S05]  /*66d0*/  @!P0 BRA `(.L_x_644) ;  /* 0xfffffffc00ec8947 */ /* 0x000fea000383ffff */
[----:B------:R-:W-:Y:S05]  /*66e0*/  BRA `(.L_x_642) ;  /* 0x00000000000c7947 */ /* 0x000fea0003800000 */
.L_x_643:
[----:B------:R-:W0:Y:S02]  /*66f0*/  LD.E R0, desc[UR8][R14.64+0x4] ;  /* 0x000004080e007980 */ /* 0x000e24000c101900 */
[----:B0-----:R-:W-:-:S05]  /*6700*/  IADD3 R3, R7, R0, RZ ;  /* 0x0000000007037210 */ /* 0x001fca0007ffe0ff */
[----:B------:R1:W-:Y:S02]  /*6710*/  ST.E desc[UR8][R14.64+0x4], R3 ;  /* 0x000004030e007985 */ /* 0x0003e4000c101908 */
.L_x_642:
[----:B------:R-:W-:Y:S05]  /*6720*/  BSYNC B0 ;  /* 0x0000000000007941 */ /* 0x000fea0003800000 */
.L_x_641:
        /* <DEDUP_REMOVED lines=10> */
.L_x_648:
[----:B------:R-:W0:Y:S02]  /*67d0*/  LDS R2, [R0] ;  /* 0x0000000000027984 */ /* 0x000e240000000800 */
[----:B0-----:R-:W-:-:S06]  /*67e0*/  HADD2 R3, R2, R6 ;  /* 0x0000000602037230 */ /* 0x001fcc0000000000 */
[----:B------:R-:W0:Y:S02]  /*67f0*/  ATOMS.CAST.SPIN R3, [R0], R2, R3 ;  /* 0x000000020003738d */ /* 0x000e240001800003 */
[----:B0-----:R-:W-:-:S13]  /*6800*/  ISETP.EQ.U32.AND P0, PT, R3, 0x1, PT ;  /* 0x000000010300780c */ /* 0x001fda0003f02070 */
[----:B------:R-:W-:Y:S05]  /*6810*/  @!P0 BRA `(.L_x_648) ;  /* 0xfffffffc00ec8947 */ /* 0x000fea000383ffff */
[----:B------:R-:W-:Y:S05]  /*6820*/  BRA `(.L_x_646) ;  /* 0x00000000000c7947 */ /* 0x000fea0003800000 */
.L_x_647:
[----:B------:R-:W2:Y:S02]  /*6830*/  LD.E R0, desc[UR8][R14.64] ;  /* 0x000000080e007980 */ /* 0x000ea4000c101900 */
[----:B--2---:R-:W-:-:S05]  /*6840*/  IADD3 R3, R6, R0, RZ ;  /* 0x0000000006037210 */ /* 0x004fca0007ffe0ff */
[----:B------:R0:W-:Y:S02]  /*6850*/  ST.E desc[UR8][R14.64], R3 ;  /* 0x000000030e007985 */ /* 0x0001e4000c101908 */
.L_x_646:
[----:B------:R-:W-:Y:S05]  /*6860*/  BSYNC B0 ;  /* 0x0000000000007941 */ /* 0x000fea0003800000 */
.L_x_645:
[----:B------:R1:W-:Y:S02]  /*6870*/  ATOM.E.ADD.F16x2.RN.STRONG.GPU P0, RZ, desc[UR8][R14.64+0x4], R4 ;  /* 0x000004040eff79a2 */ /* 0x0003e4000810e1c8 */
[----:B-1----:R-:W-:Y:S05]  /*6880*/  @P0 EXIT ;  /* 0x000000000000094d */ /* 0x002fea0003800000 */
[----:B------:R-:W1:Y:S02]  /*6890*/  QSPC.E.S P0, RZ, [R14+0x4] ;  /* 0x000004000eff73aa */ /* 0x000e640000000500 */
[----:B-1----:R-:W-:Y:S05]  /*68a0*/  @!P0 BRA `(.L_x_649) ;  /* 0x0000000000208947 */ /* 0x002fea0003800000 */
[----:B------:R-:W-:-:S04]  /*68b0*/  MOV R2, R14 ;  /* 0x0000000e00027202 */ /* 0x000fc80000000f00 */
[----:B------:R-:W-:-:S07]  /*68c0*/  MOV R0, R2 ;  /* 0x0000000200007202 */ /* 0x000fce0000000f00 */
.L_x_650:
[----:B------:R-:W0:Y:S02]  /*68d0*/  LDS R2, [R0+0x4] ;  /* 0x0000040000027984 */ /* 0x000e240000000800 */
[----:B0-----:R-:W-:-:S10]  /*68e0*/  HFMA2.MMA R3, R2, 1, 1, R4 ;  /* 0x3c003c0002037835 */ /* 0x001fd40000000004 */
[----:B------:R-:W0:Y:S02]  /*68f0*/  ATOMS.CAST.SPIN R3, [R0+0x4], R2, R3 ;  /* 0x000004020003738d */ /* 0x000e240001800003 */
[----:B0-----:R-:W-:-:S13]  /*6900*/  ISETP.EQ.U32.AND P0, PT, R3, 0x1, PT ;  /* 0x000000010300780c */ /* 0x001fda0003f02070 */
[----:B------:R-:W-:Y:S05]  /*6910*/  @!P0 BRA `(.L_x_650) ;  /* 0xfffffffc00ec8947 */ /* 0x000fea000383ffff */
[----:B------:R-:W-:Y:S05]  /*6920*/  EXIT ;  /* 0x000000000000794d */ /* 0x000fea0003800000 */
.L_x_649:
[----:B------:R-:W0:Y:S02]  /*6930*/  LD.E R0, desc[UR8][R14.64+0x4] ;  /* 0x000004080e007980 */ /* 0x000e24000c101900 */
[----:B0-----:R-:W-:-:S05]  /*6940*/  IADD3 R3, R4, R0, RZ ;  /* 0x0000000004037210 */ /* 0x001fca0007ffe0ff */
[----:B------:R-:W-:Y:S01]  /*6950*/  ST.E desc[UR8][R14.64+0x4], R3 ;  /* 0x000004030e007985 */ /* 0x000fe2000c101908 */
[----:B------:R-:W-:Y:S05]  /*6960*/  EXIT ;  /* 0x000000000000794d */ /* 0x000fea0003800000 */
.L_x_651:
        /* <DEDUP_REMOVED lines=9> */
.L_x_3220:


//--------------------- .text._Z23gemm_half_q_half_kernelILi4ELi16ELb0ELb0ELi32EEvPK6__halfPKjS4_S2_PS0_iiiiPKtS7_iiiiiibS2_i --------------------------
	.section	.text._Z23gemm_half_q_half_kernelILi4ELi16ELb0ELb0ELi32EEvPK6__halfPKjS4_S2_PS0_iiiiPKtS7_iiiiiibS2_i,"ax",@progbits
	.align	128
        .global         _Z23gemm_half_q_half_kernelILi4ELi16ELb0ELb0ELi32EEvPK6__halfPKjS4_S2_PS0_iiiiPKtS7_iiiiiibS2_i
        .type           _Z23gemm_half_q_half_kernelILi4ELi16ELb0ELb0ELi32EEvPK6__halfPKjS4_S2_PS0_iiiiPKtS7_iiiiiibS2_i,@function
        .size           _Z23gemm_half_q_half_kernelILi4ELi16ELb0ELb0ELi32EEvPK6__halfPKjS4_S2_PS0_iiiiPKtS7_iiiiiibS2_i,(.L_x_3221 - _Z23gemm_half_q_half_kernelILi4ELi16ELb0ELb0ELi32EEvPK6__halfPKjS4_S2_PS0_iiiiPKtS7_iiiiiibS2_i)
        .other          _Z23gemm_half_q_half_kernelILi4ELi16ELb0ELb0ELi32EEvPK6__halfPKjS4_S2_PS0_iiiiPKtS7_iiiiiibS2_i,@"STO_CUDA_ENTRY STV_DEFAULT"
_Z23gemm_half_q_half_kernelILi4ELi16ELb0ELb0ELi32EEvPK6__halfPKjS4_S2_PS0_iiiiPKtS7_iiiiiibS2_i:
.text._Z23gemm_half_q_half_kernelILi4ELi16ELb0ELb0ELi32EEvPK6__halfPKjS4_S2_PS0_iiiiPKtS7_iiiiiibS2_i:
        /* <DEDUP_REMOVED lines=44> */
.L_x_656:
        /* <DEDUP_REMOVED lines=16> */
.L_x_655:
        /* <DEDUP_REMOVED lines=16> */
.L_x_654:
        /* <DEDUP_REMOVED lines=17> */
.L_x_658:
        /* <DEDUP_REMOVED lines=16> */
.L_x_657:
        /* <DEDUP_REMOVED lines=14> */
.L_x_653:
[----:B------:R-:W-:Y:S05]  /*07b0*/  BSYNC B0 ;  /* 0x0000000000007941 */ /* 0x000fea0003800000 */
.L_x_652:
        /* <DEDUP_REMOVED lines=21> */
.L_x_661:
        /* <DEDUP_REMOVED lines=11> */
.L_x_660:
        /* <DEDUP_REMOVED lines=10> */
.L_x_659:
[----:B------:R-:W0:Y:S08]  /*0a60*/  LDC R22, c[0x0][0x25c] ;  /* 0x00009700ff167b82 */ /* 0x000e300000000800 */
[----:B------:R-:W-:Y:S01]  /*0a70*/  BAR.SYNC.DEFER_BLOCKING 0x0 ;  /* 0x0000000000007b1d */ /* 0x000fe20000010000 */
[----:B------:R-:W-:-:S07]  /*0a80*/  ISETP.GE.AND P0, PT, R43, R46, PT ;  /* 0x0000002e2b00720c */ /* 0x000fce0003f06270 */
[----:B------:R-:W3:Y:S06]  /*0a90*/  LDC R23, c[0x0][0x264] ;  /* 0x00009900ff177b82 */ /* 0x000eec0000000800 */
[----:B------:R-:W-:Y:S05]  /*0aa0*/  @P0 BRA `(.L_x_662) ;  /* 0x0000000000d40947 */ /* 0x000fea0003800000 */
[----:B--2---:R-:W2:Y:S01]  /*0ab0*/  LDC.64 R2, c[0x0][0x248] ;  /* 0x00009200ff027b82 */ /* 0x004ea20000000a00 */
[----:B------:R-:W-:-:S07]  /*0ac0*/  SHF.L.U32 R9, R13, 0x6, RZ ;  /* 0x000000060d097819 */ /* 0x000fce00000006ff */
[----:B------:R-:W4:Y:S08]  /*0ad0*/  LDC.64 R4, c[0x0][0x220] ;  /* 0x00008800ff047b82 */ /* 0x000f300000000a00 */
[----:B-1----:R-:W1:Y:S01]  /*0ae0*/  LDC.64 R6, c[0x0][0x228] ;  /* 0x00008a00ff067b82 */ /* 0x002e620000000a00 */
        /* <DEDUP_REMOVED lines=9> */
.L_x_663:
        /* <DEDUP_REMOVED lines=11> */
[----:B------:R-:W3:Y:S01]  /*0c30*/  LDG.E.U16.CONSTANT R10, desc[UR8][R10.64] ;  /* 0x000000080a0a7981 */ /* 0x000ee2000c1e9500 */
[----:B------:R-:W-:Y:S01]  /*0c40*/  UIADD3 UR4, UR4, 0x1, URZ ;  /* 0x0000000104047890 */ /* 0x000fe2000fffe03f */
[----:B--2---:R-:W-:-:S04]  /*0c50*/  SHF.R.U32.HI R14, RZ, R18, R9 ;  /* 0x00000012ff0e7219 */ /* 0x004fc80000011609 */
[--C-:B------:R-:W-:Y:S02]  /*0c60*/  SHF.R.U32.HI R16, RZ, 0x4, R14.reuse ;  /* 0x00000004ff107819 */ /* 0x100fe4000001160e */
[----:B------:R-:W-:Y:S02]  /*0c70*/  LOP3.LUT R15, R14, 0xf, RZ, 0xc0, !PT ;  /* 0x0000000f0e0f7812 */ /* 0x000fe400078ec0ff */
        /* <DEDUP_REMOVED lines=16> */
[----:B------:R-:W1:Y:S01]  /*0d80*/  I2F.F16 R9, R9 ;  /* 0x0000000900097306 */ /* 0x000e620000200c00 */
[----:B---3--:R-:W-:-:S07]  /*0d90*/  HMUL2 R16, R15.H0_H0, R10.H0_H0 ;  /* 0x2000000a0f107232 */ /* 0x008fce0000000800 */
[----:B------:R-:W2:Y:S01]  /*0da0*/  I2F.F16 R11, R8 ;  /* 0x00000008000b7306 */ /* 0x000ea20000200c00 */
[----:B-1----:R-:W-:-:S07]  /*0db0*/  HMUL2 R15, R9.H0_H0, R10.H0_H0 ;  /* 0x2000000a090f7232 */ /* 0x002fce0000000800 */
[----:B------:R-:W1:Y:S01]  /*0dc0*/  I2F.F16 R13, R12 ;  /* 0x0000000c000d7306 */ /* 0x000e620000200c00 */
[-C--:B--2---:R-:W-:Y:S02]  /*0dd0*/  HMUL2 R14, R11.H0_H0, R10.reuse.H0_H0 ;  /* 0x2000000a0b0e7232 */ /* 0x084fe40000000800 */
[----:B-1----:R-:W-:Y:S01]  /*0de0*/  HMUL2 R13, R13.H0_H0, R10.H0_H0 ;  /* 0x2000000a0d0d7232 */ /* 0x002fe20000000800 */
[----:B------:R-:W-:Y:S06]  /*0df0*/  @!P2 BRA `(.L_x_663) ;  /* 0xfffffffc0060a947 */ /* 0x000fec000383ffff */
.L_x_662:
[----:B------:R-:W-:Y:S01]  /*0e00*/  ULDC UR4, c[0x0][0x258] ;  /* 0x0000960000047ab9 */ /* 0x000fe20000000800 */
[----:B------:R-:W-:Y:S01]  /*0e10*/  ULDC UR5, c[0x0][0x260] ;  /* 0x0000980000057ab9 */ /* 0x000fe20000000800 */
[C---:B------:R-:W-:Y:S01]  /*0e20*/  ISETP.GT.AND P2, PT, R43.reuse, UR4, PT ;  /* 0x000000042b007c0c */ /* 0x040fe2000bf44270 */
[----:B------:R-:W-:Y:S01]  /*0e30*/  ULDC UR6, c[0x0][0x268] ;  /* 0x00009a0000067ab9 */ /* 0x000fe20000000800 */
[C---:B--2---:R-:W-:Y:S02]  /*0e40*/  VIMNMX R2, R43.reuse, UR4, PT ;  /* 0x000000042b027c48 */ /* 0x044fe4000bfe0100 */
[C---:B------:R-:W-:Y:S02]  /*0e50*/  ISETP.GT.AND P4, PT, R43.reuse, UR5, PT ;  /* 0x000000052b007c0c */ /* 0x040fe4000bf84270 */
[----:B------:R-:W-:Y:S02]  /*0e60*/  SHF.R.S32.HI R3, RZ, 0x1f, R2 ;  /* 0x0000001fff037819 */ /* 0x000fe40000011402 */
[----:B------:R-:W-:-:S02]  /*0e70*/  ISETP.GT.AND P6, PT, R43, UR6, PT ;  /* 0x000000062b007c0c */ /* 0x000fc4000bfc4270 */
[----:B-1----:R-:W-:Y:S02]  /*0e80*/  LEA.HI R6, R3, R2, RZ, 0x5 ;  /* 0x0000000203067211 */ /* 0x002fe400078f28ff */
[----:B------:R-:W-:Y:S02]  /*0e90*/  CS2R R2, SRZ ;  /* 0x0000000000027805 */ /* 0x000fe4000001ff00 */
[C---:B0-----:R-:W-:Y:S02]  /*0ea0*/  ISETP.GT.AND P3, PT, R43.reuse, R22, PT ;  /* 0x000000162b00720c */ /* 0x041fe40003f64270 */
        /* <DEDUP_REMOVED lines=9> */
.L_x_664:
        /* <DEDUP_REMOVED lines=8> */
.L_x_665:
        /* <DEDUP_REMOVED lines=10> */
.L_x_666:
        /* <DEDUP_REMOVED lines=8> */
.L_x_667:
        /* <DEDUP_REMOVED lines=9> */
.L_x_668:
        /* <DEDUP_REMOVED lines=17> */
[----:B------:R-:W-:Y:S02]  /*1280*/  PRMT R12, RZ, 0x7610, R12 ;  /* 0x00007610ff0c7816 */ /* 0x000fe4000000000c */
[----:B------:R-:W-:Y:S02]  /*1290*/  IADD3 R37, P0, R0, R41, RZ ;  /* 0x0000002900257210 */ /* 0x000fe40007f1e0ff */
[----:B------:R-:W-:Y:S02]  /*12a0*/  SHF.R.S32.HI R41, RZ, 0x1f, R41 ;  /* 0x0000001fff297819 */ /* 0x000fe40000011429 */
[----:B------:R-:W-:-:S02]  /*12b0*/  LEA R36, P2, R37, UR6, 0x2 ;  /* 0x0000000625247c11 */ /* 0x000fc4000f8410ff */
[----:B------:R-:W-:-:S04]  /*12c0*/  LEA.HI.X.SX32 R0, R0, R41, 0x1, P0 ;  /* 0x0000002900007211 */ /* 0x000fc800000f0eff */
[----:B------:R-:W-:Y:S01]  /*12d0*/  LEA.HI.X R37, R37, UR7, R0, 0x2, P2 ;  /* 0x0000000725257c11 */ /* 0x000fe200090f1400 */
[----:B0-----:R-:W-:-:S03]  /*12e0*/  ULEA UR4, UR5, UR4, 0x18 ;  /* 0x0000000405047291 */ /* 0x001fc6000f8ec03f */
[----:B------:R-:W-:-:S09]  /*12f0*/  ULDC UR5, c[0x0][0x260] ;  /* 0x0000980000057ab9 */ /* 0x000fd20000000800 */
.L_x_671:
[----:B0-----:R-:W0:Y:S02]  /*1300*/  LDC R41, c[0x0][0x23c] ;  /* 0x00008f00ff297b82 */ /* 0x001e240000000800 */
[C---:B0-----:R-:W-:Y:S02]  /*1310*/  IMAD.WIDE R32, R41.reuse, 0x4, R36 ;  /* 0x0000000429207825 */ /* 0x041fe400078e0224 */
[----:B------:R-:W5:Y:S02]  /*1320*/  LDG.E.128.CONSTANT R36, desc[UR8][R36.64] ;  /* 0x0000000824247981 */ /* 0x000f64000c1e9d00 */
[C---:B------:R-:W-:Y:S02]  /*1330*/  IMAD.WIDE R28, R41.reuse, 0x4, R32 ;  /* 0x00000004291c7825 */ /* 0x040fe400078e0220 */
[----:B------:R-:W5:Y:S02]  /*1340*/  LDG.E.128.CONSTANT R32, desc[UR8][R32.64] ;  /* 0x0000000820207981 */ /* 0x000f64000c1e9d00 */
[----:B------:R-:W-:-:S02]  /*1350*/  IMAD.WIDE R2, R41, 0x4, R28 ;  /* 0x0000000429027825 */ /* 0x000fc400078e021c */
        /* <DEDUP_REMOVED lines=51> */
[----:B------:R-:W-:Y:S02]  /*1690*/  SHF.R.U32.HI R48, RZ, 0xa, R37 ;  /* 0x0000000aff307819 */ /* 0x000fe40000011625 */
[----:B------:R-:W-:Y:S02]  /*16a0*/  SHF.R.U32.HI R66, RZ, 0xd, R31 ;  /* 0x0000000dff427819 */ /* 0x000fe4000001161f */
[----:B------:R-:W-:-:S02]  /*16b0*/  LOP3.LUT R77, R52, 0x20002, R77, 0xf8, !PT ;  /* 0x00020002344d7812 */ /* 0x000fc400078ef84d */
[C---:B------:R-:W-:Y:S02]  /*16c0*/  LOP3.LUT R58, R28.reuse, 0x1f001f, RZ, 0xc0, !PT ;  /* 0x001f001f1c3a7812 */ /* 0x040fe400078ec0ff */
[----:B------:R-:W-:Y:S02]  /*16d0*/  LOP3.LUT R37, R28, 0x3e003e0, RZ, 0xc0, !PT ;  /* 0x03e003e01c257812 */ /* 0x000fe400078ec0ff */
[----:B------:R-:W-:Y:S02]  /*16e0*/  SHF.R.U32.HI R63, RZ, 0xa, R28 ;  /* 0x0000000aff3f7819 */ /* 0x000fe4000001161c */
[----:B------:R-:W-:Y:S02]  /*16f0*/  LOP3.LUT R28, R29, 0x3e003e0, RZ, 0xc0, !PT ;  /* 0x03e003e01d1c7812 */ /* 0x000fe400078ec0ff */
[C---:B------:R-:W-:Y:S02]  /*1700*/  LOP3.LUT R73, R38.reuse, 0x1f001f, RZ, 0xc0, !PT ;  /* 0x001f001f26497812 */ /* 0x040fe400078ec0ff */
[----:B------:R-:W-:-:S02]  /*1710*/  LOP3.LUT R0, R38, 0x3e003e0, RZ, 0xc0, !PT ;  /* 0x03e003e026007812 */ /* 0x000fc400078ec0ff */
[----:B------:R-:W-:Y:S02]  /*1720*/  SHF.R.U32.HI R50, RZ, 0xa, R38 ;  /* 0x0000000aff327819 */ /* 0x000fe40000011626 */
[----:B------:R-:W-:Y:S02]  /*1730*/  MOV R38, 0x2800 ;  /* 0x0000280000267802 */ /* 0x000fe40000000f00 */
        /* <DEDUP_REMOVED lines=504> */
.L_x_670:
[----:B------:R-:W-:Y:S01]  /*36c0*/  IADD3 R43, R43, 0x20, RZ ;  /* 0x000000202b2b7810 */ /* 0x000fe20007ffe0ff */
[----:B------:R-:W-:Y:S01]  /*36d0*/  IMAD.WIDE R100, R41, 0x4, R100 ;  /* 0x0000000429647825 */ /* 0x000fe200078e0264 */
[----:B------:R-:W-:Y:S02]  /*36e0*/  UIADD3 UR4, UR4, 0x40, URZ ;  /* 0x0000004004047890 */ /* 0x000fe4000fffe03f */
[C---:B------:R-:W-:Y:S02]  /*36f0*/  ISETP.GE.AND P0, PT, R43.reuse, UR5, PT ;  /* 0x000000052b007c0c */ /* 0x040fe4000bf06270 */
[----:B------:R-:W-:Y:S02]  /*3700*/  ISETP.LT.AND P2, PT, R43, R46, PT ;  /* 0x0000002e2b00720c */ /* 0x000fe40003f41270 */
[----:B-----5:R-:W-:Y:S02]  /*3710*/  MOV R36, R100 ;  /* 0x0000006400247202 */ /* 0x020fe40000000f00 */
[----:B------:R-:W-:-:S09]  /*3720*/  MOV R37, R101 ;  /* 0x0000006500257202 */ /* 0x000fd20000000f00 */
[----:B------:R-:W-:Y:S05]  /*3730*/  @!P0 BRA P2, `(.L_x_671) ;  /* 0xffffffd800f08947 */ /* 0x000fea000103ffff */
.L_x_669:
[----:B------:R-:W-:Y:S05]  /*3740*/  @!P1 EXIT ;  /* 0x000000000000994d */ /* 0x000fea0003800000 */
[----:B------:R-:W1:Y:S01]  /*3750*/  S2R R0, SR_CTAID.X ;  /* 0x0000000000007919 */ /* 0x000e620000002500 */
[----:B------:R-:W2:Y:S01]  /*3760*/  S2UR UR4, SR_CTAID.Y ;  /* 0x00000000000479c3 */ /* 0x000ea20000002600 */
[----:B0-----:R-:W1:Y:S07]  /*3770*/  S2R R3, SR_TID.X ;  /* 0x0000000000037919 */ /* 0x001e6e0000002100 */
[----:B------:R-:W0:Y:S01]  /*3780*/  LDC.64 R14, c[0x0][0x230] ;  /* 0x00008c00ff0e7b82 */ /* 0x000e220000000a00 */
[----:B--2---:R-:W-:Y:S01]  /*3790*/  USHF.L.U32 UR4, UR4, 0x2, URZ ;  /* 0x0000000204047899 */ /* 0x004fe2000800063f */
[----:B-1----:R-:W-:-:S04]  /*37a0*/  LEA R0, R0, R3, 0x5 ;  /* 0x0000000300007211 */ /* 0x002fc800078e28ff */
[----:B------:R-:W-:-:S05]  /*37b0*/  SHF.L.U32 R0, R0, 0x2, RZ ;  /* 0x0000000200007819 */ /* 0x000fca00000006ff */
[----:B------:R-:W-:-:S04]  /*37c0*/  IMAD R3, R41, UR4, R0 ;  /* 0x0000000429037c24 */ /* 0x000fc8000f8e0200 */
[----:B0-----:R-:W-:-:S05]  /*37d0*/  IMAD.WIDE R14, R3, 0x2, R14 ;  /* 0x00000002030e7825 */ /* 0x001fca00078e020e */
[----:B------:R0:W-:Y:S01]  /*37e0*/  ATOM.E.ADD.F16x2.RN.STRONG.GPU P0, RZ, desc[UR8][R14.64], R12 ;  /* 0x0000000c0eff79a2 */ /* 0x0001e2000810e1c8 */
[----:B------:R-:W-:Y:S04]  /*37f0*/  BSSY B0, `(.L_x_672) ;  /* 0x000000f000007945 */ /* 0x000fe80003800000 */
[----:B0-----:R-:W-:Y:S05]  /*3800*/  @P0 BRA `(.L_x_673) ;  /* 0x0000000000340947 */ /* 0x001fea0003800000 */
[----:B------:R-:W0:Y:S02]  /*3810*/  QSPC.E.S P0, RZ, [R14] ;  /* 0x000000000eff73aa */ /* 0x000e240000000500 */
[----:B0-----:R-:W-:Y:S05]  /*3820*/  @!P0 BRA `(.L_x_674) ;  /* 0x0000000000208947 */ /* 0x001fea0003800000 */
[----:B------:R-:W-:-:S04]  /*3830*/  MOV R2, R14 ;  /* 0x0000000e00027202 */ /* 0x000fc80000000f00 */
[----:B------:R-:W-:-:S07]  /*3840*/  MOV R0, R2 ;  /* 0x0000000200007202 */ /* 0x000fce0000000f00 */
.L_x_675:
[----:B------:R-:W0:Y:S02]  /*3850*/  LDS R2, [R0] ;  /* 0x0000000000027984 */ /* 0x000e240000000800 */
[----:B0-----:R-:W-:-:S06]  /*3860*/  HADD2 R3, R2, R12 ;  /* 0x0000000c02037230 */ /* 0x001fcc0000000000 */
[----:B------:R-:W0:Y:S02]  /*3870*/  ATOMS.CAST.SPIN R3, [R0], R2, R3 ;  /* 0x000000020003738d */ /* 0x000e240001800003 */
[----:B0-----:R-:W-:-:S13]  /*3880*/  ISETP.EQ.U32.AND P0, PT, R3, 0x1, PT ;  /* 0x000000010300780c */ /* 0x001fda0003f02070 */
[----:B------:R-:W-:Y:S05]  /*3890*/  @!P0 BRA `(.L_x_675) ;  /* 0xfffffffc00ec8947 */ /* 0x000fea000383ffff */
[----:B------:R-:W-:Y:S05]  /*38a0*/  BRA `(.L_x_673) ;  /* 0x00000000000c7947 */ /* 0x000fea0003800000 */
.L_x_674:
[----:B------:R-:W2:Y:S02]  /*38b0*/  LD.E R0, desc[UR8][R14.64] ;  /* 0x000000080e007980 */ /* 0x000ea4000c101900 */
[----:B--2---:R-:W-:-:S05]  /*38c0*/  IADD3 R3, R12, R0, RZ ;  /* 0x000000000c037210 */ /* 0x004fca0007ffe0ff */
[----:B------:R0:W-:Y:S02]  /*38d0*/  ST.E desc[UR8][R14.64], R3 ;  /* 0x000000030e007985 */ /* 0x0001e4000c101908 */
.L_x_673:
[----:B------:R-:W-:Y:S05]  /*38e0*/  BSYNC B0 ;  /* 0x0000000000007941 */ /* 0x000fea0003800000 */
.L_x_672:
[----:B------:R1:W-:Y:S01]  /*38f0*/  ATOM.E.ADD.F16x2.RN.STRONG.GPU P0, RZ, desc[UR8][R14.64+0x4], R11 ;  /* 0x0000040b0eff79a2 */ /* 0x0003e2000810e1c8 */
[----:B------:R-:W-:Y:S04]  /*3900*/  BSSY B0, `(.L_x_676) ;  /* 0x000000f000007945 */ /* 0x000fe80003800000 */
[----:B-1----:R-:W-:Y:S05]  /*3910*/  @P0 BRA `(.L_x_677) ;  /* 0x0000000000340947 */ /* 0x002fea0003800000 */
[----:B------:R-:W1:Y:S02]  /*3920*/  QSPC.E.S P0, RZ, [R14+0x4] ;  /* 0x000004000eff73aa */ /* 0x000e640000000500 */
[----:B-1----:R-:W-:Y:S05]  /*3930*/  @!P0 BRA `(.L_x_678) ;  /* 0x0000000000208947 */ /* 0x002fea0003800000 */
[----:B------:R-:W-:-:S04]  /*3940*/  MOV R2, R14 ;  /* 0x0000000e00027202 */ /* 0x000fc80000000f00 */
[----:B------:R-:W-:-:S07]  /*3950*/  MOV R0, R2 ;  /* 0x0000000200007202 */ /* 0x000fce0000000f00 */
.L_x_679:
[----:B------:R-:W0:Y:S02]  /*3960*/  LDS R2, [R0+0x4] ;  /* 0x0000040000027984 */ /* 0x000e240000000800 */
[----:B0-----:R-:W-:-:S10]  /*3970*/  HFMA2.MMA R3, R2, 1, 1, R11 ;  /* 0x3c003c0002037835 */ /* 0x001fd4000000000b */
[----:B------:R-:W0:Y:S02]  /*3980*/  ATOMS.CAST.SPIN R3, [R0+0x4], R2, R3 ;  /* 0x000004020003738d */ /* 0x000e240001800003 */
[----:B0-----:R-:W-:-:S13]  /*3990*/  ISETP.EQ.U32.AND P0, PT, R3, 0x1, PT ;  /* 0x000000010300780c */ /* 0x001fda0003f02070 */
[----:B------:R-:W-:Y:S05]  /*39a0*/  @!P0 BRA `(.L_x_679) ;  /* 0xfffffffc00ec8947 */ /* 0x000fea000383ffff */
[----:B------:R-:W-:Y:S05]  /*39b0*/  BRA `(.L_x_677) ;  /* 0x00000000000c7947 */ /* 0x000fea0003800000 */
.L_x_678:
[----:B------:R-:W0:Y:S02]  /*39c0*/  LD.E R0, desc[UR8][R14.64+0x4] ;  /* 0x000004080e007980 */ /* 0x000e24000c101900 */
[----:B0-----:R-:W-:-:S05]  /*39d0*/  IADD3 R3, R11, R0, RZ ;  /* 0x000000000b037210 */ /* 0x001fca0007ffe0ff */
[----:B------:R1:W-:Y:S02]  /*39e0*/  ST.E desc[UR8][R14.64+0x4], R3 ;  /* 0x000004030e007985 */ /* 0x0003e4000c101908 */
.L_x_677:
[----:B------:R-:W-:Y:S05]  /*39f0*/  BSYNC B0 ;  /* 0x0000000000007941 */ /* 0x000fea0003800000 */
.L_x_676:
        /* <DEDUP_REMOVED lines=10> */
.L_x_683:
[----:B------:R-:W0:Y:S02]  /*3aa0*/  LDS R2, [R0] ;  /* 0x0000000000027984 */ /* 0x000e240000000800 */
[----:B0-----:R-:W-:-:S06]  /*3ab0*/  HADD2 R3, R2, R10 ;  /* 0x0000000a02037230 */ /* 0x001fcc0000000000 */
[----:B------:R-:W0:Y:S02]  /*3ac0*/  ATOMS.CAST.SPIN R3, [R0], R2, R3 ;  /* 0x000000020003738d */ /* 0x000e240001800003 */
[----:B0-----:R-:W-:-:S13]  /*3ad0*/  ISETP.EQ.U32.AND P0, PT, R3, 0x1, PT ;  /* 0x000000010300780c */ /* 0x001fda0003f02070 */
[----:B------:R-:W-:Y:S05]  /*3ae0*/  @!P0 BRA `(.L_x_683) ;  /* 0xfffffffc00ec8947 */ /* 0x000fea000383ffff */
[----:B------:R-:W-:Y:S05]  /*3af0*/  BRA `(.L_x_681) ;  /* 0x00000000000c7947 */ /* 0x000fea0003800000 */
.L_x_682:
[----:B------:R-:W2:Y:S02]  /*3b00*/  LD.E R0, desc[UR8][R14.64] ;  /* 0x000000080e007980 */ /* 0x000ea4000c101900 */
[----:B--2---:R-:W-:-:S05]  /*3b10*/  IADD3 R3, R10, R0, RZ ;  /* 0x000000000a037210 */ /* 0x004fca0007ffe0ff */
[----:B------:R0:W-:Y:S02]  /*3b20*/  ST.E desc[UR8][R14.64], R3 ;  /* 0x000000030e007985 */ /* 0x0001e4000c101908 */
.L_x_681:
[----:B------:R-:W-:Y:S05]  /*3b30*/  BSYNC B0 ;  /* 0x0000000000007941 */ /* 0x000fea0003800000 */
.L_x_680:
[----:B------:R1:W-:Y:S01]  /*3b40*/  ATOM.E.ADD.F16x2.RN.STRONG.GPU P0, RZ, desc[UR8][R14.64+0x4], R9 ;  /* 0x000004090eff79a2 */ /* 0x0003e2000810e1c8 */
[----:B------:R-:W-:Y:S04]  /*3b50*/  BSSY B0, `(.L_x_684) ;  /* 0x000000f000007945 */ /* 0x000fe80003800000 */
[----:B-1----:R-:W-:Y:S05]  /*3b60*/  @P0 BRA `(.L_x_685) ;  /* 0x0000000000340947 */ /* 0x002fea0003800000 */
[----:B------:R-:W1:Y:S02]  /*3b70*/  QSPC.E.S P0, RZ, [R14+0x4] ;  /* 0x000004000eff73aa */ /* 0x000e640000000500 */
[----:B-1----:R-:W-:Y:S05]  /*3b80*/  @!P0 BRA `(.L_x_686) ;  /* 0x0000000000208947 */ /* 0x002fea0003800000 */
[----:B------:R-:W-:-:S04]  /*3b90*/  MOV R2, R14 ;  /* 0x0000000e00027202 */ /* 0x000fc80000000f00 */
[----:B------:R-:W-:-:S07]  /*3ba0*/  MOV R0, R2 ;  /* 0x0000000200007202 */ /* 0x000fce0000000f00 */
.L_x_687:
[----:B------:R-:W0:Y:S02]  /*3bb0*/  LDS R2, [R0+0x4] ;  /* 0x0000040000027984 */ /* 0x000e240000000800 */
[----:B0-----:R-:W-:-:S10]  /*3bc0*/  HFMA2.MMA R3, R2, 1, 1, R9 ;  /* 0x3c003c0002037835 */ /* 0x001fd40000000009 */
[----:B------:R-:W0:Y:S02]  /*3bd0*/  ATOMS.CAST.SPIN R3, [R0+0x4], R2, R3 ;  /* 0x000004020003738d */ /* 0x000e240001800003 */
[----:B0-----:R-:W-:-:S13]  /*3be0*/  ISETP.EQ.U32.AND P0, PT, R3, 0x1, PT ;  /* 0x000000010300780c */ /* 0x001fda0003f02070 */
[----:B------:R-:W-:Y:S05]  /*3bf0*/  @!P0 BRA `(.L_x_687) ;  /* 0xfffffffc00ec8947 */ /* 0x000fea000383ffff */
[----:B------:R-:W-:Y:S05]  /*3c00*/  BRA `(.L_x_685) ;  /* 0x00000000000c7947 */ /* 0x000fea0003800000 */
.L_x_686:
[----:B------:R-:W0:Y:S02]  /*3c10*/  LD.E R0, desc[UR8][R14.64+0x4] ;  /* 0x000004080e007980 */ /* 0x000e24000c101900 */
[----:B0-----:R-:W-:-:S05]  /*3c20*/  IADD3 R3, R9, R0, RZ ;  /* 0x0000000009037210 */ /* 0x001fca0007ffe0ff */
[----:B------:R1:W-:Y:S02]  /*3c30*/  ST.E desc[UR8][R14.64+0x4], R3 ;  /* 0x000004030e007985 */ /* 0x0003e4000c101908 */
.L_x_685:
[----:B------:R-:W-:Y:S05]  /*3c40*/  BSYNC B0 ;  /* 0x0000000000007941 */ /* 0x000fea0003800000 */
.L_x_684:
        /* <DEDUP_REMOVED lines=10> */
.L_x_691:
[----:B------:R-:W0:Y:S02]  /*3cf0*/  LDS R2, [R0] ;  /* 0x0000000000027984 */ /* 0x000e240000000800 */
[----:B0-----:R-:W-:-:S06]  /*3d00*/  HADD2 R3, R2, R8 ;  /* 0x0000000802037230 */ /* 0x001fcc0000000000 */
[----:B------:R-:W0:Y:S02]  /*3d10*/  ATOMS.CAST.SPIN R3, [R0], R2, R3 ;  /* 0x000000020003738d */ /* 0x000e240001800003 */
[----:B0-----:R-:W-:-:S13]  /*3d20*/  ISETP.EQ.U32.AND P0, PT, R3, 0x1, PT ;  /* 0x000000010300780c */ /* 0x001fda0003f02070 */
[----:B------:R-:W-:Y:S05]  /*3d30*/  @!P0 BRA `(.L_x_691) ;  /* 0xfffffffc00ec8947 */ /* 0x000fea000383ffff */
[----:B------:R-:W-:Y:S05]  /*3d40*/  BRA `(.L_x_689) ;  /* 0x00000000000c7947 */ /* 0x000fea0003800000 */
.L_x_690:
[----:B------:R-:W2:Y:S02]  /*3d50*/  LD.E R0, desc[UR8][R14.64] ;  /* 0x000000080e007980 */ /* 0x000ea4000c101900 */
[----:B--2---:R-:W-:-:S05]  /*3d60*/  IADD3 R3, R8, R0, RZ ;  /* 0x0000000008037210 */ /* 0x004fca0007ffe0ff */
[----:B------:R0:W-:Y:S02]  /*3d70*/  ST.E desc[UR8][R14.64], R3 ;  /* 0x000000030e007985 */ /* 0x0001e4000c101908 */
.L_x_689:
[----:B------:R-:W-:Y:S05]  /*3d80*/  BSYNC B0 ;  /* 0x0000000000007941 */ /* 0x000fea0003800000 */
.L_x_688:
[----:B------:R1:W-:Y:S01]  /*3d90*/  ATOM.E.ADD.F16x2.RN.STRONG.GPU P0, RZ, desc[UR8][R14.64+0x4], R7 ;  /* 0x000004070eff79a2 */ /* 0x0003e2000810e1c8 */
[----:B------:R-:W-:Y:S04]  /*3da0*/  BSSY B0, `(.L_x_692) ;  /* 0x000000f000007945 */ /* 0x000fe80003800000 */
[----:B-1----:R-:W-:Y:S05]  /*3db0*/  @P0 BRA `(.L_x_693) ;  /* 0x0000000000340947 */ /* 0x002fea0003800000 */
[----:B------:R-:W1:Y:S02]  /*3dc0*/  QSPC.E.S P0, RZ, [R14+0x4] ;  /* 0x000004000eff73aa */ /* 0x000e640000000500 */
[----:B-1----:R-:W-:Y:S05]  /*3dd0*/  @!P0 BRA `(.L_x_694) ;  /* 0x0000000000208947 */ /* 0x002fea0003800000 */
[----:B------:R-:W-:-:S04]  /*3de0*/  MOV R2, R14 ;  /* 0x0000000e00027202 */ /* 0x000fc80000000f00 */
[----:B------:R-:W-:-:S07]  /*3df0*/  MOV R0, R2 ;  /* 0x0000000200007202 */ /* 0x000fce0000000f00 */
.L_x_695:
[----:B------:R-:W0:Y:S02]  /*3e00*/  LDS R2, [R0+0x4] ;  /* 0x0000040000027984 */ /* 0x000e240000000800 */
[----:B0-----:R-:W-:-:S10]  /*3e10*/  HFMA2.MMA R3, R2, 1, 1, R7 ;  /* 0x3c003c0002037835 */ /* 0x001fd40000000007 */
[----:B------:R-:W0:Y:S02]  /*3e20*/  ATOMS.CAST.SPIN R3, [R0+0x4], R2, R3 ;  /* 0x000004020003738d */ /* 0x000e240001800003 */
[----:B0-----:R-:W-:-:S13]  /*3e30*/  ISETP.EQ.U32.AND P0, PT, R3, 0x1, PT ;  /* 0x000000010300780c */ /* 0x001fda0003f02070 */
[----:B------:R-:W-:Y:S05]  /*3e40*/  @!P0 BRA `(.L_x_695) ;  /* 0xfffffffc00ec8947 */ /* 0x000fea000383ffff */
[----:B------:R-:W-:Y:S05]  /*3e50*/  BRA `(.L_x_693) ;  /* 0x00000000000c7947 */ /* 0x000fea0003800000 */
.L_x_694:
[----:B------:R-:W0:Y:S02]  /*3e60*/  LD.E R0, desc[UR8][R14.64+0x4] ;  /* 0x000004080e007980 */ /* 0x000e24000c101900 */
[----:B0-----:R-:W-:-:S05]  /*3e70*/  IADD3 R3, R7, R0, RZ ;  /* 0x0000000007037210 */ /* 0x001fca0007ffe0ff */
[----:B------:R1:W-:Y:S02]  /*3e80*/  ST.E desc[UR8][R14.64+0x4], R3 ;  /* 0x000004030e007985 */ /* 0x0003e4000c101908 */
.L_x_693:
[----:B------:R-:W-:Y:S05]  /*3e90*/  BSYNC B0 ;  /* 0x0000000000007941 */ /* 0x000fea0003800000 */
.L_x_692:
        /* <DEDUP_REMOVED lines=10> */
.L_x_699:
[----:B------:R-:W0:Y:S02]  /*3f40*/  LDS R2, [R0] ;  /* 0x0000000000027984 */ /* 0x000e240000000800 */
[----:B0-----:R-:W-:-:S06]  /*3f50*/  HADD2 R3, R2, R6 ;  /* 0x0000000602037230 */ /* 0x001fcc0000000000 */
[----:B------:R-:W0:Y:S02]  /*3f60*/  ATOMS.CAST.SPIN R3, [R0], R2, R3 ;  /* 0x000000020003738d */ /* 0x000e240001800003 */
[----:B0-----:R-:W-:-:S13]  /*3f70*/  ISETP.EQ.U32.AND P0, PT, R3, 0x1, PT ;  /* 0x000000010300780c */ /* 0x001fda0003f02070 */
[----:B------:R-:W-:Y:S05]  /*3f80*/  @!P0 BRA `(.L_x_699) ;  /* 0xfffffffc00ec8947 */ /* 0x000fea000383ffff */
[----:B------:R-:W-:Y:S05]  /*3f90*/  BRA `(.L_x_697) ;  /* 0x00000000000c7947 */ /* 0x000fea0003800000 */
.L_x_698:
[----:B------:R-:W2:Y:S02]  /*3fa0*/  LD.E R0, desc[UR8][R14.64] ;  /* 0x000000080e007980 */ /* 0x000ea4000c101900 */
[----:B--2---:R-:W-:-:S05]  /*3fb0*/  IADD3 R3, R6, R0, RZ ;  /* 0x0000000006037210 */ /* 0x004fca0007ffe0ff */
[----:B------:R0:W-:Y:S02]  /*3fc0*/  ST.E desc[UR8][R14.64], R3 ;  /* 0x000000030e007985 */ /* 0x0001e4000c101908 */
.L_x_697:
[----:B------:R-:W-:Y:S05]  /*3fd0*/  BSYNC B0 ;  /* 0x0000000000007941 */ /* 0x000fea0003800000 */
.L_x_696:
[----:B------:R1:W-:Y:S02]  /*3fe0*/  ATOM.E.ADD.F16x2.RN.STRONG.GPU P0, RZ, desc[UR8][R14.64+0x4], R4 ;  /* 0x000004040eff79a2 */ /* 0x0003e4000810e1c8 */
[----:B-1----:R-:W-:Y:S05]  /*3ff0*/  @P0 EXIT ;  /* 0x000000000000094d */ /* 0x002fea0003800000 */
[----:B------:R-:W1:Y:S02]  /*4000*/  QSPC.E.S P0, RZ, [R14+0x4] ;  /* 0x000004000eff73aa */ /* 0x000e640000000500 */
[----:B-1----:R-:W-:Y:S05]  /*4010*/  @!P0 BRA `(.L_x_700) ;  /* 0x0000000000208947 */ /* 0x002fea0003800000 */
[----:B------:R-:W-:-:S04]  /*4020*/  MOV R2, R14 ;  /* 0x0000000e00027202 */ /* 0x000fc80000000f00 */
[----:B------:R-:W-:-:S07]  /*4030*/  MOV R0, R2 ;  /* 0x0000000200007202 */ /* 0x000fce0000000f00 */
.L_x_701:
[----:B------:R-:W0:Y:S02]  /*4040*/  LDS R2, [R0+0x4] ;  /* 0x0000040000027984 */ /* 0x000e240000000800 */
[----:B0-----:R-:W-:-:S10]  /*4050*/  HFMA2.MMA R3, R2, 1, 1, R4 ;  /* 0x3c003c0002037835 */ /* 0x001fd40000000004 */
[----:B------:R-:W0:Y:S02]  /*4060*/  ATOMS.CAST.SPIN R3, [R0+0x4], R2, R3 ;  /* 0x000004020003738d */ /* 0x000e240001800003 */
[----:B0-----:R-:W-:-:S13]  /*4070*/  ISETP.EQ.U32.AND P0, PT, R3, 0x1, PT ;  /* 0x000000010300780c */ /* 0x001fda0003f02070 */
[----:B------:R-:W-:Y:S05]  /*4080*/  @!P0 BRA `(.L_x_701) ;  /* 0xfffffffc00ec8947 */ /* 0x000fea000383ffff */
[----:B------:R-:W-:Y:S05]  /*4090*/  EXIT ;  /* 0x000000000000794d */ /* 0x000fea0003800000 */
.L_x_700:
[----:B------:R-:W0:Y:S02]  /*40a0*/  LD.E R0, desc[UR8][R14.64+0x4] ;  /* 0x000004080e007980 */ /* 0x000e24000c101900 */
[----:B0-----:R-:W-:-:S05]  /*40b0*/  IADD3 R3, R4, R0, RZ ;  /* 0x0000000004037210 */ /* 0x001fca0007ffe0ff */
[----:B------:R-:W-:Y:S01]  /*40c0*/  ST.E desc[UR8][R14.64+0x4], R3 ;  /* 0x000004030e007985 */ /* 0x000fe2000c101908 */
[----:B------:R-:W-:Y:S05]  /*40d0*/  EXIT ;  /* 0x000000000000794d */ /* 0x000fea0003800000 */
.L_x_702:
        /* <DEDUP_REMOVED lines=10> */
.L_x_3221:


//--------------------- .text._Z23gemm_half_q_half_kernelILi4ELi24ELb0ELb0ELi32EEvPK6__halfPKjS4_S2_PS0_iiiiPKtS7_iiiiiibS2_i --------------------------
	.section	.text._Z23gemm_half_q_half_kernelILi4ELi24ELb0ELb0ELi32EEvPK6__halfPKjS4_S2_PS0_iiiiPKtS7_iiiiiibS2_i,"ax",@progbits
	.align	128
        .global         _Z23gemm_half_q_half_kernelILi4ELi24ELb0ELb0ELi32EEvPK6__halfPKjS4_S2_PS0_iiiiPKtS7_iiiiiibS2_i
        .type           _Z23gemm_half_q_half_kernelILi4ELi24ELb0ELb0ELi32EEvPK6__halfPKjS4_S2_PS0_iiiiPKtS7_iiiiiibS2_i,@function
        .size           _Z23gemm_half_q_half_kernelILi4ELi24ELb0ELb0ELi32EEvPK6__halfPKjS4_S2_PS0_iiiiPKtS7_iiiiiibS2_i,(.L_x_3222 - _Z23gemm_half_q_half_kernelILi4ELi24ELb0ELb0ELi32EEvPK6__halfPKjS4_S2_PS0_iiiiPKtS7_iiiiiibS2_i)
        .other          _Z23gemm_half_q_half_kernelILi4ELi24ELb0ELb0ELi32EEvPK6__halfPKjS4_S2_PS0_iiiiPKtS7_iiiiiibS2_i,@"STO_CUDA_ENTRY STV_DEFAULT"
_Z23gemm_half_q_half_kernelILi4ELi24ELb0ELb0ELi32EEvPK6__halfPKjS4_S2_PS0_iiiiPKtS7_iiiiiibS2_i:
.text._Z23gemm_half_q_half_kernelILi4ELi24ELb0ELb0ELi32EEvPK6__halfPKjS4_S2_PS0_iiiiPKtS7_iiiiiibS2_i:
[----:B------:R-:W-:Y:S01]  /*0000*/  LDC R1, c[0x0][0x28] ;  /* 0x00000a00ff017b82 */ /* 0x000fe20000000800 */
[----:B------:R-:W0:Y:S07]  /*0010*/  S2R R2, SR_CTAID.Y ;  /* 0x0000000000027919 */ /* 0x000e2e0000002600 */
[----:B------:R-:W0:Y:S01]  /*0020*/  LDC R3, c[0x0][0x238] ;  /* 0x00008e00ff037b82 */ /* 0x000e220000000800 */
[----:B------:R-:W-:Y:S01]  /*0030*/  ULDC.64 UR6, c[0x0][0x208] ;  /* 0x0000820000067ab9 */ /* 0x000fe20000000a00 */
[----:B------:R-:W-:Y:S01]  /*0040*/  BSSY B0, `(.L_x_703) ;  /* 0x00000c0000007945 */ /* 0x000fe20003800000 */
[----:B------:R-:W1:Y:S01]  /*0050*/  S2R R48, SR_CTAID.Z ;  /* 0x0000000000307919 */ /* 0x000e620000002700 */
[----:B------:R-:W2:Y:S04]  /*0060*/  S2R R4, SR_TID.X ;  /* 0x0000000000047919 */ /* 0x000ea80000002100 */
[----:B------:R-:W3:Y:S01]  /*0070*/  LDC R6, c[0x0][0x240] ;  /* 0x00009000ff067b82 */ /* 0x000ee20000000800 */
[----:B------:R-:W4:Y:S01]  /*0080*/  S2R R7, SR_CTAID.X ;  /* 0x0000000000077919 */ /* 0x000f220000002500 */
[----:B0-----:R-:W-:Y:S01]  /*0090*/  IMAD R3, R2, -0x4, R3 ;  /* 0xfffffffc02037824 */ /* 0x001fe200078e0203 */
[----:B-1----:R-:W-:-:S04]  /*00a0*/  SHF.L.U32 R49, R48, 0x5, RZ ;  /* 0x0000000530317819 */ /* 0x002fc800000006ff */
[----:B------:R-:W-:Y:S02]  /*00b0*/  ISETP.GE.AND P1, PT, R3, 0x1, PT ;  /* 0x000000010300780c */ /* 0x000fe40003f26270 */
[CC--:B--2---:R-:W-:Y:S02]  /*00c0*/  IADD3 R5, R49.reuse, R4.reuse, RZ ;  /* 0x0000000431057210 */ /* 0x0c4fe40007ffe0ff */
        /* <DEDUP_REMOVED lines=24> */
.L_x_707:
[----:B0-----:R-:W-:-:S04]  /*0250*/  LEA R7, R2, R17, 0x2 ;  /* 0x0000001102077211 */ /* 0x001fc800078e10ff */
[C---:B------:R-:W-:Y:S01]  /*0260*/  IADD3 R9, R7.reuse, 0x1, RZ ;  /* 0x0000000107097810 */ /* 0x040fe20007ffe0ff */
[CC--:B------:R-:W-:Y:S01]  /*0270*/  IMAD R8, R7.reuse, R6.reuse, RZ ;  /* 0x0000000607087224 */ /* 0x0c0fe200078e02ff */
[C---:B------:R-:W-:Y:S02]  /*0280*/  IADD3 R11, R7.reuse, 0x2, RZ ;  /* 0x00000002070b7810 */ /* 0x040fe40007ffe0ff */
[----:B------:R-:W-:Y:S01]  /*0290*/  IADD3 R7, R7, 0x3, RZ ;  /* 0x0000000307077810 */ /* 0x000fe20007ffe0ff */
[----:B------:R-:W-:Y:S01]  /*02a0*/  IMAD R10, R9, R6, RZ ;  /* 0x00000006090a7224 */ /* 0x000fe200078e02ff */
        /* <DEDUP_REMOVED lines=31> */
.L_x_706:
        /* <DEDUP_REMOVED lines=24> */
.L_x_708:
        /* <DEDUP_REMOVED lines=14> */
.L_x_705:
[----:B------:R-:W0:Y:S01]  /*0700*/  S2R R8, SR_CgaCtaId ;  /* 0x0000000000087919 */ /* 0x000e220000008800 */
[----:B------:R-:W-:Y:S01]  /*0710*/  ISETP.GT.AND P2, PT, R51, 0x3, PT ;  /* 0x000000033300780c */ /* 0x000fe20003f44270 */
[----:B------:R-:W-:Y:S01]  /*0720*/  HFMA2.MMA R17, -RZ, RZ, 0, 0 ;  /* 0x00000000ff117435 */ /* 0x000fe200000001ff */
[----:B------:R-:W-:Y:S02]  /*0730*/  MOV R7, 0x400 ;  /* 0x0000040000077802 */ /* 0x000fe40000000f00 */
[----:B------:R-:W-:Y:S02]  /*0740*/  PLOP3.LUT P0, PT, PT, PT, PT, 0x80, 0x0 ;  /* 0x000000000000781c */ /* 0x000fe40003f0f070 */
[----:B0-----:R-:W-:-:S07]  /*0750*/  LEA R22, R8, R7, 0x18 ;  /* 0x0000000708167211 */ /* 0x001fce00078ec0ff */
[----:B------:R-:W-:Y:S05]  /*0760*/  @!P2 BRA `(.L_x_709) ;  /* 0x0000000000a0a947 */ /* 0x000fea0003800000 */
[----:B------:R-:W-:Y:S01]  /*0770*/  PLOP3.LUT P0, PT, PT, PT, PT, 0x8, 0x0 ;  /* 0x000000000000781c */ /* 0x000fe20003f0e170 */
[----:B------:R-:W-:Y:S01]  /*0780*/  ULDC.64 UR4, c[0x0][0x210] ;  /* 0x0000840000047ab9 */ /* 0x000fe20000000a00 */
[----:B------:R-:W-:-:S11]  /*0790*/  IADD3 R24, R51, -0x3, RZ ;  /* 0xfffffffd33187810 */ /* 0x000fd60007ffe0ff */
.L_x_710:
        /* <DEDUP_REMOVED lines=37> */
.L_x_709:
        /* <DEDUP_REMOVED lines=24> */
.L_x_711:
        /* <DEDUP_REMOVED lines=13> */
.L_x_704:
[----:B------:R-:W-:Y:S05]  /*0c40*/  BSYNC B0 ;  /* 0x0000000000007941 */ /* 0x000fea0003800000 */
.L_x_703:
        /* <DEDUP_REMOVED lines=17> */
.L_x_714:
[----:B----4-:R-:W-:Y:S02]  /*0d60*/  LEA R4, R2, R3, 0x2 ;  /* 0x0000000302047211 */ /* 0x010fe400078e10ff */
[----:B------:R-:W-:Y:S02]  /*0d70*/  IADD3 R3, R3, 0x4, RZ ;  /* 0x0000000403037810 */ /* 0x000fe40007ffe0ff */
[C---:B-12---:R-:W-:Y:S01]  /*0d80*/  IADD3 R6, R4.reuse, 0x1, RZ ;  /* 0x0000000104067810 */ /* 0x046fe20007ffe0ff */
[CCC-:B-----5:R-:W-:Y:S01]  /*0d90*/  IMAD R5, R4.reuse, R47.reuse, R0.reuse ;  /* 0x0000002f04057224 */ /* 0x1e0fe200078e0200 */
[C---:B0-----:R-:W-:Y:S02]  /*0da0*/  IADD3 R8, R4.reuse, 0x2, RZ ;  /* 0x0000000204087810 */ /* 0x041fe40007ffe0ff */
        /* <DEDUP_REMOVED lines=14> */
.L_x_713:
        /* <DEDUP_REMOVED lines=14> */
.L_x_715:
[----:B------:R-:W-:-:S13]  /*0f70*/  ISETP.LT.OR P0, PT, R3, R51, P0 ;  /* 0x000000330300720c */ /* 0x000fda0000701670 */
[----:B---3-5:R-:W3:Y:S01]  /*0f80*/  @P0 LDC.64 R4, c[0x0][0x230] ;  /* 0x00008c00ff040b82 */ /* 0x028ee20000000a00 */
[----:B------:R-:W-:-:S05]  /*0f90*/  @P0 LEA R2, R2, R3, 0x2 ;  /* 0x0000000302020211 */ /* 0x000fca00078e10ff */
[----:B------:R-:W-:-:S04]  /*0fa0*/  @P0 IMAD R3, R2, R47, R0 ;  /* 0x0000002f02030224 */ /* 0x000fc800078e0200 */
[----:B---3--:R-:W-:-:S05]  /*0fb0*/  @P0 IMAD.WIDE R2, R3, 0x2, R4 ;  /* 0x0000000203020825 */ /* 0x008fca00078e0204 */
[----:B------:R3:W-:Y:S02]  /*0fc0*/  @P0 STG.E.64 desc[UR6][R2.64], RZ ;  /* 0x000000ff02000986 */ /* 0x0007e4000c101b06 */
.L_x_712:
[----:B------:R-:W4:Y:S08]  /*0fd0*/  LDC R23, c[0x0][0x25c] ;  /* 0x00009700ff177b82 */ /* 0x000f300000000800 */
[----:B------:R-:W-:Y:S01]  /*0fe0*/  BAR.SYNC.DEFER_BLOCKING 0x0 ;  /* 0x0000000000007b1d */ /* 0x000fe20000010000 */
[----:B------:R-:W-:-:S05]  /*0ff0*/  ISETP.GE.AND P0, PT, R49, R50, PT ;  /* 0x000000323100720c */ /* 0x000fca0003f06270 */
[----:B------:R-:W-:Y:S02]  /*1000*/  ULDC UR5, c[0x0][0x258] ;  /* 0x0000960000057ab9 */ /* 0x000fe40000000800 */
[----:B------:R-:W0:Y:S01]  /*1010*/  LDC R24, c[0x0][0x264] ;  /* 0x00009900ff187b82 */ /* 0x000e220000000800 */
[----:B------:R-:W-:Y:S01]  /*1020*/  ULDC UR10, c[0x0][0x260] ;  /* 0x00009800000a7ab9 */ /* 0x000fe20000000800 */
[----:B------:R-:W-:Y:S01]  /*1030*/  ULDC UR8, c[0x0][0x268] ;  /* 0x00009a0000087ab9 */ /* 0x000fe20000000800 */
[C---:B------:R-:W-:Y:S02]  /*1040*/  ISETP.GT.AND P5, PT, R49.reuse, UR5, PT ;  /* 0x0000000531007c0c */ /* 0x040fe4000bfa4270 */
[C---:B------:R-:W-:Y:S02]  /*1050*/  ISETP.GT.AND P4, PT, R49.reuse, UR10, PT ;  /* 0x0000000a31007c0c */ /* 0x040fe4000bf84270 */
[C---:B------:R-:W-:Y:S02]  /*1060*/  ISETP.GT.AND P3, PT, R49.reuse, UR8, PT ;  /* 0x0000000831007c0c */ /* 0x040fe4000bf64270 */
[----:B------:R-:W-:-:S02]  /*1070*/  VIMNMX R21, R49, UR5, PT ;  /* 0x0000000531157c48 */ /* 0x000fc4000bfe0100 */
[----:B----4-:R-:W-:Y:S01]  /*1080*/  ISETP.GT.AND P2, PT, R49, R23, PT ;  /* 0x000000173100720c */ /* 0x010fe20003f44270 */
[----:B------:R-:W-:-:S12]  /*1090*/  @P0 BRA `(.L_x_716) ;  /* 0x0000000000d40947 */ /* 0x000fd80003800000 */
[----:B012---:R-:W0:Y:S01]  /*10a0*/  LDC.64 R6, c[0x0][0x248] ;  /* 0x00009200ff067b82 */ /* 0x007e220000000a00 */
[----:B---3--:R-:W-:-:S07]  /*10b0*/  SHF.L.U32 R3, R48, 0x6, RZ ;  /* 0x0000000630037819 */ /* 0x008fce00000006ff */
[----:B------:R-:W1:Y:S08]  /*10c0*/  LDC.64 R8, c[0x0][0x220] ;  /* 0x00008800ff087b82 */ /* 0x000e700000000a00 */
[----:B------:R-:W2:Y:S01]  /*10d0*/  LDC.64 R10, c[0x0][0x228] ;  /* 0x00008a00ff0a7b82 */ /* 0x000ea20000000a00 */
[----:B0-----:R-:W-:-:S05]  /*10e0*/  IMAD.WIDE R2, R3, 0x2, R6 ;  /* 0x0000000203027825 */ /* 0x001fca00078e0206 */
[----:B------:R0:W5:Y:S02]  /*10f0*/  LDG.E.U16.CONSTANT R14, desc[UR6][R2.64] ;  /* 0x00000006020e7981 */ /* 0x000164000c1e9500 */
[----:B-----5:R-:W-:Y:S01]  /*1100*/  SHF.R.S32.HI R5, RZ, 0x1f, R0 ;  /* 0x0000001fff057819 */ /* 0x020fe20000011400 */
[----:B------:R-:W-:Y:S01]  /*1110*/  UMOV UR4, URZ ;  /* 0x0000003f00047c82 */ /* 0x000fe20008000000 */
[----:B------:R-:W-:Y:S02]  /*1120*/  SHF.L.U32 R4, R0, 0x2, RZ ;  /* 0x0000000200047819 */ /* 0x000fe400000006ff */
[----:B------:R-:W-:Y:S02]  /*1130*/  LEA.HI R5, R5, R0, RZ, 0x3 ;  /* 0x0000000005057211 */ /* 0x000fe400078f18ff */
[----:B------:R-:W-:Y:S02]  /*1140*/  MOV R17, R49 ;  /* 0x0000003100117202 */ /* 0x000fe40000000f00 */
[----:B------:R-:W-:-:S02]  /*1150*/  LOP3.LUT R15, R4, 0x10, RZ, 0xc0, !PT ;  /* 0x00000010040f7812 */ /* 0x000fc400078ec0ff */
[----:B012---:R-:W-:-:S07]  /*1160*/  SHF.R.S32.HI R16, RZ, 0x3, R5 ;  /* 0x00000003ff107819 */ /* 0x007fce0000011405 */
.L_x_717:
[----:B------:R-:W-:-:S05]  /*1170*/  IADD3 R4, R14, UR4, RZ ;  /* 0x000000040e047c10 */ /* 0x000fca000fffe0ff */
        /* <DEDUP_REMOVED lines=10> */
[----:B------:R-:W4:Y:S01]  /*1220*/  LDG.E.U16.CONSTANT R5, desc[UR6][R4.64] ;  /* 0x0000000604057981 */ /* 0x000f22000c1e9500 */
        /* <DEDUP_REMOVED lines=15> */
[----:B---3--:R-:W-:Y:S01]  /*1320*/  IADD3 R17, R22, R17, RZ ;  /* 0x0000001116117210 */ /* 0x008fe20007ffe0ff */
[----:B------:R-:W-:-:S02]  /*1330*/  IMAD R19, R19, R19, RZ ;  /* 0x0000001313137224 */ /* 0x000fc400078e02ff */
[----:B------:R-:W-:Y:S01]  /*1340*/  IMAD R13, R2, R2, RZ ;  /* 0x00000002020d7224 */ /* 0x000fe200078e02ff */
[----:B------:R-:W4:Y:S01]  /*1350*/  I2F.F16 R20, R20 ;  /* 0x0000001400147306 */ /* 0x000f220000200c00 */
[----:B------:R-:W-:-:S07]  /*1360*/  ISETP.GE.AND P6, PT, R17, R50, PT ;  /* 0x000000321100720c */ /* 0x000fce0003fc6270 */
[----:B------:R-:W0:Y:S01]  /*1370*/  I2F.F16 R12, R19 ;  /* 0x00000013000c7306 */ /* 0x000e220000200c00 */
[----:B----4-:R-:W-:-:S07]  /*1380*/  HMUL2 R3, R20.H0_H0, R5.H0_H0 ;  /* 0x2000000514037232 */ /* 0x010fce0000000800 */
[----:B------:R-:W1:Y:S01]  /*1390*/  I2F.F16 R4, R13 ;  /* 0x0000000d00047306 */ /* 0x000e620000200c00 */
[----:B0-----:R-:W-:-:S07]  /*13a0*/  HMUL2 R2, R12.H0_H0, R5.H0_H0 ;  /* 0x200000050c027232 */ /* 0x001fce0000000800 */
[----:B------:R-:W0:Y:S01]  /*13b0*/  I2F.F16 R18, R18 ;  /* 0x0000001200127306 */ /* 0x000e220000200c00 */
[-C--:B-1----:R-:W-:Y:S02]  /*13c0*/  HMUL2 R4, R4.H0_H0, R5.reuse.H0_H0 ;  /* 0x2000000504047232 */ /* 0x082fe40000000800 */
[----:B0-----:R-:W-:Y:S01]  /*13d0*/  HMUL2 R5, R18.H0_H0, R5.H0_H0 ;  /* 0x2000000512057232 */ /* 0x001fe20000000800 */
[----:B------:R-:W-:Y:S06]  /*13e0*/  @!P6 BRA `(.L_x_717) ;  /* 0xfffffffc0060e947 */ /* 0x000fec000383ffff */
.L_x_716:
[----:B-12---:R-:W-:Y:S02]  /*13f0*/  SHF.R.S32.HI R6, RZ, 0x1f, R21 ;  /* 0x0000001fff067819 */ /* 0x006fe40000011415 */
[----:B0-----:R-:W-:Y:S02]  /*1400*/  ISETP.GT.AND P6, PT, R49, R24, PT ;  /* 0x000000183100720c */ /* 0x001fe40003fc4270 */
[----:B------:R-:W-:Y:S02]  /*1410*/  LEA.HI R21, R6, R21, RZ, 0x5 ;  /* 0x0000001506157211 */ /* 0x000fe400078f28ff */
[----:B------:R-:W-:Y:S01]  /*1420*/  CS2R R6, SRZ ;  /* 0x0000000000067805 */ /* 0x000fe2000001ff00 */
[----:B------:R-:W-:Y:S08]  /*1430*/  @!P5 BRA `(.L_x_718) ;  /* 0x00000000001cd947 */ /* 0x000ff00003800000 */
[----:B------:R-:W0:Y:S02]  /*1440*/  LDC R8, c[0x0][0x25c] ;  /* 0x00009700ff087b82 */ /* 0x000e240000000800 */
[----:B0-----:R-:W-:-:S04]  /*1450*/  VIMNMX R7, R49, R8, PT ;  /* 0x0000000831077248 */ /* 0x001fc80003fe0100 */
[----:B------:R-:W-:-:S04]  /*1460*/  IADD3 R7, R7, -UR5, RZ ;  /* 0x8000000507077c10 */ /* 0x000fc8000fffe0ff */
[----:B------:R-:W-:-:S04]  /*1470*/  SHF.R.S32.HI R8, RZ, 0x1f, R7 ;  /* 0x0000001fff087819 */ /* 0x000fc80000011407 */
[----:B------:R-:W-:-:S04]  /*1480*/  LEA.HI R8, R8, R7, RZ, 0x5 ;  /* 0x0000000708087211 */ /* 0x000fc800078f28ff */
[----:B------:R-:W-:-:S05]  /*1490*/  SHF.R.S32.HI R8, RZ, 0x5, R8 ;  /* 0x00000005ff087819 */ /* 0x000fca0000011408 */
[----:B------:R-:W-:-:S07]  /*14a0*/  IMAD R7, R8, 0x6, RZ ;  /* 0x0000000608077824 */ /* 0x000fce00078e02ff */
.L_x_718:
        /* <DEDUP_REMOVED lines=8> */
.L_x_719:
        /* <DEDUP_REMOVED lines=10> */
.L_x_720:
        /* <DEDUP_REMOVED lines=8> */
.L_x_721:
        /* <DEDUP_REMOVED lines=9> */
.L_x_722:
[----:B------:R-:W-:Y:S01]  /*16e0*/  LEA R7, R12, R7, 0x3 ;  /* 0x000000070c077211 */ /* 0x000fe200078e18ff */
[----:B------:R-:W0:Y:S01]  /*16f0*/  S2UR UR5, SR_CgaCtaId ;  /* 0x00000000000579c3 */ /* 0x000e220000008800 */
[----:B------:R-:W-:Y:S01]  /*1700*/  ISETP.GE.OR P0, PT, R49, UR10, P0 ;  /* 0x0000000a31007c0c */ /* 0x000fe20008706670 */
        /* <DEDUP_REMOVED lines=20> */
[----:B------:R-:W-:Y:S01]  /*1850*/  PRMT R6, RZ, 0x7610, R6 ;  /* 0x00007610ff067816 */ /* 0x000fe20000000006 */
[----:B------:R-:W-:Y:S01]  /*1860*/  ULDC UR5, c[0x0][0x260] ;  /* 0x0000980000057ab9 */ /* 0x000fe20000000800 */
[----:B------:R-:W-:-:S05]  /*1870*/  ULDC UR8, c[0x0][0x240] ;  /* 0x0000900000087ab9 */ /* 0x000fca0000000800 */
.L_x_725:
[----:B0-----:R-:W0:Y:S02]  /*1880*/  LDC R47, c[0x0][0x23c] ;  /* 0x00008f00ff2f7b82 */ /* 0x001e240000000800 */
[C---:B0-----:R-:W-:Y:S02]  /*1890*/  IMAD.WIDE R12, R47.reuse, 0x4, R16 ;  /* 0x000000042f0c7825 */ /* 0x041fe400078e0210 */
[----:B-----5:R-:W5:Y:S02]  /*18a0*/  LDG.E.128.CONSTANT R16, desc[UR6][R16.64] ;  /* 0x0000000610107981 */ /* 0x020f64000c1e9d00 */
        /* <DEDUP_REMOVED lines=10> */
[----:B------:R-:W-:Y:S02]  /*1950*/  SHF.R.U32.HI R36, RZ, 0xf, R16 ;  /* 0x0000000fff247819 */ /* 0x000fe40000011610 */
[----:B------:R-:W-:Y:S02]  /*1960*/  SHF.R.U32.HI R38, RZ, 0xe, R13 ;  /* 0x0000000eff267819 */ /* 0x000fe4000001160d */
[----:B------:R-:W-:Y:S02]  /*1970*/  SHF.R.U32.HI R44, RZ, 0xe, R14 ;  /* 0x0000000eff2c7819 */ /* 0x000fe4000001160e */
[----:B------:R-:W-:-:S02]  /*1980*/  LOP3.LUT R37, R37, 0x10001, RZ, 0xc0, !PT ;  /* 0x0001000125257812 */ /* 0x000fc400078ec0ff */
[----:B------:R-:W-:Y:S02]  /*1990*/  LOP3.LUT R39, R39, 0x10001, RZ, 0xc0, !PT ;  /* 0x0001000127277812 */ /* 0x000fe400078ec0ff */
[C---:B0-----:R-:W-:Y:S02]  /*19a0*/  LOP3.LUT R21, R17.reuse, 0x1f001f, RZ, 0xc0, !PT ;  /* 0x001f001f11157812 */ /* 0x041fe400078ec0ff */
[----:B------:R-:W-:Y:S02]  /*19b0*/  LOP3.LUT R42, R17, 0x3e003e0, RZ, 0xc0, !PT ;  /* 0x03e003e0112a7812 */ /* 0x000fe400078ec0ff */
[----:B------:R-:W-:Y:S02]  /*19c0*/  SHF.R.U32.HI R53, RZ, 0xa, R17 ;  /* 0x0000000aff357819 */ /* 0x000fe40000011611 */
[C---:B------:R-:W-:Y:S02]  /*19d0*/  LOP3.LUT R23, R19.reuse, 0x1f001f, RZ, 0xc0, !PT ;  /* 0x001f001f13177812 */ /* 0x040fe400078ec0ff */
[----:B------:R-:W-:-:S02]  /*19e0*/  LOP3.LUT R17, R19, 0x3e003e0, RZ, 0xc0, !PT ;  /* 0x03e003e013117812 */ /* 0x000fc400078ec0ff */
[--C-:B------:R-:W-:Y:S02]  /*19f0*/  SHF.R.U32.HI R45, RZ, 0xf, R19.reuse ;  /* 0x0000000fff2d7819 */ /* 0x100fe40000011613 */
[----:B------:R-:W-:Y:S02]  /*1a00*/  SHF.R.U32.HI R59, RZ, 0xa, R19 ;  /* 0x0000000aff3b7819 */ /* 0x000fe40000011613 */
[----:B------:R-:W-:Y:S02]  /*1a10*/  LOP3.LUT R36, R36, 0x10001, RZ, 0xc0, !PT ;  /* 0x0001000124247812 */ /* 0x000fe400078ec0ff */
[----:B------:R-:W-:Y:S02]  /*1a20*/  LOP3.LUT R37, R37, 0x20002, R38, 0xf8, !PT ;  /* 0x0002000225257812 */ /* 0x000fe400078ef826 */
[----:B------:R-:W-:Y:S02]  /*1a30*/  LOP3.LUT R39, R39, 0x20002, R44, 0xf8, !PT ;  /* 0x0002000227277812 */ /* 0x000fe400078ef82c */
[----:B------:R-:W-:-:S02]  /*1a40*/  SHF.R.U32.HI R19, RZ, 0xe, R12 ;  /* 0x0000000eff137819 */ /* 0x000fc4000001160c */
[----:B------:R-:W-:Y:S02]  /*1a50*/  SHF.R.U32.HI R86, RZ, 0xd, R25 ;  /* 0x0000000dff567819 */ /* 0x000fe40000011619 */
[----:B------:R-:W-:Y:S02]  /*1a60*/  SHF.R.U32.HI R82, RZ, 0xd, R26 ;  /* 0x0000000dff527819 */ /* 0x000fe4000001161a */
[----:B------:R-:W-:Y:S02]  /*1a70*/  LOP3.LUT R19, R36, 0x20002, R19, 0xf8, !PT ;  /* 0x0002000224137812 */ /* 0x000fe400078ef813 */
[----:B------:R-:W-:Y:S02]  /*1a80*/  LOP3.LUT R86, R37, 0x40004, R86, 0xf8, !PT ;  /* 0x0004000425567812 */ /* 0x000fe400078ef856 */
[----:B------:R-:W-:Y:S02]  /*1a90*/  LOP3.LUT R82, R39, 0x40004, R82, 0xf8, !PT ;  /* 0x0004000427527812 */ /* 0x000fe400078ef852 */
[----:B------:R-:W0:Y:S01]  /*1aa0*/  LDS.128 R36, [UR4] ;  /* 0x00000004ff247984 */ /* 0x000e220008000c00 */
[----:B------:R-:W-:-:S02]  /*1ab0*/  LOP3.LUT R44, R25, 0x3e003e0, RZ, 0xc0, !PT ;  /* 0x03e003e0192c7812 */ /* 0x000fc400078ec0ff */
[----:B------:R-:W-:Y:S02]  /*1ac0*/  SHF.R.U32.HI R46, RZ, 0xe, R15 ;  /* 0x0000000eff2e7819 */ /* 0x000fe4000001160f */
[----:B------:R-:W-:Y:S02]  /*1ad0*/  LOP3.LUT R45, R45, 0x10001, RZ, 0xc0, !PT ;  /* 0x000100012d2d7812 */ /* 0x000fe400078ec0ff */
[C---:B------:R-:W-:Y:S02]  /*1ae0*/  LOP3.LUT R20, R16.reuse, 0x1f001f, RZ, 0xc0, !PT ;  /* 0x001f001f10147812 */ /* 0x040fe400078ec0ff */
[----:B------:R-:W-:Y:S02]  /*1af0*/  LOP3.LUT R43, R16, 0x3e003e0, RZ, 0xc0, !PT ;  /* 0x03e003e0102b7812 */ /* 0x000fe400078ec0ff */
[----:B------:R-:W-:Y:S02]  /*1b00*/  SHF.R.U32.HI R52, RZ, 0xa, R16 ;  /* 0x0000000aff347819 */ /* 0x000fe40000011610 */
[----:B------:R-:W-:-:S02]  /*1b10*/  LOP3.LUT R16, R18, 0x3e003e0, RZ, 0xc0, !PT ;  /* 0x03e003e012107812 */ /* 0x000fc400078ec0ff */
[----:B------:R-:W-:Y:S02]  /*1b20*/  MOV R40, 0x2800 ;  /* 0x0000280000287802 */ /* 0x000fe40000000f00 */
[----:B------:R-:W-:Y:S02]  /*1b30*/  LOP3.LUT R63, R44, 0x64006400, RZ, 0xfc, !PT ;  /* 0x640064002c3f7812 */ /* 0x000fe400078efcff */
[----:B------:R-:W-:Y:S02]  /*1b40*/  LOP3.LUT R45, R45, 0x20002, R46, 0xf8, !PT ;  /* 0x000200022d2d7812 */ /* 0x000fe400078ef82e */
[----:B------:R-:W-:Y:S02]  /*1b50*/  SHF.R.U32.HI R84, RZ, 0xd, R27 ;  /* 0x0000000dff547819 */ /* 0x000fe4000001161b */
[----:B------:R-:W-:Y:S02]  /*1b60*/  SHF.R.U32.HI R88, RZ, 0xd, R24 ;  /* 0x0000000dff587819 */ /* 0x000fe40000011618 */
[----:B------:R-:W-:-:S02]  /*1b70*/  LOP3.LUT R22, R18, 0x1f001f, RZ, 0xc0, !PT ;  /* 0x001f001f12167812 */ /* 0x000fc400078ec0ff */
[----:B------:R-:W-:Y:S02]  /*1b80*/  SHF.R.U32.HI R54, RZ, 0xa, R18 ;  /* 0x0000000aff367819 */ /* 0x000fe40000011612 */
[C---:B------:R-:W-:Y:S02]  /*1b90*/  LOP3.LUT R66, R12.reuse, 0x1f001f, RZ, 0xc0, !PT ;  /* 0x001f001f0c427812 */ /* 0x040fe400078ec0ff */
[----:B------:R-:W-:Y:S02]  /*1ba0*/  LOP3.LUT R18, R12, 0x3e003e0, RZ, 0xc0, !PT ;  /* 0x03e003e00c127812 */ /* 0x000fe400078ec0ff */
[----:B------:R-:W-:Y:S02]  /*1bb0*/  SHF.R.U32.HI R58, RZ, 0xa, R12 ;  /* 0x0000000aff3a7819 */ /* 0x000fe4000001160c */
[----:B------:R-:W-:Y:S02]  /*1bc0*/  LOP3.LUT R62, R27, 0x3e003e0, RZ, 0xc0, !PT ;  /* 0x03e003e01b3e7812 */ /* 0x000fe400078ec0ff */
[----:B------:R-:W-:Y:S01]  /*1bd0*/  LOP3.LUT R55, R42, 0x64006400, RZ, 0xfc, !PT ;  /* 0x640064002a377812 */ /* 0x000fe200078efcff */
[----:B------:R-:W-:Y:S01]  /*1be0*/  HFMA2 R42, R63, R40.H0_H0, -48, -48 ;  /* 0xd200d2003f2a7431 */ /* 0x000fe20000040028 */
[----:B------:R-:W-:-:S02]  /*1bf0*/  LOP3.LUT R73, R16, 0x64006400, RZ, 0xfc, !PT ;  /* 0x6400640010497812 */ /* 0x000fc400078efcff */
[----:B------:R-:W-:Y:S01]  /*1c00*/  LOP3.LUT R12, R13, 0x3e003e0, RZ, 0xc0, !PT ;  /* 0x03e003e00d0c7812 */ /* 0x000fe200078ec0ff */
[----:B------:R-:W-:Y:S01]  /*1c10*/  HFMA2 R72, R55, R40.H0_H0, -48, -48 ;  /* 0xd200d20037487431 */ /* 0x000fe20000040028 */
[----:B------:R-:W-:Y:S02]  /*1c20*/  LOP3.LUT R84, R45, 0x40004, R84, 0xf8, !PT ;  /* 0x000400042d547812 */ /* 0x000fe400078ef854 */
[----:B------:R-:W-:Y:S02]  /*1c30*/  LOP3.LUT R88, R19, 0x40004, R88, 0xf8, !PT ;  /* 0x0004000413587812 */ /* 0x000fe400078ef858 */
[----:B------:R-:W-:Y:S02]  /*1c40*/  LOP3.LUT R45, R26, 0x3e003e0, RZ, 0xc0, !PT ;  /* 0x03e003e01a2d7812 */ /* 0x000fe400078ec0ff */
[----:B------:R-:W-:Y:S02]  /*1c50*/  LOP3.LUT R19, R28, 0x3e003e0, RZ, 0xc0, !PT ;  /* 0x03e003e01c137812 */ /* 0x000fe400078ec0ff */
[----:B------:R-:W-:-:S02]  /*1c60*/  LOP3.LUT R46, R29, 0x3e003e0, RZ, 0xc0, !PT ;  /* 0x03e003e01d2e7812 */ /* 0x000fc400078ec0ff */
[----:B------:R-:W-:Y:S02]  /*1c70*/  LOP3.LUT R70, R31, 0x3e003e0, RZ, 0xc0, !PT ;  /* 0x03e003e01f467812 */ /* 0x000fe400078ec0ff */
[----:B------:R-:W-:Y:S01]  /*1c80*/  LOP3.LUT R83, R62, 0x64006400, RZ, 0xfc, !PT ;  /* 0x640064003e537812 */ /* 0x000fe200078efcff */
[-C--:B------:R-:W-:Y:S01]  /*1c90*/  HFMA2 R62, R73, R40.reuse.H0_H0, -48, -48 ;  /* 0xd200d200493e7431 */ /* 0x080fe20000040028 */
[----:B------:R-:W-:Y:S02]  /*1ca0*/  LOP3.LUT R61, R12, 0x64006400, RZ, 0xfc, !PT ;  /* 0x640064000c3d7812 */ /* 0x000fe400078efcff */
[----:B------:R-:W-:Y:S02]  /*1cb0*/  LOP3.LUT R67, R13, 0x1f001f, RZ, 0xc0, !PT ;  /* 0x001f001f0d437812 */ /* 0x000fe400078ec0ff */
[----:B------:R-:W-:Y:S01]  /*1cc0*/  SHF.R.U32.HI R60, RZ, 0xa, R13 ;  /* 0x0000000aff3c7819 */ /* 0x000fe2000001160d */
[----:B------:R-:W-:Y:S01]  /*1cd0*/  HFMA2 R55, R61, R40.H0_H0, -48, -48 ;  /* 0xd200d2003d377431 */ /* 0x000fe20000040028 */
[----:B------:R-:W-:-:S02]  /*1ce0*/  LOP3.LUT R43, R43, 0x64006400, RZ, 0xfc, !PT ;  /* 0x640064002b2b7812 */ /* 0x000fc400078efcff */
[----:B------:R-:W-:Y:S02]  /*1cf0*/  LOP3.LUT R57, R18, 0x64006400, RZ, 0xfc, !PT ;  /* 0x6400640012397812 */ /* 0x000fe400078efcff */
[----:B------:R-:W-:Y:S01]  /*1d00*/  LOP3.LUT R75, R45, 0x64006400, RZ, 0xfc, !PT ;  /* 0x640064002d4b7812 */ /* 0x000fe200078efcff */
[-C--:B------:R-:W-:Y:S01]  /*1d10*/  HFMA2 R74, R43, R40.reuse.H0_H0, -48, -48 ;  /* 0xd200d2002b4a7431 */ /* 0x080fe20000040028 */
[C---:B------:R-:W-:Y:S01]  /*1d20*/  LOP3.LUT R68, R14.reuse, 0x1f001f, RZ, 0xc0, !PT ;  /* 0x001f001f0e447812 */ /* 0x040fe200078ec0ff */
[-C--:B------:R-:W-:Y:S01]  /*1d30*/  HFMA2 R57, R57, R40.reuse.H0_H0, -48, -48 ;  /* 0xd200d20039397431 */ /* 0x080fe20000040028 */
[----:B------:R-:W-:Y:S01]  /*1d40*/  LOP3.LUT R13, R14, 0x3e003e0, RZ, 0xc0, !PT ;  /* 0x03e003e00e0d7812 */ /* 0x000fe200078ec0ff */
[----:B------:R-:W-:Y:S01]  /*1d50*/  HFMA2 R12, R75, R40.H0_H0, -48, -48 ;  /* 0xd200d2004b0c7431 */ /* 0x000fe20000040028 */
[----:B------:R-:W-:Y:S02]  /*1d60*/  SHF.R.U32.HI R64, RZ, 0xa, R14 ;  /* 0x0000000aff407819 */ /* 0x000fe4000001160e */
[----:B------:R-:W-:-:S02]  /*1d70*/  LOP3.LUT R45, R19, 0x64006400, RZ, 0xfc, !PT ;  /* 0x64006400132d7812 */ /* 0x000fc400078efcff */
[----:B------:R-:W-:Y:S02]  /*1d80*/  LOP3.LUT R71, R46, 0x64006400, RZ, 0xfc, !PT ;  /* 0x640064002e477812 */ /* 0x000fe400078efcff */
[C---:B------:R-:W-:Y:S01]  /*1d90*/  LOP3.LUT R69, R15.reuse, 0x1f001f, RZ, 0xc0, !PT ;  /* 0x001f001f0f457812 */ /* 0x040fe200078ec0ff */
[-C--:B------:R-:W-:Y:S01]  /*1da0*/  HFMA2 R45, R45, R40.reuse.H0_H0, -48, -48 ;  /* 0xd200d2002d2d7431 */ /* 0x080fe20000040028 */
[----:B------:R-:W-:Y:S01]  /*1db0*/  LOP3.LUT R14, R15, 0x3e003e0, RZ, 0xc0, !PT ;  /* 0x03e003e00f0e7812 */ /* 0x000fe200078ec0ff */
[----:B------:R-:W-:Y:S01]  /*1dc0*/  HFMA2 R43, R71, R40.H0_H0, -48, -48 ;  /* 0xd200d200472b7431 */ /* 0x000fe20000040028 */
[----:B------:R-:W-:Y:S02]  /*1dd0*/  SHF.R.U32.HI R65, RZ, 0xa, R15 ;  /* 0x0000000aff417819 */ /* 0x000fe4000001160f */
[----:B------:R-:W-:Y:S02]  /*1de0*/  LOP3.LUT R19, R70, 0x64006400, RZ, 0xfc, !PT ;  /* 0x6400640046137812 */ /* 0x000fe400078efcff */
[----:B------:R-:W-:-:S02]  /*1df0*/  LOP3.LUT R15, R24, 0x3e003e0, RZ, 0xc0, !PT ;  /* 0x03e003e0180f7812 */ /* 0x000fc400078ec0ff */
[----:B------:R-:W-:Y:S01]  /*1e00*/  LOP3.LUT R56, R30, 0x3e003e0, RZ, 0xc0, !PT ;  /* 0x03e003e01e387812 */ /* 0x000fe200078ec0ff */
[-C--:B------:R-:W-:Y:S01]  /*1e10*/  HFMA2 R19, R19, R40.reuse.H0_H0, -48, -48 ;  /* 0xd200d20013137431 */ /* 0x080fe20000040028 */
[----:B------:R-:W-:Y:S02]  /*1e20*/  LOP3.LUT R87, R20, 0x64006400, RZ, 0xfc, !PT ;  /* 0x6400640014577812 */ /* 0x000fe400078efcff */
[----:B------:R-:W-:Y:S02]  /*1e30*/  LOP3.LUT R79, R17, 0x64006400, RZ, 0xfc, !PT ;  /* 0x64006400114f7812 */ /* 0x000fe400078efcff */
[----:B------:R-:W-:Y:S01]  /*1e40*/  LOP3.LUT R17, R15, 0x64006400, RZ, 0xfc, !PT ;  /* 0x640064000f117812 */ /* 0x000fe200078efcff */
[----:B------:R-:W-:Y:S01]  /*1e50*/  HADD2 R87, R87, -1040, -1040 ;  /* 0xe410e41057577430 */ /* 0x000fe20000000000 */
        /* <DEDUP_REMOVED lines=25> */
[----:B------:R-:W-:Y:S02]  /*1ff0*/  ISETP.GE.AND P0, PT, R51, 0x2, PT ;  /* 0x000000023300780c */ /* 0x000fe40003f06270 */
[----:B---3--:R-:W-:Y:S02]  /*2000*/  PRMT R2, R2, 0x5410, R3 ;  /* 0x0000541002027816 */ /* 0x008fe40000000003 */
[----:B------:R-:W-:-:S02]  /*2010*/  PRMT R4, R4, 0x5410, R5 ;  /* 0x0000541004047816 */ /* 0x000fc40000000005 */
[----:B--2---:R-:W-:Y:S02]  /*2020*/  LOP3.LUT R44, R33, 0x3e003e0, RZ, 0xc0, !PT ;  /* 0x03e003e0212c7812 */ /* 0x004fe400078ec0ff */
[----:B------:R-:W-:Y:S02]  /*2030*/  LOP3.LUT R16, R35, 0x3e003e0, RZ, 0xc0, !PT ;  /* 0x03e003e023107812 */ /* 0x000fe400078ec0ff */
[----:B------:R-:W-:Y:S02]  /*2040*/  LOP3.LUT R63, R44, 0x64006400, RZ, 0xfc, !PT ;  /* 0x640064002c3f7812 */ /* 0x000fe400078efcff */
[----:B------:R-:W-:Y:S02]  /*2050*/  LOP3.LUT R73, R16, 0x64006400, RZ, 0xfc, !PT ;  /* 0x6400640010497812 */ /* 0x000fe400078efcff */
[----:B------:R-:W-:Y:S01]  /*2060*/  LOP3.LUT R18, R32, 0x3e003e0, RZ, 0xc0, !PT ;  /* 0x03e003e020127812 */ /* 0x000fe200078ec0ff */
[----:B------:R-:W-:Y:S01]  /*2070*/  HFMA2 R16, R63, R40.H0_H0, -48, -48 ;  /* 0xd200d2003f107431 */ /* 0x000fe20000040028 */
[----:B------:R-:W-:-:S02]  /*2080*/  LOP3.LUT R63, R22, 0x64006400, RZ, 0xfc, !PT ;  /* 0x64006400163f7812 */ /* 0x000fc400078efcff */
[----:B------:R-:W-:Y:S02]  /*2090*/  LOP3.LUT R70, R34, 0x3e003e0, RZ, 0xc0, !PT ;  /* 0x03e003e022467812 */ /* 0x000fe400078ec0ff */
[----:B------:R-:W-:Y:S01]  /*20a0*/  LOP3.LUT R61, R18, 0x64006400, RZ, 0xfc, !PT ;  /* 0x64006400123d7812 */ /* 0x000fe200078efcff */
[----:B------:R-:W-:Y:S01]  /*20b0*/  HADD2 R63, R63, -1040, -1040 ;  /* 0xe410e4103f3f7430 */ /* 0x000fe20000000000 */
[----:B------:R-:W-:Y:S01]  /*20c0*/  LOP3.LUT R71, R70, 0x64006400, RZ, 0xfc, !PT ;  /* 0x6400640046477812 */ /* 0x000fe200078efcff */
[----:B0-----:R-:W-:Y:S01]  /*20d0*/  HFMA2 R70, R83, R36, RZ.H0_H0 ;  /* 0x0000002453467231 */ /* 0x001fe200000400ff */
[----:B------:R-:W-:Y:S01]  /*20e0*/  LOP3.LUT R91, R32, 0x1f001f, RZ, 0xc0, !PT ;  /* 0x001f001f205b7812 */ /* 0x000fe200078ec0ff */
[-C--:B------:R-:W-:Y:S01]  /*20f0*/  HFMA2 R44, R61, R40.reuse.H0_H0, -48, -48 ;  /* 0xd200d2003d2c7431 */ /* 0x080fe20000040028 */
[----:B------:R-:W-:Y:S01]  /*2100*/  LOP3.LUT R61, R23, 0x64006400, RZ, 0xfc, !PT ;  /* 0x64006400173d7812 */ /* 0x000fe200078efcff */
[-C--:B------:R-:W-:Y:S01]  /*2110*/  HFMA2 R18, R71, R40.reuse.H0_H0, -48, -48 ;  /* 0xd200d20047127431 */ /* 0x080fe20000040028 */
[----:B------:R-:W0:Y:S01]  /*2120*/  LDS.128 R20, [UR4+0x10] ;  /* 0x00001004ff147984 */ /* 0x000e220008000c00 */
[-C--:B------:R-:W-:Y:S01]  /*2130*/  HFMA2.MMA R71, R63, R36.reuse, RZ ;  /* 0x000000243f477235 */ /* 0x080fe200000000ff */
[----:B------:R-:W-:Y:S01]  /*2140*/  HFMA2 R40, R73, R40.H0_H0, -48, -48 ;  /* 0xd200d20049287431 */ /* 0x000fe20000040028 */
[----:B------:R-:W-:Y:S01]  /*2150*/  HFMA2.MMA R73, R87, R36, RZ ;  /* 0x0000002457497235 */ /* 0x000fe200000000ff */
[----:B------:R-:W-:Y:S01]  /*2160*/  HADD2 R61, R61, -1040, -1040 ;  /* 0xe410e4103d3d7430 */ /* 0x000fe20000000000 */
[----:B------:R-:W-:Y:S01]  /*2170*/  LOP3.LUT R91, R91, 0x64006400, RZ, 0xfc, !PT ;  /* 0x640064005b5b7812 */ /* 0x000fe200078efcff */
[----:B------:R-:W-:-:S02]  /*2180*/  HFMA2 R70, R72, R37, R70 ;  /* 0x0000002548467231 */ /* 0x000fc40000000046 */
[----:B------:R-:W-:Y:S01]  /*2190*/  HFMA2 R75, R61, R36, RZ.H0_H0 ;  /* 0x000000243d4b7231 */ /* 0x000fe200000400ff */
[-C--:B------:R-:W-:Y:S01]  /*21a0*/  HFMA2.MMA R36, R62, R37.reuse, R71 ;  /* 0x000000253e247235 */ /* 0x080fe20000000047 */
[----:B------:R-:W-:Y:S01]  /*21b0*/  LOP3.LUT R71, R54, 0x1f001f, RZ, 0xc0, !PT ;  /* 0x001f001f36477812 */ /* 0x000fe200078ec0ff */
[----:B------:R-:W-:Y:S01]  /*21c0*/  HFMA2.MMA R73, R74, R37, R73 ;  /* 0x000000254a497235 */ /* 0x000fe20000000049 */
[----:B------:R-:W-:Y:S01]  /*21d0*/  HFMA2 R37, R56, R37, R75 ;  /* 0x0000002538257231 */ /* 0x000fe2000000004b */
[----:B------:R-:W-:Y:S01]  /*21e0*/  LOP3.LUT R75, R59, 0x1f001f, RZ, 0xc0, !PT ;  /* 0x001f001f3b4b7812 */ /* 0x000fe200078ec0ff */
[----:B------:R-:W-:Y:S01]  /*21f0*/  HADD2 R91, R91, -1040, -1040 ;  /* 0xe410e4105b5b7430 */ /* 0x000fe20000000000 */
[----:B------:R-:W-:Y:S01]  /*2200*/  LOP3.LUT R59, R71, 0x64006400, RZ, 0xfc, !PT ;  /* 0x64006400473b7812 */ /* 0x000fe200078efcff */
[----:B------:R-:W-:Y:S01]  /*2210*/  HADD2 R71, R53, -1040, -1040 ;  /* 0xe410e41035477430 */ /* 0x000fe20000000000 */
[----:B------:R-:W-:Y:S02]  /*2220*/  LOP3.LUT R54, R68, 0x64006400, RZ, 0xfc, !PT ;  /* 0x6400640044367812 */ /* 0x000fe400078efcff */
[----:B------:R-:W-:Y:S01]  /*2230*/  LOP3.LUT R68, R75, 0x64006400, RZ, 0xfc, !PT ;  /* 0x640064004b447812 */ /* 0x000fe200078efcff */
[----:B------:R-:W-:-:S02]  /*2240*/  HADD2 R59, R59, -1040, -1040 ;  /* 0xe410e4103b3b7430 */ /* 0x000fc40000000000 */
[----:B------:R-:W-:Y:S02]  /*2250*/  HADD2 R75, R52, -1040, -1040 ;  /* 0xe410e410344b7430 */ /* 0x000fe40000000000 */
[----:B------:R-:W-:Y:S02]  /*2260*/  HADD2 R54, R54, -1040, -1040 ;  /* 0xe410e41036367430 */ /* 0x000fe40000000000 */
[-C--:B------:R-:W-:Y:S01]  /*2270*/  HFMA2.MMA R36, R59, R38.reuse, R36 ;  /* 0x000000263b247235 */ /* 0x080fe20000000024 */
[----:B------:R-:W-:Y:S01]  /*2280*/  HADD2 R53, R68, -1040, -1040 ;  /* 0xe410e41044357430 */ /* 0x000fe20000000000 */
[----:B------:R-:W-:Y:S01]  /*2290*/  HFMA2.MMA R73, R75, R38, R73 ;  /* 0x000000264b497235 */ /* 0x000fe20000000049 */
[-C--:B------:R-:W-:Y:S02]  /*22a0*/  HFMA2 R76, R71, R38.reuse, R70 ;  /* 0x00000026474c7231 */ /* 0x080fe40000000046 */
[----:B------:R-:W-:Y:S02]  /*22b0*/  HFMA2 R37, R53, R38, R37 ;  /* 0x0000002635257231 */ /* 0x000fe40000000025 */
[----:B------:R-:W-:Y:S01]  /*22c0*/  HADD2 R68, R67, -1040, -1040 ;  /* 0xe410e41043447430 */ /* 0x000fe20000000000 */
[----:B------:R-:W-:Y:S01]  /*22d0*/  HFMA2.MMA R36, R54, R39, R36 ;  /* 0x0000002736247235 */ /* 0x000fe20000000024 */
[----:B------:R-:W-:-:S02]  /*22e0*/  HADD2 R52, R69, -1040, -1040 ;  /* 0xe410e41045347430 */ /* 0x000fc40000000000 */
[----:B------:R-:W-:Y:S02]  /*22f0*/  HADD2 R70, R66, -1040, -1040 ;  /* 0xe410e41042467430 */ /* 0x000fe40000000000 */
[-C--:B------:R-:W-:Y:S02]  /*2300*/  HFMA2 R76, R68, R39.reuse, R76 ;  /* 0x00000027444c7231 */ /* 0x080fe4000000004c */
[----:B------:R-:W-:Y:S02]  /*2310*/  HFMA2 R37, R52, R39, R37 ;  /* 0x0000002734257231 */ /* 0x000fe40000000025 */
[----:B------:R-:W-:Y:S01]  /*2320*/  HFMA2.MMA R69, R70, R39, R73 ;  /* 0x0000002746457235 */ /* 0x000fe20000000049 */
[-C--:B0-----:R-:W-:Y:S01]  /*2330*/  HFMA2 R77, R55, R20.reuse, R76 ;  /* 0x00000014374d7231 */ /* 0x081fe2000000004c */
[-C--:B------:R-:W-:Y:S01]  /*2340*/  HFMA2.MMA R76, R13, R20.reuse, R36 ;  /* 0x000000140d4c7235 */ /* 0x080fe20000000024 */
[----:B------:R-:W-:Y:S01]  /*2350*/  HFMA2 R67, R15, R20, R37 ;  /* 0x000000140f437231 */ /* 0x000fe20000000025 */
[----:B------:R-:W-:Y:S01]  /*2360*/  LOP3.LUT R73, R27, 0x1f001f, RZ, 0xc0, !PT ;  /* 0x001f001f1b497812 */ /* 0x000fe200078ec0ff */
[----:B------:R-:W0:Y:S01]  /*2370*/  LDS.128 R36, [UR4+0x20] ;  /* 0x00002004ff247984 */ /* 0x000e220008000c00 */
[----:B------:R-:W-:Y:S01]  /*2380*/  HADD2 R66, R58, -1040, -1040 ;  /* 0xe410e4103a427430 */ /* 0x000fe20000000000 */
[----:B------:R-:W-:Y:S01]  /*2390*/  SHF.R.U32.HI R27, RZ, 0xa, R27 ;  /* 0x0000000aff1b7819 */ /* 0x000fe2000001161b */
[----:B------:R-:W-:Y:S01]  /*23a0*/  HFMA2.MMA R69, R57, R20, R69 ;  /* 0x0000001439457235 */ /* 0x000fe20000000045 */
[----:B------:R-:W-:Y:S01]  /*23b0*/  LOP3.LUT R20, R64, 0x64006400, RZ, 0xfc, !PT ;  /* 0x6400640040147812 */ /* 0x000fe200078efcff */
[----:B------:R-:W-:Y:S01]  /*23c0*/  HADD2 R58, R65, -1040, -1040 ;  /* 0xe410e410413a7430 */ /* 0x000fe20000000000 */
[----:B------:R-:W-:Y:S01]  /*23d0*/  LOP3.LUT R65, R24, 0x1f001f, RZ, 0xc0, !PT ;  /* 0x001f001f18417812 */ /* 0x000fe200078ec0ff */
[----:B------:R-:W-:Y:S01]  /*23e0*/  HADD2 R64, R60, -1040, -1040 ;  /* 0xe410e4103c407430 */ /* 0x000fe20000000000 */
[----:B------:R-:W-:Y:S01]  /*23f0*/  LOP3.LUT R79, R73, 0x64006400, RZ, 0xfc, !PT ;  /* 0x64006400494f7812 */ /* 0x000fe200078efcff */
[----:B------:R-:W-:Y:S01]  /*2400*/  HADD2 R60, R20, -1040, -1040 ;  /* 0xe410e410143c7430 */ /* 0x000fe20000000000 */
[----:B------:R-:W-:Y:S01]  /*2410*/  LOP3.LUT R65, R65, 0x64006400, RZ, 0xfc, !PT ;  /* 0x6400640041417812 */ /* 0x000fe200078efcff */
[----:B------:R-:W-:Y:S01]  /*2420*/  HFMA2.MMA R20, R66, R21, R69 ;  /* 0x0000001542147235 */ /* 0x000fe20000000045 */
[----:B------:R-:W-:Y:S01]  /*2430*/  HFMA2 R77, R64, R21, R77 ;  /* 0x00000015404d7231 */ /* 0x000fe2000000004d */
[----:B------:R-:W-:-:S02]  /*2440*/  SHF.R.U32.HI R24, RZ, 0xa, R24 ;  /* 0x0000000aff187819 */ /* 0x000fc40000011618 */
        /* <DEDUP_REMOVED lines=8> */
[----:B------:R-:W-:Y:S01]  /*24d0*/  HFMA2.MMA R20, R73, R22, R20 ;  /* 0x0000001649147235 */ /* 0x000fe20000000014 */
[----:B------:R-:W-:Y:S01]  /*24e0*/  LOP3.LUT R78, R69, 0x64006400, RZ, 0xfc, !PT ;  /* 0x64006400454e7812 */ /* 0x000fe200078efcff */
[----:B------:R-:W-:Y:S01]  /*24f0*/  HADD2 R69, R67, -1040, -1040 ;  /* 0xe410e41043457430 */ /* 0x000fe20000000000 */
[----:B------:R-:W-:Y:S01]  /*2500*/  LOP3.LUT R27, R27, 0x1f001f, RZ, 0xc0, !PT ;  /* 0x001f001f1b1b7812 */ /* 0x000fe200078ec0ff */
[-C--:B------:R-:W-:Y:S01]  /*2510*/  HFMA2 R21, R65, R22.reuse, R21 ;  /* 0x0000001641157231 */ /* 0x080fe20000000015 */
[----:B------:R-:W-:Y:S01]  /*2520*/  LOP3.LUT R24, R24, 0x64006400, RZ, 0xfc, !PT ;  /* 0x6400640018187812 */ /* 0x000fe200078efcff */
[----:B------:R-:W-:Y:S01]  /*2530*/  HADD2 R67, R78, -1040, -1040 ;  /* 0xe410e4104e437430 */ /* 0x000fe20000000000 */
[----:B------:R-:W-:Y:S01]  /*2540*/  LOP3.LUT R27, R27, 0x64006400, RZ, 0xfc, !PT ;  /* 0x640064001b1b7812 */ /* 0x000fe200078efcff */
[----:B------:R-:W-:Y:S01]  /*2550*/  HFMA2 R77, R69, R22, R77 ;  /* 0x00000016454d7231 */ /* 0x000fe2000000004d */
[----:B------:R-:W-:Y:S01]  /*2560*/  HFMA2.MMA R20, R46, R23, R20 ;  /* 0x000000172e147235 */ /* 0x000fe20000000014 */
[----:B------:R-:W-:Y:S01]  /*2570*/  SHF.R.U32.HI R26, RZ, 0xa, R26 ;  /* 0x0000000aff1a7819 */ /* 0x000fe2000001161a */
[----:B------:R-:W-:Y:S01]  /*2580*/  HADD2 R85, R24, -1040, -1040 ;  /* 0xe410e41018557430 */ /* 0x000fe20000000000 */
[----:B------:R-:W-:Y:S01]  /*2590*/  HFMA2.MMA R76, R67, R22, R76 ;  /* 0x00000016434c7235 */ /* 0x000fe2000000004c */
[-C--:B------:R-:W-:Y:S01]  /*25a0*/  HFMA2 R89, R42, R23.reuse, R77 ;  /* 0x000000172a597231 */ /* 0x080fe2000000004d */
[----:B------:R-:W-:Y:S01]  /*25b0*/  LOP3.LUT R26, R26, 0x1f001f, RZ, 0xc0, !PT ;  /* 0x001f001f1a1a7812 */ /* 0x000fe200078ec0ff */
[----:B------:R-:W-:Y:S01]  /*25c0*/  HFMA2 R21, R14, R23, R21 ;  /* 0x000000170e157231 */ /* 0x000fe20000000015 */
[----:B------:R-:W-:Y:S01]  /*25d0*/  SHF.R.U32.HI R25, RZ, 0xa, R25 ;  /* 0x0000000aff197819 */ /* 0x000fe20000011619 */
[----:B------:R-:W-:Y:S01]  /*25e0*/  HADD2 R77, R27, -1040, -1040 ;  /* 0xe410e4101b4d7430 */ /* 0x000fe20000000000 */
[----:B0-----:R-:W-:Y:S01]  /*25f0*/  HFMA2.MMA R90, R85, R36, R20 ;  /* 0x00000024555a7235 */ /* 0x001fe20000000014 */
[----:B------:R-:W-:Y:S01]  /*2600*/  LOP3.LUT R26, R26, 0x64006400, RZ, 0xfc, !PT ;  /* 0x640064001a1a7812 */ /* 0x000fe200078efcff */
[----:B------:R-:W-:Y:S01]  /*2610*/  HFMA2.MMA R76, R12, R23, R76 ;  /* 0x000000170c4c7235 */ /* 0x000fe2000000004c */
[----:B------:R-:W-:Y:S01]  /*2620*/  HFMA2 R20, R77, R36, R21 ;  /* 0x000000244d147231 */ /* 0x000fe20000000015 */
[----:B------:R-:W-:-:S02]  /*2630*/  LOP3.LUT R21, R28, 0x1f001f, RZ, 0xc0, !PT ;  /* 0x001f001f1c157812 */ /* 0x000fc400078ec0ff */
[----:B------:R-:W-:Y:S01]  /*2640*/  LOP3.LUT R25, R25, 0x1f001f, RZ, 0xc0, !PT ;  /* 0x001f001f19197812 */ /* 0x000fe200078ec0ff */
[----:B------:R-:W-:Y:S01]  /*2650*/  HADD2 R79, R26, -1040, -1040 ;  /* 0xe410e4101a4f7430 */ /* 0x000fe20000000000 */
[----:B------:R-:W-:Y:S02]  /*2660*/  LOP3.LUT R23, R30, 0x1f001f, RZ, 0xc0, !PT ;  /* 0x001f001f1e177812 */ /* 0x000fe400078ec0ff */
[----:B------:R-:W-:Y:S02]  /*2670*/  LOP3.LUT R21, R21, 0x64006400, RZ, 0xfc, !PT ;  /* 0x6400640015157812 */ /* 0x000fe400078efcff */
[----:B------:R-:W-:Y:S01]  /*2680*/  LOP3.LUT R25, R25, 0x64006400, RZ, 0xfc, !PT ;  /* 0x6400640019197812 */ /* 0x000fe200078efcff */
[----:B------:R-:W-:Y:S01]  /*2690*/  HFMA2.MMA R27, R79, R36, R76 ;  /* 0x000000244f1b7235 */ /* 0x000fe2000000004c */
[----:B------:R-:W-:Y:S01]  /*26a0*/  LOP3.LUT R22, R29, 0x1f001f, RZ, 0xc0, !PT ;  /* 0x001f001f1d167812 */ /* 0x000fe200078ec0ff */
[----:B------:R-:W-:Y:S01]  /*26b0*/  HADD2 R80, R21, -1040, -1040 ;  /* 0xe410e41015507430 */ /* 0x000fe20000000000 */
[----:B------:R-:W-:Y:S01]  /*26c0*/  LOP3.LUT R24, R31, 0x1f001f, RZ, 0xc0, !PT ;  /* 0x001f001f1f187812 */ /* 0x000fe200078ec0ff */
[----:B------:R-:W-:Y:S01]  /*26d0*/  HADD2 R81, R25, -1040, -1040 ;  /* 0xe410e41019517430 */ /* 0x000fe20000000000 */
[----:B------:R-:W-:-:S02]  /*26e0*/  LOP3.LUT R23, R23, 0x64006400, RZ, 0xfc, !PT ;  /* 0x6400640017177812 */ /* 0x000fc400078efcff */
[----:B------:R-:W-:Y:S01]  /*26f0*/  LOP3.LUT R22, R22, 0x64006400, RZ, 0xfc, !PT ;  /* 0x6400640016167812 */ /* 0x000fe200078efcff */
[----:B------:R-:W-:Y:S01]  /*2700*/  HFMA2 R89, R81, R36, R89 ;  /* 0x0000002451597231 */ /* 0x000fe20000000059 */
[----:B------:R-:W-:Y:S01]  /*2710*/  SHF.R.U32.HI R21, RZ, 0xc, R28 ;  /* 0x0000000cff157819 */ /* 0x000fe2000001161c */
[----:B------:R-:W-:Y:S01]  /*2720*/  HADD2 R76, R23, -1040, -1040 ;  /* 0xe410e410174c7430 */ /* 0x000fe20000000000 */
[----:B------:R-:W-:Y:S01]  /*2730*/  LOP3.LUT R24, R24, 0x64006400, RZ, 0xfc, !PT ;  /* 0x6400640018187812 */ /* 0x000fe200078efcff */
[----:B------:R-:W-:Y:S01]  /*2740*/  HADD2 R78, R22, -1040, -1040 ;  /* 0xe410e410164e7430 */ /* 0x000fe20000000000 */
[----:B------:R-:W-:Y:S01]  /*2750*/  LOP3.LUT R88, R88, 0x80008, R21, 0xf8, !PT ;  /* 0x0008000858587812 */ /* 0x000fe200078ef815 */
[-C--:B------:R-:W-:Y:S01]  /*2760*/  HFMA2.MMA R90, R80, R37.reuse, R90 ;  /* 0x00000025505a7235 */ /* 0x080fe2000000005a */
[----:B------:R-:W-:Y:S01]  /*2770*/  SHF.R.U32.HI R23, RZ, 0xc, R29 ;  /* 0x0000000cff177819 */ /* 0x000fe2000001161d */
[----:B------:R-:W-:Y:S01]  /*2780*/  HADD2 R36, R24, -1040, -1040 ;  /* 0xe410e41018247430 */ /* 0x000fe20000000000 */
[----:B------:R-:W-:Y:S01]  /*2790*/  SHF.R.U32.HI R21, RZ, 0xc, R31 ;  /* 0x0000000cff157819 */ /* 0x000fe2000001161f */
[-C--:B------:R-:W-:Y:S01]  /*27a0*/  HFMA2 R89, R78, R37.reuse, R89 ;  /* 0x000000254e597231 */ /* 0x080fe20000000059 */
[----:B------:R-:W-:Y:S01]  /*27b0*/  HFMA2.MMA R27, R76, R37, R27 ;  /* 0x000000254c1b7235 */ /* 0x000fe2000000001b */
[----:B------:R-:W-:Y:S01]  /*27c0*/  HFMA2 R37, R36, R37, R20 ;  /* 0x0000002524257231 */ /* 0x000fe20000000014 */
[----:B------:R-:W-:Y:S01]  /*27d0*/  LOP3.LUT R24, R86, 0x80008, R23, 0xf8, !PT ;  /* 0x0008000856187812 */ /* 0x000fe200078ef817 */
[-C--:B------:R-:W-:Y:S01]  /*27e0*/  HFMA2.MMA R90, R45, R38.reuse, R90 ;  /* 0x000000262d5a7235 */ /* 0x080fe2000000005a */
[----:B------:R-:W-:Y:S01]  /*27f0*/  LOP3.LUT R26, R84, 0x80008, R21, 0xf8, !PT ;  /* 0x00080008541a7812 */ /* 0x000fe200078ef815 */
[-C--:B------:R-:W-:Y:S01]  /*2800*/  HFMA2 R89, R43, R38.reuse, R89 ;  /* 0x000000262b597231 */ /* 0x080fe20000000059 */
[----:B------:R-:W0:Y:S01]  /*2810*/  LDS.128 R20, [UR4+0x30] ;  /* 0x00003004ff147984 */ /* 0x000e220008000c00 */
[----:B------:R-:W-:Y:S01]  /*2820*/  SHF.R.U32.HI R25, RZ, 0xc, R30 ;  /* 0x0000000cff197819 */ /* 0x000fe2000001161e */
[----:B------:R-:W-:Y:S01]  /*2830*/  HFMA2.MMA R27, R17, R38, R27 ;  /* 0x00000026111b7235 */ /* 0x000fe2000000001b */
[----:B------:R-:W-:Y:S01]  /*2840*/  SHF.R.U32.HI R28, RZ, 0xa, R28 ;  /* 0x0000000aff1c7819 */ /* 0x000fe2000001161c */
[----:B------:R-:W-:Y:S01]  /*2850*/  HFMA2 R37, R19, R38, R37 ;  /* 0x0000002613257231 */ /* 0x000fe20000000025 */
[----:B------:R-:W-:-:S02]  /*2860*/  SHF.R.U32.HI R30, RZ, 0xa, R30 ;  /* 0x0000000aff1e7819 */ /* 0x000fc4000001161e */
[----:B------:R-:W-:Y:S02]  /*2870*/  SHF.R.U32.HI R29, RZ, 0xa, R29 ;  /* 0x0000000aff1d7819 */ /* 0x000fe4000001161d */
[----:B------:R-:W-:Y:S02]  /*2880*/  SHF.R.U32.HI R31, RZ, 0xa, R31 ;  /* 0x0000000aff1f7819 */ /* 0x000fe4000001161f */
        /* <DEDUP_REMOVED lines=8> */
[----:B------:R-:W-:Y:S02]  /*2910*/  LOP3.LUT R31, R31, 0x64006400, RZ, 0xfc, !PT ;  /* 0x640064001f1f7812 */ /* 0x000fe400078efcff */
[----:B------:R-:W-:Y:S01]  /*2920*/  LOP3.LUT R25, R82, 0x80008, R25, 0xf8, !PT ;  /* 0x0008000852197812 */ /* 0x000fe200078ef819 */
[----:B------:R-:W-:Y:S02]  /*2930*/  HADD2 R82, R30, -1040, -1040 ;  /* 0xe410e4101e527430 */ /* 0x000fe40000000000 */
[----:B------:R-:W-:Y:S01]  /*2940*/  HADD2 R84, R29, -1040, -1040 ;  /* 0xe410e4101d547430 */ /* 0x000fe20000000000 */
[-C--:B------:R-:W-:Y:S01]  /*2950*/  HFMA2.MMA R28, R86, R39.reuse, R90 ;  /* 0x00000027561c7235 */ /* 0x080fe2000000005a */
[----:B------:R-:W-:Y:S01]  /*2960*/  HADD2 R38, R31, -1040, -1040 ;  /* 0xe410e4101f267430 */ /* 0x000fe20000000000 */
[----:B------:R-:W-:Y:S01]  /*2970*/  SHF.R.U32.HI R31, RZ, 0xb, R33 ;  /* 0x0000000bff1f7819 */ /* 0x000fe20000011621 */
[-C--:B------:R-:W-:Y:S01]  /*2980*/  HFMA2 R29, R84, R39.reuse, R89 ;  /* 0x00000027541d7231 */ /* 0x080fe20000000059 */
[----:B------:R-:W-:Y:S01]  /*2990*/  HFMA2.MMA R27, R82, R39, R27 ;  /* 0x00000027521b7235 */ /* 0x000fe2000000001b */
[----:B------:R-:W-:Y:S01]  /*29a0*/  HFMA2 R30, R38, R39, R37 ;  /* 0x00000027261e7231 */ /* 0x000fe20000000025 */
[----:B------:R-:W-:-:S02]  /*29b0*/  LOP3.LUT R39, R34, 0x1f001f, RZ, 0xc0, !PT ;  /* 0x001f001f22277812 */ /* 0x000fc400078ec0ff */
[----:B------:R-:W-:Y:S01]  /*29c0*/  LOP3.LUT R89, R33, 0x1f001f, RZ, 0xc0, !PT ;  /* 0x001f001f21597812 */ /* 0x000fe200078ec0ff */
[----:B0-----:R-:W-:Y:S01]  /*29d0*/  HFMA2.MMA R28, R91, R20, R28 ;  /* 0x000000145b1c7235 */ /* 0x001fe2000000001c */
[----:B------:R-:W-:Y:S02]  /*29e0*/  LOP3.LUT R39, R39, 0x64006400, RZ, 0xfc, !PT ;  /* 0x6400640027277812 */ /* 0x000fe400078efcff */
[----:B------:R-:W-:Y:S02]  /*29f0*/  LOP3.LUT R37, R35, 0x1f001f, RZ, 0xc0, !PT ;  /* 0x001f001f23257812 */ /* 0x000fe400078ec0ff */
[----:B------:R-:W-:Y:S01]  /*2a00*/  LOP3.LUT R89, R89, 0x64006400, RZ, 0xfc, !PT ;  /* 0x6400640059597812 */ /* 0x000fe200078efcff */
[----:B------:R-:W-:Y:S01]  /*2a10*/  HADD2 R39, R39, -1040, -1040 ;  /* 0xe410e41027277430 */ /* 0x000fe20000000000 */
[----:B------:R-:W-:Y:S01]  /*2a20*/  LOP3.LUT R37, R37, 0x64006400, RZ, 0xfc, !PT ;  /* 0x6400640025257812 */ /* 0x000fe200078efcff */
[----:B------:R-:W-:Y:S01]  /*2a30*/  HFMA2.MMA R28, R44, R21, R28 ;  /* 0x000000152c1c7235 */ /* 0x000fe2000000001c */
[----:B------:R-:W-:Y:S01]  /*2a40*/  SHF.R.U32.HI R33, RZ, 0xa, R33 ;  /* 0x0000000aff217819 */ /* 0x000fe20000011621 */
[----:B------:R-:W-:Y:S01]  /*2a50*/  HADD2 R89, R89, -1040, -1040 ;  /* 0xe410e41059597430 */ /* 0x000fe20000000000 */
[----:B------:R-:W-:Y:S01]  /*2a60*/  LOP3.LUT R24, R24, 0x100010, R31, 0xf8, !PT ;  /* 0x0010001018187812 */ /* 0x000fe200078ef81f */
[----:B------:R-:W-:Y:S01]  /*2a70*/  HFMA2.MMA R27, R39, R20, R27 ;  /* 0x00000014271b7235 */ /* 0x000fe2000000001b */
[----:B------:R-:W-:Y:S01]  /*2a80*/  HADD2 R37, R37, -1040, -1040 ;  /* 0xe410e41025257430 */ /* 0x000fe20000000000 */
[--C-:B------:R-:W-:Y:S01]  /*2a90*/  SHF.R.U32.HI R31, RZ, 0xb, R35.reuse ;  /* 0x0000000bff1f7819 */ /* 0x100fe20000011623 */
[-C--:B------:R-:W-:Y:S01]  /*2aa0*/  HFMA2 R29, R89, R20.reuse, R29 ;  /* 0x00000014591d7231 */ /* 0x080fe2000000001d */
[----:B------:R-:W-:Y:S01]  /*2ab0*/  SHF.R.U32.HI R35, RZ, 0xa, R35 ;  /* 0x0000000aff237819 */ /* 0x000fe20000011623 */
[----:B------:R-:W-:Y:S01]  /*2ac0*/  HFMA2 R30, R37, R20, R30 ;  /* 0x00000014251e7231 */ /* 0x000fe2000000001e */
[----:B------:R-:W-:Y:S01]  /*2ad0*/  LOP3.LUT R33, R33, 0x1f001f, RZ, 0xc0, !PT ;  /* 0x001f001f21217812 */ /* 0x000fe200078ec0ff */
[-C--:B------:R-:W-:Y:S01]  /*2ae0*/  HFMA2 R20, R16, R21.reuse, R29 ;  /* 0x0000001510147231 */ /* 0x080fe2000000001d */
[--C-:B------:R-:W-:Y:S01]  /*2af0*/  SHF.R.U32.HI R29, RZ, 0xb, R32.reuse ;  /* 0x0000000bff1d7819 */ /* 0x100fe20000011620 */
[----:B------:R-:W-:Y:S01]  /*2b00*/  HFMA2.MMA R27, R18, R21, R27 ;  /* 0x00000015121b7235 */ /* 0x000fe2000000001b */
[----:B------:R-:W-:Y:S01]  /*2b10*/  SHF.R.U32.HI R32, RZ, 0xa, R32 ;  /* 0x0000000aff207819 */ /* 0x000fe20000011620 */
[----:B------:R-:W-:Y:S01]  /*2b20*/  HFMA2 R21, R40, R21, R30 ;  /* 0x0000001528157231 */ /* 0x000fe2000000001e */
[----:B------:R-:W-:-:S02]  /*2b30*/  SHF.R.U32.HI R30, RZ, 0xb, R34 ;  /* 0x0000000bff1e7819 */ /* 0x000fc40000011622 */
[----:B------:R-:W-:Y:S02]  /*2b40*/  SHF.R.U32.HI R34, RZ, 0xa, R34 ;  /* 0x0000000aff227819 */ /* 0x000fe40000011622 */
[----:B------:R-:W-:Y:S02]  /*2b50*/  LOP3.LUT R32, R32, 0x1f001f, RZ, 0xc0, !PT ;  /* 0x001f001f20207812 */ /* 0x000fe400078ec0ff */
[----:B------:R-:W-:Y:S02]  /*2b60*/  LOP3.LUT R34, R34, 0x1f001f, RZ, 0xc0, !PT ;  /* 0x001f001f22227812 */ /* 0x000fe400078ec0ff */
[----:B------:R-:W-:Y:S02]  /*2b70*/  LOP3.LUT R32, R32, 0x64006400, RZ, 0xfc, !PT ;  /* 0x6400640020207812 */ /* 0x000fe400078efcff */
[----:B------:R-:W-:Y:S02]  /*2b80*/  LOP3.LUT R34, R34, 0x64006400, RZ, 0xfc, !PT ;  /* 0x6400640022227812 */ /* 0x000fe400078efcff */
[----:B------:R-:W-:Y:S01]  /*2b90*/  LOP3.LUT R29, R88, 0x100010, R29, 0xf8, !PT ;  /* 0x00100010581d7812 */ /* 0x000fe200078ef81d */
[----:B------:R-:W-:Y:S01]  /*2ba0*/  HADD2 R92, R32, -1040, -1040 ;  /* 0xe410e410205c7430 */ /* 0x000fe20000000000 */
[----:B------:R-:W-:Y:S01]  /*2bb0*/  LOP3.LUT R25, R25, 0x100010, R30, 0xf8, !PT ;  /* 0x0010001019197812 */ /* 0x000fe200078ef81e */
[----:B------:R-:W-:Y:S01]  /*2bc0*/  HADD2 R88, R34, -1040, -1040 ;  /* 0xe410e41022587430 */ /* 0x000fe20000000000 */
[----:B------:R-:W-:-:S02]  /*2bd0*/  LOP3.LUT R29, R29, 0x64006400, RZ, 0xfc, !PT ;  /* 0x640064001d1d7812 */ /* 0x000fc400078efcff */
[----:B------:R-:W-:Y:S01]  /*2be0*/  LOP3.LUT R35, R35, 0x1f001f, RZ, 0xc0, !PT ;  /* 0x001f001f23237812 */ /* 0x000fe200078ec0ff */
[-C--:B------:R-:W-:Y:S01]  /*2bf0*/  HFMA2.MMA R28, R92, R22.reuse, R28 ;  /* 0x000000165c1c7235 */ /* 0x080fe2000000001c */
[----:B------:R-:W-:Y:S01]  /*2c00*/  LOP3.LUT R25, R25, 0x64006400, RZ, 0xfc, !PT ;  /* 0x6400640019197812 */ /* 0x000fe200078efcff */
[----:B------:R-:W-:Y:S01]  /*2c10*/  HADD2 R100, R29, -1040, -1040 ;  /* 0xe410e4101d647430 */ /* 0x000fe20000000000 */
[----:B------:R-:W-:Y:S01]  /*2c20*/  LOP3.LUT R33, R33, 0x64006400, RZ, 0xfc, !PT ;  /* 0x6400640021217812 */ /* 0x000fe200078efcff */
[----:B------:R-:W-:Y:S01]  /*2c30*/  HFMA2.MMA R27, R88, R22, R27 ;  /* 0x00000016581b7235 */ /* 0x000fe2000000001b */
[----:B------:R-:W-:Y:S01]  /*2c40*/  LOP3.LUT R26, R26, 0x100010, R31, 0xf8, !PT ;  /* 0x001000101a1a7812 */ /* 0x000fe200078ef81f */
[----:B------:R-:W-:Y:S01]  /*2c50*/  HADD2 R96, R25, -1040, -1040 ;  /* 0xe410e41019607430 */ /* 0x000fe20000000000 */
[----:B------:R-:W-:Y:S01]  /*2c60*/  LOP3.LUT R35, R35, 0x64006400, RZ, 0xfc, !PT ;  /* 0x6400640023237812 */ /* 0x000fe200078efcff */
[----:B------:R-:W-:Y:S01]  /*2c70*/  HADD2 R90, R33, -1040, -1040 ;  /* 0xe410e410215a7430 */ /* 0x000fe20000000000 */
[----:B------:R-:W-:Y:S01]  /*2c80*/  LOP3.LUT R24, R24, 0x64006400, RZ, 0xfc, !PT ;  /* 0x6400640018187812 */ /* 0x000fe200078efcff */
[-C--:B------:R-:W-:Y:S01]  /*2c90*/  HFMA2.MMA R28, R100, R23.reuse, R28 ;  /* 0x00000017641c7235 */ /* 0x080fe2000000001c */
[----:B------:R-:W-:Y:S01]  /*2ca0*/  LOP3.LUT R26, R26, 0x64006400, RZ, 0xfc, !PT ;  /* 0x640064001a1a7812 */ /* 0x000fe200078efcff */
        /* <DEDUP_REMOVED lines=28> */
[----:B------:R-:W-:-:S05]  /*2e70*/  HFMA2 R28, R53, R22, R28 ;  /* 0x00000016351c7231 */ /* 0x000fca000000001c */
[-C--:B------:R-:W-:Y:S02]  /*2e80*/  HFMA2.MMA R27, R59, R22.reuse, R31 ;  /* 0x000000163b1b7235 */ /* 0x080fe4000000001f */
[----:B------:R-:W-:Y:S01]  /*2e90*/  HFMA2.MMA R35, R75, R22, R24 ;  /* 0x000000164b237235 */ /* 0x000fe20000000018 */
[----:B------:R-:W-:-:S05]  /*2ea0*/  HFMA2 R24, R68, R23, R34 ;  /* 0x0000001744187231 */ /* 0x000fca0000000022 */
[-C--:B------:R-:W-:Y:S01]  /*2eb0*/  HFMA2.MMA R25, R54, R23.reuse, R27 ;  /* 0x0000001736197235 */ /* 0x080fe2000000001b */
[----:B------:R-:W-:Y:S01]  /*2ec0*/  HFMA2 R27, R52, R23, R28 ;  /* 0x00000017341b7231 */ /* 0x000fe2000000001c */
        /* <DEDUP_REMOVED lines=36> */
[----:B0-----:R-:W-:-:S04]  /*3110*/  HFMA2.MMA R26, R91, R20, R26 ;  /* 0x000000145b1a7235 */ /* 0x001fc8000000001a */
[----:B------:R-:W-:Y:S01]  /*3120*/  HFMA2 R24, R39, R20, R24 ;  /* 0x0000001427187231 */ /* 0x000fe20000000018 */
[-C--:B------:R-:W-:Y:S02]  /*3130*/  HFMA2.MMA R25, R89, R20.reuse, R25 ;  /* 0x0000001459197235 */ /* 0x080fe40000000019 */
[----:B------:R-:W-:Y:S01]  /*3140*/  HFMA2.MMA R20, R37, R20, R27 ;  /* 0x0000001425147235 */ /* 0x000fe2000000001b */
[----:B------:R-:W-:-:S04]  /*3150*/  HFMA2 R24, R18, R21, R24 ;  /* 0x0000001512187231 */ /* 0x000fc80000000018 */
[----:B------:R-:W-:Y:S02]  /*3160*/  HFMA2 R24, R88, R22, R24 ;  /* 0x0000001658187231 */ /* 0x000fe40000000018 */
[-C--:B------:R-:W-:Y:S01]  /*3170*/  HFMA2 R26, R44, R21.reuse, R26 ;  /* 0x000000152c1a7231 */ /* 0x080fe2000000001a */
[----:B------:R-:W-:Y:S01]  /*3180*/  HFMA2.MMA R20, R40, R21, R20 ;  /* 0x0000001528147235 */ /* 0x000fe20000000014 */
[----:B------:R-:W-:Y:S02]  /*3190*/  HFMA2 R25, R16, R21, R25 ;  /* 0x0000001510197231 */ /* 0x000fe40000000019 */
[----:B------:R-:W-:Y:S02]  /*31a0*/  HFMA2 R24, R96, R23, R24 ;  /* 0x0000001760187231 */ /* 0x000fe40000000018 */
[-C--:B------:R-:W-:Y:S02]  /*31b0*/  HFMA2.MMA R26, R92, R22.reuse, R26 ;  /* 0x000000165c1a7235 */ /* 0x080fe4000000001a */
[-C--:B------:R-:W-:Y:S01]  /*31c0*/  HFMA2.MMA R25, R90, R22.reuse, R25 ;  /* 0x000000165a197235 */ /* 0x080fe20000000019 */
[----:B------:R-:W-:Y:S01]  /*31d0*/  HADD2 R24, R24.H0_H0, R24.H1_H1 ;  /* 0x3000001818187230 */ /* 0x000fe20000000800 */
[----:B------:R-:W-:-:S06]  /*31e0*/  HFMA2.MMA R20, R93, R22, R20 ;  /* 0x000000165d147235 */ /* 0x000fcc0000000014 */
[-C--:B------:R-:W-:Y:S02]  /*31f0*/  HFMA2 R26, R100, R23.reuse, R26 ;  /* 0x00000017641a7231 */ /* 0x080fe4000000001a */
[----:B------:R-:W-:Y:S01]  /*3200*/  HFMA2.MMA R20, R94, R23, R20 ;  /* 0x000000175e147235 */ /* 0x000fe20000000014 */
[----:B------:R-:W-:Y:S02]  /*3210*/  HFMA2 R25, R98, R23, R25 ;  /* 0x0000001762197231 */ /* 0x000fe40000000019 */
[----:B------:R-:W-:Y:S02]  /*3220*/  HADD2 R26, R26.H0_H0, R26.H1_H1 ;  /* 0x3000001a1a1a7230 */ /* 0x000fe40000000800 */
        /* <DEDUP_REMOVED lines=97> */
[----:B------:R-:W0:Y:S03]  /*3840*/  LDS.128 R28, [UR4+0xe0] ;  /* 0x0000e004ff1c7984 */ /* 0x000e260008000c00 */
[----:B------:R-:W-:Y:S01]  /*3850*/  HFMA2.MMA R34, R68, R23, R34 ;  /* 0x0000001744227235 */ /* 0x000fe20000000022 */
[----:B------:R-:W-:Y:S01]  /*3860*/  HFMA2 R20, R52, R23, R20 ;  /* 0x0000001734147231 */ /* 0x000fe20000000014 */
[----:B------:R-:W-:-:S02]  /*3870*/  HFMA2.MMA R35, R75, R22, R35 ;  /* 0x000000164b237235 */ /* 0x000fc40000000023 */
[----:B------:R-:W-:Y:S01]  /*3880*/  HFMA2.MMA R62, R59, R22, R62 ;  /* 0x000000163b3e7235 */ /* 0x000fe2000000003e */
[----:B-1----:R-:W-:-:S04]  /*3890*/  HFMA2 R20, R15, R24, R20 ;  /* 0x000000180f147231 */ /* 0x002fc80000000014 */
[----:B------:R-:W-:Y:S02]  /*38a0*/  HFMA2 R20, R58, R25, R20 ;  /* 0x000000193a147231 */ /* 0x000fe40000000014 */
[----:B------:R-:W-:Y:S01]  /*38b0*/  HFMA2 R32, R55, R24, R34 ;  /* 0x0000001837207231 */ /* 0x000fe20000000022 */
[----:B------:R-:W-:Y:S01]  /*38c0*/  HFMA2.MMA R62, R54, R23, R62 ;  /* 0x00000017363e7235 */ /* 0x000fe2000000003e */
[----:B------:R-:W-:Y:S02]  /*38d0*/  HFMA2 R35, R70, R23, R35 ;  /* 0x0000001746237231 */ /* 0x000fe40000000023 */
[----:B------:R-:W-:Y:S02]  /*38e0*/  HFMA2 R20, R65, R26, R20 ;  /* 0x0000001a41147231 */ /* 0x000fe40000000014 */
[----:B------:R-:W-:Y:S02]  /*38f0*/  HFMA2.MMA R64, R64, R25, R32 ;  /* 0x0000001940407235 */ /* 0x000fe40000000020 */
[-C--:B------:R-:W-:Y:S01]  /*3900*/  HFMA2.MMA R33, R57, R24.reuse, R35 ;  /* 0x0000001839217235 */ /* 0x080fe20000000023 */
[----:B------:R-:W-:Y:S01]  /*3910*/  HFMA2 R14, R14, R27, R20 ;  /* 0x0000001b0e0e7231 */ /* 0x000fe20000000014 */
[----:B------:R-:W-:-:S06]  /*3920*/  HFMA2.MMA R62, R13, R24, R62 ;  /* 0x000000180d3e7235 */ /* 0x000fcc000000003e */
[----:B------:R-:W-:Y:S02]  /*3930*/  HFMA2 R21, R69, R26, R64 ;  /* 0x0000001a45157231 */ /* 0x000fe40000000040 */
[----:B------:R-:W-:Y:S01]  /*3940*/  HFMA2 R66, R66, R25, R33 ;  /* 0x0000001942427231 */ /* 0x000fe20000000021 */
[----:B------:R-:W-:Y:S01]  /*3950*/  HFMA2.MMA R13, R60, R25, R62 ;  /* 0x000000193c0d7235 */ /* 0x000fe2000000003e */
[----:B------:R-:W1:Y:S01]  /*3960*/  LDS.128 R32, [UR4+0xf0] ;  /* 0x0000f004ff207984 */ /* 0x000e620008000c00 */
[----:B------:R-:W-:-:S03]  /*3970*/  HFMA2 R21, R42, R27, R21 ;  /* 0x0000001b2a157231 */ /* 0x000fc60000000015 */
[-C--:B------:R-:W-:Y:S01]  /*3980*/  HFMA2.MMA R23, R73, R26.reuse, R66 ;  /* 0x0000001a49177235 */ /* 0x080fe20000000042 */
[-C--:B0-----:R-:W-:Y:S02]  /*3990*/  HFMA2 R21, R81, R28.reuse, R21 ;  /* 0x0000001c51157231 */ /* 0x081fe40000000015 */
        /* <DEDUP_REMOVED lines=11> */
[----:B------:R-:W-:-:S04]  /*3a50*/  HFMA2 R19, R38, R31, R19 ;  /* 0x0000001f26137231 */ /* 0x000fc80000000013 */
[----:B------:R-:W-:-:S03]  /*3a60*/  HFMA2.MMA R15, R80, R29, R23 ;  /* 0x0000001d500f7235 */ /* 0x000fc60000000017 */
[----:B------:R-:W-:-:S05]  /*3a70*/  HFMA2.MMA R13, R76, R29, R13 ;  /* 0x0000001d4c0d7235 */ /* 0x000fca000000000d */
[----:B------:R-:W-:-:S03]  /*3a80*/  HFMA2.MMA R15, R45, R30, R15 ;  /* 0x0000001e2d0f7235 */ /* 0x000fc6000000000f */
[----:B------:R-:W-:Y:S01]  /*3a90*/  HFMA2.MMA R13, R17, R30, R13 ;  /* 0x0000001e110d7235 */ /* 0x000fe2000000000d */
[-C--:B-1----:R-:W-:Y:S02]  /*3aa0*/  HFMA2 R42, R89, R32.reuse, R42 ;  /* 0x00000020592a7231 */ /* 0x082fe4000000002a */
[----:B------:R-:W-:Y:S02]  /*3ab0*/  HFMA2 R20, R37, R32, R19 ;  /* 0x0000002025147231 */ /* 0x000fe40000000013 */
[-C--:B------:R-:W-:Y:S01]  /*3ac0*/  HFMA2.MMA R15, R86, R31.reuse, R15 ;  /* 0x0000001f560f7235 */ /* 0x080fe2000000000f */
[-C--:B------:R-:W-:Y:S02]  /*3ad0*/  HFMA2 R45, R16, R33.reuse, R42 ;  /* 0x00000021102d7231 */ /* 0x080fe4000000002a */
[----:B------:R-:W-:Y:S01]  /*3ae0*/  HFMA2.MMA R13, R82, R31, R13 ;  /* 0x0000001f520d7235 */ /* 0x000fe2000000000d */
[----:B------:R-:W-:Y:S02]  /*3af0*/  HFMA2 R20, R40, R33, R20 ;  /* 0x0000002128147231 */ /* 0x000fe40000000014 */
[----:B------:R-:W-:-:S02]  /*3b00*/  HFMA2 R45, R90, R34, R45 ;  /* 0x000000225a2d7231 */ /* 0x000fc4000000002d */
[-C--:B------:R-:W-:Y:S01]  /*3b10*/  HFMA2.MMA R22, R91, R32.reuse, R15 ;  /* 0x000000205b167235 */ /* 0x080fe2000000000f */
[----:B------:R-:W-:Y:S02]  /*3b20*/  HFMA2 R20, R93, R34, R20 ;  /* 0x000000225d147231 */ /* 0x000fe40000000014 */
[----:B------:R-:W-:Y:S01]  /*3b30*/  HFMA2.MMA R13, R39, R32, R13 ;  /* 0x00000020270d7235 */ /* 0x000fe2000000000d */
[-C--:B------:R-:W-:Y:S02]  /*3b40*/  HFMA2 R45, R98, R35.reuse, R45 ;  /* 0x00000023622d7231 */ /* 0x080fe4000000002d */
[----:B------:R-:W-:Y:S02]  /*3b50*/  HFMA2 R20, R94, R35, R20 ;  /* 0x000000235e147231 */ /* 0x000fe40000000014 */
[-C--:B------:R-:W-:Y:S01]  /*3b60*/  HFMA2.MMA R17, R44, R33.reuse, R22 ;  /* 0x000000212c117235 */ /* 0x080fe20000000016 */
[----:B------:R-:W-:Y:S02]  /*3b70*/  HADD2 R45, R45.H0_H0, R45.H1_H1 ;  /* 0x3000002d2d2d7230 */ /* 0x000fe40000000800 */
[----:B------:R-:W-:Y:S01]  /*3b80*/  HFMA2.MMA R44, R18, R33, R13 ;  /* 0x00000021122c7235 */ /* 0x000fe2000000000d */
[----:B------:R-:W-:-:S04]  /*3b90*/  HADD2 R22, R20.H0_H0, R20.H1_H1 ;  /* 0x3000001414167230 */ /* 0x000fc80000000800 */
        /* <DEDUP_REMOVED lines=10> */
.L_x_724:
        /* <DEDUP_REMOVED lines=8> */
.L_x_723:
[----:B------:R-:W-:Y:S01]  /*3cc0*/  ISETP.GE.AND P0, PT, R49, R50, PT ;  /* 0x000000323100720c */ /* 0x000fe20003f06270 */
[----:B------:R-:W-:-:S03]  /*3cd0*/  ULDC UR5, c[0x0][0x264] ;  /* 0x0000990000057ab9 */ /* 0x000fc60000000800 */
[----:B------:R-:W-:-:S13]  /*3ce0*/  ISETP.GE.OR P0, PT, R49, UR5, P0 ;  /* 0x0000000531007c0c */ /* 0x000fda0008706670 */
[----:B------:R-:W-:Y:S05]  /*3cf0*/  @P0 BRA `(.L_x_726) ;  /* 0x0000004c00740947 */ /* 0x000fea0003800000 */
[----:B------:R-:W-:Y:S01]  /*3d00*/  HADD2.F32 R14, -RZ, R2.H0_H0 ;  /* 0x20000002ff0e7230 */ /* 0x000fe20000004100 */
[----:B------:R-:W-:Y:S01]  /*3d10*/  ULDC UR5, c[0x0][0x264] ;  /* 0x0000990000057ab9 */ /* 0x000fe20000000800 */
[----:B------:R-:W-:Y:S02]  /*3d20*/  HADD2.F32 R15, -RZ, R3.H0_H0 ;  /* 0x20000003ff0f7230 */ /* 0x000fe40000004100 */
[----:B------:R-:W-:Y:S02]  /*3d30*/  HADD2.F32 R18, -RZ, R4.H0_H0 ;  /* 0x20000004ff127230 */ /* 0x000fe40000004100 */
[----:B-----5:R-:W-:-:S07]  /*3d40*/  HADD2.F32 R19, -RZ, R5.H0_H0 ;  /* 0x20000005ff137230 */ /* 0x020fce0000004100 */
.L_x_731:
[----:B------:R-:W-:Y:S05]  /*3d50*/  @!P1 BRA `(.L_x_727) ;  /* 0x0000004c00409947 */ /* 0x000fea0003800000 */
[----:B0-----:R-:W3:Y:S01]  /*3d60*/  LDG.E.128.CONSTANT R20, desc[UR6][R16.64] ;  /* 0x0000000610147981 */ /* 0x001ee2000c1e9d00 */
[----:B------:R-:W-:Y:S02]  /*3d70*/  MOV R13, 0x2c00 ;  /* 0x00002c00000d7802 */ /* 0x000fe40000000f00 */
[----:B------:R-:W-:Y:S01]  /*3d80*/  ISETP.GE.AND P0, PT, R51, 0x2, PT ;  /* 0x000000023300780c */ /* 0x000fe20003f06270 */
[----:B------:R-:W0:Y:S02]  /*3d90*/  LDS.64 R26, [UR4] ;  /* 0x00000004ff1a7984 */ /* 0x000e240008000a00 */
[--C-:B0-----:R-:W-:Y:S02]  /*3da0*/  HADD2.F32 R12, -RZ, R26.reuse.H0_H0 ;  /* 0x2000001aff0c7230 */ /* 0x101fe40000004100 */
[----:B------:R-:W-:Y:S02]  /*3db0*/  HADD2.F32 R35, -RZ, R26.H1_H1 ;  /* 0x3000001aff237230 */ /* 0x000fe40000004100 */
[----:B------:R-:W-:-:S02]  /*3dc0*/  HADD2.F32 R40, -RZ, R27.H0_H0 ;  /* 0x2000001bff287230 */ /* 0x000fc40000004100 */
[----:B------:R-:W-:Y:S01]  /*3dd0*/  HADD2.F32 R37, -RZ, R27.H1_H1 ;  /* 0x3000001bff257230 */ /* 0x000fe20000004100 */
[C---:B---3--:R-:W-:Y:S02]  /*3de0*/  LOP3.LUT R2, R20.reuse, 0xf000f, RZ, 0xc0, !PT ;  /* 0x000f000f14027812 */ /* 0x048fe400078ec0ff */
[----:B------:R-:W-:Y:S02]  /*3df0*/  LOP3.LUT R5, R20, 0xf000f0, RZ, 0xc0, !PT ;  /* 0x00f000f014057812 */ /* 0x000fe400078ec0ff */
[----:B------:R-:W-:Y:S02]  /*3e00*/  SHF.R.U32.HI R42, RZ, 0x8, R20 ;  /* 0x00000008ff2a7819 */ /* 0x000fe40000011614 */
        /* <DEDUP_REMOVED lines=10> */
[----:B------:R-:W-:-:S02]  /*3eb0*/  HADD2 R27, R3, -1032, -1032 ;  /* 0xe408e408031b7430 */ /* 0x000fc40000000000 */
[--C-:B------:R-:W-:Y:S02]  /*3ec0*/  HADD2.F32 R2, -RZ, R21.reuse.H0_H0 ;  /* 0x20000015ff027230 */ /* 0x100fe40000004100 */
[----:B------:R-:W-:Y:S02]  /*3ed0*/  HADD2 R28, R4, -1032, -1032 ;  /* 0xe408e408041c7430 */ /* 0x000fe40000000000 */
[----:B------:R-:W-:Y:S02]  /*3ee0*/  HADD2.F32 R25, -RZ, R21.H1_H1 ;  /* 0x30000015ff197230 */ /* 0x000fe40000004100 */
[----:B------:R-:W-:Y:S01]  /*3ef0*/  HADD2 R32, R26, -1032, -1032 ;  /* 0xe408e4081a207430 */ /* 0x000fe20000000000 */
[----:B------:R-:W0:Y:S01]  /*3f00*/  LDS.64 R20, [UR4+0x8] ;  /* 0x00000804ff147984 */ /* 0x000e220008000a00 */
        /* <DEDUP_REMOVED lines=8> */
[-C--:B------:R-:W-:Y:S02]  /*3f90*/  HFMA2 R31, R30, R13.reuse.H0_H0, -72, -72 ;  /* 0xd480d4801e1f7431 */ /* 0x080fe4000004000d */
[----:B------:R-:W-:Y:S02]  /*3fa0*/  HADD2.F32 R27, -RZ, R28.H1_H1 ;  /* 0x3000001cff1b7230 */ /* 0x000fe40000004100 */
        /* <DEDUP_REMOVED lines=9> */
[C---:B------:R-:W-:Y:S01]  /*4040*/  FFMA.FTZ R46, R35.reuse, R28, R29 ;  /* 0x0000001c232e7223 */ /* 0x040fe2000001001d */
[-C--:B------:R-:W-:Y:S02]  /*4050*/  HFMA2 R34, R34, R13.reuse.H0_H0, -72, -72 ;  /* 0xd480d48022227431 */ /* 0x080fe4000004000d */
[--C-:B------:R-:W-:Y:S02]  /*4060*/  HADD2.F32 R29, -RZ, R31.reuse.H0_H0 ;  /* 0x2000001fff1d7230 */ /* 0x100fe40000004100 */
[----:B------:R-:W-:Y:S02]  /*4070*/  HFMA2 R12, R12, R13.H0_H0, -72, -72 ;  /* 0xd480d4800c0c7431 */ /* 0x000fe4000004000d */
[----:B------:R-:W-:Y:S02]  /*4080*/  HADD2.F32 R30, -RZ, R31.H1_H1 ;  /* 0x3000001fff1e7230 */ /* 0x000fe40000004100 */
[----:B------:R-:W-:Y:S01]  /*4090*/  FFMA.FTZ R43, R35, R26, R36 ;  /* 0x0000001a232b7223 */ /* 0x000fe20000010024 */
[----:B------:R-:W-:-:S02]  /*40a0*/  HADD2.F32 R31, -RZ, R32.H0_H0 ;  /* 0x20000020ff1f7230 */ /* 0x000fc40000004100 */
[----:B------:R-:W-:Y:S01]  /*40b0*/  FFMA.FTZ R44, R35, R27, R44 ;  /* 0x0000001b232c7223 */ /* 0x000fe2000001002c */
[----:B------:R-:W-:Y:S02]  /*40c0*/  HADD2.F32 R35, -RZ, R12.H0_H0 ;  /* 0x2000000cff237230 */ /* 0x000fe40000004100 */
[----:B------:R-:W-:Y:S01]  /*40d0*/  FFMA.FTZ R39, R29, R40, R38 ;  /* 0x000000281d277223 */ /* 0x000fe20000010026 */
[----:B------:R-:W-:Y:S01]  /*40e0*/  HADD2.F32 R32, -RZ, R32.H1_H1 ;  /* 0x30000020ff207230 */ /* 0x000fe20000004100 */
[----:B------:R-:W-:Y:S01]  /*40f0*/  SHF.R.U32.HI R22, RZ, 0x8, R22 ;  /* 0x00000008ff167819 */ /* 0x000fe20000011616 */
[----:B------:R-:W-:Y:S02]  /*4100*/  HADD2.F32 R33, -RZ, R34.H0_H0 ;  /* 0x20000022ff217230 */ /* 0x000fe40000004100 */
[C---:B------:R-:W-:Y:S01]  /*4110*/  FFMA.FTZ R45, R40.reuse, R35, R46 ;  /* 0x00000023282d7223 */ /* 0x040fe2000001002e */
[----:B------:R-:W-:Y:S02]  /*4120*/  HADD2.F32 R36, -RZ, R12.H1_H1 ;  /* 0x3000000cff247230 */ /* 0x000fe40000004100 */
[----:B------:R-:W-:Y:S01]  /*4130*/  FFMA.FTZ R12, R40, R31, R43 ;  /* 0x0000001f280c7223 */ /* 0x000fe2000001002b */
[----:B------:R-:W-:-:S02]  /*4140*/  HADD2.F32 R34, -RZ, R34.H1_H1 ;  /* 0x30000022ff227230 */ /* 0x000fc40000004100 */
[----:B------:R-:W-:Y:S01]  /*4150*/  FFMA.FTZ R43, R40, R33, R44 ;  /* 0x00000021282b7223 */ /* 0x000fe2000001002c */
[----:B------:R-:W-:Y:S01]  /*4160*/  FFMA.FTZ R44, R30, R37, R39 ;  /* 0x000000251e2c7223 */ /* 0x000fe20000010027 */
[C---:B------:R-:W-:Y:S01]  /*4170*/  FFMA.FTZ R46, R37.reuse, R32, R12 ;  /* 0x00000020252e7223 */ /* 0x040fe2000001000c */
[----:B------:R-:W-:Y:S01]  /*4180*/  LOP3.LUT R12, R42, 0xf000f, RZ, 0xc0, !PT ;  /* 0x000f000f2a0c7812 */ /* 0x000fe200078ec0ff */
[C---:B------:R-:W-:Y:S01]  /*4190*/  FFMA.FTZ R48, R37.reuse, R34, R43 ;  /* 0x0000002225307223 */ /* 0x040fe2000001002b */
[----:B------:R-:W-:Y:S01]  /*41a0*/  FFMA.FTZ R45, R37, R36, R45 ;  /* 0x00000024252d7223 */ /* 0x000fe2000001002d */
[----:B------:R-:W-:Y:S01]  /*41b0*/  LOP3.LUT R37, R24, 0xf000f, RZ, 0xc0, !PT ;  /* 0x000f000f18257812 */ /* 0x000fe200078ec0ff */
[--C-:B0-----:R-:W-:Y:S01]  /*41c0*/  HADD2.F32 R43, -RZ, R20.reuse.H0_H0 ;  /* 0x20000014ff2b7230 */ /* 0x101fe20000004100 */
        /* <DEDUP_REMOVED lines=8> */
[----:B------:R-:W-:Y:S01]  /*4250*/  LOP3.LUT R39, R23, 0xf000f, RZ, 0xc0, !PT ;  /* 0x000f000f17277812 */ /* 0x000fe200078ec0ff */
[----:B------:R-:W-:Y:S01]  /*4260*/  HADD2.F32 R20, -RZ, R20.H1_H1 ;  /* 0x30000014ff147230 */ /* 0x000fe20000004100 */
[----:B------:R-:W-:Y:S01]  /*4270*/  LOP3.LUT R38, R38, 0x64006400, RZ, 0xfc, !PT ;  /* 0x6400640026267812 */ /* 0x000fe200078efcff */
[----:B------:R-:W-:Y:S01]  /*4280*/  HADD2.F32 R37, -RZ, R12.H0_H0 ;  /* 0x2000000cff257230 */ /* 0x000fe20000004100 */
[----:B------:R-:W-:-:S02]  /*4290*/  LOP3.LUT R39, R39, 0x64006400, RZ, 0xfc, !PT ;  /* 0x6400640027277812 */ /* 0x000fc400078efcff */
[----:B------:R-:W-:Y:S01]  /*42a0*/  LOP3.LUT R24, R24, 0xf000f0, RZ, 0xc0, !PT ;  /* 0x00f000f018187812 */ /* 0x000fe200078ec0ff */
[----:B------:R-:W-:Y:S02]  /*42b0*/  HADD2 R54, R38, -1032, -1032 ;  /* 0xe408e40826367430 */ /* 0x000fe40000000000 */
[----:B------:R-:W-:Y:S01]  /*42c0*/  FFMA.FTZ R21, R37, R43, R44 ;  /* 0x0000002b25157223 */ /* 0x000fe2000001002c */
[----:B------:R-:W-:Y:S01]  /*42d0*/  HADD2.F32 R44, -RZ, R12.H1_H1 ;  /* 0x3000000cff2c7230 */ /* 0x000fe20000004100 */
[----:B------:R-:W-:Y:S01]  /*42e0*/  LOP3.LUT R12, R42, 0xf000f0, RZ, 0xc0, !PT ;  /* 0x00f000f02a0c7812 */ /* 0x000fe200078ec0ff */
        /* <DEDUP_REMOVED lines=8> */
[----:B------:R-:W-:Y:S01]  /*4370*/  LOP3.LUT R24, R24, 0x64006400, RZ, 0xfc, !PT ;  /* 0x6400640018187812 */ /* 0x000fe200078efcff */
[----:B------:R-:W-:-:S02]  /*4380*/  HFMA2 R48, R12, R13.H0_H0, -72, -72 ;  /* 0xd480d4800c307431 */ /* 0x000fc4000004000d */
[C---:B------:R-:W-:Y:S01]  /*4390*/  FFMA.FTZ R47, R43.reuse, R38, R46 ;  /* 0x000000262b2f7223 */ /* 0x040fe2000001002e */
[----:B------:R-:W-:Y:S01]  /*43a0*/  LOP3.LUT R22, R22, 0x64006400, RZ, 0xfc, !PT ;  /* 0x6400640016167812 */ /* 0x000fe200078efcff */
[----:B------:R-:W-:Y:S01]  /*43b0*/  FFMA.FTZ R46, R43, R40, R45 ;  /* 0x000000282b2e7223 */ /* 0x000fe2000001002d */
[----:B------:R-:W-:Y:S01]  /*43c0*/  LOP3.LUT R12, R23, 0x64006400, RZ, 0xfc, !PT ;  /* 0x64006400170c7812 */ /* 0x000fe200078efcff */
[----:B------:R-:W-:Y:S02]  /*43d0*/  HADD2.F32 R43, -RZ, R52.H1_H1 ;  /* 0x30000034ff2b7230 */ /* 0x000fe40000004100 */
[-C--:B------:R-:W-:Y:S02]  /*43e0*/  HFMA2 R24, R24, R13.reuse.H0_H0, -72, -72 ;  /* 0xd480d48018187431 */ /* 0x080fe4000004000d */
[----:B------:R-:W-:Y:S02]  /*43f0*/  HADD2.F32 R45, -RZ, R55.H1_H1 ;  /* 0x30000037ff2d7230 */ /* 0x000fe40000004100 */
[----:B------:R-:W-:-:S02]  /*4400*/  HFMA2 R22, R22, R13.H0_H0, -72, -72 ;  /* 0xd480d48016167431 */ /* 0x000fc4000004000d */
[----:B------:R-:W-:Y:S02]  /*4410*/  HADD2.F32 R42, -RZ, R54.H1_H1 ;  /* 0x30000036ff2a7230 */ /* 0x000fe40000004100 */
[----:B------:R-:W-:Y:S02]  /*4420*/  HFMA2 R12, R12, R13.H0_H0, -72, -72 ;  /* 0xd480d4800c0c7431 */ /* 0x000fe4000004000d */
[C---:B------:R-:W-:Y:S01]  /*4430*/  FFMA.FTZ R59, R20.reuse, R43, R47 ;  /* 0x0000002b143b7223 */ /* 0x040fe2000001002f */
[C---:B------:R-:W-:Y:S01]  /*4440*/  FFMA.FTZ R62, R20.reuse, R45, R46 ;  /* 0x0000002d143e7223 */ /* 0x040fe2000001002e */
[--C-:B------:R-:W-:Y:S02]  /*4450*/  HADD2.F32 R46, -RZ, R48.reuse.H0_H0 ;  /* 0x20000030ff2e7230 */ /* 0x100fe40000004100 */
[----:B------:R-:W-:Y:S01]  /*4460*/  FFMA.FTZ R60, R20, R42, R53 ;  /* 0x0000002a143c7223 */ /* 0x000fe20000010035 */
[----:B------:R-:W-:Y:S02]  /*4470*/  HADD2.F32 R47, -RZ, R48.H1_H1 ;  /* 0x30000030ff2f7230 */ /* 0x000fe40000004100 */
[----:B------:R-:W-:Y:S01]  /*4480*/  FFMA.FTZ R21, R44, R20, R21 ;  /* 0x000000142c157223 */ /* 0x000fe20000010015 */
[----:B------:R-:W-:-:S02]  /*4490*/  HADD2.F32 R48, -RZ, R24.H0_H0 ;  /* 0x20000018ff307230 */ /* 0x000fc40000004100 */
[----:B------:R-:W-:Y:S02]  /*44a0*/  HADD2.F32 R53, -RZ, R22.H0_H0 ;  /* 0x20000016ff357230 */ /* 0x000fe40000004100 */
[--C-:B------:R-:W-:Y:S02]  /*44b0*/  HADD2.F32 R55, -RZ, R12.reuse.H0_H0 ;  /* 0x2000000cff377230 */ /* 0x100fe40000004100 */
[----:B------:R-:W-:Y:S01]  /*44c0*/  FFMA.FTZ R20, R58, R48, R59 ;  /* 0x000000303a147223 */ /* 0x000fe2000001003b */
[----:B------:R-:W-:Y:S02]  /*44d0*/  HADD2.F32 R56, -RZ, R12.H1_H1 ;  /* 0x3000000cff387230 */ /* 0x000fe40000004100 */
[----:B------:R-:W-:Y:S01]  /*44e0*/  FFMA.FTZ R12, R46, R58, R21 ;  /* 0x0000003a2e0c7223 */ /* 0x000fe20000010015 */
[----:B------:R-:W-:Y:S02]  /*44f0*/  HADD2.F32 R52, -RZ, R24.H1_H1 ;  /* 0x30000018ff347230 */ /* 0x000fe40000004100 */
[----:B------:R-:W-:Y:S01]  /*4500*/  FFMA.FTZ R23, R58, R53, R60 ;  /* 0x000000353a177223 */ /* 0x000fe2000001003c */
[----:B------:R-:W-:-:S02]  /*4510*/  HADD2.F32 R54, -RZ, R22.H1_H1 ;  /* 0x30000016ff367230 */ /* 0x000fc40000004100 */
        /* <DEDUP_REMOVED lines=8> */
[----:B------:R-:W-:Y:S02]  /*45a0*/  FMUL.FTZ R12, R19, R12 ;  /* 0x0000000c130c7220 */ /* 0x000fe40000410000 */
[----:B------:R-:W-:-:S02]  /*45b0*/  F2FP.F16.F32.PACK_AB R21, RZ, R21 ;  /* 0x00000015ff15723e */ /* 0x000fc400000000ff */
        /* <DEDUP_REMOVED lines=174> */
.L_x_728:
        /* <DEDUP_REMOVED lines=9> */
[----:B------:R-:W-:-:S02]  /*5130*/  LOP3.LUT R2, R2, 0x64006400, RZ, 0xfc, !PT ;  /* 0x6400640002027812 */ /* 0x000fc400078efcff */
[----:B------:R-:W-:Y:S02]  /*5140*/  SHF.R.U32.HI R47, RZ, 0x8, R4 ;  /* 0x00000008ff2f7819 */ /* 0x000fe40000011604 */
[C---:B------:R-:W-:Y:S02]  /*5150*/  LOP3.LUT R3, R5.reuse, 0xf000f, RZ, 0xc0, !PT ;  /* 0x000f000f05037812 */ /* 0x040fe400078ec0ff */
[----:B------:R-:W-:Y:S02]  /*5160*/  LOP3.LUT R33, R5, 0xf000f0, RZ, 0xc0, !PT ;  /* 0x00f000f005217812 */ /* 0x000fe400078ec0ff */
[----:B------:R-:W-:Y:S02]  /*5170*/  SHF.R.U32.HI R40, RZ, 0x8, R5 ;  /* 0x00000008ff287819 */ /* 0x000fe40000011605 */
[C---:B------:R-:W-:Y:S02]  /*5180*/  LOP3.LUT R4, R6.reuse, 0xf000f, RZ, 0xc0, !PT ;  /* 0x000f000f06047812 */ /* 0x040fe400078ec0ff */
[----:B------:R-:W-:-:S02]  /*5190*/  LOP3.LUT R35, R6, 0xf000f0, RZ, 0xc0, !PT ;  /* 0x00f000f006237812 */ /* 0x000fc400078ec0ff */
[----:B------:R-:W-:Y:S01]  /*51a0*/  SHF.R.U32.HI R42, RZ, 0x8, R6 ;  /* 0x00000008ff2a7819 */ /* 0x000fe20000011606 */
[----:B------:R-:W-:Y:S01]  /*51b0*/  HADD2.F32 R6, -RZ, R26.H0_H0 ;  /* 0x2000001aff067230 */ /* 0x000fe20000004100 */
[----:B------:R-:W-:Y:S01]  /*51c0*/  LOP3.LUT R5, R7, 0xf000f, RZ, 0xc0, !PT ;  /* 0x000f000f07057812 */ /* 0x000fe200078ec0ff */
[----:B------:R-:W-:Y:S01]  /*51d0*/  HADD2 R26, R2, -1032, -1032 ;  /* 0xe408e408021a7430 */ /* 0x000fe20000000000 */
[----:B------:R-:W-:Y:S02]  /*51e0*/  LOP3.LUT R3, R3, 0x64006400, RZ, 0xfc, !PT ;  /* 0x6400640003037812 */ /* 0x000fe400078efcff */
[----:B------:R-:W-:Y:S02]  /*51f0*/  LOP3.LUT R4, R4, 0x64006400, RZ, 0xfc, !PT ;  /* 0x6400640004047812 */ /* 0x000fe400078efcff */
[----:B------:R-:W-:Y:S01]  /*5200*/  LOP3.LUT R5, R5, 0x64006400, RZ, 0xfc, !PT ;  /* 0x6400640005057812 */ /* 0x000fe200078efcff */
[----:B------:R-:W-:Y:S02]  /*5210*/  HADD2.F32 R2, -RZ, R26.H0_H0 ;  /* 0x2000001aff027230 */ /* 0x000fe40000004100 */
[----:B------:R-:W-:-:S02]  /*5220*/  HADD2 R29, R3, -1032, -1032 ;  /* 0xe408e408031d7430 */ /* 0x000fc40000000000 */
[----:B------:R-:W-:Y:S02]  /*5230*/  HADD2.F32 R28, -RZ, R26.H1_H1 ;  /* 0x3000001aff1c7230 */ /* 0x000fe40000004100 */
[----:B------:R-:W-:Y:S01]  /*5240*/  HADD2 R30, R4, -1032, -1032 ;  /* 0xe408e408041e7430 */ /* 0x000fe20000000000 */
[----:B------:R-:W0:Y:S01]  /*5250*/  LDS.64 R26, [UR4+0x18] ;  /* 0x00001804ff1a7984 */ /* 0x000e220008000a00 */
[----:B------:R-:W-:Y:S02]  /*5260*/  HADD2 R34, R5, -1032, -1032 ;  /* 0xe408e40805227430 */ /* 0x000fe40000000000 */
[----:B------:R-:W-:Y:S01]  /*5270*/  HADD2.F32 R3, -RZ, R29.H0_H0 ;  /* 0x2000001dff037230 */ /* 0x000fe20000004100 */
[----:B------:R-:W-:Y:S01]  /*5280*/  LOP3.LUT R32, R31, 0x64006400, RZ, 0xfc, !PT ;  /* 0x640064001f207812 */ /* 0x000fe200078efcff */
[----:B------:R-:W-:Y:S01]  /*5290*/  HADD2.F32 R4, -RZ, R30.H0_H0 ;  /* 0x2000001eff047230 */ /* 0x000fe20000004100 */
[----:B------:R-:W-:Y:S01]  /*52a0*/  LOP3.LUT R36, R35, 0x64006400, RZ, 0xfc, !PT ;  /* 0x6400640023247812 */ /* 0x000fe200078efcff */
[----:B------:R-:W-:-:S02]  /*52b0*/  HADD2.F32 R5, -RZ, R34.H0_H0 ;  /* 0x20000022ff057230 */ /* 0x000fc40000004100 */
[----:B------:R-:W-:Y:S01]  /*52c0*/  FFMA.FTZ R35, R6, R3, RZ ;  /* 0x0000000306237223 */ /* 0x000fe200000100ff */
[----:B------:R-:W-:Y:S01]  /*52d0*/  HADD2.F32 R31, -RZ, R34.H1_H1 ;  /* 0x30000022ff1f7230 */ /* 0x000fe20000004100 */
[----:B------:R-:W-:Y:S01]  /*52e0*/  LOP3.LUT R34, R33, 0x64006400, RZ, 0xfc, !PT ;  /* 0x6400640021227812 */ /* 0x000fe200078efcff */
[----:B------:R-:W-:Y:S01]  /*52f0*/  FFMA.FTZ R33, R2, R6, RZ ;  /* 0x0000000602217223 */ /* 0x000fe200000100ff */
[C---:B------:R-:W-:Y:S01]  /*5300*/  FFMA.FTZ R39, R6.reuse, R4, RZ ;  /* 0x0000000406277223 */ /* 0x040fe200000100ff */
[----:B------:R-:W-:Y:S01]  /*5310*/  FFMA.FTZ R6, R6, R5, RZ ;  /* 0x0000000506067223 */ /* 0x000fe200000100ff */
[----:B------:R-:W-:Y:S01]  /*5320*/  LOP3.LUT R37, R7, 0xf000f0, RZ, 0xc0, !PT ;  /* 0x00f000f007257812 */ /* 0x000fe200078ec0ff */
[----:B------:R-:W-:Y:S02]  /*5330*/  HADD2.F32 R29, -RZ, R29.H1_H1 ;  /* 0x3000001dff1d7230 */ /* 0x000fe40000004100 */
[----:B------:R-:W-:Y:S02]  /*5340*/  HFMA2 R48, R32, R13.H0_H0, -72, -72 ;  /* 0xd480d48020307431 */ /* 0x000fe4000004000d */
[----:B------:R-:W-:Y:S01]  /*5350*/  FFMA.FTZ R55, R38, R31, R6 ;  /* 0x0000001f26377223 */ /* 0x000fe20000010006 */
[----:B------:R-:W-:Y:S01]  /*5360*/  LOP3.LUT R6, R37, 0x64006400, RZ, 0xfc, !PT ;  /* 0x6400640025067812 */ /* 0x000fe200078efcff */
[----:B------:R-:W-:-:S02]  /*5370*/  HADD2.F32 R30, -RZ, R30.H1_H1 ;  /* 0x3000001eff1e7230 */ /* 0x000fc40000004100 */
[----:B------:R-:W-:Y:S01]  /*5380*/  FFMA.FTZ R46, R38, R29, R35 ;  /* 0x0000001d262e7223 */ /* 0x000fe20000010023 */
[-C--:B------:R-:W-:Y:S02]  /*5390*/  HFMA2 R35, R34, R13.reuse.H0_H0, -72, -72 ;  /* 0xd480d48022237431 */ /* 0x080fe4000004000d */
[--C-:B------:R-:W-:Y:S02]  /*53a0*/  HADD2.F32 R32, -RZ, R48.reuse.H0_H0 ;  /* 0x20000030ff207230 */ /* 0x100fe40000004100 */
[-C--:B------:R-:W-:Y:S02]  /*53b0*/  HFMA2 R6, R6, R13.reuse.H0_H0, -72, -72 ;  /* 0xd480d48006067431 */ /* 0x080fe4000004000d */
[----:B------:R-:W-:Y:S01]  /*53c0*/  FFMA.FTZ R43, R28, R38, R33 ;  /* 0x000000261c2b7223 */ /* 0x000fe20000010021 */
[----:B------:R-:W-:Y:S02]  /*53d0*/  HFMA2 R37, R36, R13.H0_H0, -72, -72 ;  /* 0xd480d48024257431 */ /* 0x000fe4000004000d */
[----:B------:R-:W-:Y:S01]  /*53e0*/  FFMA.FTZ R53, R38, R30, R39 ;  /* 0x0000001e26357223 */ /* 0x000fe20000010027 */
[----:B------:R-:W-:Y:S01]  /*53f0*/  HADD2.F32 R33, -RZ, R48.H1_H1 ;  /* 0x30000030ff217230 */ /* 0x000fe20000004100 */
[----:B------:R-:W-:Y:S01]  /*5400*/  SHF.R.U32.HI R7, RZ, 0x8, R7 ;  /* 0x00000008ff077819 */ /* 0x000fe20000011607 */
[----:B------:R-:W-:-:S02]  /*5410*/  HADD2.F32 R34, -RZ, R35.H0_H0 ;  /* 0x20000023ff227230 */ /* 0x000fc40000004100 */
[--C-:B------:R-:W-:Y:S02]  /*5420*/  HADD2.F32 R38, -RZ, R6.reuse.H0_H0 ;  /* 0x20000006ff267230 */ /* 0x100fe40000004100 */
[----:B------:R-:W-:Y:S02]  /*5430*/  HADD2.F32 R39, -RZ, R6.H1_H1 ;  /* 0x30000006ff277230 */ /* 0x000fe40000004100 */
[----:B------:R-:W-:Y:S01]  /*5440*/  FFMA.FTZ R6, R32, R45, R43 ;  /* 0x0000002d20067223 */ /* 0x000fe2000001002b */
[----:B------:R-:W-:Y:S02]  /*5450*/  HADD2.F32 R36, -RZ, R37.H0_H0 ;  /* 0x20000025ff247230 */ /* 0x000fe40000004100 */
[----:B------:R-:W-:Y:S01]  /*5460*/  FFMA.FTZ R43, R45, R34, R46 ;  /* 0x000000222d2b7223 */ /* 0x000fe2000001002e */
[----:B------:R-:W-:Y:S02]  /*5470*/  HADD2.F32 R35, -RZ, R35.H1_H1 ;  /* 0x30000023ff237230 */ /* 0x000fe40000004100 */
[----:B------:R-:W-:Y:S01]  /*5480*/  FFMA.FTZ R48, R33, R44, R6 ;  /* 0x0000002c21307223 */ /* 0x000fe20000010006 */
[----:B------:R-:W-:-:S02]  /*5490*/  HADD2.F32 R37, -RZ, R37.H1_H1 ;  /* 0x30000025ff257230 */ /* 0x000fc40000004100 */
[C---:B------:R-:W-:Y:S01]  /*54a0*/  FFMA.FTZ R46, R45.reuse, R36, R53 ;  /* 0x000000242d2e7223 */ /* 0x040fe20000010035 */
[----:B------:R-:W-:Y:S01]  /*54b0*/  FFMA.FTZ R56, R45, R38, R55 ;  /* 0x000000262d387223 */ /* 0x000fe20000010037 */
[----:B------:R-:W-:Y:S01]  /*54c0*/  LOP3.LUT R6, R47, 0xf000f, RZ, 0xc0, !PT ;  /* 0x000f000f2f067812 */ /* 0x000fe200078ec0ff */
[C---:B------:R-:W-:Y:S01]  /*54d0*/  FFMA.FTZ R52, R44.reuse, R35, R43 ;  /* 0x000000232c347223 */ /* 0x040fe2000001002b */
[C---:B------:R-:W-:Y:S01]  /*54e0*/  FFMA.FTZ R54, R44.reuse, R37, R46 ;  /* 0x000000252c367223 */ /* 0x040fe2000001002e */
        /* <DEDUP_REMOVED lines=8> */
[----:B------:R-:W-:Y:S01]  /*5570*/  HADD2 R26, R6, -1032, -1032 ;  /* 0xe408e408061a7430 */ /* 0x000fe20000000000 */
[----:B------:R-:W-:Y:S01]  /*5580*/  LOP3.LUT R43, R43, 0x64006400, RZ, 0xfc, !PT ;  /* 0x640064002b2b7812 */ /* 0x000fe200078efcff */
[----:B------:R-:W-:Y:S01]  /*5590*/  HADD2.F32 R6, -RZ, R27.H1_H1 ;  /* 0x3000001bff067230 */ /* 0x000fe20000004100 */
[----:B------:R-:W-:-:S02]  /*55a0*/  LOP3.LUT R44, R44, 0x64006400, RZ, 0xfc, !PT ;  /* 0x640064002c2c7812 */ /* 0x000fc400078efcff */
[----:B------:R-:W-:Y:S01]  /*55b0*/  LOP3.LUT R45, R45, 0x64006400, RZ, 0xfc, !PT ;  /* 0x640064002d2d7812 */ /* 0x000fe200078efcff */
[----:B------:R-:W-:Y:S02]  /*55c0*/  HADD2 R60, R43, -1032, -1032 ;  /* 0xe408e4082b3c7430 */ /* 0x000fe40000000000 */
[----:B------:R-:W-:Y:S02]  /*55d0*/  HADD2.F32 R43, -RZ, R26.H0_H0 ;  /* 0x2000001aff2b7230 */ /* 0x000fe40000004100 */
[----:B------:R-:W-:Y:S01]  /*55e0*/  HADD2 R62, R44, -1032, -1032 ;  /* 0xe408e4082c3e7430 */ /* 0x000fe20000000000 */
[----:B------:R-:W-:Y:S01]  /*55f0*/  LOP3.LUT R27, R40, 0xf000f0, RZ, 0xc0, !PT ;  /* 0x00f000f0281b7812 */ /* 0x000fe200078ec0ff */
[----:B------:R-:W-:Y:S02]  /*5600*/  HADD2 R63, R45, -1032, -1032 ;  /* 0xe408e4082d3f7430 */ /* 0x000fe40000000000 */
[----:B------:R-:W-:Y:S02]  /*5610*/  HADD2.F32 R44, -RZ, R60.H0_H0 ;  /* 0x2000003cff2c7230 */ /* 0x000fe40000004100 */
[----:B------:R-:W-:Y:S01]  /*5620*/  FFMA.FTZ R57, R43, R53, R48 ;  /* 0x000000352b397223 */ /* 0x000fe20000010030 */
[----:B------:R-:W-:Y:S01]  /*5630*/  HADD2.F32 R45, -RZ, R62.H0_H0 ;  /* 0x2000003eff2d7230 */ /* 0x000fe20000004100 */
[----:B------:R-:W-:Y:S01]  /*5640*/  LOP3.LUT R7, R7, 0xf000f0, RZ, 0xc0, !PT ;  /* 0x00f000f007077812 */ /* 0x000fe200078ec0ff */
[----:B------:R-:W-:-:S02]  /*5650*/  HADD2.F32 R46, -RZ, R63.H0_H0 ;  /* 0x2000003fff2e7230 */ /* 0x000fc40000004100 */
        /* <DEDUP_REMOVED lines=14> */
[----:B------:R-:W-:Y:S01]  /*5740*/  FFMA.FTZ R27, R48, R55, R57 ;  /* 0x00000037301b7223 */ /* 0x000fe20000010039 */
[----:B------:R-:W-:-:S02]  /*5750*/  HFMA2 R57, R54, R13.H0_H0, -72, -72 ;  /* 0xd480d48036397431 */ /* 0x000fc4000004000d */
[C---:B------:R-:W-:Y:S01]  /*5760*/  FFMA.FTZ R60, R55.reuse, R52, R56 ;  /* 0x00000034373c7223 */ /* 0x040fe20000010038 */
[-C--:B------:R-:W-:Y:S02]  /*5770*/  HFMA2 R7, R42, R13.reuse.H0_H0, -72, -72 ;  /* 0xd480d4802a077431 */ /* 0x080fe4000004000d */
[----:B------:R-:W-:Y:S02]  /*5780*/  HADD2.F32 R42, -RZ, R53.H0_H0 ;  /* 0x20000035ff2a7230 */ /* 0x000fe40000004100 */
[----:B------:R-:W-:Y:S02]  /*5790*/  HFMA2 R26, R26, R13.H0_H0, -72, -72 ;  /* 0xd480d4801a1a7431 */ /* 0x000fe4000004000d */
[C---:B------:R-:W-:Y:S01]  /*57a0*/  FFMA.FTZ R63, R55.reuse, R47, R58 ;  /* 0x0000002f373f7223 */ /* 0x040fe2000001003a */
[----:B------:R-:W-:Y:S02]  /*57b0*/  HADD2.F32 R56, -RZ, R57.H0_H0 ;  /* 0x20000039ff387230 */ /* 0x000fe40000004100 */
[----:B------:R-:W-:Y:S01]  /*57c0*/  FFMA.FTZ R65, R55, R40, R59 ;  /* 0x0000002837417223 */ /* 0x000fe2000001003b */
[----:B------:R-:W-:-:S02]  /*57d0*/  HADD2.F32 R54, -RZ, R7.H0_H0 ;  /* 0x20000007ff367230 */ /* 0x000fc40000004100 */
[--C-:B------:R-:W-:Y:S02]  /*57e0*/  HADD2.F32 R58, -RZ, R26.reuse.H0_H0 ;  /* 0x2000001aff3a7230 */ /* 0x100fe40000004100 */
[----:B------:R-:W-:Y:S02]  /*57f0*/  HADD2.F32 R53, -RZ, R53.H1_H1 ;  /* 0x30000035ff357230 */ /* 0x000fe40000004100 */
[----:B------:R-:W-:Y:S02]  /*5800*/  HADD2.F32 R59, -RZ, R26.H1_H1 ;  /* 0x3000001aff3b7230 */ /* 0x000fe40000004100 */
[----:B------:R-:W-:Y:S01]  /*5810*/  FFMA.FTZ R26, R42, R61, R27 ;  /* 0x0000003d2a1a7223 */ /* 0x000fe2000001001b */
[----:B------:R-:W-:Y:S02]  /*5820*/  HADD2.F32 R55, -RZ, R7.H1_H1 ;  /* 0x30000007ff377230 */ /* 0x000fe40000004100 */
[----:B------:R-:W-:Y:S01]  /*5830*/  FFMA.FTZ R27, R61, R54, R60 ;  /* 0x000000363d1b7223 */ /* 0x000fe2000001003c */
[----:B------:R-:W-:-:S02]  /*5840*/  HADD2.F32 R57, -RZ, R57.H1_H1 ;  /* 0x30000039ff397230 */ /* 0x000fc40000004100 */
        /* <DEDUP_REMOVED lines=41> */
[----:B------:R-:W-:Y:S02]  /*5ae0*/  HADD2.F32 R61, -RZ, R22.H1_H1 ;  /* 0x30000016ff3d7230 */ /* 0x000fe40000004100 */
[-C--:B------:R-:W-:Y:S01]  /*5af0*/  FFMA.FTZ R64, R37, R62.reuse, R64 ;  /* 0x0000003e25407223 */ /* 0x080fe20000010040 */
[----:B------:R-:W-:Y:S01]  /*5b00*/  FFMA.FTZ R67, R39, R62, R66 ;  /* 0x0000003e27437223 */ /* 0x000fe20000010042 */
[--C-:B------:R-:W-:Y:S02]  /*5b10*/  HADD2.F32 R63, -RZ, R23.reuse.H0_H0 ;  /* 0x20000017ff3f7230 */ /* 0x100fe40000004100 */
[-C--:B------:R-:W-:Y:S01]  /*5b20*/  FFMA.FTZ R65, R44, R7.reuse, R65 ;  /* 0x000000072c417223 */ /* 0x080fe20000010041 */
[----:B------:R-:W-:Y:S02]  /*5b30*/  HADD2.F32 R22, -RZ, R23.H1_H1 ;  /* 0x30000017ff167230 */ /* 0x000fe40000004100 */
        /* <DEDUP_REMOVED lines=94> */
[--C-:B-1----:R-:W-:Y:S02]  /*6120*/  HADD2.F32 R5, -RZ, R22.reuse.H1_H1 ;  /* 0x30000016ff057230 */ /* 0x102fe40000004100 */
        /* <DEDUP_REMOVED lines=8> */
[----:B------:R-:W-:-:S02]  /*61b0*/  HADD2.F32 R3, -RZ, R22.H0_H0 ;  /* 0x20000016ff037230 */ /* 0x000fc40000004100 */
[-C--:B------:R-:W-:Y:S01]  /*61c0*/  FFMA.FTZ R32, R33, R62.reuse, R32 ;  /* 0x0000003e21207223 */ /* 0x080fe20000010020 */
[-C--:B------:R-:W-:Y:S01]  /*61d0*/  FFMA.FTZ R35, R35, R62.reuse, R34 ;  /* 0x0000003e23237223 */ /* 0x080fe20000010022 */
[-C--:B------:R-:W-:Y:S01]  /*61e0*/  FFMA.FTZ R36, R37, R62.reuse, R36 ;  /* 0x0000003e25247223 */ /* 0x080fe20000010024 */
        /* <DEDUP_REMOVED lines=31> */
.L_x_729:
        /* <DEDUP_REMOVED lines=8> */
[----:B------:R-:W-:Y:S02]  /*6460*/  LOP3.LUT R2, R2, 0x64006400, RZ, 0xfc, !PT ;  /* 0x6400640002027812 */ /* 0x000fe400078efcff */
[----:B------:R-:W-:Y:S02]  /*6470*/  SHF.R.U32.HI R47, RZ, 0x8, R4 ;  /* 0x00000008ff2f7819 */ /* 0x000fe40000011604 */
[C---:B------:R-:W-:Y:S02]  /*6480*/  LOP3.LUT R3, R5.reuse, 0xf000f, RZ, 0xc0, !PT ;  /* 0x000f000f05037812 */ /* 0x040fe400078ec0ff */
[----:B------:R-:W-:Y:S02]  /*6490*/  LOP3.LUT R33, R5, 0xf000f0, RZ, 0xc0, !PT ;  /* 0x00f000f005217812 */ /* 0x000fe400078ec0ff */
[----:B------:R-:W-:-:S02]  /*64a0*/  SHF.R.U32.HI R40, RZ, 0x8, R5 ;  /* 0x00000008ff287819 */ /* 0x000fc40000011605 */
[C---:B------:R-:W-:Y:S02]  /*64b0*/  LOP3.LUT R4, R6.reuse, 0xf000f, RZ, 0xc0, !PT ;  /* 0x000f000f06047812 */ /* 0x040fe400078ec0ff */
[----:B------:R-:W-:Y:S02]  /*64c0*/  LOP3.LUT R35, R6, 0xf000f0, RZ, 0xc0, !PT ;  /* 0x00f000f006237812 */ /* 0x000fe400078ec0ff */
[----:B------:R-:W-:Y:S01]  /*64d0*/  SHF.R.U32.HI R42, RZ, 0x8, R6 ;  /* 0x00000008ff2a7819 */ /* 0x000fe20000011606 */
[----:B------:R-:W-:Y:S01]  /*64e0*/  HADD2.F32 R6, -RZ, R22.H0_H0 ;  /* 0x20000016ff067230 */ /* 0x000fe20000004100 */
[----:B------:R-:W-:Y:S01]  /*64f0*/  LOP3.LUT R5, R7, 0xf000f, RZ, 0xc0, !PT ;  /* 0x000f000f07057812 */ /* 0x000fe200078ec0ff */
[----:B------:R-:W-:Y:S01]  /*6500*/  HADD2 R22, R2, -1032, -1032 ;  /* 0xe408e40802167430 */ /* 0x000fe20000000000 */
[----:B------:R-:W-:Y:S02]  /*6510*/  LOP3.LUT R3, R3, 0x64006400, RZ, 0xfc, !PT ;  /* 0x6400640003037812 */ /* 0x000fe400078efcff */
[----:B------:R-:W-:-:S02]  /*6520*/  LOP3.LUT R4, R4, 0x64006400, RZ, 0xfc, !PT ;  /* 0x6400640004047812 */ /* 0x000fc400078efcff */
[----:B------:R-:W-:Y:S01]  /*6530*/  LOP3.LUT R5, R5, 0x64006400, RZ, 0xfc, !PT ;  /* 0x6400640005057812 */ /* 0x000fe200078efcff */
[--C-:B------:R-:W-:Y:S02]  /*6540*/  HADD2.F32 R2, -RZ, R22.reuse.H0_H0 ;  /* 0x20000016ff027230 */ /* 0x100fe40000004100 */
[----:B------:R-:W-:Y:S02]  /*6550*/  HADD2 R29, R3, -1032, -1032 ;  /* 0xe408e408031d7430 */ /* 0x000fe40000000000 */
        /* <DEDUP_REMOVED lines=283> */
.L_x_730:
[----:B------:R-:W-:Y:S01]  /*7710*/  IMAD.WIDE R4, R25, 0x4, R20 ;  /* 0x0000000419047825 */ /* 0x000fe200078e0214 */
[----:B------:R-:W0:Y:S05]  /*7720*/  LDS.64 R22, [UR4+0x30] ;  /* 0x00003004ff167984 */ /* 0x000e2a0008000a00 */
[----:B------:R-:W2:Y:S01]  /*7730*/  LDG.E.128.CONSTANT R4, desc[UR6][R4.64] ;  /* 0x0000000604047981 */ /* 0x000ea2000c1e9d00 */
[----:B------:R-:W-:Y:S02]  /*7740*/  PRMT R27, R27, 0x5410, R26 ;  /* 0x000054101b1b7816 */ /* 0x000fe4000000001a */
[----:B------:R-:W-:Y:S01]  /*7750*/  PRMT R24, R24, 0x5410, R12 ;  /* 0x0000541018187816 */ /* 0x000fe2000000000c */
[----:B0-----:R-:W-:-:S02]  /*7760*/  HADD2.F32 R35, -RZ, R22.H1_H1 ;  /* 0x30000016ff237230 */ /* 0x001fc40000004100 */
[--C-:B------:R-:W-:Y:S02]  /*7770*/  HADD2.F32 R42, -RZ, R23.reuse.H0_H0 ;  /* 0x20000017ff2a7230 */ /* 0x100fe40000004100 */
[----:B------:R-:W-:Y:S01]  /*7780*/  HADD2.F32 R43, -RZ, R23.H1_H1 ;  /* 0x30000017ff2b7230 */ /* 0x000fe20000004100 */
[----:B--2---:R-:W-:Y:S02]  /*7790*/  LOP3.LUT R2, R4, 0xf000f, RZ, 0xc0, !PT ;  /* 0x000f000f04027812 */ /* 0x004fe400078ec0ff */
[----:B------:R-:W-:Y:S02]  /*77a0*/  LOP3.LUT R20, R6, 0xf000f, RZ, 0xc0, !PT ;  /* 0x000f000f06147812 */ /* 0x000fe400078ec0ff */
[----:B------:R-:W-:Y:S02]  /*77b0*/  LOP3.LUT R2, R2, 0x64006400, RZ, 0xfc, !PT ;  /* 0x6400640002027812 */ /* 0x000fe400078efcff */
[C---:B------:R-:W-:Y:S02]  /*77c0*/  LOP3.LUT R3, R5.reuse, 0xf000f, RZ, 0xc0, !PT ;  /* 0x000f000f05037812 */ /* 0x040fe400078ec0ff */
[----:B------:R-:W-:-:S02]  /*77d0*/  LOP3.LUT R29, R5, 0xf000f0, RZ, 0xc0, !PT ;  /* 0x00f000f0051d7812 */ /* 0x000fc400078ec0ff */
[----:B------:R-:W-:Y:S01]  /*77e0*/  SHF.R.U32.HI R38, RZ, 0x8, R5 ;  /* 0x00000008ff267819 */ /* 0x000fe20000011605 */
[----:B------:R-:W-:Y:S01]  /*77f0*/  HADD2 R5, R2, -1032, -1032 ;  /* 0xe408e40802057430 */ /* 0x000fe20000000000 */
[----:B------:R-:W-:Y:S02]  /*7800*/  LOP3.LUT R20, R20, 0x64006400, RZ, 0xfc, !PT ;  /* 0x6400640014147812 */ /* 0x000fe400078efcff */
[----:B------:R-:W-:Y:S02]  /*7810*/  LOP3.LUT R31, R6, 0xf000f0, RZ, 0xc0, !PT ;  /* 0x00f000f0061f7812 */ /* 0x000fe400078ec0ff */
[----:B------:R-:W-:Y:S01]  /*7820*/  SHF.R.U32.HI R37, RZ, 0x8, R6 ;  /* 0x00000008ff257819 */ /* 0x000fe20000011606 */
[----:B------:R-:W-:Y:S01]  /*7830*/  HADD2.F32 R6, -RZ, R22.H0_H0 ;  /* 0x20000016ff067230 */ /* 0x000fe20000004100 */
[----:B------:R-:W-:Y:S01]  /*7840*/  LOP3.LUT R28, R4, 0xf000f0, RZ, 0xc0, !PT ;  /* 0x00f000f0041c7812 */ /* 0x000fe200078ec0ff */
[--C-:B------:R-:W-:Y:S01]  /*7850*/  HADD2.F32 R2, -RZ, R5.reuse.H0_H0 ;  /* 0x20000005ff027230 */ /* 0x100fe20000004100 */
[----:B------:R-:W-:Y:S01]  /*7860*/  SHF.R.U32.HI R39, RZ, 0x8, R4 ;  /* 0x00000008ff277819 */ /* 0x000fe20000011604 */
[----:B------:R-:W-:-:S02]  /*7870*/  HADD2.F32 R22, -RZ, R5.H1_H1 ;  /* 0x30000005ff167230 */ /* 0x000fc40000004100 */
[----:B------:R-:W-:Y:S01]  /*7880*/  HADD2 R5, R20, -1032, -1032 ;  /* 0xe408e40814057430 */ /* 0x000fe20000000000 */
[----:B------:R-:W-:Y:S01]  /*7890*/  LOP3.LUT R4, R7, 0xf000f, RZ, 0xc0, !PT ;  /* 0x000f000f07047812 */ /* 0x000fe200078ec0ff */
[----:B------:R-:W0:Y:S01]  /*78a0*/  LDS.64 R20, [UR4+0x38] ;  /* 0x00003804ff147984 */ /* 0x000e220008000a00 */
[----:B------:R-:W-:Y:S02]  /*78b0*/  LOP3.LUT R3, R3, 0x64006400, RZ, 0xfc, !PT ;  /* 0x6400640003037812 */ /* 0x000fe400078efcff */
[----:B------:R-:W-:Y:S01]  /*78c0*/  LOP3.LUT R4, R4, 0x64006400, RZ, 0xfc, !PT ;  /* 0x6400640004047812 */ /* 0x000fe200078efcff */
[----:B------:R-:W-:Y:S01]  /*78d0*/  HADD2.F32 R25, -RZ, R5.H1_H1 ;  /* 0x30000005ff197230 */ /* 0x000fe20000004100 */
[----:B------:R-:W-:Y:S01]  /*78e0*/  LOP3.LUT R30, R28, 0x64006400, RZ, 0xfc, !PT ;  /* 0x640064001c1e7812 */ /* 0x000fe200078efcff */
[----:B------:R-:W-:Y:S01]  /*78f0*/  HADD2 R23, R3, -1032, -1032 ;  /* 0xe408e40803177430 */ /* 0x000fe20000000000 */
[----:B------:R-:W-:Y:S01]  /*7900*/  LOP3.LUT R33, R7, 0xf000f0, RZ, 0xc0, !PT ;  /* 0x00f000f007217812 */ /* 0x000fe200078ec0ff */
[----:B------:R-:W-:-:S02]  /*7910*/  HADD2 R32, R4, -1032, -1032 ;  /* 0xe408e40804207430 */ /* 0x000fc40000000000 */
[----:B------:R-:W-:Y:S01]  /*7920*/  HADD2.F32 R4, -RZ, R5.H0_H0 ;  /* 0x20000005ff047230 */ /* 0x000fe20000004100 */
[----:B------:R-:W-:Y:S01]  /*7930*/  LOP3.LUT R34, R31, 0x64006400, RZ, 0xfc, !PT ;  /* 0x640064001f227812 */ /* 0x000fe200078efcff */
[----:B------:R-:W-:Y:S02]  /*7940*/  HADD2.F32 R3, -RZ, R23.H0_H0 ;  /* 0x20000017ff037230 */ /* 0x000fe40000004100 */
[-C--:B------:R-:W-:Y:S02]  /*7950*/  HFMA2 R45, R30, R13.reuse.H0_H0, -72, -72 ;  /* 0xd480d4801e2d7431 */ /* 0x080fe4000004000d */
[--C-:B------:R-:W-:Y:S02]  /*7960*/  HADD2.F32 R5, -RZ, R32.reuse.H0_H0 ;  /* 0x20000020ff057230 */ /* 0x100fe40000004100 */
[----:B------:R-:W-:Y:S01]  /*7970*/  FFMA.FTZ R36, R6, R4, RZ ;  /* 0x0000000406247223 */ /* 0x000fe200000100ff */
[----:B------:R-:W-:Y:S01]  /*7980*/  HADD2.F32 R28, -RZ, R32.H1_H1 ;  /* 0x30000020ff1c7230 */ /* 0x000fe20000004100 */
[----:B------:R-:W-:Y:S01]  /*7990*/  LOP3.LUT R32, R29, 0x64006400, RZ, 0xfc, !PT ;  /* 0x640064001d207812 */ /* 0x000fe200078efcff */
[----:B------:R-:W-:Y:S01]  /*79a0*/  FFMA.FTZ R29, R2, R6, RZ ;  /* 0x00000006021d7223 */ /* 0x000fe200000100ff */
[C---:B------:R-:W-:Y:S01]  /*79b0*/  FFMA.FTZ R30, R6.reuse, R3, RZ ;  /* 0x00000003061e7223 */ /* 0x040fe200000100ff */
[----:B------:R-:W-:Y:S01]  /*79c0*/  FFMA.FTZ R31, R6, R5, RZ ;  /* 0x00000005061f7223 */ /* 0x000fe200000100ff */
[----:B------:R-:W-:Y:S01]  /*79d0*/  LOP3.LUT R6, R33, 0x64006400, RZ, 0xfc, !PT ;  /* 0x6400640021067812 */ /* 0x000fe200078efcff */
[----:B------:R-:W-:-:S02]  /*79e0*/  HFMA2 R32, R32, R13.H0_H0, -72, -72 ;  /* 0xd480d48020207431 */ /* 0x000fc4000004000d */
[----:B------:R-:W-:Y:S02]  /*79f0*/  HADD2.F32 R23, -RZ, R23.H1_H1 ;  /* 0x30000017ff177230 */ /* 0x000fe40000004100 */
[----:B------:R-:W-:Y:S01]  /*7a00*/  FFMA.FTZ R40, R22, R35, R29 ;  /* 0x0000002316287223 */ /* 0x000fe2000001001d */
[-C--:B------:R-:W-:Y:S02]  /*7a10*/  HFMA2 R34, R34, R13.reuse.H0_H0, -72, -72 ;  /* 0xd480d48022227431 */ /* 0x080fe4000004000d */
[----:B------:R-:W-:Y:S02]  /*7a20*/  HADD2.F32 R29, -RZ, R45.H0_H0 ;  /* 0x2000002dff1d7230 */ /* 0x000fe40000004100 */
[----:B------:R-:W-:Y:S02]  /*7a30*/  HFMA2 R6, R6, R13.H0_H0, -72, -72 ;  /* 0xd480d48006067431 */ /* 0x000fe4000004000d */
[----:B------:R-:W-:Y:S01]  /*7a40*/  FFMA.FTZ R46, R35, R28, R31 ;  /* 0x0000001c232e7223 */ /* 0x000fe2000001001f */
[----:B------:R-:W-:-:S02]  /*7a50*/  HADD2.F32 R31, -RZ, R32.H0_H0 ;  /* 0x20000020ff1f7230 */ /* 0x000fc40000004100 */
[C---:B------:R-:W-:Y:S01]  /*7a60*/  FFMA.FTZ R47, R35.reuse, R23, R30 ;  /* 0x00000017232f7223 */ /* 0x040fe2000001001e */
[----:B------:R-:W-:Y:S01]  /*7a70*/  FFMA.FTZ R44, R35, R25, R36 ;  /* 0x00000019232c7223 */ /* 0x000fe20000010024 */
[----:B------:R-:W-:Y:S02]  /*7a80*/  HADD2.F32 R30, -RZ, R45.H1_H1 ;  /* 0x3000002dff1e7230 */ /* 0x000fe40000004100 */
[----:B------:R-:W-:Y:S01]  /*7a90*/  FFMA.FTZ R45, R29, R42, R40 ;  /* 0x0000002a1d2d7223 */ /* 0x000fe20000010028 */
[----:B------:R-:W-:Y:S01]  /*7aa0*/  HADD2.F32 R33, -RZ, R34.H0_H0 ;  /* 0x20000022ff217230 */ /* 0x000fe20000004100 */
[----:B------:R-:W-:Y:S01]  /*7ab0*/  LOP3.LUT R40, R38, 0xf000f, RZ, 0xc0, !PT ;  /* 0x000f000f26287812 */ /* 0x000fe200078ec0ff */
[----:B------:R-:W-:Y:S01]  /*7ac0*/  HADD2.F32 R35, -RZ, R6.H0_H0 ;  /* 0x20000006ff237230 */ /* 0x000fe20000004100 */
[----:B------:R-:W-:Y:S01]  /*7ad0*/  SHF.R.U32.HI R7, RZ, 0x8, R7 ;  /* 0x00000008ff077819 */ /* 0x000fe20000011607 */
[----:B------:R-:W-:Y:S01]  /*7ae0*/  HADD2.F32 R32, -RZ, R32.H1_H1 ;  /* 0x30000020ff207230 */ /* 0x000fe20000004100 */
[----:B------:R-:W-:Y:S01]  /*7af0*/  LOP3.LUT R40, R40, 0x64006400, RZ, 0xfc, !PT ;  /* 0x6400640028287812 */ /* 0x000fe200078efcff */
[----:B------:R-:W-:-:S02]  /*7b00*/  HADD2.F32 R36, -RZ, R6.H1_H1 ;  /* 0x30000006ff247230 */ /* 0x000fc40000004100 */
[C---:B------:R-:W-:Y:S01]  /*7b10*/  FFMA.FTZ R6, R42.reuse, R31, R47 ;  /* 0x0000001f2a067223 */ /* 0x040fe2000001002f */
[----:B------:R-:W-:Y:S02]  /*7b20*/  HADD2.F32 R34, -RZ, R34.H1_H1 ;  /* 0x30000022ff227230 */ /* 0x000fe40000004100 */
[C---:B------:R-:W-:Y:S01]  /*7b30*/  FFMA.FTZ R47, R42.reuse, R33, R44 ;  /* 0x000000212a2f7223 */ /* 0x040fe2000001002c */
[----:B------:R-:W-:Y:S01]  /*7b40*/  FFMA.FTZ R53, R42, R35, R46 ;  /* 0x000000232a357223 */ /* 0x000fe2000001002e */
[----:B------:R-:W-:Y:S01]  /*7b50*/  LOP3.LUT R42, R37, 0xf000f, RZ, 0xc0, !PT ;  /* 0x000f000f252a7812 */ /* 0x000fe200078ec0ff */
[----:B------:R-:W-:Y:S01]  /*7b60*/  FFMA.FTZ R46, R43, R32, R6 ;  /* 0x000000202b2e7223 */ /* 0x000fe20000010006 */
[----:B------:R-:W-:Y:S01]  /*7b70*/  LOP3.LUT R6, R39, 0xf000f, RZ, 0xc0, !PT ;  /* 0x000f000f27067812 */ /* 0x000fe200078ec0ff */
[----:B------:R-:W-:Y:S01]  /*7b80*/  FFMA.FTZ R52, R43, R34, R47 ;  /* 0x000000222b347223 */ /* 0x000fe2000001002f */
[--C-:B0-----:R-:W-:Y:S01]  /*7b90*/  HADD2.F32 R47, -RZ, R20.reuse.H0_H0 ;  /* 0x20000014ff2f7230 */ /* 0x101fe20000004100 */
[----:B------:R-:W-:Y:S01]  /*7ba0*/  LOP3.LUT R42, R42, 0x64006400, RZ, 0xfc, !PT ;  /* 0x640064002a2a7812 */ /* 0x000fe200078efcff */
[----:B------:R-:W-:-:S02]  /*7bb0*/  HADD2.F32 R48, -RZ, R20.H1_H1 ;  /* 0x30000014ff307230 */ /* 0x000fc40000004100 */
[----:B------:R-:W-:Y:S01]  /*7bc0*/  FFMA.FTZ R45, R30, R43, R45 ;  /* 0x0000002b1e2d7223 */ /* 0x000fe2000001002d */
[----:B------:R-:W-:Y:S01]  /*7bd0*/  FFMA.FTZ R57, R43, R36, R53 ;  /* 0x000000242b397223 */ /* 0x000fe20000010035 */
        /* <DEDUP_REMOVED lines=8> */
[----:B------:R-:W-:Y:S01]  /*7c60*/  HADD2 R6, R6, -1032, -1032 ;  /* 0xe408e40806067430 */ /* 0x000fe20000000000 */
[----:B------:R-:W-:Y:S01]  /*7c70*/  LOP3.LUT R7, R7, 0xf000f0, RZ, 0xc0, !PT ;  /* 0x00f000f007077812 */ /* 0x000fe200078ec0ff */
[----:B------:R-:W-:-:S02]  /*7c80*/  HADD2 R59, R43, -1032, -1032 ;  /* 0xe408e4082b3b7430 */ /* 0x000fc40000000000 */
[----:B------:R-:W-:Y:S01]  /*7c90*/  FFMA.FTZ R55, R47, R42, R46 ;  /* 0x0000002a2f377223 */ /* 0x000fe2000001002e */
[----:B------:R-:W-:Y:S01]  /*7ca0*/  HADD2.F32 R43, -RZ, R56.H0_H0 ;  /* 0x20000038ff2b7230 */ /* 0x000fe20000004100 */
[----:B------:R-:W-:Y:S01]  /*7cb0*/  LOP3.LUT R38, R38, 0x64006400, RZ, 0xfc, !PT ;  /* 0x6400640026267812 */ /* 0x000fe200078efcff */
[--C-:B------:R-:W-:Y:S02]  /*7cc0*/  HADD2.F32 R40, -RZ, R6.reuse.H0_H0 ;  /* 0x20000006ff287230 */ /* 0x100fe40000004100 */
[----:B------:R-:W-:Y:S01]  /*7cd0*/  HADD2.F32 R46, -RZ, R6.H1_H1 ;  /* 0x30000006ff2e7230 */ /* 0x000fe20000004100 */
[----:B------:R-:W-:Y:S01]  /*7ce0*/  LOP3.LUT R6, R39, 0xf000f0, RZ, 0xc0, !PT ;  /* 0x00f000f027067812 */ /* 0x000fe200078ec0ff */
[----:B------:R-:W-:Y:S02]  /*7cf0*/  HADD2.F32 R44, -RZ, R59.H0_H0 ;  /* 0x2000003bff2c7230 */ /* 0x000fe40000004100 */
[----:B------:R-:W-:Y:S01]  /*7d00*/  FFMA.FTZ R53, R40, R47, R45 ;  /* 0x0000002f28357223 */ /* 0x000fe2000001002d */
[----:B------:R-:W-:Y:S01]  /*7d10*/  HADD2.F32 R45, -RZ, R20.H1_H1 ;  /* 0x30000014ff2d7230 */ /* 0x000fe20000004100 */
[----:B------:R-:W-:Y:S01]  /*7d20*/  LOP3.LUT R6, R6, 0x64006400, RZ, 0xfc, !PT ;  /* 0x6400640006067812 */ /* 0x000fe200078efcff */
[----:B------:R-:W-:Y:S01]  /*7d30*/  FFMA.FTZ R52, R47, R43, R52 ;  /* 0x0000002b2f347223 */ /* 0x000fe20000010034 */
[----:B------:R-:W-:Y:S01]  /*7d40*/  LOP3.LUT R20, R37, 0xf000f0, RZ, 0xc0, !PT ;  /* 0x00f000f025147812 */ /* 0x000fe200078ec0ff */
[----:B------:R-:W-:Y:S01]  /*7d50*/  FFMA.FTZ R54, R47, R44, R57 ;  /* 0x0000002c2f367223 */ /* 0x000fe20000010039 */
[----:B------:R-:W-:-:S02]  /*7d60*/  HADD2.F32 R39, -RZ, R56.H1_H1 ;  /* 0x30000038ff277230 */ /* 0x000fc40000004100 */
[-C--:B------:R-:W-:Y:S01]  /*7d70*/  HFMA2 R47, R6, R13.reuse.H0_H0, -72, -72 ;  /* 0xd480d480062f7431 */ /* 0x080fe2000004000d */
[----:B------:R-:W-:Y:S01]  /*7d80*/  LOP3.LUT R20, R20, 0x64006400, RZ, 0xfc, !PT ;  /* 0x6400640014147812 */ /* 0x000fe200078efcff */
[----:B------:R-:W-:Y:S01]  /*7d90*/  HADD2.F32 R37, -RZ, R59.H1_H1 ;  /* 0x3000003bff257230 */ /* 0x000fe20000004100 */
[----:B------:R-:W-:Y:S01]  /*7da0*/  LOP3.LUT R6, R7, 0x64006400, RZ, 0xfc, !PT ;  /* 0x6400640007067812 */ /* 0x000fe200078efcff */
[-C--:B------:R-:W-:Y:S02]  /*7db0*/  HFMA2 R7, R38, R13.reuse.H0_H0, -72, -72 ;  /* 0xd480d48026077431 */ /* 0x080fe4000004000d */
[----:B------:R-:W-:Y:S01]  /*7dc0*/  FFMA.FTZ R57, R46, R48, R53 ;  /* 0x000000302e397223 */ /* 0x000fe20000010035 */
[-C--:B------:R-:W-:Y:S02]  /*7dd0*/  HFMA2 R20, R20, R13.reuse.H0_H0, -72, -72 ;  /* 0xd480d48014147431 */ /* 0x080fe4000004000d */
[----:B------:R-:W-:Y:S02]  /*7de0*/  HADD2.F32 R38, -RZ, R47.H0_H0 ;  /* 0x2000002fff267230 */ /* 0x000fe40000004100 */
[----:B------:R-:W-:-:S02]  /*7df0*/  HFMA2 R6, R6, R13.H0_H0, -72, -72 ;  /* 0xd480d48006067431 */ /* 0x000fc4000004000d */
[----:B------:R-:W-:Y:S02]  /*7e00*/  HADD2.F32 R53, -RZ, R7.H0_H0 ;  /* 0x20000007ff357230 */ /* 0x000fe40000004100 */
[C---:B------:R-:W-:Y:S01]  /*7e10*/  FFMA.FTZ R59, R48.reuse, R45, R55 ;  /* 0x0000002d303b7223 */ /* 0x040fe20000010037 */
[C---:B------:R-:W-:Y:S01]  /*7e20*/  FFMA.FTZ R60, R48.reuse, R39, R52 ;  /* 0x00000027303c7223 */ /* 0x040fe20000010034 */
[----:B------:R-:W-:Y:S02]  /*7e30*/  HADD2.F32 R55, -RZ, R20.H0_H0 ;  /* 0x20000014ff377230 */ /* 0x000fe40000004100 */
[----:B------:R-:W-:Y:S01]  /*7e40*/  FFMA.FTZ R61, R48, R37, R54 ;  /* 0x00000025303d7223 */ /* 0x000fe20000010036 */
[----:B------:R-:W-:Y:S02]  /*7e50*/  HADD2.F32 R52, -RZ, R6.H0_H0 ;  /* 0x20000006ff347230 */ /* 0x000fe40000004100 */
[----:B------:R-:W-:Y:S02]  /*7e60*/  HADD2.F32 R21, -RZ, R21.H1_H1 ;  /* 0x30000015ff157230 */ /* 0x000fe40000004100 */
        /* <DEDUP_REMOVED lines=9> */
[----:B------:R-:W-:-:S02]  /*7f00*/  FFMA.FTZ R13, R21, R56, R13 ;  /* 0x00000038150d7223 */ /* 0x000fc4000001000d */
[----:B------:R-:W-:Y:S01]  /*7f10*/  FFMA.FTZ R7, R47, R21, R6 ;  /* 0x000000152f077223 */ /* 0x000fe20000010006 */
[----:B------:R-:W-:Y:S01]  /*7f20*/  FFMA.FTZ R6, R21, R48, R61 ;  /* 0x0000003015067223 */ /* 0x000fe2000001003d */
[----:B------:R-:W-:Y:S01]  /*7f30*/  FMUL.FTZ R20, R15, R20 ;  /* 0x000000140f147220 */ /* 0x000fe20000410000 */
[----:B------:R-:W-:Y:S01]  /*7f40*/  FMUL.FTZ R13, R18, R13 ;  /* 0x0000000d120d7220 */ /* 0x000fe20000410000 */
[----:B------:R-:W-:Y:S01]  /*7f50*/  FMUL.FTZ R7, R14, R7 ;  /* 0x000000070e077220 */ /* 0x000fe20000410000 */
[----:B------:R-:W-:Y:S02]  /*7f60*/  FMUL.FTZ R6, R19, R6 ;  /* 0x0000000613067220 */ /* 0x000fe40000410000 */
        /* <DEDUP_REMOVED lines=175> */
.L_x_727:
[----:B------:R-:W1:Y:S01]  /*8a60*/  LDC R47, c[0x0][0x23c] ;  /* 0x00008f00ff2f7b82 */ /* 0x000e620000000800 */
[----:B------:R-:W-:Y:S01]  /*8a70*/  IADD3 R49, R49, 0x20, RZ ;  /* 0x0000002031317810 */ /* 0x000fe20007ffe0ff */
[----:B------:R-:W-:-:S03]  /*8a80*/  UIADD3 UR4, UR4, 0x40, URZ ;  /* 0x0000004004047890 */ /* 0x000fc6000fffe03f */
[C---:B------:R-:W-:Y:S02]  /*8a90*/  ISETP.GE.AND P0, PT, R49.reuse, UR5, PT ;  /* 0x0000000531007c0c */ /* 0x040fe4000bf06270 */
[----:B------:R-:W-:Y:S01]  /*8aa0*/  ISETP.LT.AND P2, PT, R49, R50, PT ;  /* 0x000000323100720c */ /* 0x000fe20003f41270 */
[----:B-1----:R-:W-:-:S12]  /*8ab0*/  IMAD.WIDE R16, R47, 0x10, R16 ;  /* 0x000000102f107825 */ /* 0x002fd800078e0210 */
[----:B------:R-:W-:Y:S05]  /*8ac0*/  @!P0 BRA P2, `(.L_x_731) ;  /* 0xffffffb000a08947 */ /* 0x000fea000103ffff */
.L_x_726:
[----:B------:R-:W-:Y:S05]  /*8ad0*/  @!P1 EXIT ;  /* 0x000000000000994d */ /* 0x000fea0003800000 */
[----:B---3--:R-:W1:Y:S01]  /*8ae0*/  S2R R2, SR_CTAID.X ;  /* 0x0000000000027919 */ /* 0x008e620000002500 */
[----:B------:R-:W2:Y:S01]  /*8af0*/  S2UR UR4, SR_CTAID.Y ;  /* 0x00000000000479c3 */ /* 0x000ea20000002600 */
[----:B------:R-:W1:Y:S07]  /*8b00*/  S2R R3, SR_TID.X ;  /* 0x0000000000037919 */ /* 0x000e6e0000002100 */
[----:B-----5:R-:W3:Y:S01]  /*8b10*/  LDC.64 R4, c[0x0][0x230] ;  /* 0x00008c00ff047b82 */ /* 0x020ee20000000a00 */
        /* <DEDUP_REMOVED lines=12> */
.L_x_735:
[----:B------:R-:W1:Y:S02]  /*8be0*/  LDS R2, [R12] ;  /* 0x000000000c027984 */ /* 0x000e640000000800 */
[----:B-1----:R-:W-:-:S10]  /*8bf0*/  HFMA2.MMA R3, R2, 1, 1, R6 ;  /* 0x3c003c0002037835 */ /* 0x002fd40000000006 */
[----:B------:R-:W1:Y:S02]  /*8c00*/  ATOMS.CAST.SPIN R3, [R12], R2, R3 ;  /* 0x000000020c03738d */ /* 0x000e640001800003 */
[----:B-1----:R-:W-:-:S13]  /*8c10*/  ISETP.EQ.U32.AND P0, PT, R3, 0x1, PT ;  /* 0x000000010300780c */ /* 0x002fda0003f02070 */
[----:B------:R-:W-:Y:S05]  /*8c20*/  @!P0 BRA `(.L_x_735) ;  /* 0xfffffffc00ec8947 */ /* 0x000fea000383ffff */
[----:B------:R-:W-:Y:S05]  /*8c30*/  BRA `(.L_x_733) ;  /* 0x00000000000c7947 */ /* 0x000fea0003800000 */
.L_x_734:
[----:B------:R-:W2:Y:S02]  /*8c40*/  LD.E R2, desc[UR6][R4.64] ;  /* 0x0000000604027980 */ /* 0x000ea4000c101900 */
[----:B--2---:R-:W-:-:S05]  /*8c50*/  IADD3 R3, R6, R2, RZ ;  /* 0x0000000206037210 */ /* 0x004fca0007ffe0ff */
[----:B------:R1:W-:Y:S02]  /*8c60*/  ST.E desc[UR6][R4.64], R3 ;  /* 0x0000000304007985 */ /* 0x0003e4000c101906 */
.L_x_733:
[----:B------:R-:W-:Y:S05]  /*8c70*/  BSYNC B0 ;  /* 0x0000000000007941 */ /* 0x000fea0003800000 */
.L_x_732:
[----:B------:R2:W-:Y:S01]  /*8c80*/  ATOM.E.ADD.F16x2.RN.STRONG.GPU P0, RZ, desc[UR6][R4.64+0x4], R7 ;  /* 0x0000040704ff79a2 */ /* 0x0005e2000810e1c6 */
[----:B------:R-:W-:Y:S04]  /*8c90*/  BSSY B0, `(.L_x_736) ;  /* 0x000000f000007945 */ /* 0x000fe80003800000 */
[----:B--2---:R-:W-:Y:S05]  /*8ca0*/  @P0 BRA `(.L_x_737) ;  /* 0x0000000000340947 */ /* 0x004fea0003800000 */
[----:B------:R-:W2:Y:S02]  /*8cb0*/  QSPC.E.S P0, RZ, [R4+0x4] ;  /* 0x0000040004ff73aa */ /* 0x000ea40000000500 */
[----:B--2---:R-:W-:Y:S05]  /*8cc0*/  @!P0 BRA `(.L_x_738) ;  /* 0x0000000000208947 */ /* 0x004fea0003800000 */
[----:B------:R-:W-:-:S04]  /*8cd0*/  MOV R2, R4 ;  /* 0x0000000400027202 */ /* 0x000fc80000000f00 */
[----:B------:R-:W-:-:S07]  /*8ce0*/  MOV R6, R2 ;  /* 0x0000000200067202 */ /* 0x000fce0000000f00 */
.L_x_739:
[----:B------:R-:W1:Y:S02]  /*8cf0*/  LDS R2, [R6+0x4] ;  /* 0x0000040006027984 */ /* 0x000e640000000800 */
[----:B-1----:R-:W-:-:S06]  /*8d00*/  HADD2 R3, R2, R7 ;  /* 0x0000000702037230 */ /* 0x002fcc0000000000 */
[----:B------:R-:W1:Y:S02]  /*8d10*/  ATOMS.CAST.SPIN R3, [R6+0x4], R2, R3 ;  /* 0x000004020603738d */ /* 0x000e640001800003 */
[----:B-1----:R-:W-:-:S13]  /*8d20*/  ISETP.EQ.U32.AND P0, PT, R3, 0x1, PT ;  /* 0x000000010300780c */ /* 0x002fda0003f02070 */
[----:B------:R-:W-:Y:S05]  /*8d30*/  @!P0 BRA `(.L_x_739) ;  /* 0xfffffffc00ec8947 */ /* 0x000fea000383ffff */
[----:B------:R-:W-:Y:S05]  /*8d40*/  BRA `(.L_x_737) ;  /* 0x00000000000c7947 */ /* 0x000fea0003800000 */
.L_x_738:
[----:B------:R-:W1:Y:S02]  /*8d50*/  LD.E R2, desc[UR6][R4.64+0x4] ;  /* 0x0000040604027980 */ /* 0x000e64000c101900 */
[----:B-1----:R-:W-:-:S05]  /*8d60*/  IADD3 R3, R7, R2, RZ ;  /* 0x0000000207037210 */ /* 0x002fca0007ffe0ff */
[----:B------:R2:W-:Y:S02]  /*8d70*/  ST.E desc[UR6][R4.64+0x4], R3 ;  /* 0x0000040304007985 */ /* 0x0005e4000c101906 */
.L_x_737:
[----:B------:R-:W-:Y:S05]  /*8d80*/  BSYNC B0 ;  /* 0x0000000000007941 */ /* 0x000fea0003800000 */
.L_x_736:
        /* <DEDUP_REMOVED lines=10> */
.L_x_743:
[----:B------:R-:W1:Y:S02]  /*8e30*/  LDS R2, [R6] ;  /* 0x0000000006027984 */ /* 0x000e640000000800 */
[----:B-1----:R-:W-:-:S10]  /*8e40*/  HFMA2.MMA R3, R2, 1, 1, R8 ;  /* 0x3c003c0002037835 */ /* 0x002fd40000000008 */
[----:B------:R-:W1:Y:S02]  /*8e50*/  ATOMS.CAST.SPIN R3, [R6], R2, R3 ;  /* 0x000000020603738d */ /* 0x000e640001800003 */
[----:B-1----:R-:W-:-:S13]  /*8e60*/  ISETP.EQ.U32.AND P0, PT, R3, 0x1, PT ;  /* 0x000000010300780c */ /* 0x002fda0003f02070 */
[----:B------:R-:W-:Y:S05]  /*8e70*/  @!P0 BRA `(.L_x_743) ;  /* 0xfffffffc00ec8947 */ /* 0x000fea000383ffff */
[----:B------:R-:W-:Y:S05]  /*8e80*/  BRA `(.L_x_741) ;  /* 0x00000000000c7947 */ /* 0x000fea0003800000 */
.L_x_742:
[----:B------:R-:W2:Y:S02]  /*8e90*/  LD.E R2, desc[UR6][R4.64] ;  /* 0x0000000604027980 */ /* 0x000ea4000c101900 */
[----:B--2---:R-:W-:-:S05]  /*8ea0*/  IADD3 R3, R8, R2, RZ ;  /* 0x0000000208037210 */ /* 0x004fca0007ffe0ff */
[----:B------:R1:W-:Y:S02]  /*8eb0*/  ST.E desc[UR6][R4.64], R3 ;  /* 0x0000000304007985 */ /* 0x0003e4000c101906 */
.L_x_741:
[----:B------:R-:W-:Y:S05]  /*8ec0*/  BSYNC B0 ;  /* 0x0000000000007941 */ /* 0x000fea0003800000 */
.L_x_740:
[----:B------:R2:W-:Y:S01]  /*8ed0*/  ATOM.E.ADD.F16x2.RN.STRONG.GPU P0, RZ, desc[UR6][R4.64+0x4], R9 ;  /* 0x0000040904ff79a2 */ /* 0x0005e2000810e1c6 */
[----:B------:R-:W-:Y:S04]  /*8ee0*/  BSSY B0, `(.L_x_744) ;  /* 0x000000f000007945 */ /* 0x000fe80003800000 */
[----:B--2---:R-:W-:Y:S05]  /*8ef0*/  @P0 BRA `(.L_x_745) ;  /* 0x0000000000340947 */ /* 0x004fea0003800000 */
[----:B------:R-:W2:Y:S02]  /*8f00*/  QSPC.E.S P0, RZ, [R4+0x4] ;  /* 0x0000040004ff73aa */ /* 0x000ea40000000500 */
[----:B--2---:R-:W-:Y:S05]  /*8f10*/  @!P0 BRA `(.L_x_746) ;  /* 0x0000000000208947 */ /* 0x004fea0003800000 */
[----:B------:R-:W-:-:S04]  /*8f20*/  MOV R2, R4 ;  /* 0x0000000400027202 */ /* 0x000fc80000000f00 */
[----:B------:R-:W-:-:S07]  /*8f30*/  MOV R6, R2 ;  /* 0x0000000200067202 */ /* 0x000fce0000000f00 */
.L_x_747:
[----:B------:R-:W1:Y:S02]  /*8f40*/  LDS R2, [R6+0x4] ;  /* 0x0000040006027984 */ /* 0x000e640000000800 */
[----:B-1----:R-:W-:-:S06]  /*8f50*/  HADD2 R3, R2, R9 ;  /* 0x0000000902037230 */ /* 0x002fcc0000000000 */
[----:B------:R-:W1:Y:S02]  /*8f60*/  ATOMS.CAST.SPIN R3, [R6+0x4], R2, R3 ;  /* 0x000004020603738d */ /* 0x000e640001800003 */
[----:B-1----:R-:W-:-:S13]  /*8f70*/  ISETP.EQ.U32.AND P0, PT, R3, 0x1, PT ;  /* 0x000000010300780c */ /* 0x002fda0003f02070 */
[----:B------:R-:W-:Y:S05]  /*8f80*/  @!P0 BRA `(.L_x_747) ;  /* 0xfffffffc00ec8947 */ /* 0x000fea000383ffff */
[----:B------:R-:W-:Y:S05]  /*8f90*/  BRA `(.L_x_745) ;  /* 0x00000000000c7947 */ /* 0x000fea0003800000 */
.L_x_746:
[----:B------:R-:W1:Y:S02]  /*8fa0*/  LD.E R2, desc[UR6][R4.64+0x4] ;  /* 0x0000040604027980 */ /* 0x000e64000c101900 */
[----:B-1----:R-:W-:-:S05]  /*8fb0*/  IADD3 R3, R9, R2, RZ ;  /* 0x0000000209037210 */ /* 0x002fca0007ffe0ff */
[----:B------:R2:W-:Y:S02]  /*8fc0*/  ST.E desc[UR6][R4.64+0x4], R3 ;  /* 0x0000040304007985 */ /* 0x0005e4000c101906 */
.L_x_745:
[----:B------:R-:W-:Y:S05]  /*8fd0*/  BSYNC B0 ;  /* 0x0000000000007941 */ /* 0x000fea0003800000 */
.L_x_744:
[----:B------:R-:W-:-:S13]  /*8fe0*/  ISETP.NE.AND P0, PT, R51, 0x2, PT ;  /* 0x000000023300780c */ /* 0x000fda0003f05270 */
[----:B------:R-:W-:Y:S05]  /*8ff0*/  @!P0 EXIT ;  /* 0x000000000000894d */ /* 0x000fea0003800000 */
[----:B-12---:R-:W-:Y:S01]  /*9000*/  IMAD.WIDE R4, R47, 0x2, R4 ;  /* 0x000000022f047825 */ /* 0x006fe200078e0204 */
[----:B------:R-:W-:-:S05]  /*9010*/  MOV R3, R0 ;  /* 0x0000000000037202 */ /* 0x000fca0000000f00 */
[----:B------:R1:W-:Y:S01]  /*9020*/  ATOM.E.ADD.F16x2.RN.STRONG.GPU P0, RZ, desc[UR6][R4.64], R3 ;  /* 0x0000000304ff79a2 */ /* 0x0003e2000810e1c6 */
[----:B------:R-:W-:Y:S04]  /*9030*/  BSSY B0, `(.L_x_748) ;  /* 0x000000f000007945 */ /* 0x000fe80003800000 */
[----:B-1----:R-:W-:Y:S05]  /*9040*/  @P0 BRA `(.L_x_749) ;  /* 0x0000000000340947 */ /* 0x002fea0003800000 */
[----:B------:R-:W1:Y:S02]  /*9050*/  QSPC.E.S P0, RZ, [R4] ;  /* 0x0000000004ff73aa */ /* 0x000e640000000500 */
[----:B-1----:R-:W-:Y:S05]  /*9060*/  @!P0 BRA `(.L_x_750) ;  /* 0x0000000000208947 */ /* 0x002fea0003800000 */
[----:B------:R-:W-:-:S04]  /*9070*/  MOV R2, R4 ;  /* 0x0000000400027202 */ /* 0x000fc80000000f00 */
[----:B------:R-:W-:-:S07]  /*9080*/  MOV R6, R2 ;  /* 0x0000000200067202 */ /* 0x000fce0000000f00 */
.L_x_751:
[----:B------:R-:W1:Y:S02]  /*9090*/  LDS R2, [R6] ;  /* 0x0000000006027984 */ /* 0x000e640000000800 */
[----:B-1----:R-:W-:-:S10]  /*90a0*/  HFMA2.MMA R3, R2, 1, 1, R0 ;  /* 0x3c003c0002037835 */ /* 0x002fd40000000000 */
[----:B------:R-:W1:Y:S02]  /*90b0*/  ATOMS.CAST.SPIN R3, [R6], R2, R3 ;  /* 0x000000020603738d */ /* 0x000e640001800003 */
[----:B-1----:R-:W-:-:S13]  /*90c0*/  ISETP.EQ.U32.AND P0, PT, R3, 0x1, PT ;  /* 0x000000010300780c */ /* 0x002fda0003f02070 */
[----:B------:R-:W-:Y:S05]  /*90d0*/  @!P0 BRA `(.L_x_751) ;  /* 0xfffffffc00ec8947 */ /* 0x000fea000383ffff */
[----:B------:R-:W-:Y:S05]  /*90e0*/  BRA `(.L_x_749) ;  /* 0x00000000000c7947 */ /* 0x000fea0003800000 */
.L_x_750:
[----:B------:R-:W2:Y:S02]  /*90f0*/  LD.E R0, desc[UR6][R4.64] ;  /* 0x0000000604007980 */ /* 0x000ea4000c101900 */
[----:B--2---:R-:W-:-:S05]  /*9100*/  IADD3 R3, R3, R0, RZ ;  /* 0x0000000003037210 */ /* 0x004fca0007ffe0ff */
[----:B------:R1:W-:Y:S02]  /*9110*/  ST.E desc[UR6][R4.64], R3 ;  /* 0x0000000304007985 */ /* 0x0003e4000c101906 */
.L_x_749:
[----:B------:R-:W-:Y:S05]  /*9120*/  BSYNC B0 ;  /* 0x0000000000007941 */ /* 0x000fea0003800000 */
.L_x_748:
[----:B------:R2:W-:Y:S01]  /*9130*/  ATOM.E.ADD.F16x2.RN.STRONG.GPU P0, RZ, desc[UR6][R4.64+0x4], R41 ;  /* 0x0000042904ff79a2 */ /* 0x0005e2000810e1c6 */
[----:B------:R-:W-:Y:S04]  /*9140*/  BSSY B0, `(.L_x_752) ;  /* 0x000000f000007945 */ /* 0x000fe80003800000 */
[----:B--2---:R-:W-:Y:S05]  /*9150*/  @P0 BRA `(.L_x_753) ;  /* 0x0000000000340947 */ /* 0x004fea0003800000 */
[----:B------:R-:W2:Y:S02]  /*9160*/  QSPC.E.S P0, RZ, [R4+0x4] ;  /* 0x0000040004ff73aa */ /* 0x000ea40000000500 */
[----:B--2---:R-:W-:Y:S05]  /*9170*/  @!P0 BRA `(.L_x_754) ;  /* 0x0000000000208947 */ /* 0x004fea0003800000 */
[----:B------:R-:W-:-:S04]  /*9180*/  MOV R2, R4 ;  /* 0x0000000400027202 */ /* 0x000fc80000000f00 */
[----:B------:R-:W-:-:S07]  /*9190*/  MOV R0, R2 ;  /* 0x0000000200007202 */ /* 0x000fce0000000f00 */
.L_x_755:
[----:B------:R-:W1:Y:S02]  /*91a0*/  LDS R2, [R0+0x4] ;  /* 0x0000040000027984 */ /* 0x000e640000000800 */
[----:B-1----:R-:W-:-:S06]  /*91b0*/  HADD2 R3, R2, R41 ;  /* 0x0000002902037230 */ /* 0x002fcc0000000000 */
[----:B------:R-:W1:Y:S02]  /*91c0*/  ATOMS.CAST.SPIN R3, [R0+0x4], R2, R3 ;  /* 0x000004020003738d */ /* 0x000e640001800003 */
[----:B-1----:R-:W-:-:S13]  /*91d0*/  ISETP.EQ.U32.AND P0, PT, R3, 0x1, PT ;  /* 0x000000010300780c */ /* 0x002fda0003f02070 */
[----:B------:R-:W-:Y:S05]  /*91e0*/  @!P0 BRA `(.L_x_755) ;  /* 0xfffffffc00ec8947 */ /* 0x000fea000383ffff */
[----:B------:R-:W-:Y:S05]  /*91f0*/  BRA `(.L_x_753) ;  /* 0x00000000000c7947 */ /* 0x000fea0003800000 */
.L_x_754:
[----:B------:R-:W1:Y:S02]  /*9200*/  LD.E R0, desc[UR6][R4.64+0x4] ;  /* 0x0000040604007980 */ /* 0x000e64000c101900 */
[----:B-1----:R-:W-:-:S05]  /*9210*/  IADD3 R3, R41, R0, RZ ;  /* 0x0000000029037210 */ /* 0x002fca0007ffe0ff */
[----:B------:R2:W-:Y:S02]  /*9220*/  ST.E desc[UR6][R4.64+0x4], R3 ;  /* 0x0000040304007985 */ /* 0x0005e4000c101906 */
.L_x_753:
[----:B------:R-:W-:Y:S05]  /*9230*/  BSYNC B0 ;  /* 0x0000000000007941 */ /* 0x000fea0003800000 */
.L_x_752:
        /* <DEDUP_REMOVED lines=10> */
.L_x_759:
[----:B------:R-:W1:Y:S02]  /*92e0*/  LDS R2, [R0] ;  /* 0x0000000000027984 */ /* 0x000e640000000800 */
[----:B-1----:R-:W-:-:S10]  /*92f0*/  HFMA2.MMA R3, R2, 1, 1, R10 ;  /* 0x3c003c0002037835 */ /* 0x002fd4000000000a */
[----:B------:R-:W1:Y:S02]  /*9300*/  ATOMS.CAST.SPIN R3, [R0], R2, R3 ;  /* 0x000000020003738d */ /* 0x000e640001800003 */
[----:B-1----:R-:W-:-:S13]  /*9310*/  ISETP.EQ.U32.AND P0, PT, R3, 0x1, PT ;  /* 0x000000010300780c */ /* 0x002fda0003f02070 */
[----:B------:R-:W-:Y:S05]  /*9320*/  @!P0 BRA `(.L_x_759) ;  /* 0xfffffffc00ec8947 */ /* 0x000fea000383ffff */
[----:B------:R-:W-:Y:S05]  /*9330*/  BRA `(.L_x_757) ;  /* 0x00000000000c7947 */ /* 0x000fea0003800000 */
.L_x_758:
[----:B------:R-:W2:Y:S02]  /*9340*/  LD.E R0, desc[UR6][R4.64] ;  /* 0x0000000604007980 */ /* 0x000ea4000c101900 */
[----:B--2---:R-:W-:-:S05]  /*9350*/  IADD3 R3, R10, R0, RZ ;  /* 0x000000000a037210 */ /* 0x004fca0007ffe0ff */
[----:B------:R1:W-:Y:S02]  /*9360*/  ST.E desc[UR6][R4.64], R3 ;  /* 0x0000000304007985 */ /* 0x0003e4000c101906 */
.L_x_757:
[----:B------:R-:W-:Y:S05]  /*9370*/  BSYNC B0 ;  /* 0x0000000000007941 */ /* 0x000fea0003800000 */
.L_x_756:
[----:B------:R2:W-:Y:S02]  /*9380*/  ATOM.E.ADD.F16x2.RN.STRONG.GPU P0, RZ, desc[UR6][R4.64+0x4], R11 ;  /* 0x0000040b04ff79a2 */ /* 0x0005e4000810e1c6 */
[----:B--2---:R-:W-:Y:S05]  /*9390*/  @P0 EXIT ;  /* 0x000000000000094d */ /* 0x004fea0003800000 */
[----:B------:R-:W2:Y:S02]  /*93a0*/  QSPC.E.S P0, RZ, [R4+0x4] ;  /* 0x0000040004ff73aa */ /* 0x000ea40000000500 */
[----:B--2---:R-:W-:Y:S05]  /*93b0*/  @!P0 BRA `(.L_x_760) ;  /* 0x0000000000208947 */ /* 0x004fea0003800000 */
[----:B------:R-:W-:-:S04]  /*93c0*/  MOV R2, R4 ;  /* 0x0000000400027202 */ /* 0x000fc80000000f00 */
[----:B------:R-:W-:-:S07]  /*93d0*/  MOV R0, R2 ;  /* 0x0000000200007202 */ /* 0x000fce0000000f00 */
.L_x_761:
[----:B------:R-:W1:Y:S02]  /*93e0*/  LDS R2, [R0+0x4] ;  /* 0x0000040000027984 */ /* 0x000e640000000800 */
[----:B-1----:R-:W-:-:S06]  /*93f0*/  HADD2 R3, R2, R11 ;  /* 0x0000000b02037230 */ /* 0x002fcc0000000000 */
[----:B------:R-:W1:Y:S02]  /*9400*/  ATOMS.CAST.SPIN R3, [R0+0x4], R2, R3 ;  /* 0x000004020003738d */ /* 0x000e640001800003 */
[----:B-1----:R-:W-:-:S13]  /*9410*/  ISETP.EQ.U32.AND P0, PT, R3, 0x1, PT ;  /* 0x000000010300780c */ /* 0x002fda0003f02070 */
[----:B------:R-:W-:Y:S05]  /*9420*/  @!P0 BRA `(.L_x_761) ;  /* 0xfffffffc00ec8947 */ /* 0x000fea000383ffff */
[----:B------:R-:W-:Y:S05]  /*9430*/  EXIT ;  /* 0x000000000000794d */ /* 0x000fea0003800000 */
.L_x_760:
[----:B------:R-:W1:Y:S02]  /*9440*/  LD.E R0, desc[UR6][R4.64+0x4] ;  /* 0x0000040604007980 */ /* 0x000e64000c101900 */
[----:B-1----:R-:W-:-:S05]  /*9450*/  IADD3 R3, R11, R0, RZ ;  /* 0x000000000b037210 */ /* 0x002fca0007ffe0ff */
[----:B------:R-:W-:Y:S01]  /*9460*/  ST.E desc[UR6][R4.64+0x4], R3 ;  /* 0x0000040304007985 */ /* 0x000fe2000c101906 */
[----:B------:R-:W-:Y:S05]  /*9470*/  EXIT ;  /* 0x000000000000794d */ /* 0x000fea0003800000 */
.L_x_762:
        /* <DEDUP_REMOVED lines=16> */
.L_x_3222:


//--------------------- .text._Z23gemm_half_q_half_kernelILi4ELi8ELb0ELb0ELi32EEvPK6__halfPKjS4_S2_PS0_iiiiPKtS7_iiiiiibS2_i --------------------------
	.section	.text._Z23gemm_half_q_half_kernelILi4ELi8ELb0ELb0ELi32EEvPK6__halfPKjS4_S2_PS0_iiiiPKtS7_iiiiiibS2_i,"ax",@progbits
	.align	128
        .global         _Z23gemm_half_q_half_kernelILi4ELi8ELb0ELb0ELi32EEvPK6__halfPKjS4_S2_PS0_iiiiPKtS7_iiiiiibS2_i
        .type           _Z23gemm_half_q_half_kernelILi4ELi8ELb0ELb0ELi32EEvPK6__halfPKjS4_S2_PS0_iiiiPKtS7_iiiiiibS2_i,@function
        .size           _Z23gemm_half_q_half_kernelILi4ELi8ELb0ELb0ELi32EEvPK6__halfPKjS4_S2_PS0_iiiiPKtS7_iiiiiibS2_i,(.L_x_3223 - _Z23gemm_half_q_half_kernelILi4ELi8ELb0ELb0ELi32EEvPK6__halfPKjS4_S2_PS0_iiiiPKtS7_iiiiiibS2_i)
        .other          _Z23gemm_half_q_half_kernelILi4ELi8ELb0ELb0ELi32EEvPK6__halfPKjS4_S2_PS0_iiiiPKtS7_iiiiiibS2_i,@"STO_CUDA_ENTRY STV_DEFAULT"
_Z23gemm_half_q_half_kernelILi4ELi8ELb0ELb0ELi32EEvPK6__halfPKjS4_S2_PS0_iiiiPKtS7_iiiiiibS2_i:
.text._Z23gemm_half_q_half_kernelILi4ELi8ELb0ELb0ELi32EEvPK6__halfPKjS4_S2_PS0_iiiiPKtS7_iiiiiibS2_i:
        /* <DEDUP_REMOVED lines=24> */
[----:B------:R-:W-:Y:S01]  /*0180*/  LEA R14, P0, R11, UR4, 0x1 ;  /* 0x000000040b0e7c11 */ /* 0x000fe2000f8008ff */
[----:B------:R-:W-:-:S03]  /*0190*/  ULDC.64 UR8, c[0x0][0x210] ;  /* 0x0000840000087ab9 */ /* 0x000fc60000000a00 */
[----:B------:R-:W-:-:S05]  /*01a0*/  LEA.HI.X R15, R11, UR5, R12, 0x1, P0 ;  /* 0x000000050b0f7c11 */ /* 0x000fca00080f0c0c */
[----:B------:R-:W2:Y:S01]  /*01b0*/  LDG.E.U16.CONSTANT R14, desc[UR6][R14.64] ;  /* 0x000000060e0e7981 */ /* 0x000ea2000c1e9500 */
[----:B------:R-:W0:Y:S01]  /*01c0*/  S2UR UR5, SR_CgaCtaId ;  /* 0x00000000000579c3 */ /* 0x000e220000008800 */
[----:B------:R-:W-:Y:S01]  /*01d0*/  IMAD R11, R8, R3, RZ ;  /* 0x00000003080b7224 */ /* 0x000fe200078e02ff */
[----:B------:R-:W-:Y:S01]  /*01e0*/  ISETP.GT.AND P2, PT, R7, 0x3, PT ;  /* 0x000000030700780c */ /* 0x000fe20003f44270 */
[----:B------:R-:W-:Y:S01]  /*01f0*/  UMOV UR4, 0x400 ;  /* 0x0000040000047882 */ /* 0x000fe20000000000 */
[----:B------:R-:W-:Y:S02]  /*0200*/  HFMA2.MMA R20, -RZ, RZ, 0, 0 ;  /* 0x00000000ff147435 */ /* 0x000fe400000001ff */
[----:B------:R-:W-:Y:S01]  /*0210*/  SHF.L.U32 R11, R11, 0x2, RZ ;  /* 0x000000020b0b7819 */ /* 0x000fe200000006ff */
[----:B0-----:R-:W-:-:S03]  /*0220*/  ULEA UR4, UR5, UR4, 0x18 ;  /* 0x0000000405047291 */ /* 0x001fc6000f8ec03f */
[----:B--2---:R-:W-:-:S04]  /*0230*/  IADD3 R13, P0, R14, R11, RZ ;  /* 0x0000000b0e0d7210 */ /* 0x004fc80007f1e0ff */
[----:B------:R-:W-:Y:S02]  /*0240*/  LEA.HI.X.SX32 R16, R11, RZ, 0x1, P0 ;  /* 0x000000ff0b107211 */ /* 0x000fe400000f0eff */
[C---:B------:R-:W-:Y:S02]  /*0250*/  LEA R12, P0, R13.reuse, UR8, 0x1 ;  /* 0x000000080d0c7c11 */ /* 0x040fe4000f8008ff */
[----:B------:R-:W-:Y:S02]  /*0260*/  LEA R11, R4, UR4, 0x1 ;  /* 0x00000004040b7c11 */ /* 0x000fe4000f8e08ff */
[----:B------:R-:W-:Y:S02]  /*0270*/  LEA.HI.X R13, R13, UR9, R16, 0x1, P0 ;  /* 0x000000090d0d7c11 */ /* 0x000fe400080f0c10 */
[----:B------:R-:W-:Y:S01]  /*0280*/  PLOP3.LUT P0, PT, PT, PT, PT, 0x80, 0x0 ;  /* 0x000000000000781c */ /* 0x000fe20003f0f070 */
[----:B------:R-:W-:-:S12]  /*0290*/  @!P2 BRA `(.L_x_766) ;  /* 0x000000000048a947 */ /* 0x000fd80003800000 */
[----:B------:R-:W-:Y:S02]  /*02a0*/  PLOP3.LUT P0, PT, PT, PT, PT, 0x8, 0x0 ;  /* 0x000000000000781c */ /* 0x000fe40003f0e170 */
[----:B------:R-:W-:-:S11]  /*02b0*/  IADD3 R21, R7, -0x3, RZ ;  /* 0xfffffffd07157810 */ /* 0x000fd60007ffe0ff */
.L_x_767:
        /* <DEDUP_REMOVED lines=16> */
.L_x_766:
        /* <DEDUP_REMOVED lines=16> */
.L_x_765:
        /* <DEDUP_REMOVED lines=17> */
.L_x_769:
        /* <DEDUP_REMOVED lines=16> */
.L_x_768:
        /* <DEDUP_REMOVED lines=14> */
.L_x_764:
[----:B------:R-:W-:Y:S05]  /*07b0*/  BSYNC B0 ;  /* 0x0000000000007941 */ /* 0x000fea0003800000 */
.L_x_763:
[----:B------:R-:W2:Y:S02]  /*07c0*/  LDC R3, c[0x0][0x23c] ;  /* 0x00008f00ff037b82 */ /* 0x000ea40000000800 */
[----:B--2---:R-:W-:-:S13]  /*07d0*/  ISETP.GE.AND P0, PT, R0, R3, PT ;  /* 0x000000030000720c */ /* 0x004fda0003f06270 */
        /* <DEDUP_REMOVED lines=11> */
[----:B------:R-:W-:-:S04]  /*0890*/  LEA R9, R9, R8, 0x5 ;  /* 0x0000000809097211 */ /* 0x000fc800078e28ff */
[----:B------:R-:W-:Y:S01]  /*08a0*/  IADD3 R9, R4, R9, RZ ;  /* 0x0000000904097210 */ /* 0x000fe20007ffe0ff */
[----:B------:R-:W-:-:S03]  /*08b0*/  HFMA2.MMA R4, -RZ, RZ, 0, 0 ;  /* 0x00000000ff047435 */ /* 0x000fc600000001ff */
[----:B------:R-:W-:-:S05]  /*08c0*/  SHF.L.U32 R9, R9, 0x2, RZ ;  /* 0x0000000209097819 */ /* 0x000fca00000006ff */
[----:B0-----:R-:W-:Y:S01]  /*08d0*/  IMAD.WIDE R8, R9, 0x2, R10 ;  /* 0x0000000209087825 */ /* 0x001fe200078e020a */
[----:B------:R-:W-:Y:S06]  /*08e0*/  @!P2 BRA `(.L_x_771) ;  /* 0x000000000034a947 */ /* 0x000fec0003800000 */
[----:B------:R-:W-:Y:S02]  /*08f0*/  PLOP3.LUT P0, PT, PT, PT, PT, 0x8, 0x0 ;  /* 0x000000000000781c */ /* 0x000fe40003f0e170 */
[----:B------:R-:W-:-:S11]  /*0900*/  IADD3 R17, R7, -0x3, RZ ;  /* 0xfffffffd07117810 */ /* 0x000fd60007ffe0ff */
.L_x_772:
        /* <DEDUP_REMOVED lines=11> */
.L_x_771:
        /* <DEDUP_REMOVED lines=10> */
.L_x_770:
[----:B------:R-:W0:Y:S08]  /*0a60*/  LDC R14, c[0x0][0x25c] ;  /* 0x00009700ff0e7b82 */ /* 0x000e300000000800 */
[----:B------:R-:W-:Y:S01]  /*0a70*/  BAR.SYNC.DEFER_BLOCKING 0x0 ;  /* 0x0000000000007b1d */ /* 0x000fe20000010000 */
[----:B------:R-:W-:-:S07]  /*0a80*/  ISETP.GE.AND P0, PT, R5, R6, PT ;  /* 0x000000060500720c */ /* 0x000fce0003f06270 */
[----:B------:R-:W2:Y:S06]  /*0a90*/  LDC R4, c[0x0][0x264] ;  /* 0x00009900ff047b82 */ /* 0x000eac0000000800 */
[----:B------:R-:W-:Y:S05]  /*0aa0*/  @P0 BRA `(.L_x_773) ;  /* 0x0000000000d40947 */ /* 0x000fea0003800000 */
[----:B-1----:R-:W1:Y:S01]  /*0ab0*/  LDC.64 R8, c[0x0][0x248] ;  /* 0x00009200ff087b82 */ /* 0x002e620000000a00 */
[----:B------:R-:W-:-:S07]  /*0ac0*/  SHF.L.U32 R17, R2, 0x6, RZ ;  /* 0x0000000602117819 */ /* 0x000fce00000006ff */
[----:B------:R-:W3:Y:S08]  /*0ad0*/  LDC.64 R10, c[0x0][0x220] ;  /* 0x00008800ff0a7b82 */ /* 0x000ef00000000a00 */
[----:B------:R-:W4:Y:S01]  /*0ae0*/  LDC.64 R12, c[0x0][0x228] ;  /* 0x00008a00ff0c7b82 */ /* 0x000f220000000a00 */
[----:B-1----:R-:W-:-:S05]  /*0af0*/  IMAD.WIDE R16, R17, 0x2, R8 ;  /* 0x0000000211107825 */ /* 0x002fca00078e0208 */
        /* <DEDUP_REMOVED lines=8> */
.L_x_774:
[----:B-----5:R-:W-:-:S05]  /*0b80*/  IADD3 R18, R22, UR4, RZ ;  /* 0x0000000416127c10 */ /* 0x020fca000fffe0ff */
[----:B------:R-:W-:-:S05]  /*0b90*/  IMAD R2, R18, R3, RZ ;  /* 0x0000000312027224 */ /* 0x000fca00078e02ff */
[----:B------:R-:W-:-:S04]  /*0ba0*/  SHF.R.S32.HI R15, RZ, 0x1f, R2 ;  /* 0x0000001fff0f7819 */ /* 0x000fc80000011402 */
[----:B------:R-:W-:-:S04]  /*0bb0*/  LEA.HI R15, R15, R2, RZ, 0x3 ;  /* 0x000000020f0f7211 */ /* 0x000fc800078f18ff */
[----:B------:R-:W-:-:S05]  /*0bc0*/  LEA.HI.SX32 R15, R15, R24, 0x1d ;  /* 0x000000180f0f7211 */ /* 0x000fca00078feaff */
[----:B------:R-:W-:-:S06]  /*0bd0*/  IMAD.WIDE R16, R15, 0x4, R10 ;  /* 0x000000040f107825 */ /* 0x000fcc00078e020a */
[----:B------:R-:W3:Y:S01]  /*0be0*/  LDG.E.CONSTANT R16, desc[UR6][R16.64] ;  /* 0x0000000610107981 */ /* 0x000ee2000c1e9900 */
[----:B------:R-:W-:-:S05]  /*0bf0*/  LEA R21, R25, 0x1, 0x1 ;  /* 0x0000000119157811 */ /* 0x000fca00078e08ff */
[----:B------:R-:W-:-:S05]  /*0c00*/  IMAD.WIDE R20, R21, 0x2, R8 ;  /* 0x0000000215147825 */ /* 0x000fca00078e0208 */
[----:B------:R-:W4:Y:S01]  /*0c10*/  LDG.E.U16.CONSTANT R28, desc[UR6][R20.64] ;  /* 0x00000006141c7981 */ /* 0x000f22000c1e9500 */
[----:B------:R-:W-:-:S06]  /*0c20*/  IMAD.WIDE R18, R18, 0x2, R12 ;  /* 0x0000000212127825 */ /* 0x000fcc00078e020c */
[----:B------:R1:W2:Y:S01]  /*0c30*/  LDG.E.U16.CONSTANT R18, desc[UR6][R18.64] ;  /* 0x0000000612127981 */ /* 0x0002a2000c1e9500 */
[----:B------:R-:W-:Y:S01]  /*0c40*/  UIADD3 UR4, UR4, 0x1, URZ ;  /* 0x0000000104047890 */ /* 0x000fe2000fffe03f */
[----:B---3--:R-:W-:-:S04]  /*0c50*/  SHF.R.U32.HI R2, RZ, R23, R16 ;  /* 0x00000017ff027219 */ /* 0x008fc80000011610 */
[----:B------:R-:W-:Y:S02]  /*0c60*/  LOP3.LUT R15, R2, 0xf, RZ, 0xc0, !PT ;  /* 0x0000000f020f7812 */ /* 0x000fe400078ec0ff */
[--C-:B------:R-:W-:Y:S02]  /*0c70*/  SHF.R.U32.HI R26, RZ, 0x4, R2.reuse ;  /* 0x00000004ff1a7819 */ /* 0x100fe40000011602 */
[----:B------:R-:W-:Y:S02]  /*0c80*/  IADD3 R15, R15, 0x1, RZ ;  /* 0x000000010f0f7810 */ /* 0x000fe40007ffe0ff */
[----:B------:R-:W-:Y:S02]  /*0c90*/  LOP3.LUT R26, R26, 0xf, RZ, 0xc0, !PT ;  /* 0x0000000f1a1a7812 */ /* 0x000fe400078ec0ff */
[----:B----4-:R-:W-:Y:S01]  /*0ca0*/  IADD3 R25, R28, R25, RZ ;  /* 0x000000191c197210 */ /* 0x010fe20007ffe0ff */
[----:B------:R-:W-:Y:S01]  /*0cb0*/  IMAD R16, R15, R15, RZ ;  /* 0x0000000f0f107224 */ /* 0x000fe200078e02ff */
[----:B------:R-:W-:-:S02]  /*0cc0*/  SHF.R.U32.HI R15, RZ, 0x8, R2 ;  /* 0x00000008ff0f7819 */ /* 0x000fc40000011602 */
[----:B------:R-:W-:Y:S01]  /*0cd0*/  SHF.R.U32.HI R2, RZ, 0xc, R2 ;  /* 0x0000000cff027819 */ /* 0x000fe20000011602 */
[----:B------:R-:W2:Y:S01]  /*0ce0*/  I2F.F16 R17, R16 ;  /* 0x0000001000117306 */ /* 0x000ea20000200c00 */
[----:B------:R-:W-:Y:S02]  /*0cf0*/  LOP3.LUT R15, R15, 0xf, RZ, 0xc0, !PT ;  /* 0x0000000f0f0f7812 */ /* 0x000fe400078ec0ff */
[----:B------:R-:W-:Y:S02]  /*0d00*/  LOP3.LUT R2, R2, 0xf, RZ, 0xc0, !PT ;  /* 0x0000000f02027812 */ /* 0x000fe400078ec0ff */
[----:B------:R-:W-:Y:S02]  /*0d10*/  IADD3 R26, R26, 0x1, RZ ;  /* 0x000000011a1a7810 */ /* 0x000fe40007ffe0ff */
[----:B------:R-:W-:Y:S02]  /*0d20*/  IADD3 R2, R2, 0x1, RZ ;  /* 0x0000000102027810 */ /* 0x000fe40007ffe0ff */
[----:B------:R-:W-:Y:S01]  /*0d30*/  IADD3 R15, R15, 0x1, RZ ;  /* 0x000000010f0f7810 */ /* 0x000fe20007ffe0ff */
[----:B------:R-:W-:Y:S01]  /*0d40*/  IMAD R26, R26, R26, RZ ;  /* 0x0000001a1a1a7224 */ /* 0x000fe200078e02ff */
[----:B------:R-:W-:Y:S01]  /*0d50*/  ISETP.GE.AND P2, PT, R25, R6, PT ;  /* 0x000000061900720c */ /* 0x000fe20003f46270 */
[----:B------:R-:W-:-:S02]  /*0d60*/  IMAD R27, R2, R2, RZ ;  /* 0x00000002021b7224 */ /* 0x000fc400078e02ff */
[----:B------:R-:W-:Y:S01]  /*0d70*/  IMAD R20, R15, R15, RZ ;  /* 0x0000000f0f147224 */ /* 0x000fe200078e02ff */
[----:B-1----:R-:W1:Y:S01]  /*0d80*/  I2F.F16 R19, R26 ;  /* 0x0000001a00137306 */ /* 0x002e620000200c00 */
[----:B--2---:R-:W-:-:S07]  /*0d90*/  HMUL2 R2, R17.H0_H0, R18.H0_H0 ;  /* 0x2000001211027232 */ /* 0x004fce0000000800 */
[----:B------:R-:W2:Y:S01]  /*0da0*/  I2F.F16 R21, R20 ;  /* 0x0000001400157306 */ /* 0x000ea20000200c00 */
[----:B-1----:R-:W-:-:S07]  /*0db0*/  HMUL2 R15, R19.H0_H0, R18.H0_H0 ;  /* 0x20000012130f7232 */ /* 0x002fce0000000800 */
[----:B------:R-:W1:Y:S01]  /*0dc0*/  I2F.F16 R27, R27 ;  /* 0x0000001b001b7306 */ /* 0x000e620000200c00 */
[-C--:B--2---:R-:W-:Y:S02]  /*0dd0*/  HMUL2 R16, R21.H0_H0, R18.reuse.H0_H0 ;  /* 0x2000001215107232 */ /* 0x084fe40000000800 */
[----:B-1----:R-:W-:Y:S01]  /*0de0*/  HMUL2 R17, R27.H0_H0, R18.H0_H0 ;  /* 0x200000121b117232 */ /* 0x002fe20000000800 */
[----:B------:R-:W-:Y:S06]  /*0df0*/  @!P2 BRA `(.L_x_774) ;  /* 0xfffffffc0060a947 */ /* 0x000fec000383ffff */
.L_x_773:
[----:B------:R-:W-:Y:S01]  /*0e00*/  ULDC UR4, c[0x0][0x258] ;  /* 0x0000960000047ab9 */ /* 0x000fe20000000800 */
[----:B------:R-:W-:Y:S01]  /*0e10*/  ULDC UR5, c[0x0][0x260] ;  /* 0x0000980000057ab9 */ /* 0x000fe20000000800 */
[C---:B------:R-:W-:Y:S01]  /*0e20*/  ISETP.GT.AND P2, PT, R5.reuse, UR4, PT ;  /* 0x0000000405007c0c */ /* 0x040fe2000bf44270 */
[----:B------:R-:W-:Y:S01]  /*0e30*/  ULDC UR8, c[0x0][0x268] ;  /* 0x00009a0000087ab9 */ /* 0x000fe20000000800 */
[C---:B-1----:R-:W-:Y:S02]  /*0e40*/  VIMNMX R8, R5.reuse, UR4, PT ;  /* 0x0000000405087c48 */ /* 0x042fe4000bfe0100 */
[C---:B------:R-:W-:Y:S02]  /*0e50*/  ISETP.GT.AND P4, PT, R5.reuse, UR5, PT ;  /* 0x0000000505007c0c */ /* 0x040fe4000bf84270 */
[----:B------:R-:W-:Y:S02]  /*0e60*/  SHF.R.S32.HI R9, RZ, 0x1f, R8 ;  /* 0x0000001fff097819 */ /* 0x000fe40000011408 */
[----:B------:R-:W-:-:S02]  /*0e70*/  ISETP.GT.AND P6, PT, R5, UR8, PT ;  /* 0x0000000805007c0c */ /* 0x000fc4000bfc4270 */
[----:B------:R-:W-:Y:S02]  /*0e80*/  LEA.HI R12, R9, R8, RZ, 0x5 ;  /* 0x00000008090c7211 */ /* 0x000fe400078f28ff */
[----:B------:R-:W-:Y:S02]  /*0e90*/  CS2R R8, SRZ ;  /* 0x0000000000087805 */ /* 0x000fe4000001ff00 */
[C---:B0-----:R-:W-:Y:S02]  /*0ea0*/  ISETP.GT.AND P3, PT, R5.reuse, R14, PT ;  /* 0x0000000e0500720c */ /* 0x041fe40003f64270 */
[----:B--2---:R-:W-:Y:S01]  /*0eb0*/  ISETP.GT.AND P5, PT, R5, R4, PT ;  /* 0x000000040500720c */ /* 0x004fe20003fa4270 */
        /* <DEDUP_REMOVED lines=8> */
.L_x_775:
        /* <DEDUP_REMOVED lines=8> */
.L_x_776:
[----:B------:R-:W-:Y:S01]  /*0fc0*/  HFMA2.MMA R19, -RZ, RZ, 0, 0 ;  /* 0x00000000ff137435 */ /* 0x000fe200000001ff */
[----:B------:R-:W-:Y:S02]  /*0fd0*/  CS2R R10, SRZ ;  /* 0x00000000000a7805 */ /* 0x000fe4000001ff00 */
[----:B------:R-:W-:Y:S01]  /*0fe0*/  SHF.R.S32.HI R14, RZ, 0x5, R12 ;  /* 0x00000005ff0e7819 */ /* 0x000fe2000001140c */
[----:B------:R-:W-:Y:S07]  /*0ff0*/  @!P4 BRA `(.L_x_777) ;  /* 0x00000000001cc947 */ /* 0x000fee0003800000 */
[----:B------:R-:W0:Y:S02]  /*1000*/  LDC R12, c[0x0][0x264] ;  /* 0x00009900ff0c7b82 */ /* 0x000e240000000800 */
[----:B0-----:R-:W-:-:S04]  /*1010*/  VIMNMX R11, R5, R12, PT ;  /* 0x0000000c050b7248 */ /* 0x001fc80003fe0100 */
[----:B------:R-:W-:-:S04]  /*1020*/  IADD3 R11, R11, -UR5, RZ ;  /* 0x800000050b0b7c10 */ /* 0x000fc8000fffe0ff */
[----:B------:R-:W-:-:S04]  /*1030*/  SHF.R.S32.HI R12, RZ, 0x1f, R11 ;  /* 0x0000001fff0c7819 */ /* 0x000fc8000001140b */
[----:B------:R-:W-:-:S04]  /*1040*/  LEA.HI R12, R12, R11, RZ, 0x5 ;  /* 0x0000000b0c0c7211 */ /* 0x000fc800078f28ff */
[----:B------:R-:W-:-:S04]  /*1050*/  SHF.R.S32.HI R12, RZ, 0x5, R12 ;  /* 0x00000005ff0c7819 */ /* 0x000fc8000001140c */
[----:B------:R-:W-:-:S07]  /*1060*/  SHF.L.U32 R11, R12, 0x2, RZ ;  /* 0x000000020c0b7819 */ /* 0x000fce00000006ff */
.L_x_777:
        /* <DEDUP_REMOVED lines=8> */
.L_x_778:
        /* <DEDUP_REMOVED lines=8> */
.L_x_779:
        /* <DEDUP_REMOVED lines=17> */
[----:B------:R-:W-:Y:S01]  /*1280*/  HADD2.F32 R14, -RZ, R2.H0_H0 ;  /* 0x20000002ff0e7230 */ /* 0x000fe20000004100 */
[----:B------:R-:W-:Y:S01]  /*1290*/  PRMT R8, R8, 0x5410, RZ ;  /* 0x0000541008087816 */ /* 0x000fe200000000ff */
[----:B------:R-:W-:Y:S01]  /*12a0*/  HADD2.F32 R15, -RZ, R15.H0_H0 ;  /* 0x2000000fff0f7230 */ /* 0x000fe20000004100 */
[----:B------:R-:W-:Y:S01]  /*12b0*/  SHF.R.S32.HI R19, RZ, 0x1f, R3 ;  /* 0x0000001fff137819 */ /* 0x000fe20000011403 */
[----:B------:R-:W-:Y:S01]  /*12c0*/  HADD2.F32 R16, -RZ, R16.H0_H0 ;  /* 0x20000010ff107230 */ /* 0x000fe20000004100 */
[----:B------:R-:W-:Y:S01]  /*12d0*/  IADD3 R3, P0, R0, R3, RZ ;  /* 0x0000000300037210 */ /* 0x000fe20007f1e0ff */
[----:B------:R-:W-:-:S03]  /*12e0*/  HADD2.F32 R17, -RZ, R17.H0_H0 ;  /* 0x20000011ff117230 */ /* 0x000fc60000004100 */
[----:B------:R-:W-:Y:S02]  /*12f0*/  LEA.HI.X.SX32 R0, R0, R19, 0x1, P0 ;  /* 0x0000001300007211 */ /* 0x000fe400000f0eff */
[----:B------:R-:W-:-:S04]  /*1300*/  LEA R24, P0, R3, UR8, 0x2 ;  /* 0x0000000803187c11 */ /* 0x000fc8000f8010ff */
[----:B------:R-:W-:Y:S01]  /*1310*/  LEA.HI.X R25, R3, UR9, R0, 0x2, P0 ;  /* 0x0000000903197c11 */ /* 0x000fe200080f1400 */
[----:B0-----:R-:W-:-:S03]  /*1320*/  ULEA UR4, UR5, UR4, 0x18 ;  /* 0x0000000405047291 */ /* 0x001fc6000f8ec03f */
[----:B------:R-:W-:-:S09]  /*1330*/  ULDC UR5, c[0x0][0x264] ;  /* 0x0000990000057ab9 */ /* 0x000fd20000000800 */
.L_x_785:
[----:B------:R-:W-:Y:S05]  /*1340*/  @!P1 BRA `(.L_x_781) ;  /* 0x0000004c00409947 */ /* 0x000fea0003800000 */
[----:B------:R-:W2:Y:S01]  /*1350*/  LDG.E.128.CONSTANT R20, desc[UR6][R24.64] ;  /* 0x0000000618147981 */ /* 0x000ea2000c1e9d00 */
[----:B------:R-:W-:Y:S02]  /*1360*/  MOV R57, 0x2c00 ;  /* 0x00002c0000397802 */ /* 0x000fe40000000f00 */
[----:B------:R-:W-:Y:S01]  /*1370*/  ISETP.GE.AND P0, PT, R7, 0x2, PT ;  /* 0x000000020700780c */ /* 0x000fe20003f06270 */
[----:B------:R-:W0:Y:S02]  /*1380*/  LDS.64 R2, [UR4] ;  /* 0x00000004ff027984 */ /* 0x000e240008000a00 */
[----:B0-----:R-:W-:Y:S01]  /*1390*/  HADD2.F32 R19, -RZ, R2.H0_H0 ;  /* 0x20000002ff137230 */ /* 0x001fe20000004100 */
[----:B--2---:R-:W-:Y:S02]  /*13a0*/  LOP3.LUT R18, R22, 0xf000f, RZ, 0xc0, !PT ;  /* 0x000f000f16127812 */ /* 0x004fe400078ec0ff */
[C---:B------:R-:W-:Y:S02]  /*13b0*/  LOP3.LUT R0, R20.reuse, 0xf000f, RZ, 0xc0, !PT ;  /* 0x000f000f14007812 */ /* 0x040fe400078ec0ff */
[----:B------:R-:W-:-:S02]  /*13c0*/  LOP3.LUT R29, R20, 0xf000f0, RZ, 0xc0, !PT ;  /* 0x00f000f0141d7812 */ /* 0x000fc400078ec0ff */
[----:B------:R-:W-:Y:S01]  /*13d0*/  SHF.R.U32.HI R31, RZ, 0x8, R20 ;  /* 0x00000008ff1f7819 */ /* 0x000fe20000011614 */
[----:B------:R-:W-:Y:S01]  /*13e0*/  HADD2.F32 R20, -RZ, R2.H1_H1 ;  /* 0x30000002ff147230 */ /* 0x000fe20000004100 */
[----:B------:R-:W-:Y:S02]  /*13f0*/  LOP3.LUT R4, R21, 0xf000f, RZ, 0xc0, !PT ;  /* 0x000f000f15047812 */ /* 0x000fe400078ec0ff */
[----:B------:R-:W-:Y:S01]  /*1400*/  LOP3.LUT R2, R18, 0x64006400, RZ, 0xfc, !PT ;  /* 0x6400640012027812 */ /* 0x000fe200078efcff */
[----:B------:R-:W-:Y:S01]  /*1410*/  HADD2.F32 R18, -RZ, R3.H1_H1 ;  /* 0x30000003ff127230 */ /* 0x000fe20000004100 */
[----:B------:R-:W-:Y:S02]  /*1420*/  LOP3.LUT R4, R4, 0x64006400, RZ, 0xfc, !PT ;  /* 0x6400640004047812 */ /* 0x000fe400078efcff */
[----:B------:R-:W-:Y:S01]  /*1430*/  LOP3.LUT R35, R22, 0xf000f0, RZ, 0xc0, !PT ;  /* 0x00f000f016237812 */ /* 0x000fe200078ec0ff */
[----:B------:R-:W-:Y:S01]  /*1440*/  HADD2 R26, R2, -1032, -1032 ;  /* 0xe408e408021a7430 */ /* 0x000fe20000000000 */
[----:B------:R-:W-:-:S02]  /*1450*/  SHF.R.U32.HI R33, RZ, 0x8, R22 ;  /* 0x00000008ff217819 */ /* 0x000fc40000011616 */
[C---:B------:R-:W-:Y:S02]  /*1460*/  LOP3.LUT R22, R23.reuse, 0xf000f, RZ, 0xc0, !PT ;  /* 0x000f000f17167812 */ /* 0x040fe400078ec0ff */
[----:B------:R-:W-:Y:S01]  /*1470*/  LOP3.LUT R36, R23, 0xf000f0, RZ, 0xc0, !PT ;  /* 0x00f000f017247812 */ /* 0x000fe200078ec0ff */
[--C-:B------:R-:W-:Y:S01]  /*1480*/  HADD2.F32 R2, -RZ, R26.reuse.H0_H0 ;  /* 0x2000001aff027230 */ /* 0x100fe20000004100 */
[----:B------:R-:W-:Y:S01]  /*1490*/  SHF.R.U32.HI R48, RZ, 0x8, R23 ;  /* 0x00000008ff307819 */ /* 0x000fe20000011617 */
[----:B------:R-:W-:Y:S01]  /*14a0*/  HADD2 R23, R4, -1032, -1032 ;  /* 0xe408e40804177430 */ /* 0x000fe20000000000 */
[----:B------:R-:W-:Y:S01]  /*14b0*/  LOP3.LUT R0, R0, 0x64006400, RZ, 0xfc, !PT ;  /* 0x6400640000007812 */ /* 0x000fe200078efcff */
[----:B------:R-:W-:Y:S01]  /*14c0*/  HADD2.F32 R45, -RZ, R26.H1_H1 ;  /* 0x3000001aff2d7230 */ /* 0x000fe20000004100 */
[----:B------:R-:W-:Y:S01]  /*14d0*/  LOP3.LUT R34, R21, 0xf000f0, RZ, 0xc0, !PT ;  /* 0x00f000f015227812 */ /* 0x000fe200078ec0ff */
[----:B------:R-:W0:Y:S01]  /*14e0*/  LDS.64 R26, [UR4+0x8] ;  /* 0x00000804ff1a7984 */ /* 0x000e220008000a00 */
[----:B------:R-:W-:Y:S01]  /*14f0*/  SHF.R.U32.HI R32, RZ, 0x8, R21 ;  /* 0x00000008ff207819 */ /* 0x000fe20000011615 */
[----:B------:R-:W-:-:S02]  /*1500*/  HADD2 R0, R0, -1032, -1032 ;  /* 0xe408e40800007430 */ /* 0x000fc40000000000 */
[----:B------:R-:W-:Y:S01]  /*1510*/  HADD2.F32 R21, -RZ, R3.H0_H0 ;  /* 0x20000003ff157230 */ /* 0x000fe20000004100 */
[----:B------:R-:W-:Y:S01]  /*1520*/  LOP3.LUT R34, R34, 0x64006400, RZ, 0xfc, !PT ;  /* 0x6400640022227812 */ /* 0x000fe200078efcff */
[--C-:B------:R-:W-:Y:S01]  /*1530*/  HADD2.F32 R3, -RZ, R23.reuse.H0_H0 ;  /* 0x20000017ff037230 */ /* 0x100fe20000004100 */
[----:B------:R-:W-:Y:S01]  /*1540*/  LOP3.LUT R36, R36, 0x64006400, RZ, 0xfc, !PT ;  /* 0x6400640024247812 */ /* 0x000fe200078efcff */
[----:B------:R-:W-:Y:S01]  /*1550*/  HADD2.F32 R46, -RZ, R23.H1_H1 ;  /* 0x30000017ff2e7230 */ /* 0x000fe20000004100 */
[----:B------:R-:W-:Y:S01]  /*1560*/  LOP3.LUT R23, R22, 0x64006400, RZ, 0xfc, !PT ;  /* 0x6400640016177812 */ /* 0x000fe200078efcff */
[--C-:B------:R-:W-:Y:S01]  /*1570*/  HADD2.F32 R4, -RZ, R0.reuse.H0_H0 ;  /* 0x20000000ff047230 */ /* 0x100fe20000004100 */
[----:B------:R-:W-:Y:S01]  /*1580*/  LOP3.LUT R22, R35, 0x64006400, RZ, 0xfc, !PT ;  /* 0x6400640023167812 */ /* 0x000fe200078efcff */
[----:B------:R-:W-:Y:S01]  /*1590*/  HADD2.F32 R47, -RZ, R0.H1_H1 ;  /* 0x30000000ff2f7230 */ /* 0x000fe20000004100 */
[----:B------:R-:W-:Y:S01]  /*15a0*/  LOP3.LUT R0, R29, 0x64006400, RZ, 0xfc, !PT ;  /* 0x640064001d007812 */ /* 0x000fe200078efcff */
[----:B------:R-:W-:-:S02]  /*15b0*/  HADD2 R29, R23, -1032, -1032 ;  /* 0xe408e408171d7430 */ /* 0x000fc40000000000 */
[-C--:B------:R-:W-:Y:S02]  /*15c0*/  HFMA2 R37, R34, R57.reuse.H0_H0, -72, -72 ;  /* 0xd480d48022257431 */ /* 0x080fe40000040039 */
[-C--:B------:R-:W-:Y:S02]  /*15d0*/  HFMA2 R35, R0, R57.reuse.H0_H0, -72, -72 ;  /* 0xd480d48000237431 */ /* 0x080fe40000040039 */
[--C-:B------:R-:W-:Y:S02]  /*15e0*/  HADD2.F32 R0, -RZ, R29.reuse.H0_H0 ;  /* 0x2000001dff007230 */ /* 0x100fe40000004100 */
[-C--:B------:R-:W-:Y:S02]  /*15f0*/  HFMA2 R49, R22, R57.reuse.H0_H0, -72, -72 ;  /* 0xd480d48016317431 */ /* 0x080fe40000040039 */
[----:B------:R-:W-:Y:S02]  /*1600*/  HADD2.F32 R44, -RZ, R29.H1_H1 ;  /* 0x3000001dff2c7230 */ /* 0x000fe40000004100 */
[----:B------:R-:W-:-:S02]  /*1610*/  HFMA2 R23, R36, R57.H0_H0, -72, -72 ;  /* 0xd480d48024177431 */ /* 0x000fc40000040039 */
[----:B------:R-:W-:Y:S01]  /*1620*/  FFMA.FTZ R22, R4, R19, RZ ;  /* 0x0000001304167223 */ /* 0x000fe200000100ff */
[C---:B------:R-:W-:Y:S01]  /*1630*/  FFMA.FTZ R29, R19.reuse, R3, RZ ;  /* 0x00000003131d7223 */ /* 0x040fe200000100ff */
[C---:B------:R-:W-:Y:S01]  /*1640*/  FFMA.FTZ R36, R19.reuse, R2, RZ ;  /* 0x0000000213247223 */ /* 0x040fe200000100ff */
[----:B------:R-:W-:Y:S01]  /*1650*/  FFMA.FTZ R19, R19, R0, RZ ;  /* 0x0000000013137223 */ /* 0x000fe200000100ff */
        /* <DEDUP_REMOVED lines=29> */
[----:B------:R-:W-:Y:S02]  /*1830*/  HADD2.F32 R36, -RZ, R23.H1_H1 ;  /* 0x30000017ff247230 */ /* 0x000fe40000004100 */
[----:B------:R-:W-:Y:S02]  /*1840*/  HADD2 R53, R35, -1032, -1032 ;  /* 0xe408e40823357430 */ /* 0x000fe40000000000 */
[----:B------:R-:W-:Y:S02]  /*1850*/  HADD2.F32 R35, -RZ, R55.H0_H0 ;  /* 0x20000037ff237230 */ /* 0x000fe40000004100 */
[----:B------:R-:W-:Y:S02]  /*1860*/  HADD2 R54, R54, -1032, -1032 ;  /* 0xe408e40836367430 */ /* 0x000fe40000000000 */
[----:B------:R-:W-:Y:S02]  /*1870*/  HADD2.F32 R34, -RZ, R52.H0_H0 ;  /* 0x20000034ff227230 */ /* 0x000fe40000004100 */
[----:B------:R-:W-:Y:S01]  /*1880*/  FFMA.FTZ R18, R18, R36, R21 ;  /* 0x0000002412127223 */ /* 0x000fe20000010015 */
[----:B------:R-:W-:Y:S01]  /*1890*/  HADD2.F32 R29, -RZ, R53.H0_H0 ;  /* 0x20000035ff1d7230 */ /* 0x000fe20000004100 */
[----:B------:R-:W-:Y:S01]  /*18a0*/  LOP3.LUT R31, R31, 0xf000f0, RZ, 0xc0, !PT ;  /* 0x00f000f01f1f7812 */ /* 0x000fe200078ec0ff */
[----:B------:R-:W-:-:S02]  /*18b0*/  HADD2.F32 R23, -RZ, R54.H0_H0 ;  /* 0x20000036ff177230 */ /* 0x000fc40000004100 */
[----:B------:R-:W-:Y:S01]  /*18c0*/  FFMA.FTZ R51, R35, R56, R20 ;  /* 0x0000003823337223 */ /* 0x000fe20000010014 */
[----:B------:R-:W-:Y:S01]  /*18d0*/  FFMA.FTZ R50, R56, R34, R19 ;  /* 0x0000002238327223 */ /* 0x000fe20000010013 */
[----:B------:R-:W-:Y:S01]  /*18e0*/  LOP3.LUT R32, R32, 0xf000f0, RZ, 0xc0, !PT ;  /* 0x00f000f020207812 */ /* 0x000fe200078ec0ff */
[C---:B------:R-:W-:Y:S01]  /*18f0*/  FFMA.FTZ R49, R56.reuse, R29, R22 ;  /* 0x0000001d38317223 */ /* 0x040fe20000010016 */
[----:B------:R-:W-:Y:S01]  /*1900*/  LOP3.LUT R33, R33, 0xf000f0, RZ, 0xc0, !PT ;  /* 0x00f000f021217812 */ /* 0x000fe200078ec0ff */
        /* <DEDUP_REMOVED lines=11> */
[----:B------:R-:W-:-:S02]  /*19c0*/  HADD2.F32 R60, -RZ, R27.H0_H0 ;  /* 0x2000001bff3c7230 */ /* 0x000fc40000004100 */
[-C--:B------:R-:W-:Y:S02]  /*19d0*/  HFMA2 R54, R54, R57.reuse.H0_H0, -72, -72 ;  /* 0xd480d48036367431 */ /* 0x080fe40000040039 */
[----:B------:R-:W-:Y:S01]  /*19e0*/  FFMA.FTZ R32, R22, R53, R51 ;  /* 0x0000003516207223 */ /* 0x000fe20000010033 */
[C---:B------:R-:W-:Y:S01]  /*19f0*/  FFMA.FTZ R31, R53.reuse, R21, R50 ;  /* 0x00000015351f7223 */ /* 0x040fe20000010032 */
[C---:B------:R-:W-:Y:S01]  /*1a00*/  FFMA.FTZ R52, R53.reuse, R20, R49 ;  /* 0x0000001435347223 */ /* 0x040fe20000010031 */
[----:B------:R-:W-:Y:S01]  /*1a10*/  FFMA.FTZ R33, R53, R18, R19 ;  /* 0x0000001235217223 */ /* 0x000fe20000010013 */
[-C--:B------:R-:W-:Y:S02]  /*1a20*/  HFMA2 R53, R26, R57.reuse.H0_H0, -72, -72 ;  /* 0xd480d4801a357431 */ /* 0x080fe40000040039 */
[----:B------:R-:W-:Y:S02]  /*1a30*/  HADD2.F32 R50, -RZ, R54.H0_H0 ;  /* 0x20000036ff327230 */ /* 0x000fe40000004100 */
[----:B------:R-:W-:-:S02]  /*1a40*/  HFMA2 R26, R48, R57.H0_H0, -72, -72 ;  /* 0xd480d480301a7431 */ /* 0x000fc40000040039 */
[----:B------:R-:W-:Y:S02]  /*1a50*/  HADD2.F32 R27, -RZ, R27.H1_H1 ;  /* 0x3000001bff1b7230 */ /* 0x000fe40000004100 */
[----:B------:R-:W-:Y:S02]  /*1a60*/  HFMA2 R19, R56, R57.H0_H0, -72, -72 ;  /* 0xd480d48038137431 */ /* 0x000fe40000040039 */
[----:B------:R-:W-:Y:S02]  /*1a70*/  HADD2.F32 R51, -RZ, R53.H0_H0 ;  /* 0x20000035ff337230 */ /* 0x000fe40000004100 */
[----:B------:R-:W-:Y:S01]  /*1a80*/  FFMA.FTZ R56, R60, R50, R31 ;  /* 0x000000323c387223 */ /* 0x000fe2000001001f */
[----:B------:R-:W-:Y:S02]  /*1a90*/  HADD2.F32 R49, -RZ, R26.H0_H0 ;  /* 0x2000001aff317230 */ /* 0x000fe40000004100 */
[----:B------:R-:W-:Y:S02]  /*1aa0*/  HADD2.F32 R48, -RZ, R19.H0_H0 ;  /* 0x20000013ff307230 */ /* 0x000fe40000004100 */
[----:B------:R-:W-:Y:S01]  /*1ab0*/  FFMA.FTZ R32, R51, R60, R32 ;  /* 0x0000003c33207223 */ /* 0x000fe20000010020 */
[----:B------:R-:W-:-:S02]  /*1ac0*/  HADD2.F32 R55, -RZ, R53.H1_H1 ;  /* 0x30000035ff377230 */ /* 0x000fc40000004100 */
[C---:B------:R-:W-:Y:S01]  /*1ad0*/  FFMA.FTZ R58, R60.reuse, R49, R52 ;  /* 0x000000313c3a7223 */ /* 0x040fe20000010034 */
[----:B------:R-:W-:Y:S02]  /*1ae0*/  HADD2.F32 R54, -RZ, R54.H1_H1 ;  /* 0x30000036ff367230 */ /* 0x000fe40000004100 */
[----:B------:R-:W-:Y:S01]  /*1af0*/  FFMA.FTZ R33, R60, R48, R33 ;  /* 0x000000303c217223 */ /* 0x000fe20000010021 */
[----:B------:R-:W-:Y:S02]  /*1b00*/  HADD2.F32 R53, -RZ, R26.H1_H1 ;  /* 0x3000001aff357230 */ /* 0x000fe40000004100 */
[----:B------:R-:W-:Y:S02]  /*1b10*/  HADD2.F32 R52, -RZ, R19.H1_H1 ;  /* 0x30000013ff347230 */ /* 0x000fe40000004100 */
        /* <DEDUP_REMOVED lines=183> */
.L_x_782:
[----:B------:R-:W0:Y:S01]  /*2690*/  LDC R18, c[0x0][0x23c] ;  /* 0x00008f00ff127b82 */ /* 0x000e220000000800 */
[----:B------:R-:W1:Y:S01]  /*26a0*/  LDS.64 R2, [UR4+0x10] ;  /* 0x00001004ff027984 */ /* 0x000e620008000a00 */
[----:B0-----:R-:W-:-:S05]  /*26b0*/  IMAD.WIDE R58, R18, 0x4, R24 ;  /* 0x00000004123a7825 */ /* 0x001fca00078e0218 */
[----:B------:R-:W2:Y:S01]  /*26c0*/  LDG.E.128.CONSTANT R20, desc[UR6][R58.64] ;  /* 0x000000063a147981 */ /* 0x000ea2000c1e9d00 */
[--C-:B-1----:R-:W-:Y:S02]  /*26d0*/  HADD2.F32 R53, -RZ, R3.reuse.H0_H0 ;  /* 0x20000003ff357230 */ /* 0x102fe40000004100 */
[----:B------:R-:W-:Y:S01]  /*26e0*/  HADD2.F32 R51, -RZ, R3.H1_H1 ;  /* 0x30000003ff337230 */ /* 0x000fe20000004100 */
[----:B--2---:R-:W-:Y:S02]  /*26f0*/  LOP3.LUT R4, R21, 0xf000f, RZ, 0xc0, !PT ;  /* 0x000f000f15047812 */ /* 0x004fe400078ec0ff */
[----:B------:R-:W-:Y:S02]  /*2700*/  LOP3.LUT R26, R22, 0xf000f, RZ, 0xc0, !PT ;  /* 0x000f000f161a7812 */ /* 0x000fe400078ec0ff */
[----:B------:R-:W-:Y:S02]  /*2710*/  LOP3.LUT R4, R4, 0x64006400, RZ, 0xfc, !PT ;  /* 0x6400640004047812 */ /* 0x000fe400078efcff */
[----:B------:R-:W-:-:S02]  /*2720*/  LOP3.LUT R26, R26, 0x64006400, RZ, 0xfc, !PT ;  /* 0x640064001a1a7812 */ /* 0x000fc400078efcff */
[C---:B------:R-:W-:Y:S02]  /*2730*/  LOP3.LUT R0, R20.reuse, 0xf000f, RZ, 0xc0, !PT ;  /* 0x000f000f14007812 */ /* 0x040fe400078ec0ff */
[----:B------:R-:W-:Y:S01]  /*2740*/  LOP3.LUT R29, R20, 0xf000f0, RZ, 0xc0, !PT ;  /* 0x00f000f0141d7812 */ /* 0x000fe200078ec0ff */
[----:B------:R-:W-:Y:S01]  /*2750*/  HADD2 R26, R26, -1032, -1032 ;  /* 0xe408e4081a1a7430 */ /* 0x000fe20000000000 */
[----:B------:R-:W-:Y:S02]  /*2760*/  SHF.R.U32.HI R32, RZ, 0x8, R20 ;  /* 0x00000008ff207819 */ /* 0x000fe40000011614 */
[----:B------:R-:W-:Y:S02]  /*2770*/  LOP3.LUT R20, R21, 0xf000f0, RZ, 0xc0, !PT ;  /* 0x00f000f015147812 */ /* 0x000fe400078ec0ff */
[----:B------:R-:W-:Y:S01]  /*2780*/  SHF.R.U32.HI R33, RZ, 0x8, R21 ;  /* 0x00000008ff217819 */ /* 0x000fe20000011615 */
[----:B------:R-:W-:Y:S01]  /*2790*/  HADD2.F32 R21, -RZ, R2.H0_H0 ;  /* 0x20000002ff157230 */ /* 0x000fe20000004100 */
[----:B------:R-:W-:Y:S01]  /*27a0*/  LOP3.LUT R35, R22, 0xf000f0, RZ, 0xc0, !PT ;  /* 0x00f000f016237812 */ /* 0x000fe200078ec0ff */
[----:B------:R-:W-:Y:S01]  /*27b0*/  HADD2.F32 R43, -RZ, R26.H1_H1 ;  /* 0x3000001aff2b7230 */ /* 0x000fe20000004100 */
[----:B------:R-:W-:Y:S01]  /*27c0*/  SHF.R.U32.HI R49, RZ, 0x8, R22 ;  /* 0x00000008ff317819 */ /* 0x000fe20000011616 */
[----:B------:R-:W-:-:S02]  /*27d0*/  HADD2.F32 R22, -RZ, R2.H1_H1 ;  /* 0x30000002ff167230 */ /* 0x000fc40000004100 */
[----:B------:R-:W-:Y:S01]  /*27e0*/  HADD2 R2, R4, -1032, -1032 ;  /* 0xe408e40804027430 */ /* 0x000fe20000000000 */
[----:B------:R-:W-:Y:S02]  /*27f0*/  LOP3.LUT R0, R0, 0x64006400, RZ, 0xfc, !PT ;  /* 0x6400640000007812 */ /* 0x000fe400078efcff */
[C---:B------:R-:W-:Y:S02]  /*2800*/  LOP3.LUT R34, R23.reuse, 0xf000f, RZ, 0xc0, !PT ;  /* 0x000f000f17227812 */ /* 0x040fe400078ec0ff */
[--C-:B------:R-:W-:Y:S02]  /*2810*/  HADD2.F32 R3, -RZ, R2.reuse.H0_H0 ;  /* 0x20000002ff037230 */ /* 0x100fe40000004100 */
[----:B------:R-:W-:Y:S02]  /*2820*/  HADD2 R0, R0, -1032, -1032 ;  /* 0xe408e40800007430 */ /* 0x000fe40000000000 */
[----:B------:R-:W-:Y:S01]  /*2830*/  HADD2.F32 R44, -RZ, R2.H1_H1 ;  /* 0x30000002ff2c7230 */ /* 0x000fe20000004100 */
[----:B------:R-:W-:Y:S01]  /*2840*/  LOP3.LUT R36, R23, 0xf000f0, RZ, 0xc0, !PT ;  /* 0x00f000f017247812 */ /* 0x000fe200078ec0ff */
[----:B------:R-:W-:Y:S01]  /*2850*/  HADD2.F32 R2, -RZ, R26.H0_H0 ;  /* 0x2000001aff027230 */ /* 0x000fe20000004100 */
[----:B------:R-:W-:Y:S01]  /*2860*/  SHF.R.U32.HI R50, RZ, 0x8, R23 ;  /* 0x00000008ff327819 */ /* 0x000fe20000011617 */
[----:B------:R-:W0:Y:S01]  /*2870*/  LDS.64 R26, [UR4+0x18] ;  /* 0x00001804ff1a7984 */ /* 0x000e220008000a00 */
        /* <DEDUP_REMOVED lines=20> */
[----:B------:R-:W-:Y:S02]  /*29c0*/  HADD2.F32 R40, -RZ, R23.H0_H0 ;  /* 0x20000017ff287230 */ /* 0x000fe40000004100 */
[C---:B------:R-:W-:Y:S01]  /*29d0*/  FFMA.FTZ R54, R22.reuse, R44, R35 ;  /* 0x0000002c16367223 */ /* 0x040fe20000010023 */
[--C-:B------:R-:W-:Y:S02]  /*29e0*/  HADD2.F32 R39, -RZ, R29.reuse.H0_H0 ;  /* 0x2000001dff277230 */ /* 0x100fe40000004100 */
[C---:B------:R-:W-:Y:S01]  /*29f0*/  FFMA.FTZ R46, R22.reuse, R43, R46 ;  /* 0x0000002b162e7223 */ /* 0x040fe2000001002e */
[----:B------:R-:W-:Y:S02]  /*2a00*/  HADD2.F32 R38, -RZ, R20.H0_H0 ;  /* 0x20000014ff267230 */ /* 0x000fe40000004100 */
[----:B------:R-:W-:Y:S01]  /*2a10*/  FFMA.FTZ R21, R22, R42, R21 ;  /* 0x0000002a16157223 */ /* 0x000fe20000010015 */
[----:B------:R-:W-:Y:S01]  /*2a20*/  HADD2.F32 R35, -RZ, R29.H1_H1 ;  /* 0x3000001dff237230 */ /* 0x000fe20000004100 */
[----:B------:R-:W-:Y:S01]  /*2a30*/  LOP3.LUT R29, R50, 0xf000f, RZ, 0xc0, !PT ;  /* 0x000f000f321d7812 */ /* 0x000fe200078ec0ff */
        /* <DEDUP_REMOVED lines=16> */
[----:B------:R-:W-:Y:S01]  /*2b40*/  HADD2 R46, R29, -1032, -1032 ;  /* 0xe408e4081d2e7430 */ /* 0x000fe20000000000 */
[----:B------:R-:W-:Y:S01]  /*2b50*/  LOP3.LUT R23, R23, 0x64006400, RZ, 0xfc, !PT ;  /* 0x6400640017177812 */ /* 0x000fe200078efcff */
[----:B------:R-:W-:-:S02]  /*2b60*/  HADD2 R20, R21, -1032, -1032 ;  /* 0xe408e40815147430 */ /* 0x000fc40000000000 */
[----:B------:R-:W-:Y:S01]  /*2b70*/  FFMA.FTZ R52, R37, R51, R52 ;  /* 0x0000003325347223 */ /* 0x000fe20000010034 */
[----:B------:R-:W-:Y:S02]  /*2b80*/  HADD2 R48, R22, -1032, -1032 ;  /* 0xe408e40816307430 */ /* 0x000fe40000000000 */
[----:B------:R-:W-:Y:S02]  /*2b90*/  HADD2.F32 R21, -RZ, R46.H0_H0 ;  /* 0x2000002eff157230 */ /* 0x000fe40000004100 */
[----:B------:R-:W-:Y:S02]  /*2ba0*/  HADD2 R47, R23, -1032, -1032 ;  /* 0xe408e408172f7430 */ /* 0x000fe40000000000 */
[----:B------:R-:W-:Y:S02]  /*2bb0*/  HADD2.F32 R29, -RZ, R20.H0_H0 ;  /* 0x20000014ff1d7230 */ /* 0x000fe40000004100 */
[----:B------:R-:W-:Y:S01]  /*2bc0*/  FFMA.FTZ R55, R51, R36, R54 ;  /* 0x0000002433377223 */ /* 0x000fe20000010036 */
[----:B------:R-:W-:-:S02]  /*2bd0*/  HADD2.F32 R23, -RZ, R48.H0_H0 ;  /* 0x20000030ff177230 */ /* 0x000fc40000004100 */
[C---:B------:R-:W-:Y:S01]  /*2be0*/  FFMA.FTZ R51, R56.reuse, R21, R60 ;  /* 0x0000001538337223 */ /* 0x040fe2000001003c */
[--C-:B------:R-:W-:Y:S02]  /*2bf0*/  HADD2.F32 R22, -RZ, R47.reuse.H0_H0 ;  /* 0x2000002fff167230 */ /* 0x100fe40000004100 */
[----:B------:R-:W-:Y:S01]  /*2c00*/  FFMA.FTZ R65, R29, R56, R52 ;  /* 0x000000381d417223 */ /* 0x000fe20000010034 */
[----:B------:R-:W-:Y:S02]  /*2c10*/  HADD2.F32 R53, -RZ, R26.H1_H1 ;  /* 0x3000001aff357230 */ /* 0x000fe40000004100 */
[C---:B------:R-:W-:Y:S01]  /*2c20*/  FFMA.FTZ R54, R56.reuse, R23, R55 ;  /* 0x0000001738367223 */ /* 0x040fe20000010037 */
[----:B------:R-:W-:Y:S02]  /*2c30*/  HADD2.F32 R46, -RZ, R46.H1_H1 ;  /* 0x3000002eff2e7230 */ /* 0x000fe40000004100 */
[----:B------:R-:W-:Y:S01]  /*2c40*/  FFMA.FTZ R52, R56, R22, R61 ;  /* 0x0000001638347223 */ /* 0x000fe2000001003d */
[----:B------:R-:W-:Y:S01]  /*2c50*/  HADD2.F32 R48, -RZ, R48.H1_H1 ;  /* 0x30000030ff307230 */ /* 0x000fe20000004100 */
[----:B------:R-:W-:Y:S01]  /*2c60*/  LOP3.LUT R32, R32, 0xf000f0, RZ, 0xc0, !PT ;  /* 0x00f000f020207812 */ /* 0x000fe200078ec0ff */
[----:B------:R-:W-:-:S02]  /*2c70*/  HADD2.F32 R47, -RZ, R47.H1_H1 ;  /* 0x3000002fff2f7230 */ /* 0x000fc40000004100 */
[----:B------:R-:W-:Y:S01]  /*2c80*/  FFMA.FTZ R60, R53, R46, R51 ;  /* 0x0000002e353c7223 */ /* 0x000fe20000010033 */
[----:B------:R-:W-:Y:S01]  /*2c90*/  LOP3.LUT R33, R33, 0xf000f0, RZ, 0xc0, !PT ;  /* 0x00f000f021217812 */ /* 0x000fe200078ec0ff */
[----:B------:R-:W-:Y:S01]  /*2ca0*/  FFMA.FTZ R26, R53, R48, R54 ;  /* 0x00000030351a7223 */ /* 0x000fe20000010036 */
[----:B------:R-:W-:Y:S01]  /*2cb0*/  LOP3.LUT R49, R49, 0xf000f0, RZ, 0xc0, !PT ;  /* 0x00f000f031317812 */ /* 0x000fe200078ec0ff */
[----:B------:R-:W-:Y:S01]  /*2cc0*/  FFMA.FTZ R63, R53, R47, R52 ;  /* 0x0000002f353f7223 */ /* 0x000fe20000010034 */
[----:B------:R-:W-:Y:S01]  /*2cd0*/  LOP3.LUT R51, R50, 0xf000f0, RZ, 0xc0, !PT ;  /* 0x00f000f032337812 */ /* 0x000fe200078ec0ff */
[----:B------:R-:W-:Y:S01]  /*2ce0*/  HADD2.F32 R20, -RZ, R20.H1_H1 ;  /* 0x30000014ff147230 */ /* 0x000fe20000004100 */
[----:B------:R-:W-:Y:S01]  /*2cf0*/  LOP3.LUT R32, R32, 0x64006400, RZ, 0xfc, !PT ;  /* 0x6400640020207812 */ /* 0x000fe200078efcff */
[----:B------:R-:W-:Y:S01]  /*2d00*/  HADD2.F32 R61, -RZ, R27.H1_H1 ;  /* 0x3000001bff3d7230 */ /* 0x000fe20000004100 */
[----:B------:R-:W-:Y:S02]  /*2d10*/  LOP3.LUT R52, R33, 0x64006400, RZ, 0xfc, !PT ;  /* 0x6400640021347812 */ /* 0x000fe400078efcff */
[----:B------:R-:W-:Y:S01]  /*2d20*/  LOP3.LUT R50, R49, 0x64006400, RZ, 0xfc, !PT ;  /* 0x6400640031327812 */ /* 0x000fe200078efcff */
[-C--:B------:R-:W-:Y:S01]  /*2d30*/  HFMA2 R32, R32, R57.reuse.H0_H0, -72, -72 ;  /* 0xd480d48020207431 */ /* 0x080fe20000040039 */
[----:B------:R-:W-:Y:S01]  /*2d40*/  LOP3.LUT R54, R51, 0x64006400, RZ, 0xfc, !PT ;  /* 0x6400640033367812 */ /* 0x000fe200078efcff */
[----:B------:R-:W-:-:S02]  /*2d50*/  HFMA2 R52, R52, R57.H0_H0, -72, -72 ;  /* 0xd480d48034347431 */ /* 0x000fc40000040039 */
[----:B------:R-:W-:Y:S01]  /*2d60*/  FFMA.FTZ R65, R20, R53, R65 ;  /* 0x0000003514417223 */ /* 0x000fe20000010041 */
[-C--:B------:R-:W-:Y:S02]  /*2d70*/  HFMA2 R51, R50, R57.reuse.H0_H0, -72, -72 ;  /* 0xd480d48032337431 */ /* 0x080fe40000040039 */
[----:B------:R-:W-:Y:S02]  /*2d80*/  HADD2.F32 R53, -RZ, R27.H0_H0 ;  /* 0x2000001bff357230 */ /* 0x000fe40000004100 */
[----:B------:R-:W-:Y:S02]  /*2d90*/  HFMA2 R33, R54, R57.H0_H0, -72, -72 ;  /* 0xd480d48036217431 */ /* 0x000fe40000040039 */
[----:B------:R-:W-:Y:S02]  /*2da0*/  HADD2.F32 R56, -RZ, R32.H0_H0 ;  /* 0x20000020ff387230 */ /* 0x000fe40000004100 */
        /* <DEDUP_REMOVED lines=49> */
[----:B------:R-:W-:Y:S02]  /*30c0*/  FFMA.FTZ R60, R34, R27, R33 ;  /* 0x0000001b223c7223 */ /* 0x000fe40000010021 */
[----:B------:R-:W0:Y:S02]  /*30d0*/  LDS.64 R26, [UR4+0x58] ;  /* 0x00005804ff1a7984 */ /* 0x000e240008000a00 */
[----:B0-----:R-:W-:-:S02]  /*30e0*/  HADD2.F32 R33, -RZ, R26.H0_H0 ;  /* 0x2000001aff217230 */ /* 0x001fc40000004100 */
[----:B------:R-:W-:-:S03]  /*30f0*/  HADD2.F32 R26, -RZ, R26.H1_H1 ;  /* 0x3000001aff1a7230 */ /* 0x000fc60000004100 */
        /* <DEDUP_REMOVED lines=15> */
[----:B------:R-:W-:-:S02]  /*31f0*/  FFMA.FTZ R62, R53, R27, R62 ;  /* 0x0000001b353e7223 */ /* 0x000fc4000001003e */
[----:B------:R-:W-:Y:S01]  /*3200*/  FFMA.FTZ R32, R52, R27, R33 ;  /* 0x0000001b34207223 */ /* 0x000fe20000010021 */
[----:B------:R-:W-:Y:S01]  /*3210*/  FMUL.FTZ R26, R14, R61 ;  /* 0x0000003d0e1a7220 */ /* 0x000fe20000410000 */
[----:B------:R-:W-:Y:S01]  /*3220*/  FFMA.FTZ R61, R51, R27, R64 ;  /* 0x0000001b333d7223 */ /* 0x000fe20000010040 */
[----:B------:R-:W-:Y:S01]  /*3230*/  FMUL.FTZ R27, R15, R62 ;  /* 0x0000003e0f1b7220 */ /* 0x000fe20000410000 */
[----:B------:R-:W-:Y:S02]  /*3240*/  FMUL.FTZ R32, R17, R32 ;  /* 0x0000002011207220 */ /* 0x000fe40000410000 */
        /* <DEDUP_REMOVED lines=76> */
[--C-:B------:R-:W-:Y:S02]  /*3710*/  HADD2.F32 R3, -RZ, R27.reuse.H0_H0 ;  /* 0x2000001bff037230 */ /* 0x100fe40000004100 */
[-C--:B------:R-:W-:Y:S01]  /*3720*/  FFMA.FTZ R2, R43, R26.reuse, R2 ;  /* 0x0000001a2b027223 */ /* 0x080fe20000010002 */
[----:B------:R-:W-:Y:S02]  /*3730*/  HADD2.F32 R27, -RZ, R27.H1_H1 ;  /* 0x3000001bff1b7230 */ /* 0x000fe40000004100 */
[----:B------:R-:W-:Y:S01]  /*3740*/  FFMA.FTZ R61, R42, R26, R61 ;  /* 0x0000001a2a3d7223 */ /* 0x000fe2000001003d */
[----:B-1----:R-:W-:-:S02]  /*3750*/  HADD2.F32 R0, -RZ, R33.H1_H1 ;  /* 0x30000021ff007230 */ /* 0x002fc40000004100 */
[-C--:B------:R-:W-:Y:S01]  /*3760*/  FFMA.FTZ R2, R39, R3.reuse, R2 ;  /* 0x0000000327027223 */ /* 0x080fe20000010002 */
[-C--:B------:R-:W-:Y:S01]  /*3770*/  FFMA.FTZ R4, R41, R3.reuse, R4 ;  /* 0x0000000329047223 */ /* 0x080fe20000010004 */
[-C--:B------:R-:W-:Y:S01]  /*3780*/  FFMA.FTZ R45, R40, R3.reuse, R45 ;  /* 0x00000003282d7223 */ /* 0x080fe2000001002d */
[----:B------:R-:W-:Y:S01]  /*3790*/  FFMA.FTZ R61, R38, R3, R61 ;  /* 0x00000003263d7223 */ /* 0x000fe2000001003d */
[-C--:B------:R-:W-:Y:S01]  /*37a0*/  FFMA.FTZ R35, R35, R27.reuse, R2 ;  /* 0x0000001b23237223 */ /* 0x080fe20000010002 */
[--C-:B------:R-:W-:Y:S02]  /*37b0*/  HADD2.F32 R2, -RZ, R32.reuse.H0_H0 ;  /* 0x20000020ff027230 */ /* 0x100fe40000004100 */
[-C--:B------:R-:W-:Y:S01]  /*37c0*/  FFMA.FTZ R4, R37, R27.reuse, R4 ;  /* 0x0000001b25047223 */ /* 0x080fe20000010004 */
[-C--:B------:R-:W-:Y:S01]  /*37d0*/  FFMA.FTZ R36, R36, R27.reuse, R45 ;  /* 0x0000001b24247223 */ /* 0x080fe2000001002d */
[----:B------:R-:W-:Y:S01]  /*37e0*/  FFMA.FTZ R34, R34, R27, R61 ;  /* 0x0000001b22227223 */ /* 0x000fe2000001003d */
[----:B------:R-:W-:-:S02]  /*37f0*/  HADD2.F32 R3, -RZ, R32.H1_H1 ;  /* 0x30000020ff037230 */ /* 0x000fc40000004100 */
[-C--:B------:R-:W-:Y:S01]  /*3800*/  FFMA.FTZ R29, R29, R2.reuse, R4 ;  /* 0x000000021d1d7223 */ /* 0x080fe20000010004 */
[-C--:B------:R-:W-:Y:S01]  /*3810*/  FFMA.FTZ R23, R23, R2.reuse, R36 ;  /* 0x0000000217177223 */ /* 0x080fe20000010024 */
[-C--:B------:R-:W-:Y:S01]  /*3820*/  FFMA.FTZ R22, R22, R2.reuse, R35 ;  /* 0x0000000216167223 */ /* 0x080fe20000010023 */
[----:B------:R-:W-:Y:S02]  /*3830*/  HADD2.F32 R27, -RZ, R33.H0_H0 ;  /* 0x20000021ff1b7230 */ /* 0x000fe40000004100 */
        /* <DEDUP_REMOVED lines=25> */
.L_x_783:
[----:B------:R-:W-:Y:S01]  /*39d0*/  IMAD.WIDE R58, R18, 0x4, R58 ;  /* 0x00000004123a7825 */ /* 0x000fe200078e023a */
[----:B------:R-:W0:Y:S04]  /*39e0*/  LDS.64 R2, [UR4+0x20] ;  /* 0x00002004ff027984 */ /* 0x000e280008000a00 */
[----:B------:R-:W2:Y:S01]  /*39f0*/  LDG.E.128.CONSTANT R20, desc[UR6][R58.64] ;  /* 0x000000063a147981 */ /* 0x000ea2000c1e9d00 */
[--C-:B0-----:R-:W-:Y:S02]  /*3a00*/  HADD2.F32 R53, -RZ, R3.reuse.H0_H0 ;  /* 0x20000003ff357230 */ /* 0x101fe40000004100 */
[----:B------:R-:W-:Y:S01]  /*3a10*/  HADD2.F32 R51, -RZ, R3.H1_H1 ;  /* 0x30000003ff337230 */ /* 0x000fe20000004100 */
[----:B--2---:R-:W-:Y:S02]  /*3a20*/  LOP3.LUT R4, R21, 0xf000f, RZ, 0xc0, !PT ;  /* 0x000f000f15047812 */ /* 0x004fe400078ec0ff */
[----:B------:R-:W-:-:S02]  /*3a30*/  LOP3.LUT R26, R22, 0xf000f, RZ, 0xc0, !PT ;  /* 0x000f000f161a7812 */ /* 0x000fc400078ec0ff */
[----:B------:R-:W-:Y:S02]  /*3a40*/  LOP3.LUT R4, R4, 0x64006400, RZ, 0xfc, !PT ;  /* 0x6400640004047812 */ /* 0x000fe400078efcff */
[----:B------:R-:W-:Y:S02]  /*3a50*/  LOP3.LUT R26, R26, 0x64006400, RZ, 0xfc, !PT ;  /* 0x640064001a1a7812 */ /* 0x000fe400078efcff */
[C---:B------:R-:W-:Y:S02]  /*3a60*/  LOP3.LUT R0, R20.reuse, 0xf000f, RZ, 0xc0, !PT ;  /* 0x000f000f14007812 */ /* 0x040fe400078ec0ff */
[----:B------:R-:W-:Y:S01]  /*3a70*/  LOP3.LUT R29, R20, 0xf000f0, RZ, 0xc0, !PT ;  /* 0x00f000f0141d7812 */ /* 0x000fe200078ec0ff */
[----:B------:R-:W-:Y:S01]  /*3a80*/  HADD2 R26, R26, -1032, -1032 ;  /* 0xe408e4081a1a7430 */ /* 0x000fe20000000000 */
[----:B------:R-:W-:Y:S02]  /*3a90*/  SHF.R.U32.HI R32, RZ, 0x8, R20 ;  /* 0x00000008ff207819 */ /* 0x000fe40000011614 */
[----:B------:R-:W-:-:S02]  /*3aa0*/  LOP3.LUT R20, R21, 0xf000f0, RZ, 0xc0, !PT ;  /* 0x00f000f015147812 */ /* 0x000fc400078ec0ff */
[----:B------:R-:W-:Y:S01]  /*3ab0*/  SHF.R.U32.HI R33, RZ, 0x8, R21 ;  /* 0x00000008ff217819 */ /* 0x000fe20000011615 */
[----:B------:R-:W-:Y:S01]  /*3ac0*/  HADD2.F32 R21, -RZ, R2.H0_H0 ;  /* 0x20000002ff157230 */ /* 0x000fe20000004100 */
[----:B------:R-:W-:Y:S01]  /*3ad0*/  LOP3.LUT R35, R22, 0xf000f0, RZ, 0xc0, !PT ;  /* 0x00f000f016237812 */ /* 0x000fe200078ec0ff */
[----:B------:R-:W-:Y:S01]  /*3ae0*/  HADD2.F32 R43, -RZ, R26.H1_H1 ;  /* 0x3000001aff2b7230 */ /* 0x000fe20000004100 */
[----:B------:R-:W-:Y:S01]  /*3af0*/  SHF.R.U32.HI R49, RZ, 0x8, R22 ;  /* 0x00000008ff317819 */ /* 0x000fe20000011616 */
[----:B------:R-:W-:Y:S02]  /*3b00*/  HADD2.F32 R22, -RZ, R2.H1_H1 ;  /* 0x30000002ff167230 */ /* 0x000fe40000004100 */
[----:B------:R-:W-:Y:S01]  /*3b10*/  HADD2 R2, R4, -1032, -1032 ;  /* 0xe408e40804027430 */ /* 0x000fe20000000000 */
[----:B------:R-:W-:Y:S02]  /*3b20*/  LOP3.LUT R0, R0, 0x64006400, RZ, 0xfc, !PT ;  /* 0x6400640000007812 */ /* 0x000fe400078efcff */
[----:B------:R-:W-:-:S02]  /*3b30*/  LOP3.LUT R34, R23, 0xf000f, RZ, 0xc0, !PT ;  /* 0x000f000f17227812 */ /* 0x000fc400078ec0ff */
        /* <DEDUP_REMOVED lines=74> */
[----:B------:R-:W-:Y:S02]  /*3fe0*/  HADD2.F32 R46, -RZ, R46.H1_H1 ;  /* 0x3000002eff2e7230 */ /* 0x000fe40000004100 */
[C---:B------:R-:W-:Y:S01]  /*3ff0*/  FFMA.FTZ R63, R51.reuse, R48, R52 ;  /* 0x00000030333f7223 */ /* 0x040fe20000010034 */
[----:B------:R-:W-:Y:S01]  /*4000*/  LOP3.LUT R26, R32, 0x64006400, RZ, 0xfc, !PT ;  /* 0x64006400201a7812 */ /* 0x000fe200078efcff */
[----:B------:R-:W-:Y:S01]  /*4010*/  FFMA.FTZ R62, R51, R47, R62 ;  /* 0x0000002f333e7223 */ /* 0x000fe2000001003e */
[----:B------:R-:W-:Y:S01]  /*4020*/  LOP3.LUT R52, R49, 0x64006400, RZ, 0xfc, !PT ;  /* 0x6400640031347812 */ /* 0x000fe200078efcff */
[----:B------:R-:W-:Y:S01]  /*4030*/  FFMA.FTZ R53, R51, R46, R53 ;  /* 0x0000002e33357223 */ /* 0x000fe20000010035 */
[----:B------:R-:W-:Y:S01]  /*4040*/  LOP3.LUT R51, R50, 0xf000f0, RZ, 0xc0, !PT ;  /* 0x00f000f032337812 */ /* 0x000fe200078ec0ff */
[-C--:B------:R-:W-:Y:S01]  /*4050*/  HFMA2 R26, R26, R57.reuse.H0_H0, -72, -72 ;  /* 0xd480d4801a1a7431 */ /* 0x080fe20000040039 */
[----:B------:R-:W-:Y:S01]  /*4060*/  LOP3.LUT R50, R33, 0x64006400, RZ, 0xfc, !PT ;  /* 0x6400640021327812 */ /* 0x000fe200078efcff */
[----:B------:R-:W-:Y:S01]  /*4070*/  HFMA2 R52, R52, R57.H0_H0, -72, -72 ;  /* 0xd480d48034347431 */ /* 0x000fe20000040039 */
[----:B------:R-:W-:Y:S01]  /*4080*/  LOP3.LUT R54, R51, 0x64006400, RZ, 0xfc, !PT ;  /* 0x6400640033367812 */ /* 0x000fe200078efcff */
[----:B------:R-:W-:-:S02]  /*4090*/  HADD2.F32 R32, -RZ, R27.H0_H0 ;  /* 0x2000001bff207230 */ /* 0x000fc40000004100 */
        /* <DEDUP_REMOVED lines=11> */
[----:B------:R-:W-:Y:S01]  /*4150*/  FFMA.FTZ R32, R32, R50, R53 ;  /* 0x0000003220207223 */ /* 0x000fe20000010035 */
[----:B------:R-:W-:Y:S02]  /*4160*/  HADD2.F32 R51, -RZ, R51.H1_H1 ;  /* 0x30000033ff337230 */ /* 0x000fe40000004100 */
[----:B------:R-:W-:Y:S01]  /*4170*/  FFMA.FTZ R53, R55, R61, R60 ;  /* 0x0000003d37357223 */ /* 0x000fe2000001003c */
[----:B------:R-:W-:-:S02]  /*4180*/  HADD2.F32 R52, -RZ, R52.H1_H1 ;  /* 0x30000034ff347230 */ /* 0x000fc40000004100 */
[C---:B------:R-:W-:Y:S01]  /*4190*/  FFMA.FTZ R26, R61.reuse, R51, R26 ;  /* 0x000000333d1a7223 */ /* 0x040fe2000001001a */
[----:B------:R-:W-:Y:S01]  /*41a0*/  FMUL.FTZ R60, R14, R53 ;  /* 0x000000350e3c7220 */ /* 0x000fe20000410000 */
[----:B------:R-:W-:Y:S02]  /*41b0*/  HADD2.F32 R53, -RZ, R33.H1_H1 ;  /* 0x30000021ff357230 */ /* 0x000fe40000004100 */
[----:B------:R-:W-:Y:S01]  /*41c0*/  FFMA.FTZ R27, R61, R52, R27 ;  /* 0x000000343d1b7223 */ /* 0x000fe2000001001b */
[----:B------:R-:W-:Y:S01]  /*41d0*/  FMUL.FTZ R26, R15, R26 ;  /* 0x0000001a0f1a7220 */ /* 0x000fe20000410000 */
[----:B------:R-:W-:Y:S01]  /*41e0*/  F2FP.F16.F32.PACK_AB R60, RZ, R60 ;  /* 0x0000003cff3c723e */ /* 0x000fe200000000ff */
[----:B------:R-:W-:Y:S01]  /*41f0*/  FFMA.FTZ R32, R61, R53, R32 ;  /* 0x000000353d207223 */ /* 0x000fe20000010020 */
[----:B------:R-:W-:Y:S02]  /*4200*/  FMUL.FTZ R27, R16, R27 ;  /* 0x0000001b101b7220 */ /* 0x000fe40000410000 */
[----:B------:R-:W-:Y:S01]  /*4210*/  F2FP.F16.F32.PACK_AB R26, RZ, R26 ;  /* 0x0000001aff1a723e */ /* 0x000fe200000000ff */
[----:B------:R-:W-:Y:S01]  /*4220*/  FMUL.FTZ R32, R17, R32 ;  /* 0x0000002011207220 */ /* 0x000fe20000410000 */
[----:B------:R-:W-:Y:S01]  /*4230*/  HADD2 R19, R60.H0_H0, R19.H0_H0 ;  /* 0x200000133c137230 */ /* 0x000fe20000000800 */
[----:B------:R-:W-:-:S02]  /*4240*/  F2FP.F16.F32.PACK_AB R27, RZ, R27 ;  /* 0x0000001bff1b723e */ /* 0x000fc400000000ff */
[----:B------:R-:W-:Y:S01]  /*4250*/  HADD2 R26, R26.H0_H0, R31.H0_H0 ;  /* 0x2000001f1a1a7230 */ /* 0x000fe20000000800 */
[----:B------:R-:W-:Y:S02]  /*4260*/  F2FP.F16.F32.PACK_AB R32, RZ, R32 ;  /* 0x00000020ff20723e */ /* 0x000fe400000000ff */
[----:B------:R-:W-:-:S03]  /*4270*/  HADD2 R27, R27.H0_H0, R30.H0_H0 ;  /* 0x2000001e1b1b7230 */ /* 0x000fc60000000800 */
        /* <DEDUP_REMOVED lines=141> */
[----:B------:R-:W-:Y:S02]  /*4b50*/  HADD2.F32 R31, -RZ, R33.H0_H0 ;  /* 0x20000021ff1f7230 */ /* 0x000fe40000004100 */
        /* <DEDUP_REMOVED lines=26> */
.L_x_784:
[----:B------:R-:W-:Y:S01]  /*4d00*/  IMAD.WIDE R20, R18, 0x4, R58 ;  /* 0x0000000412147825 */ /* 0x000fe200078e023a */
[----:B------:R-:W0:Y:S05]  /*4d10*/  LDS.64 R2, [UR4+0x30] ;  /* 0x00003004ff027984 */ /* 0x000e2a0008000a00 */
[----:B------:R-:W2:Y:S01]  /*4d20*/  LDG.E.128.CONSTANT R20, desc[UR6][R20.64] ;  /* 0x0000000614147981 */ /* 0x000ea2000c1e9d00 */
[----:B------:R-:W-:Y:S02]  /*4d30*/  PRMT R19, R19, 0x5410, R26 ;  /* 0x0000541013137816 */ /* 0x000fe4000000001a */
[----:B------:R-:W-:Y:S01]  /*4d40*/  PRMT R27, R27, 0x5410, R28 ;  /* 0x000054101b1b7816 */ /* 0x000fe2000000001c */
[----:B0-----:R-:W-:-:S02]  /*4d50*/  HADD2.F32 R34, -RZ, R3.H0_H0 ;  /* 0x20000003ff227230 */ /* 0x001fc40000004100 */
[----:B------:R-:W-:Y:S01]  /*4d60*/  HADD2.F32 R51, -RZ, R3.H1_H1 ;  /* 0x30000003ff337230 */ /* 0x000fe20000004100 */
[----:B--2---:R-:W-:Y:S02]  /*4d70*/  LOP3.LUT R0, R20, 0xf000f, RZ, 0xc0, !PT ;  /* 0x000f000f14007812 */ /* 0x004fe400078ec0ff */
[----:B------:R-:W-:Y:S02]  /*4d80*/  LOP3.LUT R4, R21, 0xf000f, RZ, 0xc0, !PT ;  /* 0x000f000f15047812 */ /* 0x000fe400078ec0ff */
[----:B------:R-:W-:Y:S02]  /*4d90*/  LOP3.LUT R0, R0, 0x64006400, RZ, 0xfc, !PT ;  /* 0x6400640000007812 */ /* 0x000fe400078efcff */
[C---:B------:R-:W-:Y:S02]  /*4da0*/  LOP3.LUT R30, R22.reuse, 0xf000f, RZ, 0xc0, !PT ;  /* 0x000f000f161e7812 */ /* 0x040fe400078ec0ff */
[----:B------:R-:W-:Y:S01]  /*4db0*/  LOP3.LUT R33, R22, 0xf000f0, RZ, 0xc0, !PT ;  /* 0x00f000f016217812 */ /* 0x000fe200078ec0ff */
[----:B------:R-:W-:Y:S01]  /*4dc0*/  HADD2 R0, R0, -1032, -1032 ;  /* 0xe408e40800007430 */ /* 0x000fe20000000000 */
[----:B------:R-:W-:-:S02]  /*4dd0*/  SHF.R.U32.HI R52, RZ, 0x8, R22 ;  /* 0x00000008ff347819 */ /* 0x000fc40000011616 */
[----:B------:R-:W-:Y:S02]  /*4de0*/  LOP3.LUT R22, R23, 0xf000f, RZ, 0xc0, !PT ;  /* 0x000f000f17167812 */ /* 0x000fe400078ec0ff */
[----:B------:R-:W-:Y:S01]  /*4df0*/  LOP3.LUT R4, R4, 0x64006400, RZ, 0xfc, !PT ;  /* 0x6400640004047812 */ /* 0x000fe200078efcff */
[----:B------:R-:W-:Y:S01]  /*4e00*/  HADD2.F32 R39, -RZ, R0.H1_H1 ;  /* 0x30000000ff277230 */ /* 0x000fe20000004100 */
[----:B------:R-:W-:Y:S02]  /*4e10*/  LOP3.LUT R30, R30, 0x64006400, RZ, 0xfc, !PT ;  /* 0x640064001e1e7812 */ /* 0x000fe400078efcff */
[----:B------:R-:W-:Y:S02]  /*4e20*/  LOP3.LUT R29, R20, 0xf000f0, RZ, 0xc0, !PT ;  /* 0x00f000f0141d7812 */ /* 0x000fe400078ec0ff */
[----:B------:R-:W-:Y:S01]  /*4e30*/  SHF.R.U32.HI R46, RZ, 0x8, R20 ;  /* 0x00000008ff2e7819 */ /* 0x000fe20000011614 */
[----:B------:R-:W-:Y:S01]  /*4e40*/  HADD2.F32 R20, -RZ, R2.H1_H1 ;  /* 0x30000002ff147230 */ /* 0x000fe20000004100 */
[----:B------:R-:W-:-:S02]  /*4e50*/  LOP3.LUT R32, R21, 0xf000f0, RZ, 0xc0, !PT ;  /* 0x00f000f015207812 */ /* 0x000fc400078ec0ff */
[----:B------:R-:W-:Y:S01]  /*4e60*/  SHF.R.U32.HI R48, RZ, 0x8, R21 ;  /* 0x00000008ff307819 */ /* 0x000fe20000011615 */
[----:B------:R-:W-:Y:S01]  /*4e70*/  HADD2.F32 R21, -RZ, R2.H0_H0 ;  /* 0x20000002ff157230 */ /* 0x000fe20000004100 */
[----:B------:R-:W-:Y:S01]  /*4e80*/  LOP3.LUT R22, R22, 0x64006400, RZ, 0xfc, !PT ;  /* 0x6400640016167812 */ /* 0x000fe200078efcff */
[----:B------:R-:W-:Y:S02]  /*4e90*/  HADD2 R2, R4, -1032, -1032 ;  /* 0xe408e40804027430 */ /* 0x000fe40000000000 */
[----:B------:R-:W-:Y:S01]  /*4ea0*/  HADD2.F32 R4, -RZ, R0.H0_H0 ;  /* 0x20000000ff047230 */ /* 0x000fe20000004100 */
[----:B------:R-:W-:Y:S01]  /*4eb0*/  LOP3.LUT R18, R23, 0xf000f0, RZ, 0xc0, !PT ;  /* 0x00f000f017127812 */ /* 0x000fe200078ec0ff */
[----:B------:R-:W-:Y:S01]  /*4ec0*/  HADD2 R0, R30, -1032, -1032 ;  /* 0xe408e4081e007430 */ /* 0x000fe20000000000 */
[----:B------:R-:W-:Y:S01]  /*4ed0*/  SHF.R.U32.HI R53, RZ, 0x8, R23 ;  /* 0x00000008ff357819 */ /* 0x000fe20000011617 */
[----:B------:R-:W-:Y:S01]  /*4ee0*/  HADD2 R23, R22, -1032, -1032 ;  /* 0xe408e40816177430 */ /* 0x000fe20000000000 */
[----:B------:R-:W0:Y:S01]  /*4ef0*/  LDS.64 R30, [UR4+0x38] ;  /* 0x00003804ff1e7984 */ /* 0x000e220008000a00 */
        /* <DEDUP_REMOVED lines=10> */
[----:B------:R-:W-:Y:S02]  /*4fa0*/  HADD2.F32 R36, -RZ, R23.H1_H1 ;  /* 0x30000017ff247230 */ /* 0x000fe40000004100 */
[C---:B------:R-:W-:Y:S01]  /*4fb0*/  FFMA.FTZ R23, R21.reuse, R3, RZ ;  /* 0x0000000315177223 */ /* 0x040fe200000100ff */
[C---:B------:R-:W-:Y:S01]  /*4fc0*/  FFMA.FTZ R44, R21.reuse, R2, RZ ;  /* 0x00000002152c7223 */ /* 0x040fe200000100ff */
[----:B------:R-:W-:Y:S01]  /*4fd0*/  FFMA.FTZ R21, R21, R0, RZ ;  /* 0x0000000015157223 */ /* 0x000fe200000100ff */
[----:B------:R-:W-:Y:S01]  /*4fe0*/  LOP3.LUT R18, R18, 0x64006400, RZ, 0xfc, !PT ;  /* 0x6400640012127812 */ /* 0x000fe200078efcff */
[----:B------:R-:W-:Y:S01]  /*4ff0*/  FFMA.FTZ R42, R39, R20, R22 ;  /* 0x00000014272a7223 */ /* 0x000fe20000010016 */
[C---:B------:R-:W-:Y:S01]  /*5000*/  FFMA.FTZ R41, R20.reuse, R38, R23 ;  /* 0x0000002614297223 */ /* 0x040fe20000010017 */
[C---:B------:R-:W-:Y:S01]  /*5010*/  FFMA.FTZ R43, R20.reuse, R37, R44 ;  /* 0x00000025142b7223 */ /* 0x040fe2000001002c */
[----:B------:R-:W-:Y:S01]  /*5020*/  FFMA.FTZ R45, R20, R36, R21 ;  /* 0x00000024142d7223 */ /* 0x000fe20000010015 */
[----:B------:R-:W-:-:S02]  /*5030*/  HFMA2 R20, R32, R57.H0_H0, -72, -72 ;  /* 0xd480d48020147431 */ /* 0x000fc40000040039 */
[--C-:B------:R-:W-:Y:S02]  /*5040*/  HADD2.F32 R33, -RZ, R29.reuse.H0_H0 ;  /* 0x2000001dff217230 */ /* 0x100fe40000004100 */
[-C--:B------:R-:W-:Y:S02]  /*5050*/  HFMA2 R40, R40, R57.reuse.H0_H0, -72, -72 ;  /* 0xd480d48028287431 */ /* 0x080fe40000040039 */
[----:B------:R-:W-:Y:S02]  /*5060*/  HADD2.F32 R32, -RZ, R29.H1_H1 ;  /* 0x3000001dff207230 */ /* 0x000fe40000004100 */
[----:B------:R-:W-:Y:S02]  /*5070*/  HFMA2 R18, R18, R57.H0_H0, -72, -72 ;  /* 0xd480d48012127431 */ /* 0x000fe40000040039 */
[--C-:B------:R-:W-:Y:S02]  /*5080*/  HADD2.F32 R29, -RZ, R20.reuse.H0_H0 ;  /* 0x20000014ff1d7230 */ /* 0x100fe40000004100 */
[----:B------:R-:W-:Y:S01]  /*5090*/  FFMA.FTZ R35, R33, R34, R42 ;  /* 0x0000002221237223 */ /* 0x000fe2000001002a */
[----:B------:R-:W-:-:S02]  /*50a0*/  HADD2.F32 R23, -RZ, R20.H1_H1 ;  /* 0x30000014ff177230 */ /* 0x000fc40000004100 */
[----:B------:R-:W-:Y:S02]  /*50b0*/  HADD2.F32 R22, -RZ, R40.H0_H0 ;  /* 0x20000028ff167230 */ /* 0x000fe40000004100 */
[----:B------:R-:W-:Y:S01]  /*50c0*/  FFMA.FTZ R58, R34, R29, R41 ;  /* 0x0000001d223a7223 */ /* 0x000fe20000010029 */
[----:B------:R-:W-:Y:S02]  /*50d0*/  HADD2.F32 R20, -RZ, R18.H0_H0 ;  /* 0x20000012ff147230 */ /* 0x000fe40000004100 */
[----:B------:R-:W-:Y:S01]  /*50e0*/  FFMA.FTZ R50, R32, R51, R35 ;  /* 0x0000003320327223 */ /* 0x000fe20000010023 */
[----:B------:R-:W-:Y:S02]  /*50f0*/  HADD2.F32 R21, -RZ, R40.H1_H1 ;  /* 0x30000028ff157230 */ /* 0x000fe40000004100 */
        /* <DEDUP_REMOVED lines=8> */
[C---:B------:R-:W-:Y:S01]  /*5180*/  FFMA.FTZ R56, R51.reuse, R21, R56 ;  /* 0x0000001533387223 */ /* 0x040fe20000010038 */
[----:B------:R-:W-:Y:S01]  /*5190*/  LOP3.LUT R55, R34, 0x64006400, RZ, 0xfc, !PT ;  /* 0x6400640022377812 */ /* 0x000fe200078efcff */
[----:B------:R-:W-:Y:S01]  /*51a0*/  FFMA.FTZ R51, R51, R18, R45 ;  /* 0x0000001233337223 */ /* 0x000fe2000001002d */
[----:B------:R-:W-:Y:S01]  /*51b0*/  LOP3.LUT R35, R35, 0x64006400, RZ, 0xfc, !PT ;  /* 0x6400640023237812 */ /* 0x000fe200078efcff */
[----:B0-----:R-:W-:Y:S01]  /*51c0*/  HADD2.F32 R45, -RZ, R30.H0_H0 ;  /* 0x2000001eff2d7230 */ /* 0x001fe20000004100 */
        /* <DEDUP_REMOVED lines=19> */
[C---:B------:R-:W-:Y:S01]  /*5300*/  FFMA.FTZ R49, R45.reuse, R42, R58 ;  /* 0x0000002a2d317223 */ /* 0x040fe2000001003a */
[C---:B------:R-:W-:Y:S01]  /*5310*/  FFMA.FTZ R56, R45.reuse, R41, R56 ;  /* 0x000000292d387223 */ /* 0x040fe20000010038 */
[----:B------:R-:W-:Y:S01]  /*5320*/  FFMA.FTZ R51, R45, R40, R51 ;  /* 0x000000282d337223 */ /* 0x000fe20000010033 */
[----:B------:R-:W-:-:S02]  /*5330*/  HADD2.F32 R34, -RZ, R30.H1_H1 ;  /* 0x3000001eff227230 */ /* 0x000fc40000004100 */
[-C--:B------:R-:W-:Y:S02]  /*5340*/  HFMA2 R53, R46, R57.reuse.H0_H0, -72, -72 ;  /* 0xd480d4802e357431 */ /* 0x080fe40000040039 */
[----:B------:R-:W-:Y:S02]  /*5350*/  HADD2.F32 R45, -RZ, R55.H1_H1 ;  /* 0x30000037ff2d7230 */ /* 0x000fe40000004100 */
[-C--:B------:R-:W-:Y:S02]  /*5360*/  HFMA2 R58, R48, R57.reuse.H0_H0, -72, -72 ;  /* 0xd480d480303a7431 */ /* 0x080fe40000040039 */
[--C-:B------:R-:W-:Y:S02]  /*5370*/  HADD2.F32 R35, -RZ, R31.reuse.H0_H0 ;  /* 0x2000001fff237230 */ /* 0x100fe40000004100 */
[----:B------:R-:W-:Y:S02]  /*5380*/  HFMA2 R55, R52, R57.H0_H0, -72, -72 ;  /* 0xd480d48034377431 */ /* 0x000fe40000040039 */
[----:B------:R-:W-:-:S02]  /*5390*/  HADD2.F32 R30, -RZ, R31.H1_H1 ;  /* 0x3000001fff1e7230 */ /* 0x000fc40000004100 */
[----:B------:R-:W-:Y:S02]  /*53a0*/  HFMA2 R57, R60, R57.H0_H0, -72, -72 ;  /* 0xd480d4803c397431 */ /* 0x000fe40000040039 */
[----:B------:R-:W-:Y:S02]  /*53b0*/  HADD2.F32 R44, -RZ, R44.H1_H1 ;  /* 0x3000002cff2c7230 */ /* 0x000fe40000004100 */
[----:B------:R-:W-:Y:S01]  /*53c0*/  FFMA.FTZ R59, R45, R34, R50 ;  /* 0x000000222d3b7223 */ /* 0x000fe20000010032 */
[----:B------:R-:W-:Y:S02]  /*53d0*/  HADD2.F32 R31, -RZ, R54.H1_H1 ;  /* 0x30000036ff1f7230 */ /* 0x000fe40000004100 */
[----:B------:R-:W-:Y:S02]  /*53e0*/  HADD2.F32 R48, -RZ, R47.H1_H1 ;  /* 0x3000002fff307230 */ /* 0x000fe40000004100 */
[----:B------:R-:W-:Y:S01]  /*53f0*/  FFMA.FTZ R50, R34, R44, R49 ;  /* 0x0000002c22327223 */ /* 0x000fe20000010031 */
[----:B------:R-:W-:-:S02]  /*5400*/  HADD2.F32 R54, -RZ, R53.H0_H0 ;  /* 0x20000035ff367230 */ /* 0x000fc40000004100 */
[C---:B------:R-:W-:Y:S01]  /*5410*/  FFMA.FTZ R60, R34.reuse, R31, R56 ;  /* 0x0000001f223c7223 */ /* 0x040fe20000010038 */
[----:B------:R-:W-:Y:S02]  /*5420*/  HADD2.F32 R52, -RZ, R58.H0_H0 ;  /* 0x2000003aff347230 */ /* 0x000fe40000004100 */
[----:B------:R-:W-:Y:S01]  /*5430*/  FFMA.FTZ R51, R34, R48, R51 ;  /* 0x0000003022337223 */ /* 0x000fe20000010033 */
[----:B------:R-:W-:Y:S02]  /*5440*/  HADD2.F32 R47, -RZ, R55.H0_H0 ;  /* 0x20000037ff2f7230 */ /* 0x000fe40000004100 */
[----:B------:R-:W-:Y:S01]  /*5450*/  FFMA.FTZ R56, R54, R35, R59 ;  /* 0x0000002336387223 */ /* 0x000fe2000001003b */
[----:B------:R-:W-:Y:S02]  /*5460*/  HADD2.F32 R46, -RZ, R57.H0_H0 ;  /* 0x20000039ff2e7230 */ /* 0x000fe40000004100 */
        /* <DEDUP_REMOVED lines=8> */
[C---:B------:R-:W-:Y:S01]  /*54f0*/  FFMA.FTZ R57, R30.reuse, R49, R34 ;  /* 0x000000311e397223 */ /* 0x040fe20000010022 */
[----:B------:R-:W-:Y:S01]  /*5500*/  FFMA.FTZ R56, R30, R51, R59 ;  /* 0x000000331e387223 */ /* 0x000fe2000001003b */
[----:B------:R-:W-:Y:S01]  /*5510*/  FMUL.FTZ R55, R14, R55 ;  /* 0x000000370e377220 */ /* 0x000fe20000410000 */
[----:B------:R-:W-:Y:S01]  /*5520*/  FFMA.FTZ R30, R30, R50, R35 ;  /* 0x000000321e1e7223 */ /* 0x000fe20000010023 */
[----:B------:R-:W-:Y:S01]  /*5530*/  FMUL.FTZ R57, R16, R57 ;  /* 0x0000003910397220 */ /* 0x000fe20000410000 */
[----:B------:R-:W-:-:S02]  /*5540*/  FMUL.FTZ R56, R15, R56 ;  /* 0x000000380f387220 */ /* 0x000fc40000410000 */
[----:B------:R-:W-:Y:S01]  /*5550*/  FMUL.FTZ R30, R17, R30 ;  /* 0x0000001e111e7220 */ /* 0x000fe20000410000 */
        /* <DEDUP_REMOVED lines=175> */
.L_x_781:
[----:B------:R-:W0:Y:S01]  /*6050*/  LDC R3, c[0x0][0x23c] ;  /* 0x00008f00ff037b82 */ /* 0x000e220000000800 */
[----:B------:R-:W-:Y:S01]  /*6060*/  IADD3 R5, R5, 0x20, RZ ;  /* 0x0000002005057810 */ /* 0x000fe20007ffe0ff */
[----:B------:R-:W-:-:S03]  /*6070*/  UIADD3 UR4, UR4, 0x40, URZ ;  /* 0x0000004004047890 */ /* 0x000fc6000fffe03f */
[C---:B------:R-:W-:Y:S02]  /*6080*/  ISETP.GE.AND P0, PT, R5.reuse, UR5, PT ;  /* 0x0000000505007c0c */ /* 0x040fe4000bf06270 */
[----:B------:R-:W-:Y:S01]  /*6090*/  ISETP.LT.AND P2, PT, R5, R6, PT ;  /* 0x000000060500720c */ /* 0x000fe20003f41270 */
[----:B0-----:R-:W-:-:S12]  /*60a0*/  IMAD.WIDE R24, R3, 0x10, R24 ;  /* 0x0000001003187825 */ /* 0x001fd800078e0218 */
[----:B------:R-:W-:Y:S05]  /*60b0*/  @!P0 BRA P2, `(.L_x_785) ;  /* 0xffffffb000a08947 */ /* 0x000fea000103ffff */
.L_x_780:
        /* <DEDUP_REMOVED lines=17> */
.L_x_789:
[----:B------:R-:W0:Y:S02]  /*61d0*/  LDS R4, [R0] ;  /* 0x0000000000047984 */ /* 0x000e240000000800 */
[----:B0-----:R-:W-:-:S10]  /*61e0*/  HFMA2.MMA R5, R4, 1, 1, R30 ;  /* 0x3c003c0004057835 */ /* 0x001fd4000000001e */
[----:B------:R-:W0:Y:S02]  /*61f0*/  ATOMS.CAST.SPIN R5, [R0], R4, R5 ;  /* 0x000000040005738d */ /* 0x000e240001800005 */
[----:B0-----:R-:W-:-:S13]  /*6200*/  ISETP.EQ.U32.AND P0, PT, R5, 0x1, PT ;  /* 0x000000010500780c */ /* 0x001fda0003f02070 */
[----:B------:R-:W-:Y:S05]  /*6210*/  @!P0 BRA `(.L_x_789) ;  /* 0xfffffffc00ec8947 */ /* 0x000fea000383ffff */
[----:B------:R-:W-:Y:S05]  /*6220*/  BRA `(.L_x_787) ;  /* 0x00000000000c7947 */ /* 0x000fea0003800000 */
.L_x_788:
[----:B------:R-:W2:Y:S02]  /*6230*/  LD.E R0, desc[UR6][R14.64] ;  /* 0x000000060e007980 */ /* 0x000ea4000c101900 */
[----:B--2---:R-:W-:-:S05]  /*6240*/  IADD3 R5, R30, R0, RZ ;  /* 0x000000001e057210 */ /* 0x004fca0007ffe0ff */
[----:B------:R0:W-:Y:S02]  /*6250*/  ST.E desc[UR6][R14.64], R5 ;  /* 0x000000050e007985 */ /* 0x0001e4000c101906 */
.L_x_787:
[----:B------:R-:W-:Y:S05]  /*6260*/  BSYNC B0 ;  /* 0x0000000000007941 */ /* 0x000fea0003800000 */
.L_x_786:
[----:B------:R1:W-:Y:S01]  /*6270*/  ATOM.E.ADD.F16x2.RN.STRONG.GPU P0, RZ, desc[UR6][R14.64+0x4], R28 ;  /* 0x0000041c0eff79a2 */ /* 0x0003e2000810e1c6 */
[----:B------:R-:W-:Y:S04]  /*6280*/  BSSY B0, `(.L_x_790) ;  /* 0x000000f000007945 */ /* 0x000fe80003800000 */
[----:B-1----:R-:W-:Y:S05]  /*6290*/  @P0 BRA `(.L_x_791) ;  /* 0x0000000000340947 */ /* 0x002fea0003800000 */
[----:B------:R-:W1:Y:S02]  /*62a0*/  QSPC.E.S P0, RZ, [R14+0x4] ;  /* 0x000004000eff73aa */ /* 0x000e640000000500 */
[----:B-1----:R-:W-:Y:S05]  /*62b0*/  @!P0 BRA `(.L_x_792) ;  /* 0x0000000000208947 */ /* 0x002fea0003800000 */
[----:B------:R-:W-:-:S04]  /*62c0*/  MOV R4, R14 ;  /* 0x0000000e00047202 */ /* 0x000fc80000000f00 */
[----:B------:R-:W-:-:S07]  /*62d0*/  MOV R0, R4 ;  /* 0x0000000400007202 */ /* 0x000fce0000000f00 */
.L_x_793:
[----:B------:R-:W0:Y:S02]  /*62e0*/  LDS R4, [R0+0x4] ;  /* 0x0000040000047984 */ /* 0x000e240000000800 */
[----:B0-----:R-:W-:-:S06]  /*62f0*/  HADD2 R5, R4, R28 ;  /* 0x0000001c04057230 */ /* 0x001fcc0000000000 */
[----:B------:R-:W0:Y:S02]  /*6300*/  ATOMS.CAST.SPIN R5, [R0+0x4], R4, R5 ;  /* 0x000004040005738d */ /* 0x000e240001800005 */
[----:B0-----:R-:W-:-:S13]  /*6310*/  ISETP.EQ.U32.AND P0, PT, R5, 0x1, PT ;  /* 0x000000010500780c */ /* 0x001fda0003f02070 */
[----:B------:R-:W-:Y:S05]  /*6320*/  @!P0 BRA `(.L_x_793) ;  /* 0xfffffffc00ec8947 */ /* 0x000fea000383ffff */
[----:B------:R-:W-:Y:S05]  /*6330*/  BRA `(.L_x_791) ;  /* 0x00000000000c7947 */ /* 0x000fea0003800000 */
.L_x_792:
[----:B------:R-:W0:Y:S02]  /*6340*/  LD.E R0, desc[UR6][R14.64+0x4] ;  /* 0x000004060e007980 */ /* 0x000e24000c101900 */
[----:B0-----:R-:W-:-:S05]  /*6350*/  IADD3 R5, R28, R0, RZ ;  /* 0x000000001c057210 */ /* 0x001fca0007ffe0ff */
[----:B------:R1:W-:Y:S02]  /*6360*/  ST.E desc[UR6][R14.64+0x4], R5 ;  /* 0x000004050e007985 */ /* 0x0003e4000c101906 */
.L_x_791:
[----:B------:R-:W-:Y:S05]  /*6370*/  BSYNC B0 ;  /* 0x0000000000007941 */ /* 0x000fea0003800000 */
.L_x_790:
        /* <DEDUP_REMOVED lines=10> */
.L_x_797:
[----:B------:R-:W0:Y:S02]  /*6420*/  LDS R4, [R0] ;  /* 0x0000000000047984 */ /* 0x000e240000000800 */
[----:B0-----:R-:W-:-:S10]  /*6430*/  HFMA2.MMA R5, R4, 1, 1, R13 ;  /* 0x3c003c0004057835 */ /* 0x001fd4000000000d */
[----:B------:R-:W0:Y:S02]  /*6440*/  ATOMS.CAST.SPIN R5, [R0], R4, R5 ;  /* 0x000000040005738d */ /* 0x000e240001800005 */
[----:B0-----:R-:W-:-:S13]  /*6450*/  ISETP.EQ.U32.AND P0, PT, R5, 0x1, PT ;  /* 0x000000010500780c */ /* 0x001fda0003f02070 */
[----:B------:R-:W-:Y:S05]  /*6460*/  @!P0 BRA `(.L_x_797) ;  /* 0xfffffffc00ec8947 */ /* 0x000fea000383ffff */
[----:B------:R-:W-:Y:S05]  /*6470*/  BRA `(.L_x_795) ;  /* 0x00000000000c7947 */ /* 0x000fea0003800000 */
.L_x_796:
[----:B------:R-:W2:Y:S02]  /*6480*/  LD.E R0, desc[UR6][R14.64] ;  /* 0x000000060e007980 */ /* 0x000ea4000c101900 */
[----:B--2---:R-:W-:-:S05]  /*6490*/  IADD3 R5, R13, R0, RZ ;  /* 0x000000000d057210 */ /* 0x004fca0007ffe0ff */
[----:B------:R0:W-:Y:S02]  /*64a0*/  ST.E desc[UR6][R14.64], R5 ;  /* 0x000000050e007985 */ /* 0x0001e4000c101906 */
.L_x_795:
[----:B------:R-:W-:Y:S05]  /*64b0*/  BSYNC B0 ;  /* 0x0000000000007941 */ /* 0x000fea0003800000 */
.L_x_794:
[----:B------:R1:W-:Y:S01]  /*64c0*/  ATOM.E.ADD.F16x2.RN.STRONG.GPU P0, RZ, desc[UR6][R14.64+0x4], R12 ;  /* 0x0000040c0eff79a2 */ /* 0x0003e2000810e1c6 */
[----:B------:R-:W-:Y:S04]  /*64d0*/  BSSY B0, `(.L_x_798) ;  /* 0x000000f000007945 */ /* 0x000fe80003800000 */
[----:B-1----:R-:W-:Y:S05]  /*64e0*/  @P0 BRA `(.L_x_799) ;  /* 0x0000000000340947 */ /* 0x002fea0003800000 */
[----:B------:R-:W1:Y:S02]  /*64f0*/  QSPC.E.S P0, RZ, [R14+0x4] ;  /* 0x000004000eff73aa */ /* 0x000e640000000500 */
[----:B-1----:R-:W-:Y:S05]  /*6500*/  @!P0 BRA `(.L_x_800) ;  /* 0x0000000000208947 */ /* 0x002fea0003800000 */
[----:B------:R-:W-:-:S04]  /*6510*/  MOV R4, R14 ;  /* 0x0000000e00047202 */ /* 0x000fc80000000f00 */
[----:B------:R-:W-:-:S07]  /*6520*/  MOV R0, R4 ;  /* 0x0000000400007202 */ /* 0x000fce0000000f00 */
.L_x_801:
[----:B------:R-:W0:Y:S02]  /*6530*/  LDS R4, [R0+0x4] ;  /* 0x0000040000047984 */ /* 0x000e240000000800 */
[----:B0-----:R-:W-:-:S06]  /*6540*/  HADD2 R5, R4, R12 ;  /* 0x0000000c04057230 */ /* 0x001fcc0000000000 */
[----:B------:R-:W0:Y:S02]  /*6550*/  ATOMS.CAST.SPIN R5, [R0+0x4], R4, R5 ;  /* 0x000004040005738d */ /* 0x000e240001800005 */
[----:B0-----:R-:W-:-:S13]  /*6560*/  ISETP.EQ.U32.AND P0, PT, R5, 0x1, PT ;  /* 0x000000010500780c */ /* 0x001fda0003f02070 */
[----:B------:R-:W-:Y:S05]  /*6570*/  @!P0 BRA `(.L_x_801) ;  /* 0xfffffffc00ec8947 */ /* 0x000fea000383ffff */
[----:B------:R-:W-:Y:S05]  /*6580*/  BRA `(.L_x_799) ;  /* 0x00000000000c7947 */ /* 0x000fea0003800000 */
.L_x_800:
[----:B------:R-:W0:Y:S02]  /*6590*/  LD.E R0, desc[UR6][R14.64+0x4] ;  /* 0x000004060e007980 */ /* 0x000e24000c101900 */
[----:B0-----:R-:W-:-:S05]  /*65a0*/  IADD3 R5, R12, R0, RZ ;  /* 0x000000000c057210 */ /* 0x001fca0007ffe0ff */
[----:B------:R1:W-:Y:S02]  /*65b0*/  ST.E desc[UR6][R14.64+0x4], R5 ;  /* 0x000004050e007985 */ /* 0x0003e4000c101906 */
.L_x_799:
[----:B------:R-:W-:Y:S05]  /*65c0*/  BSYNC B0 ;  /* 0x0000000000007941 */ /* 0x000fea0003800000 */
.L_x_798:
        /* <DEDUP_REMOVED lines=10> */
.L_x_805:
[----:B------:R-:W0:Y:S02]  /*6670*/  LDS R4, [R0] ;  /* 0x0000000000047984 */ /* 0x000e240000000800 */
[----:B0-----:R-:W-:-:S10]  /*6680*/  HFMA2.MMA R5, R4, 1, 1, R11 ;  /* 0x3c003c0004057835 */ /* 0x001fd4000000000b */
[----:B------:R-:W0:Y:S02]  /*6690*/  ATOMS.CAST.SPIN R5, [R0], R4, R5 ;  /* 0x000000040005738d */ /* 0x000e240001800005 */
[----:B0-----:R-:W-:-:S13]  /*66a0*/  ISETP.EQ.U32.AND P0, PT, R5, 0x1, PT ;  /* 0x000000010500780c */ /* 0x001fda0003f02070 */
[----:B------:R-:W-:Y:S05]  /*66b0*/  @!P0 BRA `(.L_x_805) ;  /* 0xfffffffc00ec8947 */ /* 0x000fea000383ffff */
[----:B------:R-:W-:Y:S05]  /*66c0*/  BRA `(.L_x_803) ;  /* 0x00000000000c7947 */ /* 0x000fea0003800000 */
.L_x_804:
[----:B------:R-:W2:Y:S02]  /*66d0*/  LD.E R0, desc[UR6][R14.64] ;  /* 0x000000060e007980 */ /* 0x000ea4000c101900 */
[----:B--2---:R-:W-:-:S05]  /*66e0*/  IADD3 R5, R11, R0, RZ ;  /* 0x000000000b057210 */ /* 0x004fca0007ffe0ff */
[----:B------:R0:W-:Y:S02]  /*66f0*/  ST.E desc[UR6][R14.64], R5 ;  /* 0x000000050e007985 */ /* 0x0001e4000c101906 */
.L_x_803:
[----:B------:R-:W-:Y:S05]  /*6700*/  BSYNC B0 ;  /* 0x0000000000007941 */ /* 0x000fea0003800000 */
.L_x_802:
[----:B------:R1:W-:Y:S01]  /*6710*/  ATOM.E.ADD.F16x2.RN.STRONG.GPU P0, RZ, desc[UR6][R14.64+0x4], R10 ;  /* 0x0000040a0eff79a2 */ /* 0x0003e2000810e1c6 */
[----:B------:R-:W-:Y:S04]  /*6720*/  BSSY B0, `(.L_x_806) ;  /* 0x000000f000007945 */ /* 0x000fe80003800000 */
[----:B-1----:R-:W-:Y:S05]  /*6730*/  @P0 BRA `(.L_x_807) ;  /* 0x0000000000340947 */ /* 0x002fea0003800000 */
[----:B------:R-:W1:Y:S02]  /*6740*/  QSPC.E.S P0, RZ, [R14+0x4] ;  /* 0x000004000eff73aa */ /* 0x000e640000000500 */
[----:B-1----:R-:W-:Y:S05]  /*6750*/  @!P0 BRA `(.L_x_808) ;  /* 0x0000000000208947 */ /* 0x002fea0003800000 */
[----:B------:R-:W-:-:S04]  /*6760*/  MOV R4, R14 ;  /* 0x0000000e00047202 */ /* 0x000fc80000000f00 */
[----:B------:R-:W-:-:S07]  /*6770*/  MOV R0, R4 ;  /* 0x0000000400007202 */ /* 0x000fce0000000f00 */
.L_x_809:
[----:B------:R-:W0:Y:S02]  /*6780*/  LDS R4, [R0+0x4] ;  /* 0x0000040000047984 */ /* 0x000e240000000800 */
[----:B0-----:R-:W-:-:S06]  /*6790*/  HADD2 R5, R4, R10 ;  /* 0x0000000a04057230 */ /* 0x001fcc0000000000 */
[----:B------:R-:W0:Y:S02]  /*67a0*/  ATOMS.CAST.SPIN R5, [R0+0x4], R4, R5 ;  /* 0x000004040005738d */ /* 0x000e240001800005 */
[----:B0-----:R-:W-:-:S13]  /*67b0*/  ISETP.EQ.U32.AND P0, PT, R5, 0x1, PT ;  /* 0x000000010500780c */ /* 0x001fda0003f02070 */
[----:B------:R-:W-:Y:S05]  /*67c0*/  @!P0 BRA `(.L_x_809) ;  /* 0xfffffffc00ec8947 */ /* 0x000fea000383ffff */
[----:B------:R-:W-:Y:S05]  /*67d0*/  BRA `(.L_x_807) ;  /* 0x00000000000c7947 */ /* 0x000fea0003800000 */
.L_x_808:
[----:B------:R-:W0:Y:S02]  /*67e0*/  LD.E R0, desc[UR6][R14.64+0x4] ;  /* 0x000004060e007980 */ /* 0x000e24000c101900 */
[----:B0-----:R-:W-:-:S05]  /*67f0*/  IADD3 R5, R10, R0, RZ ;  /* 0x000000000a057210 */ /* 0x001fca0007ffe0ff */
[----:B------:R1:W-:Y:S02]  /*6800*/  ST.E desc[UR6][R14.64+0x4], R5 ;  /* 0x000004050e007985 */ /* 0x0003e4000c101906 */
.L_x_807:
[----:B------:R-:W-:Y:S05]  /*6810*/  BSYNC B0 ;  /* 0x0000000000007941 */ /* 0x000fea0003800000 */
.L_x_806:
        /* <DEDUP_REMOVED lines=10> */
.L_x_813:
[----:B------:R-:W0:Y:S02]  /*68c0*/  LDS R2, [R0] ;  /* 0x0000000000027984 */ /* 0x000e240000000800 */
[----:B0-----:R-:W-:-:S10]  /*68d0*/  HFMA2.MMA R3, R2, 1, 1, R9 ;  /* 0x3c003c0002037835 */ /* 0x001fd40000000009 */
[----:B------:R-:W0:Y:S02]  /*68e0*/  ATOMS.CAST.SPIN R3, [R0], R2, R3 ;  /* 0x000000020003738d */ /* 0x000e240001800003 */
[----:B0-----:R-:W-:-:S13]  /*68f0*/  ISETP.EQ.U32.AND P0, PT, R3, 0x1, PT ;  /* 0x000000010300780c */ /* 0x001fda0003f02070 */
[----:B------:R-:W-:Y:S05]  /*6900*/  @!P0 BRA `(.L_x_813) ;  /* 0xfffffffc00ec8947 */ /* 0x000fea000383ffff */
[----:B------:R-:W-:Y:S05]  /*6910*/  BRA `(.L_x_811) ;  /* 0x00000000000c7947 */ /* 0x000fea0003800000 */
.L_x_812:
[----:B------:R-:W2:Y:S02]  /*6920*/  LD.E R0, desc[UR6][R14.64] ;  /* 0x000000060e007980 */ /* 0x000ea4000c101900 */
[----:B--2---:R-:W-:-:S05]  /*6930*/  IADD3 R3, R9, R0, RZ ;  /* 0x0000000009037210 */ /* 0x004fca0007ffe0ff */
[----:B------:R0:W-:Y:S02]  /*6940*/  ST.E desc[UR6][R14.64], R3 ;  /* 0x000000030e007985 */ /* 0x0001e4000c101906 */
.L_x_811:
[----:B------:R-:W-:Y:S05]  /*6950*/  BSYNC B0 ;  /* 0x0000000000007941 */ /* 0x000fea0003800000 */
.L_x_810:
[----:B------:R1:W-:Y:S02]  /*6960*/  ATOM.E.ADD.F16x2.RN.STRONG.GPU P0, RZ, desc[UR6][R14.64+0x4], R8 ;  /* 0x000004080eff79a2 */ /* 0x0003e4000810e1c6 */
[----:B-1----:R-:W-:Y:S05]  /*6970*/  @P0 EXIT ;  /* 0x000000000000094d */ /* 0x002fea0003800000 */
[----:B------:R-:W1:Y:S02]  /*6980*/  QSPC.E.S P0, RZ, [R14+0x4] ;  /* 0x000004000eff73aa */ /* 0x000e640000000500 */
[----:B-1----:R-:W-:Y:S05]  /*6990*/  @!P0 BRA `(.L_x_814) ;  /* 0x0000000000208947 */ /* 0x002fea0003800000 */
[----:B------:R-:W-:-:S04]  /*69a0*/  MOV R2, R14 ;  /* 0x0000000e00027202 */ /* 0x000fc80000000f00 */
[----:B------:R-:W-:-:S07]  /*69b0*/  MOV R0, R2 ;  /* 0x0000000200007202 */ /* 0x000fce0000000f00 */
.L_x_815:
[----:B------:R-:W0:Y:S02]  /*69c0*/  LDS R2, [R0+0x4] ;  /* 0x0000040000027984 */ /* 0x000e240000000800 */
[----:B0-----:R-:W-:-:S06]  /*69d0*/  HADD2 R3, R2, R8 ;  /* 0x0000000802037230 */ /* 0x001fcc0000000000 */
[----:B------:R-:W0:Y:S02]  /*69e0*/  ATOMS.CAST.SPIN R3, [R0+0x4], R2, R3 ;  /* 0x000004020003738d */ /* 0x000e240001800003 */
[----:B0-----:R-:W-:-:S13]  /*69f0*/  ISETP.EQ.U32.AND P0, PT, R3, 0x1, PT ;  /* 0x000000010300780c */ /* 0x001fda0003f02070 */
[----:B------:R-:W-:Y:S05]  /*6a00*/  @!P0 BRA `(.L_x_815) ;  /* 0xfffffffc00ec8947 */ /* 0x000fea000383ffff */
[----:B------:R-:W-:Y:S05]  /*6a10*/  EXIT ;  /* 0x000000000000794d */ /* 0x000fea0003800000 */
.L_x_814:
[----:B------:R-:W0:Y:S02]  /*6a20*/  LD.E R0, desc[UR6][R14.64+0x4] ;  /* 0x000004060e007980 */ /* 0x000e24000c101900 */
[----:B0-----:R-:W-:-:S05]  /*6a30*/  IADD3 R3, R8, R0, RZ ;  /* 0x0000000008037210 */ /* 0x001fca0007ffe0ff */
[----:B------:R-:W-:Y:S01]  /*6a40*/  ST.E desc[UR6][R14.64+0x4], R3 ;  /* 0x000004030e007985 */ /* 0x000fe2000c101906 */
[----:B------:R-:W-:Y:S05]  /*6a50*/  EXIT ;  /* 0x000000000000794d */ /* 0x000fea0003800000 */
.L_x_816:
        /* <DEDUP_REMOVED lines=10> */
.L_x_3223:


//--------------------- .text._Z23gemm_half_q_half_kernelILi4ELi12ELb0ELb0ELi32EEvPK6__halfPKjS4_S2_PS0_iiiiPKtS7_iiiiiibS2_i --------------------------
	.section	.text._Z23gemm_half_q_half_kernelILi4ELi12ELb0ELb0ELi32EEvPK6__halfPKjS4_S2_PS0_iiiiPKtS7_iiiiiibS2_i,"ax",@progbits
	.align	128
        .global         _Z23gemm_half_q_half_kernelILi4ELi12ELb0ELb0ELi32EEvPK6__halfPKjS4_S2_PS0_iiiiPKtS7_iiiiiibS2_i
        .type           _Z23gemm_half_q_half_kernelILi4ELi12ELb0ELb0ELi32EEvPK6__halfPKjS4_S2_PS0_iiiiPKtS7_iiiiiibS2_i,@function
        .size           _Z23gemm_half_q_half_kernelILi4ELi12ELb0ELb0ELi32EEvPK6__halfPKjS4_S2_PS0_iiiiPKtS7_iiiiiibS2_i,(.L_x_3224 - _Z23gemm_half_q_half_kernelILi4ELi12ELb0ELb0ELi32EEvPK6__halfPKjS4_S2_PS0_iiiiPKtS7_iiiiiibS2_i)
        .other          _Z23gemm_half_q_half_kernelILi4ELi12ELb0ELb0ELi32EEvPK6__halfPKjS4_S2_PS0_iiiiPKtS7_iiiiiibS2_i,@"STO_CUDA_ENTRY STV_DEFAULT"
_Z23gemm_half_q_half_kernelILi4ELi12ELb0ELb0ELi32EEvPK6__halfPKjS4_S2_PS0_iiiiPKtS7_iiiiiibS2_i:
.text._Z23gemm_half_q_half_kernelILi4ELi12ELb0ELb0ELi32EEvPK6__halfPKjS4_S2_PS0_iiiiPKtS7_iiiiiibS2_i:
        /* <DEDUP_REMOVED lines=37> */
.L_x_821:
        /* <DEDUP_REMOVED lines=37> */
.L_x_820:
        /* <DEDUP_REMOVED lines=12> */
[C---:B------:R-:W-:Y:S02]  /*0560*/  LEA R6, P0, R11.reuse, UR4, 0x1 ;  /* 0x000000040b067c11 */ /* 0x040fe4000f8008ff */
        /* <DEDUP_REMOVED lines=11> */
.L_x_822:
        /* <DEDUP_REMOVED lines=14> */
.L_x_819:
        /* <DEDUP_REMOVED lines=10> */
.L_x_824:
        /* <DEDUP_REMOVED lines=37> */
.L_x_823:
        /* <DEDUP_REMOVED lines=24> */
.L_x_825:
        /* <DEDUP_REMOVED lines=13> */
.L_x_818:
[----:B------:R-:W-:Y:S05]  /*0c40*/  BSYNC B0 ;  /* 0x0000000000007941 */ /* 0x000fea0003800000 */
.L_x_817:
[----:B------:R-:W-:Y:S02]  /*0c50*/  ULDC UR4, c[0x0][0x23c] ;  /* 0x00008f0000047ab9 */ /* 0x000fe40000000800 */
[----:B------:R-:W-:-:S04]  /*0c60*/  MOV R61, UR4 ;  /* 0x00000004003d7c02 */ /* 0x000fc80008000f00 */
[----:B------:R-:W-:-:S13]  /*0c70*/  ISETP.GE.AND P0, PT, R0, R61, PT ;  /* 0x0000003d0000720c */ /* 0x000fda0003f06270 */
[----:B------:R-:W-:Y:S05]  /*0c80*/  @P0 EXIT ;  /* 0x000000000000094d */ /* 0x000fea0003800000 */
[----:B-12---:R-:W1:Y:S02]  /*0c90*/  LDC.U8 R5, c[0x0][0x270] ;  /* 0x00009c00ff057b82 */ /* 0x006e640000000000 */
[----:B-1----:R-:W-:-:S04]  /*0ca0*/  PRMT R5, R5, 0x8880, RZ ;  /* 0x0000888005057816 */ /* 0x002fc800000000ff */
[----:B------:R-:W-:-:S04]  /*0cb0*/  ISETP.NE.AND P0, PT, R5, RZ, PT ;  /* 0x000000ff0500720c */ /* 0x000fc80003f05270 */
[----:B------:R-:W-:-:S04]  /*0cc0*/  ISETP.NE.OR P0, PT, R2, RZ, !P0 ;  /* 0x000000ff0200720c */ /* 0x000fc80004705670 */
[----:B------:R-:W-:-:S13]  /*0cd0*/  ISETP.LT.OR P0, PT, R4, 0x1, P0 ;  /* 0x000000010400780c */ /* 0x000fda0000701670 */
[----:B------:R-:W-:Y:S05]  /*0ce0*/  @P0 BRA `(.L_x_826) ;  /* 0x0000000000b80947 */ /* 0x000fea0003800000 */
[----:B------:R-:W-:Y:S01]  /*0cf0*/  ISETP.GT.AND P2, PT, R62, 0x3, PT ;  /* 0x000000033e00780c */ /* 0x000fe20003f44270 */
[----:B-----5:R-:W-:Y:S01]  /*0d00*/  HFMA2.MMA R14, -RZ, RZ, 0, 0 ;  /* 0x00000000ff0e7435 */ /* 0x020fe200000001ff */
[----:B------:R-:W-:-:S11]  /*0d10*/  PLOP3.LUT P0, PT, PT, PT, PT, 0x80, 0x0 ;  /* 0x000000000000781c */ /* 0x000fd60003f0f070 */
[----:B------:R-:W-:Y:S05]  /*0d20*/  @!P2 BRA `(.L_x_827) ;  /* 0x000000000058a947 */ /* 0x000fea0003800000 */
[----:B------:R-:W1:Y:S01]  /*0d30*/  LDC.64 R12, c[0x0][0x230] ;  /* 0x00008c00ff0c7b82 */ /* 0x000e620000000a00 */
[----:B------:R-:W-:Y:S02]  /*0d40*/  PLOP3.LUT P0, PT, PT, PT, PT, 0x8, 0x0 ;  /* 0x000000000000781c */ /* 0x000fe40003f0e170 */
[----:B------:R-:W-:-:S11]  /*0d50*/  IADD3 R15, R62, -0x3, RZ ;  /* 0xfffffffd3e0f7810 */ /* 0x000fd60007ffe0ff */
.L_x_828:
[----:B--2---:R-:W-:Y:S02]  /*0d60*/  LEA R4, R3, R14, 0x2 ;  /* 0x0000000e03047211 */ /* 0x004fe400078e10ff */
[----:B------:R-:W-:Y:S02]  /*0d70*/  IADD3 R14, R14, 0x4, RZ ;  /* 0x000000040e0e7810 */ /* 0x000fe40007ffe0ff */
[C---:B0-----:R-:W-:Y:S01]  /*0d80*/  IADD3 R6, R4.reuse, 0x1, RZ ;  /* 0x0000000104067810 */ /* 0x041fe20007ffe0ff */
[CCC-:B------:R-:W-:Y:S01]  /*0d90*/  IMAD R5, R4.reuse, R61.reuse, R0.reuse ;  /* 0x0000003d04057224 */ /* 0x1c0fe200078e0200 */
[C---:B------:R-:W-:Y:S02]  /*0da0*/  IADD3 R8, R4.reuse, 0x2, RZ ;  /* 0x0000000204087810 */ /* 0x040fe40007ffe0ff */
[----:B------:R-:W-:Y:S01]  /*0db0*/  IADD3 R10, R4, 0x3, RZ ;  /* 0x00000003040a7810 */ /* 0x000fe20007ffe0ff */
[--C-:B------:R-:W-:Y:S01]  /*0dc0*/  IMAD R7, R6, R61, R0.reuse ;  /* 0x0000003d06077224 */ /* 0x100fe200078e0200 */
[----:B------:R-:W-:Y:S01]  /*0dd0*/  ISETP.GE.AND P2, PT, R14, R15, PT ;  /* 0x0000000f0e00720c */ /* 0x000fe20003f46270 */
[----:B------:R-:W-:-:S02]  /*0de0*/  IMAD R9, R8, R61, R0 ;  /* 0x0000003d08097224 */ /* 0x000fc400078e0200 */
[----:B------:R-:W-:Y:S02]  /*0df0*/  IMAD R11, R10, R61, R0 ;  /* 0x0000003d0a0b7224 */ /* 0x000fe400078e0200 */
[----:B-1----:R-:W-:-:S04]  /*0e00*/  IMAD.WIDE R4, R5, 0x2, R12 ;  /* 0x0000000205047825 */ /* 0x002fc800078e020c */
        /* <DEDUP_REMOVED lines=8> */
.L_x_827:
[----:B--2---:R-:W-:-:S04]  /*0e90*/  IADD3 R4, R62, -R14, RZ ;  /* 0x8000000e3e047210 */ /* 0x004fc80007ffe0ff */
[----:B------:R-:W-:-:S13]  /*0ea0*/  ISETP.GT.AND P2, PT, R4, 0x1, PT ;  /* 0x000000010400780c */ /* 0x000fda0003f44270 */
[----:B------:R-:W-:Y:S05]  /*0eb0*/  @!P2 BRA `(.L_x_829) ;  /* 0x00000000002ca947 */ /* 0x000fea0003800000 */
[----:B0-----:R-:W0:Y:S01]  /*0ec0*/  LDC.64 R6, c[0x0][0x230] ;  /* 0x00008c00ff067b82 */ /* 0x001e220000000a00 */
[----:B------:R-:W-:Y:S02]  /*0ed0*/  LEA R4, R3, R14, 0x2 ;  /* 0x0000000e03047211 */ /* 0x000fe400078e10ff */
[----:B------:R-:W-:Y:S02]  /*0ee0*/  PLOP3.LUT P0, PT, PT, PT, PT, 0x8, 0x0 ;  /* 0x000000000000781c */ /* 0x000fe40003f0e170 */
[C---:B------:R-:W-:Y:S01]  /*0ef0*/  IADD3 R8, R4.reuse, 0x1, RZ ;  /* 0x0000000104087810 */ /* 0x040fe20007ffe0ff */
[----:B------:R-:W-:Y:S01]  /*0f00*/  IMAD R5, R4, R61, R0 ;  /* 0x0000003d04057224 */ /* 0x000fe200078e0200 */
[----:B------:R-:W-:-:S03]  /*0f10*/  IADD3 R14, R14, 0x2, RZ ;  /* 0x000000020e0e7810 */ /* 0x000fc60007ffe0ff */
[----:B------:R-:W-:Y:S02]  /*0f20*/  IMAD R9, R8, R61, R0 ;  /* 0x0000003d08097224 */ /* 0x000fe400078e0200 */
[----:B0-----:R-:W-:-:S04]  /*0f30*/  IMAD.WIDE R4, R5, 0x2, R6 ;  /* 0x0000000205047825 */ /* 0x001fc800078e0206 */
[----:B------:R-:W-:Y:S01]  /*0f40*/  IMAD.WIDE R6, R9, 0x2, R6 ;  /* 0x0000000209067825 */ /* 0x000fe200078e0206 */
[----:B------:R1:W-:Y:S04]  /*0f50*/  STG.E.64 desc[UR6][R4.64], RZ ;  /* 0x000000ff04007986 */ /* 0x0003e8000c101b06 */
[----:B------:R1:W-:Y:S02]  /*0f60*/  STG.E.64 desc[UR6][R6.64], RZ ;  /* 0x000000ff06007986 */ /* 0x0003e4000c101b06 */
.L_x_829:
[----:B------:R-:W-:-:S13]  /*0f70*/  ISETP.LT.OR P0, PT, R14, R62, P0 ;  /* 0x0000003e0e00720c */ /* 0x000fda0000701670 */
[----:B-1----:R-:W1:Y:S01]  /*0f80*/  @P0 LDC.64 R4, c[0x0][0x230] ;  /* 0x00008c00ff040b82 */ /* 0x002e620000000a00 */
[----:B------:R-:W-:-:S05]  /*0f90*/  @P0 LEA R3, R3, R14, 0x2 ;  /* 0x0000000e03030211 */ /* 0x000fca00078e10ff */
[----:B------:R-:W-:-:S04]  /*0fa0*/  @P0 IMAD R3, R3, R61, R0 ;  /* 0x0000003d03030224 */ /* 0x000fc800078e0200 */
[----:B-1----:R-:W-:-:S05]  /*0fb0*/  @P0 IMAD.WIDE R4, R3, 0x2, R4 ;  /* 0x0000000203040825 */ /* 0x002fca00078e0204 */
[----:B------:R1:W-:Y:S02]  /*0fc0*/  @P0 STG.E.64 desc[UR6][R4.64], RZ ;  /* 0x000000ff04000986 */ /* 0x0003e4000c101b06 */
.L_x_826:
[----:B------:R-:W2:Y:S08]  /*0fd0*/  LDC R21, c[0x0][0x25c] ;  /* 0x00009700ff157b82 */ /* 0x000eb00000000800 */
[----:B------:R-:W-:Y:S01]  /*0fe0*/  BAR.SYNC.DEFER_BLOCKING 0x0 ;  /* 0x0000000000007b1d */ /* 0x000fe20000010000 */
[----:B------:R-:W-:-:S07]  /*0ff0*/  ISETP.GE.AND P0, PT, R64, R63, PT ;  /* 0x0000003f4000720c */ /* 0x000fce0003f06270 */
[----:B------:R-:W3:Y:S06]  /*1000*/  LDC R23, c[0x0][0x264] ;  /* 0x00009900ff177b82 */ /* 0x000eec0000000800 */
[----:B------:R-:W-:Y:S05]  /*1010*/  @P0 BRA `(.L_x_830) ;  /* 0x0000000000d40947 */ /* 0x000fea0003800000 */
[----:B0-----:R-:W0:Y:S01]  /*1020*/  LDC.64 R8, c[0x0][0x248] ;  /* 0x00009200ff087b82 */ /* 0x001e220000000a00 */
[----:B------:R-:W-:-:S07]  /*1030*/  SHF.L.U32 R3, R2, 0x6, RZ ;  /* 0x0000000602037819 */ /* 0x000fce00000006ff */
[----:B------:R-:W4:Y:S08]  /*1040*/  LDC.64 R10, c[0x0][0x220] ;  /* 0x00008800ff0a7b82 */ /* 0x000f300000000a00 */
[----:B------:R-:W2:Y:S01]  /*1050*/  LDC.64 R12, c[0x0][0x228] ;  /* 0x00008a00ff0c7b82 */ /* 0x000ea20000000a00 */
[----:B0-----:R-:W-:-:S05]  /*1060*/  IMAD.WIDE R2, R3, 0x2, R8 ;  /* 0x0000000203027825 */ /* 0x001fca00078e0208 */
[----:B-----5:R0:W5:Y:S01]  /*1070*/  LDG.E.U16.CONSTANT R14, desc[UR6][R2.64] ;  /* 0x00000006020e7981 */ /* 0x020162000c1e9500 */
[----:B-1----:R-:W-:Y:S01]  /*1080*/  SHF.R.S32.HI R5, RZ, 0x1f, R0 ;  /* 0x0000001fff057819 */ /* 0x002fe20000011400 */
[----:B------:R-:W-:Y:S01]  /*1090*/  UMOV UR4, URZ ;  /* 0x0000003f00047c82 */ /* 0x000fe20008000000 */
[----:B------:R-:W-:Y:S02]  /*10a0*/  SHF.L.U32 R4, R0, 0x2, RZ ;  /* 0x0000000200047819 */ /* 0x000fe400000006ff */
[----:B------:R-:W-:Y:S02]  /*10b0*/  LEA.HI R5, R5, R0, RZ, 0x3 ;  /* 0x0000000005057211 */ /* 0x000fe400078f18ff */
[----:B------:R-:W-:Y:S02]  /*10c0*/  MOV R18, R64 ;  /* 0x0000004000127202 */ /* 0x000fe40000000f00 */
[----:B------:R-:W-:Y:S02]  /*10d0*/  LOP3.LUT R15, R4, 0x10, RZ, 0xc0, !PT ;  /* 0x00000010040f7812 */ /* 0x000fe400078ec0ff */
[----:B0-2-4-:R-:W-:-:S07]  /*10e0*/  SHF.R.S32.HI R16, RZ, 0x3, R5 ;  /* 0x00000003ff107819 */ /* 0x015fce0000011405 */
.L_x_831:
        /* <DEDUP_REMOVED lines=8> */
[----:B------:R-:W-:-:S06]  /*1170*/  IMAD.WIDE R6, R7, 0x2, R8 ;  /* 0x0000000207067825 */ /* 0x000fcc00078e0208 */
[----:B------:R-:W4:Y:S01]  /*1180*/  LDG.E.U16.CONSTANT R7, desc[UR6][R6.64] ;  /* 0x0000000606077981 */ /* 0x000f22000c1e9500 */
[----:B------:R-:W-:-:S06]  /*1190*/  IMAD.WIDE R4, R4, 0x2, R12 ;  /* 0x0000000204047825 */ /* 0x000fcc00078e020c */
[----:B------:R-:W3:Y:S01]  /*11a0*/  LDG.E.U16.CONSTANT R4, desc[UR6][R4.64] ;  /* 0x0000000604047981 */ /* 0x000ee2000c1e9500 */
        /* <DEDUP_REMOVED lines=20> */
[----:B------:R-:W0:Y:S01]  /*12f0*/  I2F.F16 R59, R20 ;  /* 0x00000014003b7306 */ /* 0x000e220000200c00 */
[----:B---3--:R-:W-:-:S07]  /*1300*/  HMUL2 R60, R19.H0_H0, R4.H0_H0 ;  /* 0x20000004133c7232 */ /* 0x008fce0000000800 */
[----:B------:R-:W1:Y:S01]  /*1310*/  I2F.F16 R3, R2 ;  /* 0x0000000200037306 */ /* 0x000e620000200c00 */
[----:B0-----:R-:W-:-:S07]  /*1320*/  HMUL2 R59, R59.H0_H0, R4.H0_H0 ;  /* 0x200000043b3b7232 */ /* 0x001fce0000000800 */
[----:B------:R-:W0:Y:S01]  /*1330*/  I2F.F16 R57, R17 ;  /* 0x0000001100397306 */ /* 0x000e220000200c00 */
[-C--:B-1----:R-:W-:Y:S02]  /*1340*/  HMUL2 R58, R3.H0_H0, R4.reuse.H0_H0 ;  /* 0x20000004033a7232 */ /* 0x082fe40000000800 */
[----:B0-----:R-:W-:Y:S01]  /*1350*/  HMUL2 R57, R57.H0_H0, R4.H0_H0 ;  /* 0x2000000439397232 */ /* 0x001fe20000000800 */
[----:B------:R-:W-:Y:S06]  /*1360*/  @!P2 BRA `(.L_x_831) ;  /* 0xfffffffc0060a947 */ /* 0x000fec000383ffff */
.L_x_830:
        /* <DEDUP_REMOVED lines=8> */
[----:B0-----:R-:W-:Y:S02]  /*13f0*/  LEA.HI R6, R3, R2, RZ, 0x5 ;  /* 0x0000000203067211 */ /* 0x001fe400078f28ff */
[----:B------:R-:W-:Y:S02]  /*1400*/  CS2R R2, SRZ ;  /* 0x0000000000027805 */ /* 0x000fe4000001ff00 */
[C---:B--2---:R-:W-:Y:S02]  /*1410*/  ISETP.GT.AND P3, PT, R64.reuse, R21, PT ;  /* 0x000000154000720c */ /* 0x044fe40003f64270 */
[----:B---3--:R-:W-:Y:S01]  /*1420*/  ISETP.GT.AND P5, PT, R64, R23, PT ;  /* 0x000000174000720c */ /* 0x008fe20003fa4270 */
[----:B------:R-:W-:-:S12]  /*1430*/  @!P2 BRA `(.L_x_832) ;  /* 0x00000000001ca947 */ /* 0x000fd80003800000 */
[----:B------:R-:W0:Y:S02]  /*1440*/  LDC R3, c[0x0][0x25c] ;  /* 0x00009700ff037b82 */ /* 0x000e240000000800 */
[----:B0-----:R-:W-:-:S04]  /*1450*/  VIMNMX R3, R64, R3, PT ;  /* 0x0000000340037248 */ /* 0x001fc80003fe0100 */
[----:B------:R-:W-:-:S04]  /*1460*/  IADD3 R3, R3, -UR4, RZ ;  /* 0x8000000403037c10 */ /* 0x000fc8000fffe0ff */
[----:B-1----:R-:W-:-:S04]  /*1470*/  SHF.R.S32.HI R4, RZ, 0x1f, R3 ;  /* 0x0000001fff047819 */ /* 0x002fc80000011403 */
[----:B------:R-:W-:-:S04]  /*1480*/  LEA.HI R4, R4, R3, RZ, 0x5 ;  /* 0x0000000304047211 */ /* 0x000fc800078f28ff */
[----:B------:R-:W-:-:S05]  /*1490*/  SHF.R.S32.HI R4, RZ, 0x5, R4 ;  /* 0x00000005ff047819 */ /* 0x000fca0000011404 */
[----:B------:R-:W-:-:S07]  /*14a0*/  IMAD R3, R4, 0x6, RZ ;  /* 0x0000000604037824 */ /* 0x000fce00078e02ff */
.L_x_832:
[----:B------:R-:W-:Y:S05]  /*14b0*/  @!P3 BRA `(.L_x_833) ;  /* 0x00000000001cb947 */ /* 0x000fea0003800000 */
[----:B-1----:R-:W0:Y:S02]  /*14c0*/  LDC R5, c[0x0][0x260] ;  /* 0x00009800ff057b82 */ /* 0x002e240000000800 */
[----:B0-----:R-:W-:-:S04]  /*14d0*/  VIMNMX R2, R64, R5, PT ;  /* 0x0000000540027248 */ /* 0x001fc80003fe0100 */
[----:B------:R-:W-:-:S04]  /*14e0*/  IADD3 R2, R2, -R21, RZ ;  /* 0x8000001502027210 */ /* 0x000fc80007ffe0ff */
[----:B------:R-:W-:-:S04]  /*14f0*/  SHF.R.S32.HI R5, RZ, 0x1f, R2 ;  /* 0x0000001fff057819 */ /* 0x000fc80000011402 */
[----:B------:R-:W-:-:S04]  /*1500*/  LEA.HI R5, R5, R2, RZ, 0x5 ;  /* 0x0000000205057211 */ /* 0x000fc800078f28ff */
[----:B------:R-:W-:-:S04]  /*1510*/  SHF.R.S32.HI R5, RZ, 0x5, R5 ;  /* 0x00000005ff057819 */ /* 0x000fc80000011405 */
[----:B------:R-:W-:-:S07]  /*1520*/  LEA R2, R5, R5, 0x2 ;  /* 0x0000000505027211 */ /* 0x000fce00078e10ff */
.L_x_833:
[----:B------:R-:W-:Y:S01]  /*1530*/  HFMA2.MMA R9, -RZ, RZ, 0, 0 ;  /* 0x00000000ff097435 */ /* 0x000fe200000001ff */
[----:B-1----:R-:W-:Y:S02]  /*1540*/  CS2R R4, SRZ ;  /* 0x0000000000047805 */ /* 0x002fe4000001ff00 */
        /* <DEDUP_REMOVED lines=9> */
.L_x_834:
        /* <DEDUP_REMOVED lines=8> */
.L_x_835:
        /* <DEDUP_REMOVED lines=8> */
.L_x_836:
        /* <DEDUP_REMOVED lines=23> */
[----:B------:R-:W-:Y:S01]  /*1850*/  HADD2.F32 R12, -RZ, R60.H0_H0 ;  /* 0x2000003cff0c7230 */ /* 0x000fe20000004100 */
[----:B------:R-:W-:Y:S01]  /*1860*/  PRMT R56, RZ, 0x7610, R56 ;  /* 0x00007610ff387816 */ /* 0x000fe20000000038 */
[----:B------:R-:W-:Y:S01]  /*1870*/  HADD2.F32 R11, -RZ, R59.H0_H0 ;  /* 0x2000003bff0b7230 */ /* 0x000fe20000004100 */
[----:B------:R-:W-:Y:S01]  /*1880*/  ULDC UR5, c[0x0][0x264] ;  /* 0x0000990000057ab9 */ /* 0x000fe20000000800 */
[----:B------:R-:W-:Y:S02]  /*1890*/  HADD2.F32 R10, -RZ, R58.H0_H0 ;  /* 0x2000003aff0a7230 */ /* 0x000fe40000004100 */
[----:B------:R-:W-:-:S07]  /*18a0*/  HADD2.F32 R9, -RZ, R57.H0_H0 ;  /* 0x20000039ff097230 */ /* 0x000fce0000004100 */
.L_x_842:
[----:B------:R-:W-:Y:S05]  /*18b0*/  @!P1 BRA `(.L_x_838) ;  /* 0x0000004c00409947 */ /* 0x000fea0003800000 */
[----:B------:R-:W2:Y:S01]  /*18c0*/  LDG.E.128.CONSTANT R16, desc[UR6][R6.64] ;  /* 0x0000000606107981 */ /* 0x000ea2000c1e9d00 */
[----:B------:R-:W-:Y:S02]  /*18d0*/  MOV R8, 0x2c00 ;  /* 0x00002c0000087802 */ /* 0x000fe40000000f00 */
[----:B------:R-:W-:Y:S01]  /*18e0*/  ISETP.GE.AND P0, PT, R62, 0x2, PT ;  /* 0x000000023e00780c */ /* 0x000fe20003f06270 */
[----:B-----5:R-:W0:Y:S02]  /*18f0*/  LDS.64 R14, [UR4] ;  /* 0x00000004ff0e7984 */ /* 0x020e240008000a00 */
        /* <DEDUP_REMOVED lines=8> */
[----:B------:R-:W-:Y:S02]  /*1980*/  LOP3.LUT R4, R16, 0xf000f0, RZ, 0xc0, !PT ;  /* 0x00f000f010047812 */ /* 0x000fe400078ec0ff */
[----:B------:R-:W-:-:S02]  /*1990*/  SHF.R.U32.HI R26, RZ, 0x8, R16 ;  /* 0x00000008ff1a7819 */ /* 0x000fc40000011610 */
[----:B------:R-:W-:Y:S02]  /*19a0*/  LOP3.LUT R0, R0, 0x64006400, RZ, 0xfc, !PT ;  /* 0x6400640000007812 */ /* 0x000fe400078efcff */
[----:B------:R-:W-:Y:S02]  /*19b0*/  LOP3.LUT R2, R2, 0x64006400, RZ, 0xfc, !PT ;  /* 0x6400640002027812 */ /* 0x000fe400078efcff */
[----:B------:R-:W-:Y:S01]  /*19c0*/  LOP3.LUT R3, R3, 0x64006400, RZ, 0xfc, !PT ;  /* 0x6400640003037812 */ /* 0x000fe200078efcff */
[----:B------:R-:W-:Y:S01]  /*19d0*/  HADD2 R14, R0, -1032, -1032 ;  /* 0xe408e408000e7430 */ /* 0x000fe20000000000 */
[----:B------:R-:W-:Y:S02]  /*19e0*/  LOP3.LUT R16, R13, 0x64006400, RZ, 0xfc, !PT ;  /* 0x640064000d107812 */ /* 0x000fe400078efcff */
[----:B------:R-:W-:Y:S02]  /*19f0*/  LOP3.LUT R20, R17, 0xf000f0, RZ, 0xc0, !PT ;  /* 0x00f000f011147812 */ /* 0x000fe400078ec0ff */
[----:B------:R-:W-:Y:S01]  /*1a00*/  SHF.R.U32.HI R32, RZ, 0x8, R17 ;  /* 0x00000008ff207819 */ /* 0x000fe20000011611 */
[----:B------:R-:W-:Y:S01]  /*1a10*/  HADD2 R17, R2, -1032, -1032 ;  /* 0xe408e40802117430 */ /* 0x000fe20000000000 */
[----:B------:R-:W-:Y:S01]  /*1a20*/  LOP3.LUT R22, R18, 0xf000f0, RZ, 0xc0, !PT ;  /* 0x00f000f012167812 */ /* 0x000fe200078ec0ff */
[----:B------:R-:W-:Y:S01]  /*1a30*/  HADD2 R21, R16, -1032, -1032 ;  /* 0xe408e40810157430 */ /* 0x000fe20000000000 */
[----:B------:R-:W-:Y:S01]  /*1a40*/  SHF.R.U32.HI R33, RZ, 0x8, R18 ;  /* 0x00000008ff217819 */ /* 0x000fe20000011612 */
[----:B------:R-:W-:Y:S01]  /*1a50*/  HADD2 R18, R3, -1032, -1032 ;  /* 0xe408e40803127430 */ /* 0x000fe20000000000 */
[----:B------:R-:W-:Y:S01]  /*1a60*/  LOP3.LUT R24, R19, 0xf000f0, RZ, 0xc0, !PT ;  /* 0x00f000f013187812 */ /* 0x000fe200078ec0ff */
[----:B------:R-:W-:Y:S01]  /*1a70*/  HADD2.F32 R0, -RZ, R14.H0_H0 ;  /* 0x2000000eff007230 */ /* 0x000fe20000004100 */
        /* <DEDUP_REMOVED lines=13> */
[----:B------:R-:W-:Y:S02]  /*1b50*/  HADD2.F32 R13, -RZ, R14.H1_H1 ;  /* 0x3000000eff0d7230 */ /* 0x000fe40000004100 */
[----:B------:R-:W-:Y:S01]  /*1b60*/  FFMA.FTZ R20, R0, R5, RZ ;  /* 0x0000000500147223 */ /* 0x000fe200000100ff */
[----:B------:R-:W0:Y:S01]  /*1b70*/  LDS.64 R14, [UR4+0x8] ;  /* 0x00000804ff0e7984 */ /* 0x000e220008000a00 */
[----:B------:R-:W-:Y:S01]  /*1b80*/  FFMA.FTZ R5, R5, R4, RZ ;  /* 0x0000000405057223 */ /* 0x000fe200000100ff */
[----:B------:R-:W-:Y:S01]  /*1b90*/  FFMA.FTZ R31, R25, R17, R36 ;  /* 0x00000011191f7223 */ /* 0x000fe20000010024 */
[----:B------:R-:W-:Y:S01]  /*1ba0*/  FFMA.FTZ R28, R13, R25, R20 ;  /* 0x000000190d1c7223 */ /* 0x000fe20000010014 */
[----:B------:R-:W-:-:S02]  /*1bb0*/  HFMA2 R21, R21, R8.H0_H0, -72, -72 ;  /* 0xd480d48015157431 */ /* 0x000fc40000040008 */
[----:B------:R-:W-:Y:S01]  /*1bc0*/  FFMA.FTZ R35, R25, R18, R5 ;  /* 0x0000001219237223 */ /* 0x000fe20000010005 */
[----:B------:R-:W-:Y:S01]  /*1bd0*/  LOP3.LUT R25, R24, 0x64006400, RZ, 0xfc, !PT ;  /* 0x6400640018197812 */ /* 0x000fe200078efcff */
[-C--:B------:R-:W-:Y:S02]  /*1be0*/  HFMA2 R19, R19, R8.reuse.H0_H0, -72, -72 ;  /* 0xd480d48013137431 */ /* 0x080fe40000040008 */
[-C--:B------:R-:W-:Y:S02]  /*1bf0*/  HFMA2 R23, R23, R8.reuse.H0_H0, -72, -72 ;  /* 0xd480d48017177431 */ /* 0x080fe40000040008 */
[----:B------:R-:W-:Y:S02]  /*1c00*/  HADD2.F32 R20, -RZ, R21.H0_H0 ;  /* 0x20000015ff147230 */ /* 0x000fe40000004100 */
[----:B------:R-:W-:Y:S02]  /*1c10*/  HFMA2 R25, R25, R8.H0_H0, -72, -72 ;  /* 0xd480d48019197431 */ /* 0x000fe40000040008 */
[----:B------:R-:W-:-:S02]  /*1c20*/  HADD2.F32 R5, -RZ, R19.H0_H0 ;  /* 0x20000013ff057230 */ /* 0x000fc40000004100 */
[----:B------:R-:W-:Y:S02]  /*1c30*/  HADD2.F32 R22, -RZ, R23.H0_H0 ;  /* 0x20000017ff167230 */ /* 0x000fe40000004100 */
[----:B------:R-:W-:Y:S01]  /*1c40*/  FFMA.FTZ R29, R27, R20, R34 ;  /* 0x000000141b1d7223 */ /* 0x000fe20000010022 */
[----:B------:R-:W-:Y:S02]  /*1c50*/  HADD2.F32 R24, -RZ, R25.H0_H0 ;  /* 0x20000019ff187230 */ /* 0x000fe40000004100 */
[----:B------:R-:W-:Y:S01]  /*1c60*/  FFMA.FTZ R28, R5, R27, R28 ;  /* 0x0000001b051c7223 */ /* 0x000fe2000001001c */
[----:B------:R-:W-:Y:S02]  /*1c70*/  HADD2.F32 R19, -RZ, R19.H1_H1 ;  /* 0x30000013ff137230 */ /* 0x000fe40000004100 */
[C---:B------:R-:W-:Y:S01]  /*1c80*/  FFMA.FTZ R34, R27.reuse, R22, R31 ;  /* 0x000000161b227223 */ /* 0x040fe2000001001f */
[----:B------:R-:W-:Y:S02]  /*1c90*/  HADD2.F32 R21, -RZ, R21.H1_H1 ;  /* 0x30000015ff157230 */ /* 0x000fe40000004100 */
[----:B------:R-:W-:Y:S01]  /*1ca0*/  FFMA.FTZ R36, R27, R24, R35 ;  /* 0x000000181b247223 */ /* 0x000fe20000010023 */
[----:B------:R-:W-:-:S02]  /*1cb0*/  HADD2.F32 R23, -RZ, R23.H1_H1 ;  /* 0x30000017ff177230 */ /* 0x000fc40000004100 */
[----:B------:R-:W-:Y:S01]  /*1cc0*/  FFMA.FTZ R35, R19, R30, R28 ;  /* 0x0000001e13237223 */ /* 0x000fe2000001001c */
[----:B------:R-:W-:Y:S02]  /*1cd0*/  HADD2.F32 R25, -RZ, R25.H1_H1 ;  /* 0x30000019ff197230 */ /* 0x000fe40000004100 */
[----:B------:R-:W-:Y:S01]  /*1ce0*/  FFMA.FTZ R37, R30, R21, R29 ;  /* 0x000000151e257223 */ /* 0x000fe2000001001d */
[----:B------:R-:W-:Y:S01]  /*1cf0*/  LOP3.LUT R27, R26, 0xf000f, RZ, 0xc0, !PT ;  /* 0x000f000f1a1b7812 */ /* 0x000fe200078ec0ff */
[----:B------:R-:W-:Y:S01]  /*1d00*/  FFMA.FTZ R43, R30, R23, R34 ;  /* 0x000000171e2b7223 */ /* 0x000fe20000010022 */
[----:B------:R-:W-:Y:S01]  /*1d10*/  LOP3.LUT R28, R32, 0xf000f, RZ, 0xc0, !PT ;  /* 0x000f000f201c7812 */ /* 0x000fe200078ec0ff */
[----:B------:R-:W-:Y:S01]  /*1d20*/  FFMA.FTZ R36, R30, R25, R36 ;  /* 0x000000191e247223 */ /* 0x000fe20000010024 */
        /* <DEDUP_REMOVED lines=10> */
[----:B0-----:R-:W-:-:S02]  /*1dd0*/  HADD2.F32 R34, -RZ, R14.H0_H0 ;  /* 0x2000000eff227230 */ /* 0x001fc40000004100 */
[----:B------:R-:W-:Y:S02]  /*1de0*/  HADD2 R45, R30, -1032, -1032 ;  /* 0xe408e4081e2d7430 */ /* 0x000fe40000000000 */
[----:B------:R-:W-:Y:S01]  /*1df0*/  HADD2.F32 R28, -RZ, R27.H0_H0 ;  /* 0x2000001bff1c7230 */ /* 0x000fe20000004100 */
[----:B------:R-:W-:Y:S01]  /*1e00*/  LOP3.LUT R32, R32, 0xf000f0, RZ, 0xc0, !PT ;  /* 0x00f000f020207812 */ /* 0x000fe200078ec0ff */
[----:B------:R-:W-:Y:S01]  /*1e10*/  HADD2.F32 R29, -RZ, R42.H0_H0 ;  /* 0x2000002aff1d7230 */ /* 0x000fe20000004100 */
[----:B------:R-:W-:Y:S01]  /*1e20*/  LOP3.LUT R33, R33, 0xf000f0, RZ, 0xc0, !PT ;  /* 0x00f000f021217812 */ /* 0x000fe200078ec0ff */
[----:B------:R-:W-:Y:S02]  /*1e30*/  HADD2.F32 R30, -RZ, R44.H0_H0 ;  /* 0x2000002cff1e7230 */ /* 0x000fe40000004100 */
[----:B------:R-:W-:Y:S01]  /*1e40*/  FFMA.FTZ R39, R28, R34, R35 ;  /* 0x000000221c277223 */ /* 0x000fe20000010023 */
[----:B------:R-:W-:Y:S02]  /*1e50*/  HADD2.F32 R31, -RZ, R45.H0_H0 ;  /* 0x2000002dff1f7230 */ /* 0x000fe40000004100 */
[----:B------:R-:W-:Y:S01]  /*1e60*/  FFMA.FTZ R41, R34, R29, R37 ;  /* 0x0000001d22297223 */ /* 0x000fe20000010025 */
[----:B------:R-:W-:-:S02]  /*1e70*/  HADD2.F32 R49, -RZ, R15.H0_H0 ;  /* 0x2000000fff317230 */ /* 0x000fc40000004100 */
[----:B------:R-:W-:Y:S01]  /*1e80*/  FFMA.FTZ R43, R34, R30, R43 ;  /* 0x0000001e222b7223 */ /* 0x000fe2000001002b */
[----:B------:R-:W-:Y:S01]  /*1e90*/  HADD2.F32 R46, -RZ, R15.H1_H1 ;  /* 0x3000000fff2e7230 */ /* 0x000fe20000004100 */
[----:B------:R-:W-:Y:S01]  /*1ea0*/  LOP3.LUT R15, R26, 0x64006400, RZ, 0xfc, !PT ;  /* 0x640064001a0f7812 */ /* 0x000fe200078efcff */
[----:B------:R-:W-:Y:S01]  /*1eb0*/  FFMA.FTZ R40, R34, R31, R36 ;  /* 0x0000001f22287223 */ /* 0x000fe20000010024 */
[----:B------:R-:W-:Y:S01]  /*1ec0*/  LOP3.LUT R38, R38, 0xf000f0, RZ, 0xc0, !PT ;  /* 0x00f000f026267812 */ /* 0x000fe200078ec0ff */
[----:B------:R-:W-:Y:S01]  /*1ed0*/  HADD2.F32 R34, -RZ, R27.H1_H1 ;  /* 0x3000001bff227230 */ /* 0x000fe20000004100 */
[----:B------:R-:W-:Y:S01]  /*1ee0*/  LOP3.LUT R27, R32, 0x64006400, RZ, 0xfc, !PT ;  /* 0x64006400201b7812 */ /* 0x000fe200078efcff */
[----:B------:R-:W-:Y:S01]  /*1ef0*/  HFMA2 R32, R15, R8.H0_H0, -72, -72 ;  /* 0xd480d4800f207431 */ /* 0x000fe20000040008 */
[----:B------:R-:W-:Y:S01]  /*1f00*/  LOP3.LUT R33, R33, 0x64006400, RZ, 0xfc, !PT ;  /* 0x6400640021217812 */ /* 0x000fe200078efcff */
[----:B------:R-:W-:Y:S01]  /*1f10*/  HADD2.F32 R14, -RZ, R14.H1_H1 ;  /* 0x3000000eff0e7230 */ /* 0x000fe20000004100 */
[----:B------:R-:W-:Y:S01]  /*1f20*/  LOP3.LUT R15, R38, 0x64006400, RZ, 0xfc, !PT ;  /* 0x64006400260f7812 */ /* 0x000fe200078efcff */
[----:B------:R-:W-:-:S02]  /*1f30*/  HADD2.F32 R37, -RZ, R45.H1_H1 ;  /* 0x3000002dff257230 */ /* 0x000fc40000004100 */
[-C--:B------:R-:W-:Y:S02]  /*1f40*/  HFMA2 R27, R27, R8.reuse.H0_H0, -72, -72 ;  /* 0xd480d4801b1b7431 */ /* 0x080fe40000040008 */
[----:B------:R-:W-:Y:S02]  /*1f50*/  HADD2.F32 R35, -RZ, R42.H1_H1 ;  /* 0x3000002aff237230 */ /* 0x000fe40000004100 */
[-C--:B------:R-:W-:Y:S02]  /*1f60*/  HFMA2 R33, R33, R8.reuse.H0_H0, -72, -72 ;  /* 0xd480d48021217431 */ /* 0x080fe40000040008 */
[----:B------:R-:W-:Y:S02]  /*1f70*/  HADD2.F32 R36, -RZ, R44.H1_H1 ;  /* 0x3000002cff247230 */ /* 0x000fe40000004100 */
[----:B------:R-:W-:Y:S02]  /*1f80*/  HFMA2 R15, R15, R8.H0_H0, -72, -72 ;  /* 0xd480d4800f0f7431 */ /* 0x000fe40000040008 */
[----:B------:R-:W-:Y:S01]  /*1f90*/  FFMA.FTZ R65, R14, R37, R40 ;  /* 0x000000250e417223 */ /* 0x000fe20000010028 */
[----:B------:R-:W-:-:S02]  /*1fa0*/  HADD2.F32 R38, -RZ, R32.H0_H0 ;  /* 0x20000020ff267230 */ /* 0x000fc40000004100 */
[----:B------:R-:W-:Y:S01]  /*1fb0*/  FFMA.FTZ R47, R34, R14, R39 ;  /* 0x0000000e222f7223 */ /* 0x000fe20000010027 */
[----:B------:R-:W-:Y:S02]  /*1fc0*/  HADD2.F32 R40, -RZ, R27.H0_H0 ;  /* 0x2000001bff287230 */ /* 0x000fe40000004100 */
[C---:B------:R-:W-:Y:S01]  /*1fd0*/  FFMA.FTZ R26, R14.reuse, R35, R41 ;  /* 0x000000230e1a7223 */ /* 0x040fe20000010029 */
[----:B------:R-:W-:Y:S02]  /*1fe0*/  HADD2.F32 R42, -RZ, R33.H0_H0 ;  /* 0x20000021ff2a7230 */ /* 0x000fe40000004100 */
[----:B------:R-:W-:Y:S01]  /*1ff0*/  FFMA.FTZ R61, R14, R36, R43 ;  /* 0x000000240e3d7223 */ /* 0x000fe2000001002b */
[----:B------:R-:W-:Y:S02]  /*2000*/  HADD2.F32 R44, -RZ, R15.H0_H0 ;  /* 0x2000000fff2c7230 */ /* 0x000fe40000004100 */
[----:B------:R-:W-:Y:S01]  /*2010*/  FFMA.FTZ R14, R38, R49, R47 ;  /* 0x00000031260e7223 */ /* 0x000fe2000001002f */
[----:B------:R-:W-:-:S02]  /*2020*/  HADD2.F32 R39, -RZ, R32.H1_H1 ;  /* 0x30000020ff277230 */ /* 0x000fc40000004100 */
[----:B------:R-:W-:Y:S02]  /*2030*/  HADD2.F32 R41, -RZ, R27.H1_H1 ;  /* 0x3000001bff297230 */ /* 0x000fe40000004100 */
[C---:B------:R-:W-:Y:S01]  /*2040*/  FFMA.FTZ R27, R49.reuse, R40, R26 ;  /* 0x00000028311b7223 */ /* 0x040fe2000001001a */
        /* <DEDUP_REMOVED lines=187> */
.L_x_839:
        /* <DEDUP_REMOVED lines=17> */
[C---:B------:R-:W-:Y:S02]  /*2d10*/  LOP3.LUT R16, R19.reuse, 0xf000f, RZ, 0xc0, !PT ;  /* 0x000f000f13107812 */ /* 0x040fe400078ec0ff */
[----:B------:R-:W-:Y:S01]  /*2d20*/  LOP3.LUT R28, R19, 0xf000f0, RZ, 0xc0, !PT ;  /* 0x00f000f0131c7812 */ /* 0x000fe200078ec0ff */
[--C-:B------:R-:W-:Y:S01]  /*2d30*/  HADD2.F32 R0, -RZ, R17.reuse.H0_H0 ;  /* 0x20000011ff007230 */ /* 0x100fe20000004100 */
        /* <DEDUP_REMOVED lines=8> */
[----:B------:R-:W-:Y:S01]  /*2dc0*/  HADD2.F32 R18, -RZ, R17.H1_H1 ;  /* 0x30000011ff127230 */ /* 0x000fe20000004100 */
[----:B------:R-:W-:Y:S01]  /*2dd0*/  LOP3.LUT R23, R4, 0x64006400, RZ, 0xfc, !PT ;  /* 0x6400640004177812 */ /* 0x000fe200078efcff */
[----:B------:R-:W0:Y:S01]  /*2de0*/  LDS.64 R16, [UR4+0x18] ;  /* 0x00001804ff107984 */ /* 0x000e220008000a00 */
[----:B------:R-:W-:Y:S01]  /*2df0*/  HADD2 R25, R19, -1032, -1032 ;  /* 0xe408e40813197430 */ /* 0x000fe20000000000 */
[----:B------:R-:W-:Y:S01]  /*2e00*/  LOP3.LUT R29, R24, 0x64006400, RZ, 0xfc, !PT ;  /* 0x64006400181d7812 */ /* 0x000fe200078efcff */
[----:B------:R-:W-:-:S02]  /*2e10*/  HADD2.F32 R2, -RZ, R20.H0_H0 ;  /* 0x20000014ff027230 */ /* 0x000fc40000004100 */
[----:B------:R-:W-:Y:S02]  /*2e20*/  HFMA2 R24, R23, R8.H0_H0, -72, -72 ;  /* 0xd480d48017187431 */ /* 0x000fe40000040008 */
[----:B------:R-:W-:Y:S02]  /*2e30*/  HADD2.F32 R19, -RZ, R20.H1_H1 ;  /* 0x30000014ff137230 */ /* 0x000fe40000004100 */
[----:B------:R-:W-:Y:S01]  /*2e40*/  FFMA.FTZ R23, R0, R5, RZ ;  /* 0x0000000500177223 */ /* 0x000fe200000100ff */
[----:B------:R-:W-:Y:S02]  /*2e50*/  HADD2.F32 R3, -RZ, R21.H0_H0 ;  /* 0x20000015ff037230 */ /* 0x000fe40000004100 */
[----:B------:R-:W-:Y:S01]  /*2e60*/  FFMA.FTZ R35, R5, R2, RZ ;  /* 0x0000000205237223 */ /* 0x000fe200000100ff */
[----:B------:R-:W-:Y:S02]  /*2e70*/  HADD2.F32 R4, -RZ, R25.H0_H0 ;  /* 0x20000019ff047230 */ /* 0x000fe40000004100 */
[----:B------:R-:W-:Y:S01]  /*2e80*/  FFMA.FTZ R34, R18, R30, R23 ;  /* 0x0000001e12227223 */ /* 0x000fe20000010017 */
[----:B------:R-:W-:-:S02]  /*2e90*/  HADD2.F32 R20, -RZ, R21.H1_H1 ;  /* 0x30000015ff147230 */ /* 0x000fc40000004100 */
[C---:B------:R-:W-:Y:S01]  /*2ea0*/  FFMA.FTZ R41, R5.reuse, R3, RZ ;  /* 0x0000000305297223 */ /* 0x040fe200000100ff */
[----:B------:R-:W-:Y:S01]  /*2eb0*/  HADD2.F32 R21, -RZ, R25.H1_H1 ;  /* 0x30000019ff157230 */ /* 0x000fe20000004100 */
[----:B------:R-:W-:Y:S01]  /*2ec0*/  LOP3.LUT R25, R22, 0x64006400, RZ, 0xfc, !PT ;  /* 0x6400640016197812 */ /* 0x000fe200078efcff */
[----:B------:R-:W-:Y:S01]  /*2ed0*/  FFMA.FTZ R22, R5, R4, RZ ;  /* 0x0000000405167223 */ /* 0x000fe200000100ff */
[----:B------:R-:W-:Y:S01]  /*2ee0*/  LOP3.LUT R23, R28, 0x64006400, RZ, 0xfc, !PT ;  /* 0x640064001c177812 */ /* 0x000fe200078efcff */
[C---:B------:R-:W-:Y:S01]  /*2ef0*/  FFMA.FTZ R39, R30.reuse, R19, R35 ;  /* 0x000000131e277223 */ /* 0x040fe20000010023 */
[C---:B------:R-:W-:Y:S01]  /*2f00*/  FFMA.FTZ R40, R30.reuse, R20, R41 ;  /* 0x000000141e287223 */ /* 0x040fe20000010029 */
[-C--:B------:R-:W-:Y:S02]  /*2f10*/  HFMA2 R25, R25, R8.reuse.H0_H0, -72, -72 ;  /* 0xd480d48019197431 */ /* 0x080fe40000040008 */
[----:B------:R-:W-:Y:S01]  /*2f20*/  FFMA.FTZ R44, R30, R21, R22 ;  /* 0x000000151e2c7223 */ /* 0x000fe20000010016 */
[----:B------:R-:W-:-:S02]  /*2f30*/  HFMA2 R29, R29, R8.H0_H0, -72, -72 ;  /* 0xd480d4801d1d7431 */ /* 0x000fc40000040008 */
[--C-:B------:R-:W-:Y:S02]  /*2f40*/  HADD2.F32 R5, -RZ, R24.reuse.H0_H0 ;  /* 0x20000018ff057230 */ /* 0x100fe40000004100 */
[----:B------:R-:W-:Y:S02]  /*2f50*/  HFMA2 R30, R23, R8.H0_H0, -72, -72 ;  /* 0xd480d480171e7431 */ /* 0x000fe40000040008 */
[----:B------:R-:W-:Y:S02]  /*2f60*/  HADD2.F32 R22, -RZ, R24.H1_H1 ;  /* 0x30000018ff167230 */ /* 0x000fe40000004100 */
[--C-:B------:R-:W-:Y:S02]  /*2f70*/  HADD2.F32 R23, -RZ, R25.reuse.H0_H0 ;  /* 0x20000019ff177230 */ /* 0x100fe40000004100 */
[----:B------:R-:W-:Y:S01]  /*2f80*/  FFMA.FTZ R35, R5, R36, R34 ;  /* 0x0000002405237223 */ /* 0x000fe20000010022 */
[----:B------:R-:W-:Y:S02]  /*2f90*/  HADD2.F32 R24, -RZ, R25.H1_H1 ;  /* 0x30000019ff187230 */ /* 0x000fe40000004100 */
[----:B------:R-:W-:-:S02]  /*2fa0*/  HADD2.F32 R25, -RZ, R29.H0_H0 ;  /* 0x2000001dff197230 */ /* 0x000fc40000004100 */
[C---:B------:R-:W-:Y:S01]  /*2fb0*/  FFMA.FTZ R34, R36.reuse, R23, R39 ;  /* 0x0000001724227223 */ /* 0x040fe20000010027 */
[----:B------:R-:W-:Y:S02]  /*2fc0*/  HADD2.F32 R28, -RZ, R29.H1_H1 ;  /* 0x3000001dff1c7230 */ /* 0x000fe40000004100 */
[--C-:B------:R-:W-:Y:S02]  /*2fd0*/  HADD2.F32 R29, -RZ, R30.reuse.H0_H0 ;  /* 0x2000001eff1d7230 */ /* 0x100fe40000004100 */
[----:B------:R-:W-:Y:S01]  /*2fe0*/  FFMA.FTZ R39, R36, R25, R40 ;  /* 0x0000001924277223 */ /* 0x000fe20000010028 */
[----:B------:R-:W-:Y:S02]  /*2ff0*/  HADD2.F32 R30, -RZ, R30.H1_H1 ;  /* 0x3000001eff1e7230 */ /* 0x000fe40000004100 */
[----:B------:R-:W-:Y:S01]  /*3000*/  FFMA.FTZ R40, R22, R31, R35 ;  /* 0x0000001f16287223 */ /* 0x000fe20000010023 */
[C---:B------:R-:W-:Y:S01]  /*3010*/  FFMA.FTZ R56, R31.reuse, R24, R34 ;  /* 0x000000181f387223 */ /* 0x040fe20000010022 */
[----:B------:R-:W-:Y:S01]  /*3020*/  FFMA.FTZ R41, R36, R29, R44 ;  /* 0x0000001d24297223 */ /* 0x000fe2000001002c */
[----:B------:R-:W-:Y:S01]  /*3030*/  FFMA.FTZ R68, R31, R28, R39 ;  /* 0x0000001c1f447223 */ /* 0x000fe20000010027 */
[----:B------:R-:W-:Y:S01]  /*3040*/  LOP3.LUT R34, R42, 0xf000f, RZ, 0xc0, !PT ;  /* 0x000f000f2a227812 */ /* 0x000fe200078ec0ff */
[----:B0-----:R-:W-:-:S02]  /*3050*/  HADD2.F32 R39, -RZ, R16.H0_H0 ;  /* 0x20000010ff277230 */ /* 0x001fc40000004100 */
[----:B------:R-:W-:Y:S01]  /*3060*/  FFMA.FTZ R41, R31, R30, R41 ;  /* 0x0000001e1f297223 */ /* 0x000fe20000010029 */
[----:B------:R-:W-:Y:S01]  /*3070*/  LOP3.LUT R31, R38, 0xf000f, RZ, 0xc0, !PT ;  /* 0x000f000f261f7812 */ /* 0x000fe200078ec0ff */
[----:B------:R-:W-:Y:S01]  /*3080*/  HADD2.F32 R44, -RZ, R16.H1_H1 ;  /* 0x30000010ff2c7230 */ /* 0x000fe20000004100 */
        /* <DEDUP_REMOVED lines=12> */
[--C-:B------:R-:W-:Y:S02]  /*3150*/  HADD2.F32 R31, -RZ, R16.reuse.H0_H0 ;  /* 0x20000010ff1f7230 */ /* 0x100fe40000004100 */
        /* <DEDUP_REMOVED lines=8> */
[----:B------:R-:W-:Y:S01]  /*31e0*/  FFMA.FTZ R68, R39, R35, R68 ;  /* 0x0000002327447223 */ /* 0x000fe20000010044 */
[----:B------:R-:W-:Y:S01]  /*31f0*/  LOP3.LUT R38, R37, 0xf000f0, RZ, 0xc0, !PT ;  /* 0x00f000f025267812 */ /* 0x000fe200078ec0ff */
[----:B------:R-:W-:Y:S01]  /*3200*/  FFMA.FTZ R47, R39, R36, R41 ;  /* 0x00000024272f7223 */ /* 0x000fe20000010029 */
[----:B------:R-:W-:Y:S01]  /*3210*/  HADD2.F32 R39, -RZ, R16.H1_H1 ;  /* 0x30000010ff277230 */ /* 0x000fe20000004100 */
[----:B------:R-:W-:Y:S01]  /*3220*/  LOP3.LUT R16, R42, 0xf000f0, RZ, 0xc0, !PT ;  /* 0x00f000f02a107812 */ /* 0x000fe200078ec0ff */
[----:B------:R-:W-:-:S02]  /*3230*/  HADD2.F32 R40, -RZ, R49.H1_H1 ;  /* 0x30000031ff287230 */ /* 0x000fc40000004100 */
[-C--:B------:R-:W-:Y:S01]  /*3240*/  HFMA2 R49, R17, R8.reuse.H0_H0, -72, -72 ;  /* 0xd480d48011317431 */ /* 0x080fe20000040008 */
[----:B------:R-:W-:Y:S01]  /*3250*/  LOP3.LUT R43, R43, 0x64006400, RZ, 0xfc, !PT ;  /* 0x640064002b2b7812 */ /* 0x000fe200078efcff */
[----:B------:R-:W-:Y:S01]  /*3260*/  HADD2.F32 R42, -RZ, R65.H1_H1 ;  /* 0x30000041ff2a7230 */ /* 0x000fe20000004100 */
[----:B------:R-:W-:Y:S01]  /*3270*/  LOP3.LUT R37, R16, 0x64006400, RZ, 0xfc, !PT ;  /* 0x6400640010257812 */ /* 0x000fe200078efcff */
[----:B------:R-:W-:Y:S01]  /*3280*/  HADD2.F32 R41, -RZ, R55.H1_H1 ;  /* 0x30000037ff297230 */ /* 0x000fe20000004100 */
[----:B------:R-:W-:Y:S01]  /*3290*/  LOP3.LUT R17, R38, 0x64006400, RZ, 0xfc, !PT ;  /* 0x6400640026117812 */ /* 0x000fe200078efcff */
[-C--:B------:R-:W-:Y:S02]  /*32a0*/  HFMA2 R38, R43, R8.reuse.H0_H0, -72, -72 ;  /* 0xd480d4802b267431 */ /* 0x080fe40000040008 */
[----:B------:R-:W-:Y:S01]  /*32b0*/  FFMA.FTZ R65, R44, R40, R45 ;  /* 0x000000282c417223 */ /* 0x000fe2000001002d */
[----:B------:R-:W-:Y:S02]  /*32c0*/  HFMA2 R37, R37, R8.H0_H0, -72, -72 ;  /* 0xd480d48025257431 */ /* 0x000fe40000040008 */
[----:B------:R-:W-:-:S02]  /*32d0*/  HADD2.F32 R43, -RZ, R49.H0_H0 ;  /* 0x20000031ff2b7230 */ /* 0x000fc40000004100 */
[----:B------:R-:W-:Y:S02]  /*32e0*/  HFMA2 R17, R17, R8.H0_H0, -72, -72 ;  /* 0xd480d48011117431 */ /* 0x000fe40000040008 */
[----:B------:R-:W-:Y:S01]  /*32f0*/  FFMA.FTZ R16, R39, R44, R46 ;  /* 0x0000002c27107223 */ /* 0x000fe2000001002e */
[C---:B------:R-:W-:Y:S01]  /*3300*/  FFMA.FTZ R70, R44.reuse, R42, R47 ;  /* 0x0000002a2c467223 */ /* 0x040fe2000001002f */
[----:B------:R-:W-:Y:S02]  /*3310*/  HADD2.F32 R45, -RZ, R37.H0_H0 ;  /* 0x20000025ff2d7230 */ /* 0x000fe40000004100 */
[----:B------:R-:W-:Y:S01]  /*3320*/  FFMA.FTZ R68, R44, R41, R68 ;  /* 0x000000292c447223 */ /* 0x000fe20000010044 */
[----:B------:R-:W-:Y:S02]  /*3330*/  HADD2.F32 R47, -RZ, R38.H0_H0 ;  /* 0x20000026ff2f7230 */ /* 0x000fe40000004100 */
[--C-:B------:R-:W-:Y:S02]  /*3340*/  HADD2.F32 R55, -RZ, R17.reuse.H0_H0 ;  /* 0x20000011ff377230 */ /* 0x100fe40000004100 */
[----:B------:R-:W-:-:S02]  /*3350*/  HADD2.F32 R56, -RZ, R17.H1_H1 ;  /* 0x30000011ff387230 */ /* 0x000fc40000004100 */
[----:B------:R-:W-:Y:S01]  /*3360*/  FFMA.FTZ R17, R43, R66, R16 ;  /* 0x000000422b117223 */ /* 0x000fe20000010010 */
        /* <DEDUP_REMOVED lines=189> */
.L_x_840:
        /* <DEDUP_REMOVED lines=16> */
[C---:B------:R-:W-:Y:S02]  /*4040*/  LOP3.LUT R16, R19.reuse, 0xf000f, RZ, 0xc0, !PT ;  /* 0x000f000f13107812 */ /* 0x040fe400078ec0ff */
[----:B------:R-:W-:Y:S01]  /*4050*/  LOP3.LUT R26, R19, 0xf000f0, RZ, 0xc0, !PT ;  /* 0x00f000f0131a7812 */ /* 0x000fe200078ec0ff */
[----:B------:R-:W-:Y:S01]  /*4060*/  HADD2.F32 R0, -RZ, R17.H0_H0 ;  /* 0x20000011ff007230 */ /* 0x000fe20000004100 */
[----:B------:R-:W-:Y:S02]  /*4070*/  SHF.R.U32.HI R30, RZ, 0x8, R19 ;  /* 0x00000008ff1e7819 */ /* 0x000fe40000011613 */
[----:B------:R-:W-:-:S02]  /*4080*/  LOP3.LUT R2, R2, 0x64006400, RZ, 0xfc, !PT ;  /* 0x6400640002027812 */ /* 0x000fc400078efcff */
        /* <DEDUP_REMOVED lines=94> */
[----:B------:R-:W-:Y:S02]  /*4670*/  HADD2.F32 R55, -RZ, R31.H0_H0 ;  /* 0x2000001fff377230 */ /* 0x000fe40000004100 */
        /* <DEDUP_REMOVED lines=191> */
.L_x_841:
        /* <DEDUP_REMOVED lines=83> */
[----:B------:R-:W-:Y:S02]  /*57a0*/  HADD2 R40, R27, -1032, -1032 ;  /* 0xe408e4081b287430 */ /* 0x000fe40000000000 */
[----:B------:R-:W-:Y:S02]  /*57b0*/  HADD2 R56, R28, -1032, -1032 ;  /* 0xe408e4081c387430 */ /* 0x000fe40000000000 */
[----:B------:R-:W-:Y:S02]  /*57c0*/  HADD2.F32 R26, -RZ, R14.H0_H0 ;  /* 0x2000000eff1a7230 */ /* 0x000fe40000004100 */
[----:B------:R-:W-:Y:S02]  /*57d0*/  HADD2 R61, R29, -1032, -1032 ;  /* 0xe408e4081d3d7430 */ /* 0x000fe40000000000 */
[----:B------:R-:W-:-:S02]  /*57e0*/  HADD2.F32 R27, -RZ, R40.H0_H0 ;  /* 0x20000028ff1b7230 */ /* 0x000fc40000004100 */
[----:B------:R-:W-:Y:S02]  /*57f0*/  HADD2.F32 R28, -RZ, R56.H0_H0 ;  /* 0x20000038ff1c7230 */ /* 0x000fe40000004100 */
[----:B------:R-:W-:Y:S01]  /*5800*/  FFMA.FTZ R43, R26, R30, R31 ;  /* 0x0000001e1a2b7223 */ /* 0x000fe2000001001f */
[--C-:B------:R-:W-:Y:S02]  /*5810*/  HADD2.F32 R29, -RZ, R61.reuse.H0_H0 ;  /* 0x2000003dff1d7230 */ /* 0x100fe40000004100 */
[C---:B------:R-:W-:Y:S01]  /*5820*/  FFMA.FTZ R49, R30.reuse, R27, R45 ;  /* 0x0000001b1e317223 */ /* 0x040fe2000001002d */
[----:B------:R-:W-:Y:S02]  /*5830*/  HADD2.F32 R31, -RZ, R40.H1_H1 ;  /* 0x30000028ff1f7230 */ /* 0x000fe40000004100 */
        /* <DEDUP_REMOVED lines=12> */
[----:B------:R-:W-:Y:S01]  /*5900*/  LOP3.LUT R39, R36, 0x64006400, RZ, 0xfc, !PT ;  /* 0x6400640024277812 */ /* 0x000fe200078efcff */
[----:B------:R-:W-:Y:S01]  /*5910*/  FFMA.FTZ R55, R42, R35, R44 ;  /* 0x000000232a377223 */ /* 0x000fe2000001002c */
        /* <DEDUP_REMOVED lines=9> */
[----:B------:R-:W-:Y:S02]  /*59b0*/  HADD2.F32 R39, -RZ, R40.H1_H1 ;  /* 0x30000028ff277230 */ /* 0x000fe40000004100 */
[----:B------:R-:W-:-:S02]  /*59c0*/  HADD2.F32 R43, -RZ, R44.H0_H0 ;  /* 0x2000002cff2b7230 */ /* 0x000fc40000004100 */
[----:B------:R-:W-:Y:S01]  /*59d0*/  FFMA.FTZ R56, R46, R41, R49 ;  /* 0x000000292e387223 */ /* 0x000fe20000010031 */
[----:B------:R-:W-:Y:S02]  /*59e0*/  HADD2.F32 R40, -RZ, R8.H0_H0 ;  /* 0x20000008ff287230 */ /* 0x000fe40000004100 */
        /* <DEDUP_REMOVED lines=189> */
.L_x_838:
[----:B------:R-:W0:Y:S01]  /*65c0*/  LDC R61, c[0x0][0x23c] ;  /* 0x00008f00ff3d7b82 */ /* 0x000e220000000800 */
[----:B------:R-:W-:Y:S01]  /*65d0*/  IADD3 R64, R64, 0x20, RZ ;  /* 0x0000002040407810 */ /* 0x000fe20007ffe0ff */
[----:B------:R-:W-:-:S03]  /*65e0*/  UIADD3 UR4, UR4, 0x40, URZ ;  /* 0x0000004004047890 */ /* 0x000fc6000fffe03f */
[C---:B------:R-:W-:Y:S02]  /*65f0*/  ISETP.GE.AND P0, PT, R64.reuse, UR5, PT ;  /* 0x0000000540007c0c */ /* 0x040fe4000bf06270 */
[----:B------:R-:W-:Y:S01]  /*6600*/  ISETP.LT.AND P2, PT, R64, R63, PT ;  /* 0x0000003f4000720c */ /* 0x000fe20003f41270 */
[----:B0-----:R-:W-:-:S12]  /*6610*/  IMAD.WIDE R6, R61, 0x10, R6 ;  /* 0x000000103d067825 */ /* 0x001fd800078e0206 */
[----:B------:R-:W-:Y:S05]  /*6620*/  @!P0 BRA P2, `(.L_x_842) ;  /* 0xffffffb000a08947 */ /* 0x000fea000103ffff */
.L_x_837:
[----:B------:R-:W-:Y:S01]  /*6630*/  ISETP.GE.AND P0, PT, R64, R63, PT ;  /* 0x0000003f4000720c */ /* 0x000fe20003f06270 */
[----:B------:R-:W-:-:S03]  /*6640*/  ULDC UR5, c[0x0][0x268] ;  /* 0x00009a0000057ab9 */ /* 0x000fc60000000800 */
[----:B------:R-:W-:Y:S01]  /*6650*/  ISETP.GE.OR P0, PT, R64, UR5, P0 ;  /* 0x0000000540007c0c */ /* 0x000fe20008706670 */
[----:B------:R-:W-:-:S12]  /*6660*/  ULDC UR5, c[0x0][0x268] ;  /* 0x00009a0000057ab9 */ /* 0x000fd80000000800 */
[----:B------:R-:W-:Y:S05]  /*6670*/  @P0 BRA `(.L_x_843) ;  /* 0x00000020009c0947 */ /* 0x000fea0003800000 */
.L_x_845:
[----:B------:R-:W0:Y:S01]  /*6680*/  LDC R61, c[0x0][0x23c] ;  /* 0x00008f00ff3d7b82 */ /* 0x000e220000000800 */
[----:B-----5:R1:W5:Y:S01]  /*6690*/  LDG.E.128.CONSTANT R12, desc[UR6][R6.64] ;  /* 0x00000006060c7981 */ /* 0x020362000c1e9d00 */
[----:B0-----:R-:W-:-:S05]  /*66a0*/  IMAD.WIDE R2, R61, 0x4, R6 ;  /* 0x000000043d027825 */ /* 0x001fca00078e0206 */
[----:B------:R1:W5:Y:S01]  /*66b0*/  LDG.E.128.CONSTANT R8, desc[UR6][R2.64] ;  /* 0x0000000602087981 */ /* 0x000362000c1e9d00 */
[----:B------:R-:W-:Y:S01]  /*66c0*/  IMAD.WIDE R98, R61, 0x4, R2 ;  /* 0x000000043d627825 */ /* 0x000fe200078e0202 */
[----:B------:R-:W-:Y:S06]  /*66d0*/  @!P1 BRA `(.L_x_844) ;  /* 0x00000020006c9947 */ /* 0x000fec0003800000 */
[----:B-1----:R-:W2:Y:S01]  /*66e0*/  LDG.E.128.CONSTANT R4, desc[UR6][R98.64] ;  /* 0x0000000662047981 */ /* 0x002ea2000c1e9d00 */
        /* <DEDUP_REMOVED lines=73> */
[----:B------:R-:W-:-:S02]  /*6b80*/  PRMT R60, R60, 0x5410, R59 ;  /* 0x000054103c3c7816 */ /* 0x000fc4000000003b */
[----:B------:R-:W-:Y:S02]  /*6b90*/  PRMT R58, R58, 0x5410, R57 ;  /* 0x000054103a3a7816 */ /* 0x000fe40000000039 */
[----:B--2---:R-:W-:Y:S02]  /*6ba0*/  SHF.R.U32.HI R45, RZ, 0xd, R4 ;  /* 0x0000000dff2d7819 */ /* 0x004fe40000011604 */
[--C-:B------:R-:W-:Y:S02]  /*6bb0*/  SHF.R.U32.HI R46, RZ, 0xd, R5.reuse ;  /* 0x0000000dff2e7819 */ /* 0x100fe40000011605 */
[C---:B------:R-:W-:Y:S02]  /*6bc0*/  LOP3.LUT R10, R5.reuse, 0x380038, RZ, 0xc0, !PT ;  /* 0x00380038050a7812 */ /* 0x040fe400078ec0ff */
[----:B------:R-:W-:Y:S02]  /*6bd0*/  SHF.R.U32.HI R89, RZ, 0x6, R5 ;  /* 0x00000006ff597819 */ /* 0x000fe40000011605 */
[----:B------:R-:W-:-:S02]  /*6be0*/  LOP3.LUT R83, R5, 0x70007, RZ, 0xc0, !PT ;  /* 0x0007000705537812 */ /* 0x000fc400078ec0ff */
[--C-:B------:R-:W-:Y:S02]  /*6bf0*/  SHF.R.U32.HI R90, RZ, 0xd, R7.reuse ;  /* 0x0000000dff5a7819 */ /* 0x100fe40000011607 */
[C---:B------:R-:W-:Y:S02]  /*6c00*/  LOP3.LUT R22, R7.reuse, 0x380038, RZ, 0xc0, !PT ;  /* 0x0038003807167812 */ /* 0x040fe400078ec0ff */
[----:B------:R-:W-:Y:S02]  /*6c10*/  SHF.R.U32.HI R92, RZ, 0x6, R7 ;  /* 0x00000006ff5c7819 */ /* 0x000fe40000011607 */
[----:B------:R-:W-:Y:S02]  /*6c20*/  LOP3.LUT R87, R7, 0x70007, RZ, 0xc0, !PT ;  /* 0x0007000707577812 */ /* 0x000fe400078ec0ff */
[----:B------:R-:W-:Y:S02]  /*6c30*/  LOP3.LUT R5, R0, 0x64006400, RZ, 0xfc, !PT ;  /* 0x6400640000057812 */ /* 0x000fe400078efcff */
[----:B------:R-:W-:-:S02]  /*6c40*/  LOP3.LUT R7, R16, 0x64006400, RZ, 0xfc, !PT ;  /* 0x6400640010077812 */ /* 0x000fc400078efcff */
[C---:B------:R-:W-:Y:S01]  /*6c50*/  LOP3.LUT R9, R4.reuse, 0x380038, RZ, 0xc0, !PT ;  /* 0x0038003804097812 */ /* 0x040fe200078ec0ff */
[-C--:B------:R-:W-:Y:S01]  /*6c60*/  HFMA2 R72, R5, R8.reuse.H0_H0, -132, -132 ;  /* 0xd820d82005487431 */ /* 0x080fe20000040008 */
[----:B------:R-:W-:Y:S01]  /*6c70*/  SHF.R.U32.HI R44, RZ, 0x6, R4 ;  /* 0x00000006ff2c7819 */ /* 0x000fe20000011604 */
[----:B------:R-:W-:Y:S01]  /*6c80*/  HFMA2 R70, R7, R8.H0_H0, -132, -132 ;  /* 0xd820d82007467431 */ /* 0x000fe20000040008 */
[----:B------:R-:W-:Y:S02]  /*6c90*/  LOP3.LUT R81, R4, 0x70007, RZ, 0xc0, !PT ;  /* 0x0007000704517812 */ /* 0x000fe400078ec0ff */
[----:B------:R-:W-:Y:S01]  /*6ca0*/  LOP3.LUT R0, R36, 0x380038, RZ, 0xc0, !PT ;  /* 0x0038003824007812 */ /* 0x000fe200078ec0ff */
[----:B------:R-:W-:Y:S01]  /*6cb0*/  HFMA2.MMA R40, R72, R41, R65 ;  /* 0x0000002948287235 */ /* 0x000fe20000000041 */
[----:B------:R-:W-:Y:S01]  /*6cc0*/  LOP3.LUT R45, R2, 0x40004, R45, 0xf8, !PT ;  /* 0x00040004022d7812 */ /* 0x000fe200078ef82d */
[----:B------:R-:W-:Y:S01]  /*6cd0*/  HFMA2 R93, R70, R41, R67 ;  /* 0x00000029465d7231 */ /* 0x000fe20000000043 */
[----:B------:R-:W-:-:S02]  /*6ce0*/  LOP3.LUT R4, R37, 0x380038, RZ, 0xc0, !PT ;  /* 0x0038003825047812 */ /* 0x000fc400078ec0ff */
[----:B------:R-:W-:Y:S02]  /*6cf0*/  LOP3.LUT R2, R82, 0x380038, RZ, 0xc0, !PT ;  /* 0x0038003852027812 */ /* 0x000fe400078ec0ff */
[----:B------:R-:W-:Y:S02]  /*6d00*/  LOP3.LUT R5, R0, 0x64006400, RZ, 0xfc, !PT ;  /* 0x6400640000057812 */ /* 0x000fe400078efcff */
[--C-:B------:R-:W-:Y:S02]  /*6d10*/  SHF.R.U32.HI R47, RZ, 0xd, R6.reuse ;  /* 0x0000000dff2f7819 */ /* 0x100fe40000011606 */
[C---:B------:R-:W-:Y:S01]  /*6d20*/  LOP3.LUT R18, R6.reuse, 0x380038, RZ, 0xc0, !PT ;  /* 0x0038003806127812 */ /* 0x040fe200078ec0ff */
[----:B------:R-:W-:Y:S01]  /*6d30*/  HFMA2 R30, R5, R8.H0_H0, -132, -132 ;  /* 0xd820d820051e7431 */ /* 0x000fe20000040008 */
[----:B------:R-:W-:Y:S02]  /*6d40*/  SHF.R.U32.HI R91, RZ, 0x6, R6 ;  /* 0x00000006ff5b7819 */ /* 0x000fe40000011606 */
[----:B------:R-:W-:-:S02]  /*6d50*/  LOP3.LUT R85, R6, 0x70007, RZ, 0xc0, !PT ;  /* 0x0007000706557812 */ /* 0x000fc400078ec0ff */
[----:B------:R-:W-:Y:S02]  /*6d60*/  LOP3.LUT R90, R25, 0x40004, R90, 0xf8, !PT ;  /* 0x00040004195a7812 */ /* 0x000fe400078ef85a */
[----:B------:R-:W-:Y:S02]  /*6d70*/  LOP3.LUT R7, R4, 0x64006400, RZ, 0xfc, !PT ;  /* 0x6400640004077812 */ /* 0x000fe400078efcff */
[----:B------:R-:W-:Y:S02]  /*6d80*/  LOP3.LUT R6, R84, 0x380038, RZ, 0xc0, !PT ;  /* 0x0038003854067812 */ /* 0x000fe400078ec0ff */
[----:B------:R-:W-:Y:S01]  /*6d90*/  LOP3.LUT R25, R2, 0x64006400, RZ, 0xfc, !PT ;  /* 0x6400640002197812 */ /* 0x000fe200078efcff */
[-C--:B------:R-:W-:Y:S01]  /*6da0*/  HFMA2 R28, R7, R8.reuse.H0_H0, -132, -132 ;  /* 0xd820d820071c7431 */ /* 0x080fe20000040008 */
[----:B------:R-:W-:Y:S02]  /*6db0*/  LOP3.LUT R0, R44, 0x380038, RZ, 0xc0, !PT ;  /* 0x003800382c007812 */ /* 0x000fe400078ec0ff */
[----:B------:R-:W-:Y:S01]  /*6dc0*/  LOP3.LUT R46, R17, 0x40004, R46, 0xf8, !PT ;  /* 0x00040004112e7812 */ /* 0x000fe200078ef82e */
[----:B------:R-:W-:Y:S01]  /*6dd0*/  HFMA2 R25, R25, R8.H0_H0, -132, -132 ;  /* 0xd820d82019197431 */ /* 0x000fe20000040008 */
[----:B------:R-:W-:-:S02]  /*6de0*/  LOP3.LUT R2, R89, 0x380038, RZ, 0xc0, !PT ;  /* 0x0038003859027812 */ /* 0x000fc400078ec0ff */
[----:B------:R-:W-:Y:S02]  /*6df0*/  LOP3.LUT R17, R21, 0x64006400, RZ, 0xfc, !PT ;  /* 0x6400640015117812 */ /* 0x000fe400078efcff */
[----:B------:R-:W-:Y:S02]  /*6e00*/  LOP3.LUT R9, R9, 0x64006400, RZ, 0xfc, !PT ;  /* 0x6400640009097812 */ /* 0x000fe400078efcff */
[----:B------:R-:W-:Y:S01]  /*6e10*/  LOP3.LUT R11, R10, 0x64006400, RZ, 0xfc, !PT ;  /* 0x640064000a0b7812 */ /* 0x000fe200078efcff */
[-C--:B------:R-:W-:Y:S01]  /*6e20*/  HFMA2 R66, R17, R8.reuse.H0_H0, -132, -132 ;  /* 0xd820d82011427431 */ /* 0x080fe20000040008 */
[----:B------:R-:W-:Y:S02]  /*6e30*/  LOP3.LUT R23, R6, 0x64006400, RZ, 0xfc, !PT ;  /* 0x6400640006177812 */ /* 0x000fe400078efcff */
[----:B------:R-:W-:Y:S02]  /*6e40*/  LOP3.LUT R4, R91, 0x380038, RZ, 0xc0, !PT ;  /* 0x003800385b047812 */ /* 0x000fe400078ec0ff */
[----:B------:R-:W-:Y:S01]  /*6e50*/  LOP3.LUT R5, R0, 0x64006400, RZ, 0xfc, !PT ;  /* 0x6400640000057812 */ /* 0x000fe200078efcff */
[----:B------:R-:W-:Y:S01]  /*6e60*/  HFMA2 R23, R23, R8.H0_H0, -132, -132 ;  /* 0xd820d82017177431 */ /* 0x000fe20000040008 */
[----:B------:R-:W-:-:S02]  /*6e70*/  LOP3.LUT R6, R92, 0x380038, RZ, 0xc0, !PT ;  /* 0x003800385c067812 */ /* 0x000fc400078ec0ff */
[----:B------:R-:W-:Y:S02]  /*6e80*/  LOP3.LUT R7, R2, 0x64006400, RZ, 0xfc, !PT ;  /* 0x6400640002077812 */ /* 0x000fe400078efcff */
[----:B------:R-:W-:Y:S01]  /*6e90*/  LOP3.LUT R33, R22, 0x64006400, RZ, 0xfc, !PT ;  /* 0x6400640016217812 */ /* 0x000fe200078efcff */
[-C--:B------:R-:W-:Y:S01]  /*6ea0*/  HFMA2 R22, R9, R8.reuse.H0_H0, -132, -132 ;  /* 0xd820d82009167431 */ /* 0x080fe20000040008 */
[----:B------:R-:W-:Y:S01]  /*6eb0*/  LOP3.LUT R47, R20, 0x40004, R47, 0xf8, !PT ;  /* 0x00040004142f7812 */ /* 0x000fe200078ef82f */
[-C--:B------:R-:W-:Y:S01]  /*6ec0*/  HFMA2 R20, R11, R8.reuse.H0_H0, -132, -132 ;  /* 0xd820d8200b147431 */ /* 0x080fe20000040008 */
[----:B------:R-:W-:Y:S02]  /*6ed0*/  LOP3.LUT R16, R88, 0x380038, RZ, 0xc0, !PT ;  /* 0x0038003858107812 */ /* 0x000fe400078ec0ff */
[----:B------:R-:W-:Y:S01]  /*6ee0*/  LOP3.LUT R17, R14, 0x64006400, RZ, 0xfc, !PT ;  /* 0x640064000e117812 */ /* 0x000fe200078efcff */
[----:B------:R-:W-:Y:S01]  /*6ef0*/  HFMA2 R14, R5, R8.H0_H0, -132, -132 ;  /* 0xd820d820050e7431 */ /* 0x000fe20000040008 */
        /* <DEDUP_REMOVED lines=9> */
[----:B------:R-:W-:Y:S02]  /*6f90*/  LOP3.LUT R6, R38, 0x1c001c0, RZ, 0xc0, !PT ;  /* 0x01c001c026067812 */ /* 0x000fe400078ec0ff */
[----:B------:R-:W-:-:S02]  /*6fa0*/  LOP3.LUT R7, R86, 0x1c001c0, RZ, 0xc0, !PT ;  /* 0x01c001c056077812 */ /* 0x000fc400078ec0ff */
        /* <DEDUP_REMOVED lines=78> */
[----:B------:R-:W-:Y:S01]  /*7490*/  HADD2 R74, R41, -1028, -1028 ;  /* 0xe404e404294a7430 */ /* 0x000fe20000000000 */
[-C--:B------:R-:W-:Y:S01]  /*74a0*/  HFMA2.MMA R42, R80, R33.reuse, R42 ;  /* 0x00000021502a7235 */ /* 0x080fe2000000002a */
[----:B------:R-:W-:Y:S01]  /*74b0*/  LOP3.LUT R85, R85, 0x64006400, RZ, 0xfc, !PT ;  /* 0x6400640055557812 */ /* 0x000fe200078efcff */
[----:B------:R-:W-:Y:S01]  /*74c0*/  HFMA2.MMA R40, R76, R33, R94 ;  /* 0x000000214c287235 */ /* 0x000fe2000000005e */
        /* <DEDUP_REMOVED lines=8> */
[----:B------:R-:W-:Y:S01]  /*7550*/  HADD2 R84, R32, -1028, -1028 ;  /* 0xe404e40420547430 */ /* 0x000fe20000000000 */
[----:B------:R-:W-:Y:S01]  /*7560*/  LOP3.LUT R32, R87, 0x64006400, RZ, 0xfc, !PT ;  /* 0x6400640057207812 */ /* 0x000fe200078efcff */
[----:B------:R-:W-:Y:S01]  /*7570*/  HFMA2 R34, R27, R34, R43 ;  /* 0x000000221b227231 */ /* 0x000fe2000000002b */
[----:B------:R-:W-:Y:S01]  /*7580*/  LOP3.LUT R44, R44, 0x70007, RZ, 0xc0, !PT ;  /* 0x000700072c2c7812 */ /* 0x000fe200078ec0ff */
[----:B------:R-:W0:Y:S01]  /*7590*/  LDS.128 R40, [UR4+0x30] ;  /* 0x00003004ff287984 */ /* 0x000e220008000c00 */
[-C--:B------:R-:W-:Y:S01]  /*75a0*/  HFMA2.MMA R93, R88, R35.reuse, R93 ;  /* 0x00000023585d7235 */ /* 0x080fe2000000005d */
[----:B------:R-:W-:Y:S01]  /*75b0*/  HADD2 R87, R81, -1028, -1028 ;  /* 0xe404e40451577430 */ /* 0x000fe20000000000 */
[----:B------:R-:W-:Y:S01]  /*75c0*/  HFMA2.MMA R95, R84, R35, R95 ;  /* 0x00000023545f7235 */ /* 0x000fe2000000005f */
[----:B------:R-:W-:Y:S01]  /*75d0*/  HADD2 R81, R83, -1028, -1028 ;  /* 0xe404e40453517430 */ /* 0x000fe20000000000 */
[----:B------:R-:W-:Y:S01]  /*75e0*/  LOP3.LUT R91, R91, 0x70007, RZ, 0xc0, !PT ;  /* 0x000700075b5b7812 */ /* 0x000fe200078ec0ff */
[----:B------:R-:W-:Y:S01]  /*75f0*/  HADD2 R83, R85, -1028, -1028 ;  /* 0xe404e40455537430 */ /* 0x000fe20000000000 */
[----:B------:R-:W-:Y:S01]  /*7600*/  LOP3.LUT R44, R44, 0x64006400, RZ, 0xfc, !PT ;  /* 0x640064002c2c7812 */ /* 0x000fe200078efcff */
[----:B------:R-:W-:Y:S01]  /*7610*/  HADD2 R82, R33, -1028, -1028 ;  /* 0xe404e40421527430 */ /* 0x000fe20000000000 */
[-C--:B-1----:R-:W-:Y:S01]  /*7620*/  HFMA2.MMA R93, R25, R36.reuse, R93 ;  /* 0x00000024195d7235 */ /* 0x082fe2000000005d */
        /* <DEDUP_REMOVED lines=8> */
[----:B------:R-:W-:Y:S01]  /*76b0*/  HFMA2 R0, R100, R3.H0_H0, -20, -20 ;  /* 0xcd00cd0064007431 */ /* 0x000fe20000040003 */
[----:B------:R-:W-:Y:S01]  /*76c0*/  HFMA2.MMA R95, R2, R37, R95 ;  /* 0x00000025025f7235 */ /* 0x000fe2000000005f */
[----:B------:R-:W-:Y:S01]  /*76d0*/  HFMA2 R34, R19, R36, R34 ;  /* 0x0000002413227231 */ /* 0x000fe20000000022 */
[----:B------:R-:W-:Y:S01]  /*76e0*/  LOP3.LUT R92, R92, 0x70007, RZ, 0xc0, !PT ;  /* 0x000700075c5c7812 */ /* 0x000fe200078ec0ff */
[-C--:B------:R-:W-:Y:S01]  /*76f0*/  HFMA2 R94, R4, R37.reuse, R94 ;  /* 0x00000025045e7231 */ /* 0x080fe2000000005e */
[----:B------:R-:W-:Y:S01]  /*7700*/  LOP3.LUT R89, R89, 0x64006400, RZ, 0xfc, !PT ;  /* 0x6400640059597812 */ /* 0x000fe200078efcff */
[----:B------:R-:W-:Y:S01]  /*7710*/  HADD2 R91, R91, -1028, -1028 ;  /* 0xe404e4045b5b7430 */ /* 0x000fe20000000000 */
[-C--:B------:R-:W-:Y:S01]  /*7720*/  HFMA2.MMA R93, R87, R38.reuse, R93 ;  /* 0x00000026575d7235 */ /* 0x080fe2000000005d */
[----:B------:R-:W-:Y:S01]  /*7730*/  HFMA2 R34, R0, R37, R34 ;  /* 0x0000002500227231 */ /* 0x000fe20000000022 */
[----:B------:R-:W-:Y:S01]  /*7740*/  HFMA2.MMA R95, R83, R38, R95 ;  /* 0x00000026535f7235 */ /* 0x000fe2000000005f */
[-C--:B------:R-:W-:Y:S01]  /*7750*/  HFMA2 R94, R81, R38.reuse, R94 ;  /* 0x00000026515e7231 */ /* 0x080fe2000000005e */
[----:B------:R-:W-:Y:S01]  /*7760*/  LOP3.LUT R92, R92, 0x64006400, RZ, 0xfc, !PT ;  /* 0x640064005c5c7812 */ /* 0x000fe200078efcff */
[----:B------:R-:W-:Y:S01]  /*7770*/  HFMA2 R34, R85, R38, R34 ;  /* 0x0000002655227231 */ /* 0x000fe20000000022 */
[----:B------:R-:W-:Y:S01]  /*7780*/  LOP3.LUT R45, R45, 0x64006400, RZ, 0xfc, !PT ;  /* 0x640064002d2d7812 */ /* 0x000fe200078efcff */
[-C--:B------:R-:W-:Y:S01]  /*7790*/  HFMA2 R94, R20, R39.reuse, R94 ;  /* 0x00000027145e7231 */ /* 0x080fe2000000005e */
[-C--:B------:R-:W-:Y:S01]  /*77a0*/  HFMA2.MMA R32, R22, R39.reuse, R93 ;  /* 0x0000002716207235 */ /* 0x080fe2000000005d */
[----:B------:R-:W-:Y:S01]  /*77b0*/  HADD2 R93, R89, -1028, -1028 ;  /* 0xe404e404595d7430 */ /* 0x000fe20000000000 */
[----:B------:R-:W-:Y:S01]  /*77c0*/  HFMA2.MMA R33, R18, R39, R95 ;  /* 0x0000002712217235 */ /* 0x000fe2000000005f */
[----:B------:R-:W-:Y:S01]  /*77d0*/  HADD2 R95, R44, -1028, -1028 ;  /* 0xe404e4042c5f7430 */ /* 0x000fe20000000000 */
[----:B------:R-:W-:Y:S01]  /*77e0*/  LOP3.LUT R47, R47, 0x64006400, RZ, 0xfc, !PT ;  /* 0x640064002f2f7812 */ /* 0x000fe200078efcff */
[----:B------:R-:W-:Y:S01]  /*77f0*/  HFMA2 R34, R16, R39, R34 ;  /* 0x0000002710227231 */ /* 0x000fe20000000022 */
[----:B------:R-:W-:Y:S01]  /*7800*/  LOP3.LUT R46, R46, 0x64006400, RZ, 0xfc, !PT ;  /* 0x640064002e2e7812 */ /* 0x000fe200078efcff */
[----:B------:R-:W-:Y:S01]  /*7810*/  HADD2 R89, R92, -1028, -1028 ;  /* 0xe404e4045c597430 */ /* 0x000fe20000000000 */
[----:B------:R-:W-:Y:S01]  /*7820*/  LOP3.LUT R90, R90, 0x64006400, RZ, 0xfc, !PT ;  /* 0x640064005a5a7812 */ /* 0x000fe200078efcff */
[-C--:B0-----:R-:W-:Y:S01]  /*7830*/  HFMA2.MMA R32, R95, R40.reuse, R32 ;  /* 0x000000285f207235 */ /* 0x081fe20000000020 */
[-C--:B------:R-:W-:Y:S01]  /*7840*/  HFMA2 R94, R93, R40.reuse, R94 ;  /* 0x000000285d5e7231 */ /* 0x080fe2000000005e */
[----:B------:R-:W-:Y:S01]  /*7850*/  HFMA2.MMA R33, R91, R40, R33 ;  /* 0x000000285b217235 */ /* 0x000fe20000000021 */
[----:B------:R-:W-:-:S02]  /*7860*/  HFMA2 R40, R89, R40, R34 ;  /* 0x0000002859287231 */ /* 0x000fc40000000022 */
[----:B------:R-:W-:Y:S02]  /*7870*/  HFMA2 R3, R96, R3.H0_H0, -20, -20 ;  /* 0xcd00cd0060037431 */ /* 0x000fe40000040003 */
[----:B------:R-:W-:Y:S01]  /*7880*/  HADD2 R96, R45, -1028, -1028 ;  /* 0xe404e4042d607430 */ /* 0x000fe20000000000 */
[-C--:B------:R-:W-:Y:S01]  /*7890*/  HFMA2.MMA R32, R14, R41.reuse, R32 ;  /* 0x000000290e207235 */ /* 0x080fe20000000020 */
[-C--:B------:R-:W-:Y:S01]  /*78a0*/  HFMA2 R94, R12, R41.reuse, R94 ;  /* 0x000000290c5e7231 */ /* 0x080fe2000000005e */
[----:B------:R-:W-:Y:S01]  /*78b0*/  HFMA2.MMA R34, R10, R41, R33 ;  /* 0x000000290a227235 */ /* 0x000fe20000000021 */
[----:B------:R-:W-:Y:S02]  /*78c0*/  HADD2 R92, R47, -1028, -1028 ;  /* 0xe404e4042f5c7430 */ /* 0x000fe40000000000 */
[----:B------:R-:W-:Y:S02]  /*78d0*/  HFMA2 R40, R8, R41, R40 ;  /* 0x0000002908287231 */ /* 0x000fe40000000028 */
[-C--:B------:R-:W-:Y:S01]  /*78e0*/  HFMA2 R33, R7, R42.reuse, R94 ;  /* 0x0000002a07217231 */ /* 0x080fe2000000005e */
        /* <DEDUP_REMOVED lines=67> */
[----:B------:R-:W-:Y:S01]  /*7d20*/  HFMA2 R97, R7, R46, R97 ;  /* 0x0000002e07617231 */ /* 0x000fe20000000061 */
[----:B------:R-:W-:-:S02]  /*7d30*/  HFMA2.MMA R32, R25, R40, R32 ;  /* 0x0000002819207235 */ /* 0x000fc40000000020 */
[----:B------:R-:W-:Y:S01]  /*7d40*/  HFMA2.MMA R100, R21, R40, R100 ;  /* 0x0000002815647235 */ /* 0x000fe20000000064 */
[----:B------:R-:W-:-:S04]  /*7d50*/  HFMA2 R97, R94, R47, R97 ;  /* 0x0000002f5e617231 */ /* 0x000fc80000000061 */
[----:B------:R-:W-:Y:S01]  /*7d60*/  HADD2 R97, R97.H0_H0, R97.H1_H1 ;  /* 0x3000006161617230 */ /* 0x000fe20000000800 */
        /* <DEDUP_REMOVED lines=147> */
[----:B------:R-:W-:-:S06]  /*86a0*/  HFMA2.MMA R73, R84, R39, R73 ;  /* 0x0000002754497235 */ /* 0x000fcc0000000049 */
        /* <DEDUP_REMOVED lines=30> */
.L_x_844:
[----:B------:R-:W-:Y:S01]  /*8890*/  IADD3 R64, R64, 0x20, RZ ;  /* 0x0000002040407810 */ /* 0x000fe20007ffe0ff */
[----:B------:R-:W-:Y:S01]  /*88a0*/  UIADD3 UR4, UR4, 0x40, URZ ;  /* 0x0000004004047890 */ /* 0x000fe2000fffe03f */
[----:B-1----:R-:W-:Y:S02]  /*88b0*/  IMAD.WIDE R6, R61, 0x4, R98 ;  /* 0x000000043d067825 */ /* 0x002fe400078e0262 */
[C---:B------:R-:W-:Y:S02]  /*88c0*/  ISETP.GE.AND P0, PT, R64.reuse, UR5, PT ;  /* 0x0000000540007c0c */ /* 0x040fe4000bf06270 */
[----:B------:R-:W-:-:S13]  /*88d0*/  ISETP.LT.AND P2, PT, R64, R63, PT ;  /* 0x0000003f4000720c */ /* 0x000fda0003f41270 */
[----:B------:R-:W-:Y:S05]  /*88e0*/  @!P0 BRA P2, `(.L_x_845) ;  /* 0xffffffdc00648947 */ /* 0x000fea000103ffff */
.L_x_843:
        /* <DEDUP_REMOVED lines=17> */
.L_x_849:
[----:B------:R-:W0:Y:S02]  /*8a00*/  LDS R2, [R0] ;  /* 0x0000000000027984 */ /* 0x000e240000000800 */
[----:B0-----:R-:W-:-:S06]  /*8a10*/  HADD2 R3, R2, R56 ;  /* 0x0000003802037230 */ /* 0x001fcc0000000000 */
[----:B------:R-:W0:Y:S02]  /*8a20*/  ATOMS.CAST.SPIN R3, [R0], R2, R3 ;  /* 0x000000020003738d */ /* 0x000e240001800003 */
[----:B0-----:R-:W-:-:S13]  /*8a30*/  ISETP.EQ.U32.AND P0, PT, R3, 0x1, PT ;  /* 0x000000010300780c */ /* 0x001fda0003f02070 */
[----:B------:R-:W-:Y:S05]  /*8a40*/  @!P0 BRA `(.L_x_849) ;  /* 0xfffffffc00ec8947 */ /* 0x000fea000383ffff */
[----:B------:R-:W-:Y:S05]  /*8a50*/  BRA `(.L_x_847) ;  /* 0x00000000000c7947 */ /* 0x000fea0003800000 */
.L_x_848:
[----:B------:R-:W2:Y:S02]  /*8a60*/  LD.E R0, desc[UR6][R4.64] ;  /* 0x0000000604007980 */ /* 0x000ea4000c101900 */
[----:B--2---:R-:W-:-:S05]  /*8a70*/  IADD3 R3, R56, R0, RZ ;  /* 0x0000000038037210 */ /* 0x004fca0007ffe0ff */
[----:B------:R0:W-:Y:S02]  /*8a80*/  ST.E desc[UR6][R4.64], R3 ;  /* 0x0000000304007985 */ /* 0x0001e4000c101906 */
.L_x_847:
[----:B------:R-:W-:Y:S05]  /*8a90*/  BSYNC B0 ;  /* 0x0000000000007941 */ /* 0x000fea0003800000 */
.L_x_846:
[----:B------:R1:W-:Y:S01]  /*8aa0*/  ATOM.E.ADD.F16x2.RN.STRONG.GPU P0, RZ, desc[UR6][R4.64+0x4], R55 ;  /* 0x0000043704ff79a2 */ /* 0x0003e2000810e1c6 */
[----:B------:R-:W-:Y:S04]  /*8ab0*/  BSSY B0, `(.L_x_850) ;  /* 0x000000f000007945 */ /* 0x000fe80003800000 */
[----:B-1----:R-:W-:Y:S05]  /*8ac0*/  @P0 BRA `(.L_x_851) ;  /* 0x0000000000340947 */ /* 0x002fea0003800000 */
[----:B------:R-:W1:Y:S02]  /*8ad0*/  QSPC.E.S P0, RZ, [R4+0x4] ;  /* 0x0000040004ff73aa */ /* 0x000e640000000500 */
[----:B-1----:R-:W-:Y:S05]  /*8ae0*/  @!P0 BRA `(.L_x_852) ;  /* 0x0000000000208947 */ /* 0x002fea0003800000 */
[----:B------:R-:W-:-:S04]  /*8af0*/  MOV R2, R4 ;  /* 0x0000000400027202 */ /* 0x000fc80000000f00 */
[----:B------:R-:W-:-:S07]  /*8b00*/  MOV R0, R2 ;  /* 0x0000000200007202 */ /* 0x000fce0000000f00 */
.L_x_853:
[----:B------:R-:W0:Y:S02]  /*8b10*/  LDS R2, [R0+0x4] ;  /* 0x0000040000027984 */ /* 0x000e240000000800 */
[----:B0-----:R-:W-:-:S10]  /*8b20*/  HFMA2.MMA R3, R2, 1, 1, R55 ;  /* 0x3c003c0002037835 */ /* 0x001fd40000000037 */
[----:B------:R-:W0:Y:S02]  /*8b30*/  ATOMS.CAST.SPIN R3, [R0+0x4], R2, R3 ;  /* 0x000004020003738d */ /* 0x000e240001800003 */
[----:B0-----:R-:W-:-:S13]  /*8b40*/  ISETP.EQ.U32.AND P0, PT, R3, 0x1, PT ;  /* 0x000000010300780c */ /* 0x001fda0003f02070 */
[----:B------:R-:W-:Y:S05]  /*8b50*/  @!P0 BRA `(.L_x_853) ;  /* 0xfffffffc00ec8947 */ /* 0x000fea000383ffff */
[----:B------:R-:W-:Y:S05]  /*8b60*/  BRA `(.L_x_851) ;  /* 0x00000000000c7947 */ /* 0x000fea0003800000 */
.L_x_852:
[----:B------:R-:W0:Y:S02]  /*8b70*/  LD.E R0, desc[UR6][R4.64+0x4] ;  /* 0x0000040604007980 */ /* 0x000e24000c101900 */
[----:B0-----:R-:W-:-:S05]  /*8b80*/  IADD3 R3, R55, R0, RZ ;  /* 0x0000000037037210 */ /* 0x001fca0007ffe0ff */
[----:B------:R1:W-:Y:S02]  /*8b90*/  ST.E desc[UR6][R4.64+0x4], R3 ;  /* 0x0000040304007985 */ /* 0x0003e4000c101906 */
.L_x_851:
[----:B------:R-:W-:Y:S05]  /*8ba0*/  BSYNC B0 ;  /* 0x0000000000007941 */ /* 0x000fea0003800000 */
.L_x_850:
        /* <DEDUP_REMOVED lines=10> */
.L_x_857:
[----:B------:R-:W0:Y:S02]  /*8c50*/  LDS R2, [R0] ;  /* 0x0000000000027984 */ /* 0x000e240000000800 */
[----:B0-----:R-:W-:-:S06]  /*8c60*/  HADD2 R3, R2, R54 ;  /* 0x0000003602037230 */ /* 0x001fcc0000000000 */
[----:B------:R-:W0:Y:S02]  /*8c70*/  ATOMS.CAST.SPIN R3, [R0], R2, R3 ;  /* 0x000000020003738d */ /* 0x000e240001800003 */
[----:B0-----:R-:W-:-:S13]  /*8c80*/  ISETP.EQ.U32.AND P0, PT, R3, 0x1, PT ;  /* 0x000000010300780c */ /* 0x001fda0003f02070 */
[----:B------:R-:W-:Y:S05]  /*8c90*/  @!P0 BRA `(.L_x_857) ;  /* 0xfffffffc00ec8947 */ /* 0x000fea000383ffff */
[----:B------:R-:W-:Y:S05]  /*8ca0*/  BRA `(.L_x_855) ;  /* 0x00000000000c7947 */ /* 0x000fea0003800000 */
.L_x_856:
[----:B------:R-:W2:Y:S02]  /*8cb0*/  LD.E R0, desc[UR6][R4.64] ;  /* 0x0000000604007980 */ /* 0x000ea4000c101900 */
[----:B--2---:R-:W-:-:S05]  /*8cc0*/  IADD3 R3, R54, R0, RZ ;  /* 0x0000000036037210 */ /* 0x004fca0007ffe0ff */
[----:B------:R0:W-:Y:S02]  /*8cd0*/  ST.E desc[UR6][R4.64], R3 ;  /* 0x0000000304007985 */ /* 0x0001e4000c101906 */
.L_x_855:
[----:B------:R-:W-:Y:S05]  /*8ce0*/  BSYNC B0 ;  /* 0x0000000000007941 */ /* 0x000fea0003800000 */
.L_x_854:
[----:B------:R1:W-:Y:S01]  /*8cf0*/  ATOM.E.ADD.F16x2.RN.STRONG.GPU P0, RZ, desc[UR6][R4.64+0x4], R53 ;  /* 0x0000043504ff79a2 */ /* 0x0003e2000810e1c6 */
[----:B------:R-:W-:Y:S04]  /*8d00*/  BSSY B0, `(.L_x_858) ;  /* 0x000000f000007945 */ /* 0x000fe80003800000 */
[----:B-1----:R-:W-:Y:S05]  /*8d10*/  @P0 BRA `(.L_x_859) ;  /* 0x0000000000340947 */ /* 0x002fea0003800000 */
[----:B------:R-:W1:Y:S02]  /*8d20*/  QSPC.E.S P0, RZ, [R4+0x4] ;  /* 0x0000040004ff73aa */ /* 0x000e640000000500 */
[----:B-1----:R-:W-:Y:S05]  /*8d30*/  @!P0 BRA `(.L_x_860) ;  /* 0x0000000000208947 */ /* 0x002fea0003800000 */
[----:B------:R-:W-:-:S04]  /*8d40*/  MOV R2, R4 ;  /* 0x0000000400027202 */ /* 0x000fc80000000f00 */
[----:B------:R-:W-:-:S07]  /*8d50*/  MOV R0, R2 ;  /* 0x0000000200007202 */ /* 0x000fce0000000f00 */
.L_x_861:
[----:B------:R-:W0:Y:S02]  /*8d60*/  LDS R2, [R0+0x4] ;  /* 0x0000040000027984 */ /* 0x000e240000000800 */
[----:B0-----:R-:W-:-:S10]  /*8d70*/  HFMA2.MMA R3, R2, 1, 1, R53 ;  /* 0x3c003c0002037835 */ /* 0x001fd40000000035 */
[----:B------:R-:W0:Y:S02]  /*8d80*/  ATOMS.CAST.SPIN R3, [R0+0x4], R2, R3 ;  /* 0x000004020003738d */ /* 0x000e240001800003 */
[----:B0-----:R-:W-:-:S13]  /*8d90*/  ISETP.EQ.U32.AND P0, PT, R3, 0x1, PT ;  /* 0x000000010300780c */ /* 0x001fda0003f02070 */
[----:B------:R-:W-:Y:S05]  /*8da0*/  @!P0 BRA `(.L_x_861) ;  /* 0xfffffffc00ec8947 */ /* 0x000fea000383ffff */
[----:B------:R-:W-:Y:S05]  /*8db0*/  BRA `(.L_x_859) ;  /* 0x00000000000c7947 */ /* 0x000fea0003800000 */
.L_x_860:
[----:B------:R-:W0:Y:S02]  /*8dc0*/  LD.E R0, desc[UR6][R4.64+0x4] ;  /* 0x0000040604007980 */ /* 0x000e24000c101900 */
[----:B0-----:R-:W-:-:S05]  /*8dd0*/  IADD3 R3, R53, R0, RZ ;  /* 0x0000000035037210 */ /* 0x001fca0007ffe0ff */
[----:B------:R1:W-:Y:S02]  /*8de0*/  ST.E desc[UR6][R4.64+0x4], R3 ;  /* 0x0000040304007985 */ /* 0x0003e4000c101906 */
.L_x_859:
[----:B------:R-:W-:Y:S05]  /*8df0*/  BSYNC B0 ;  /* 0x0000000000007941 */ /* 0x000fea0003800000 */
.L_x_858:
        /* <DEDUP_REMOVED lines=10> */
.L_x_865:
[----:B------:R-:W0:Y:S02]  /*8ea0*/  LDS R2, [R0] ;  /* 0x0000000000027984 */ /* 0x000e240000000800 */
[----:B0-----:R-:W-:-:S06]  /*8eb0*/  HADD2 R3, R2, R52 ;  /* 0x0000003402037230 */ /* 0x001fcc0000000000 */
[----:B------:R-:W0:Y:S02]  /*8ec0*/  ATOMS.CAST.SPIN R3, [R0], R2, R3 ;  /* 0x000000020003738d */ /* 0x000e240001800003 */
[----:B0-----:R-:W-:-:S13]  /*8ed0*/  ISETP.EQ.U32.AND P0, PT, R3, 0x1, PT ;  /* 0x000000010300780c */ /* 0x001fda0003f02070 */
[----:B------:R-:W-:Y:S05]  /*8ee0*/  @!P0 BRA `(.L_x_865) ;  /* 0xfffffffc00ec8947 */ /* 0x000fea000383ffff */
[----:B------:R-:W-:Y:S05]  /*8ef0*/  BRA `(.L_x_863) ;  /* 0x00000000000c7947 */ /* 0x000fea0003800000 */
.L_x_864:
[----:B------:R-:W2:Y:S02]  /*8f00*/  LD.E R0, desc[UR6][R4.64] ;  /* 0x0000000604007980 */ /* 0x000ea4000c101900 */
[----:B--2---:R-:W-:-:S05]  /*8f10*/  IADD3 R3, R52, R0, RZ ;  /* 0x0000000034037210 */ /* 0x004fca0007ffe0ff */
[----:B------:R0:W-:Y:S02]  /*8f20*/  ST.E desc[UR6][R4.64], R3 ;  /* 0x0000000304007985 */ /* 0x0001e4000c101906 */
.L_x_863:
[----:B------:R-:W-:Y:S05]  /*8f30*/  BSYNC B0 ;  /* 0x0000000000007941 */ /* 0x000fea0003800000 */
.L_x_862:
[----:B------:R1:W-:Y:S01]  /*8f40*/  ATOM.E.ADD.F16x2.RN.STRONG.GPU P0, RZ, desc[UR6][R4.64+0x4], R51 ;  /* 0x0000043304ff79a2 */ /* 0x0003e2000810e1c6 */
[----:B------:R-:W-:Y:S04]  /*8f50*/  BSSY B0, `(.L_x_866) ;  /* 0x000000f000007945 */ /* 0x000fe80003800000 */
[----:B-1----:R-:W-:Y:S05]  /*8f60*/  @P0 BRA `(.L_x_867) ;  /* 0x0000000000340947 */ /* 0x002fea0003800000 */
[----:B------:R-:W1:Y:S02]  /*8f70*/  QSPC.E.S P0, RZ, [R4+0x4] ;  /* 0x0000040004ff73aa */ /* 0x000e640000000500 */
[----:B-1----:R-:W-:Y:S05]  /*8f80*/  @!P0 BRA `(.L_x_868) ;  /* 0x0000000000208947 */ /* 0x002fea0003800000 */
[----:B------:R-:W-:-:S04]  /*8f90*/  MOV R2, R4 ;  /* 0x0000000400027202 */ /* 0x000fc80000000f00 */
[----:B------:R-:W-:-:S07]  /*8fa0*/  MOV R0, R2 ;  /* 0x0000000200007202 */ /* 0x000fce0000000f00 */
.L_x_869:
[----:B------:R-:W0:Y:S02]  /*8fb0*/  LDS R2, [R0+0x4] ;  /* 0x0000040000027984 */ /* 0x000e240000000800 */
[----:B0-----:R-:W-:-:S10]  /*8fc0*/  HFMA2.MMA R3, R2, 1, 1, R51 ;  /* 0x3c003c0002037835 */ /* 0x001fd40000000033 */
[----:B------:R-:W0:Y:S02]  /*8fd0*/  ATOMS.CAST.SPIN R3, [R0+0x4], R2, R3 ;  /* 0x000004020003738d */ /* 0x000e240001800003 */
[----:B0-----:R-:W-:-:S13]  /*8fe0*/  ISETP.EQ.U32.AND P0, PT, R3, 0x1, PT ;  /* 0x000000010300780c */ /* 0x001fda0003f02070 */
[----:B------:R-:W-:Y:S05]  /*8ff0*/  @!P0 BRA `(.L_x_869) ;  /* 0xfffffffc00ec8947 */ /* 0x000fea000383ffff */
[----:B------:R-:W-:Y:S05]  /*9000*/  BRA `(.L_x_867) ;  /* 0x00000000000c7947 */ /* 0x000fea0003800000 */
.L_x_868:
[----:B------:R-:W0:Y:S02]  /*9010*/  LD.E R0, desc[UR6][R4.64+0x4] ;  /* 0x0000040604007980 */ /* 0x000e24000c101900 */
[----:B0-----:R-:W-:-:S05]  /*9020*/  IADD3 R3, R51, R0, RZ ;  /* 0x0000000033037210 */ /* 0x001fca0007ffe0ff */
[----:B------:R1:W-:Y:S02]  /*9030*/  ST.E desc[UR6][R4.64+0x4], R3 ;  /* 0x0000040304007985 */ /* 0x0003e4000c101906 */
.L_x_867:
[----:B------:R-:W-:Y:S05]  /*9040*/  BSYNC B0 ;  /* 0x0000000000007941 */ /* 0x000fea0003800000 */
.L_x_866:
        /* <DEDUP_REMOVED lines=10> */
.L_x_873:
[----:B------:R-:W0:Y:S02]  /*90f0*/  LDS R2, [R0] ;  /* 0x0000000000027984 */ /* 0x000e240000000800 */
[----:B0-----:R-:W-:-:S06]  /*9100*/  HADD2 R3, R2, R50 ;  /* 0x0000003202037230 */ /* 0x001fcc0000000000 */
[----:B------:R-:W0:Y:S02]  /*9110*/  ATOMS.CAST.SPIN R3, [R0], R2, R3 ;  /* 0x000000020003738d */ /* 0x000e240001800003 */
[----:B0-----:R-:W-:-:S13]  /*9120*/  ISETP.EQ.U32.AND P0, PT, R3, 0x1, PT ;  /* 0x000000010300780c */ /* 0x001fda0003f02070 */
[----:B------:R-:W-:Y:S05]  /*9130*/  @!P0 BRA `(.L_x_873) ;  /* 0xfffffffc00ec8947 */ /* 0x000fea000383ffff */
[----:B------:R-:W-:Y:S05]  /*9140*/  BRA `(.L_x_871) ;  /* 0x00000000000c7947 */ /* 0x000fea0003800000 */
.L_x_872:
[----:B------:R-:W2:Y:S02]  /*9150*/  LD.E R0, desc[UR6][R4.64] ;  /* 0x0000000604007980 */ /* 0x000ea4000c101900 */
[----:B--2---:R-:W-:-:S05]  /*9160*/  IADD3 R3, R50, R0, RZ ;  /* 0x0000000032037210 */ /* 0x004fca0007ffe0ff */
[----:B------:R0:W-:Y:S02]  /*9170*/  ST.E desc[UR6][R4.64], R3 ;  /* 0x0000000304007985 */ /* 0x0001e4000c101906 */
.L_x_871:
[----:B------:R-:W-:Y:S05]  /*9180*/  BSYNC B0 ;  /* 0x0000000000007941 */ /* 0x000fea0003800000 */
.L_x_870:
[----:B------:R1:W-:Y:S02]  /*9190*/  ATOM.E.ADD.F16x2.RN.STRONG.GPU P0, RZ, desc[UR6][R4.64+0x4], R48 ;  /* 0x0000043004ff79a2 */ /* 0x0003e4000810e1c6 */
[----:B-1----:R-:W-:Y:S05]  /*91a0*/  @P0 EXIT ;  /* 0x000000000000094d */ /* 0x002fea0003800000 */
[----:B------:R-:W1:Y:S02]  /*91b0*/  QSPC.E.S P0, RZ, [R4+0x4] ;  /* 0x0000040004ff73aa */ /* 0x000e640000000500 */
[----:B-1----:R-:W-:Y:S05]  /*91c0*/  @!P0 BRA `(.L_x_874) ;  /* 0x0000000000208947 */ /* 0x002fea0003800000 */
[----:B------:R-:W-:-:S04]  /*91d0*/  MOV R2, R4 ;  /* 0x0000000400027202 */ /* 0x000fc80000000f00 */
[----:B------:R-:W-:-:S07]  /*91e0*/  MOV R0, R2 ;  /* 0x0000000200007202 */ /* 0x000fce0000000f00 */
.L_x_875:
[----:B------:R-:W0:Y:S02]  /*91f0*/  LDS R2, [R0+0x4] ;  /* 0x0000040000027984 */ /* 0x000e240000000800 */
[----:B0-----:R-:W-:-:S10]  /*9200*/  HFMA2.MMA R3, R2, 1, 1, R48 ;  /* 0x3c003c0002037835 */ /* 0x001fd40000000030 */
[----:B------:R-:W0:Y:S02]  /*9210*/  ATOMS.CAST.SPIN R3, [R0+0x4], R2, R3 ;  /* 0x000004020003738d */ /* 0x000e240001800003 */
[----:B0-----:R-:W-:-:S13]  /*9220*/  ISETP.EQ.U32.AND P0, PT, R3, 0x1, PT ;  /* 0x000000010300780c */ /* 0x001fda0003f02070 */
[----:B------:R-:W-:Y:S05]  /*9230*/  @!P0 BRA `(.L_x_875) ;  /* 0xfffffffc00ec8947 */ /* 0x000fea000383ffff */
[----:B------:R-:W-:Y:S05]  /*9240*/  EXIT ;  /* 0x000000000000794d */ /* 0x000fea0003800000 */
.L_x_874:
[----:B------:R-:W0:Y:S02]  /*9250*/  LD.E R0, desc[UR6][R4.64+0x4] ;  /* 0x0000040604007980 */ /* 0x000e24000c101900 */
[----:B0-----:R-:W-:-:S05]  /*9260*/  IADD3 R3, R48, R0, RZ ;  /* 0x0000000030037210 */ /* 0x001fca0007ffe0ff */
[----:B------:R-:W-:Y:S01]  /*9270*/  ST.E desc[UR6][R4.64+0x4], R3 ;  /* 0x0000040304007985 */ /* 0x000fe2000c101906 */
[----:B------:R-:W-:Y:S05]  /*9280*/  EXIT ;  /* 0x000000000000794d */ /* 0x000fea0003800000 */
.L_x_876:
        /* <DEDUP_REMOVED lines=15> */
.L_x_3224:


//--------------------- .text._Z23gemm_half_q_half_kernelILi4ELi14ELb0ELb0ELi32EEvPK6__halfPKjS4_S2_PS0_iiiiPKtS7_iiiiiibS2_i --------------------------
	.section	.text._Z23gemm_half_q_half_kernelILi4ELi14ELb0ELb0ELi32EEvPK6__halfPKjS4_S2_PS0_iiiiPKtS7_iiiiiibS2_i,"ax",@progbits
	.align	128
        .global         _Z23gemm_half_q_half_kernelILi4ELi14ELb0ELb0ELi32EEvPK6__halfPKjS4_S2_PS0_iiiiPKtS7_iiiiiibS2_i
        .type           _Z23gemm_half_q_half_kernelILi4ELi14ELb0ELb0ELi32EEvPK6__halfPKjS4_S2_PS0_iiiiPKtS7_iiiiiibS2_i,@function
        .size           _Z23gemm_half_q_half_kernelILi4ELi14ELb0ELb0ELi32EEvPK6__halfPKjS4_S2_PS0_iiiiPKtS7_iiiiiibS2_i,(.L_x_3225 - _Z23gemm_half_q_half_kernelILi4ELi14ELb0ELb0ELi32EEvPK6__halfPKjS4_S2_PS0_iiiiPKtS7_iiiiiibS2_i)
        .other          _Z23gemm_half_q_half_kernelILi4ELi14ELb0ELb0ELi32EEvPK6__halfPKjS4_S2_PS0_iiiiPKtS7_iiiiiibS2_i,@"STO_CUDA_ENTRY STV_DEFAULT"
_Z23gemm_half_q_half_kernelILi4ELi14ELb0ELb0ELi32EEvPK6__halfPKjS4_S2_PS0_iiiiPKtS7_iiiiiibS2_i:
.text._Z23gemm_half_q_half_kernelILi4ELi14ELb0ELb0ELi32EEvPK6__halfPKjS4_S2_PS0_iiiiPKtS7_iiiiiibS2_i:
        /* <DEDUP_REMOVED lines=37> */
.L_x_881:
        /* <DEDUP_REMOVED lines=37> */
.L_x_880:
        /* <DEDUP_REMOVED lines=18> */
[----:B------:R-:W-:Y:S02]  /*05c0*/  LEA R10, R15, R14, 0x6 ;  /* 0x0000000e0f0a7211 */ /* 0x000fe400078e30ff */
[----:B------:R-:W-:Y:S02]  /*05d0*/  PLOP3.LUT P0, PT, PT, PT, PT, 0x8, 0x0 ;  /* 0x000000000000781c */ /* 0x000fe40003f0e170 */
[----:B------:R-:W-:Y:S02]  /*05e0*/  LEA R11, R5, R10, 0x1 ;  /* 0x0000000a050b7211 */ /* 0x000fe400078e08ff */
[----:B------:R-:W-:-:S03]  /*05f0*/  IADD3 R15, R15, 0x2, RZ ;  /* 0x000000020f0f7810 */ /* 0x000fc60007ffe0ff */
[----:B--2---:R0:W-:Y:S04]  /*0600*/  STS.U16 [R11], R6 ;  /* 0x000000060b007388 */ /* 0x0041e80000000400 */
[----:B---3--:R0:W-:Y:S02]  /*0610*/  STS.U16 [R11+0x40], R8 ;  /* 0x000040080b007388 */ /* 0x0081e40000000400 */
.L_x_882:
        /* <DEDUP_REMOVED lines=14> */
.L_x_879:
        /* <DEDUP_REMOVED lines=10> */
.L_x_884:
        /* <DEDUP_REMOVED lines=37> */
.L_x_883:
        /* <DEDUP_REMOVED lines=24> */
.L_x_885:
        /* <DEDUP_REMOVED lines=13> */
.L_x_878:
[----:B------:R-:W-:Y:S05]  /*0c40*/  BSYNC B0 ;  /* 0x0000000000007941 */ /* 0x000fea0003800000 */
.L_x_877:
[----:B------:R-:W-:Y:S02]  /*0c50*/  ULDC UR4, c[0x0][0x23c] ;  /* 0x00008f0000047ab9 */ /* 0x000fe40000000800 */
[----:B------:R-:W-:-:S04]  /*0c60*/  MOV R61, UR4 ;  /* 0x00000004003d7c02 */ /* 0x000fc80008000f00 */
[----:B------:R-:W-:-:S13]  /*0c70*/  ISETP.GE.AND P0, PT, R0, R61, PT ;  /* 0x0000003d0000720c */ /* 0x000fda0003f06270 */
[----:B------:R-:W-:Y:S05]  /*0c80*/  @P0 EXIT ;  /* 0x000000000000094d */ /* 0x000fea0003800000 */
[----:B-----5:R-:W3:Y:S02]  /*0c90*/  LDC.U8 R4, c[0x0][0x270] ;  /* 0x00009c00ff047b82 */ /* 0x020ee40000000000 */
        /* <DEDUP_REMOVED lines=12> */
.L_x_888:
[----:B----4-:R-:W-:Y:S02]  /*0d60*/  LEA R4, R2, R3, 0x2 ;  /* 0x0000000302047211 */ /* 0x010fe400078e10ff */
[----:B------:R-:W-:Y:S02]  /*0d70*/  IADD3 R3, R3, 0x4, RZ ;  /* 0x0000000403037810 */ /* 0x000fe40007ffe0ff */
[C---:B012---:R-:W-:Y:S01]  /*0d80*/  IADD3 R6, R4.reuse, 0x1, RZ ;  /* 0x0000000104067810 */ /* 0x047fe20007ffe0ff */
[CCC-:B------:R-:W-:Y:S01]  /*0d90*/  IMAD R5, R4.reuse, R61.reuse, R0.reuse ;  /* 0x0000003d04057224 */ /* 0x1c0fe200078e0200 */
        /* <DEDUP_REMOVED lines=15> */
.L_x_887:
[----:B----4-:R-:W-:-:S04]  /*0e90*/  IADD3 R4, R62, -R3, RZ ;  /* 0x800000033e047210 */ /* 0x010fc80007ffe0ff */
[----:B------:R-:W-:-:S13]  /*0ea0*/  ISETP.GT.AND P2, PT, R4, 0x1, PT ;  /* 0x000000010400780c */ /* 0x000fda0003f44270 */
[----:B------:R-:W-:Y:S05]  /*0eb0*/  @!P2 BRA `(.L_x_889) ;  /* 0x00000000002ca947 */ /* 0x000fea0003800000 */
[----:B012---:R-:W0:Y:S01]  /*0ec0*/  LDC.64 R6, c[0x0][0x230] ;  /* 0x00008c00ff067b82 */ /* 0x007e220000000a00 */
        /* <DEDUP_REMOVED lines=10> */
.L_x_889:
[----:B------:R-:W-:-:S13]  /*0f70*/  ISETP.LT.OR P0, PT, R3, R62, P0 ;  /* 0x0000003e0300720c */ /* 0x000fda0000701670 */
[----:B-123--:R-:W1:Y:S01]  /*0f80*/  @P0 LDC.64 R4, c[0x0][0x230] ;  /* 0x00008c00ff040b82 */ /* 0x00ee620000000a00 */
[----:B------:R-:W-:-:S05]  /*0f90*/  @P0 LEA R2, R2, R3, 0x2 ;  /* 0x0000000302020211 */ /* 0x000fca00078e10ff */
[----:B------:R-:W-:-:S04]  /*0fa0*/  @P0 IMAD R3, R2, R61, R0 ;  /* 0x0000003d02030224 */ /* 0x000fc800078e0200 */
[----:B-1----:R-:W-:-:S05]  /*0fb0*/  @P0 IMAD.WIDE R2, R3, 0x2, R4 ;  /* 0x0000000203020825 */ /* 0x002fca00078e0204 */
[----:B------:R3:W-:Y:S02]  /*0fc0*/  @P0 STG.E.64 desc[UR6][R2.64], RZ ;  /* 0x000000ff02000986 */ /* 0x0007e4000c101b06 */
.L_x_886:
        /* <DEDUP_REMOVED lines=13> */
[----:B0-----:R-:W0:Y:S01]  /*10a0*/  LDC.64 R8, c[0x0][0x248] ;  /* 0x00009200ff087b82 */ /* 0x001e220000000a00 */
[----:B---3--:R-:W-:-:S07]  /*10b0*/  SHF.L.U32 R3, R65, 0x6, RZ ;  /* 0x0000000641037819 */ /* 0x008fce00000006ff */
[----:B------:R-:W3:Y:S08]  /*10c0*/  LDC.64 R10, c[0x0][0x220] ;  /* 0x00008800ff0a7b82 */ /* 0x000ef00000000a00 */
[----:B------:R-:W4:Y:S01]  /*10d0*/  LDC.64 R12, c[0x0][0x228] ;  /* 0x00008a00ff0c7b82 */ /* 0x000f220000000a00 */
[----:B0-----:R-:W-:-:S05]  /*10e0*/  IMAD.WIDE R2, R3, 0x2, R8 ;  /* 0x0000000203027825 */ /* 0x001fca00078e0208 */
[----:B------:R0:W5:Y:S01]  /*10f0*/  LDG.E.U16.CONSTANT R14, desc[UR6][R2.64] ;  /* 0x00000006020e7981 */ /* 0x000162000c1e9500 */
[----:B-12---:R-:W-:Y:S01]  /*1100*/  SHF.R.S32.HI R5, RZ, 0x1f, R0 ;  /* 0x0000001fff057819 */ /* 0x006fe20000011400 */
[----:B------:R-:W-:Y:S01]  /*1110*/  UMOV UR4, URZ ;  /* 0x0000003f00047c82 */ /* 0x000fe20008000000 */
[----:B------:R-:W-:Y:S02]  /*1120*/  SHF.L.U32 R4, R0, 0x2, RZ ;  /* 0x0000000200047819 */ /* 0x000fe400000006ff */
[----:B------:R-:W-:Y:S02]  /*1130*/  LEA.HI R5, R5, R0, RZ, 0x3 ;  /* 0x0000000005057211 */ /* 0x000fe400078f18ff */
[----:B------:R-:W-:Y:S02]  /*1140*/  MOV R18, R64 ;  /* 0x0000004000127202 */ /* 0x000fe40000000f00 */
[----:B------:R-:W-:Y:S02]  /*1150*/  LOP3.LUT R15, R4, 0x10, RZ, 0xc0, !PT ;  /* 0x00000010040f7812 */ /* 0x000fe400078ec0ff */
[----:B0--34-:R-:W-:-:S07]  /*1160*/  SHF.R.S32.HI R16, RZ, 0x3, R5 ;  /* 0x00000003ff107819 */ /* 0x019fce0000011405 */
.L_x_891:
        /* <DEDUP_REMOVED lines=40> */
.L_x_890:
[----:B---3--:R-:W-:Y:S02]  /*13f0*/  SHF.R.S32.HI R2, RZ, 0x1f, R21 ;  /* 0x0000001fff027819 */ /* 0x008fe40000011415 */
        /* <DEDUP_REMOVED lines=11> */
.L_x_892:
[----:B------:R-:W-:Y:S05]  /*14b0*/  @!P2 BRA `(.L_x_893) ;  /* 0x00000000001ca947 */ /* 0x000fea0003800000 */
[----:B-12---:R-:W0:Y:S02]  /*14c0*/  LDC R5, c[0x0][0x260] ;  /* 0x00009800ff057b82 */ /* 0x006e240000000800 */
[----:B0-----:R-:W-:-:S04]  /*14d0*/  VIMNMX R2, R64, R5, PT ;  /* 0x0000000540027248 */ /* 0x001fc80003fe0100 */
[----:B------:R-:W-:-:S04]  /*14e0*/  IADD3 R2, R2, -R23, RZ ;  /* 0x8000001702027210 */ /* 0x000fc80007ffe0ff */
[----:B------:R-:W-:-:S04]  /*14f0*/  SHF.R.S32.HI R5, RZ, 0x1f, R2 ;  /* 0x0000001fff057819 */ /* 0x000fc80000011402 */
[----:B------:R-:W-:-:S04]  /*1500*/  LEA.HI R5, R5, R2, RZ, 0x5 ;  /* 0x0000000205057211 */ /* 0x000fc800078f28ff */
[----:B------:R-:W-:-:S04]  /*1510*/  SHF.R.S32.HI R5, RZ, 0x5, R5 ;  /* 0x00000005ff057819 */ /* 0x000fc80000011405 */
[----:B------:R-:W-:-:S07]  /*1520*/  LEA R2, R5, R5, 0x2 ;  /* 0x0000000505027211 */ /* 0x000fce00078e10ff */
.L_x_893:
[----:B------:R-:W-:Y:S01]  /*1530*/  HFMA2.MMA R9, -RZ, RZ, 0, 0 ;  /* 0x00000000ff097435 */ /* 0x000fe200000001ff */
[----:B-12---:R-:W-:Y:S02]  /*1540*/  CS2R R4, SRZ ;  /* 0x0000000000047805 */ /* 0x006fe4000001ff00 */
        /* <DEDUP_REMOVED lines=9> */
.L_x_894:
        /* <DEDUP_REMOVED lines=8> */
.L_x_895:
        /* <DEDUP_REMOVED lines=8> */
.L_x_896:
        /* <DEDUP_REMOVED lines=27> */
[----:B------:R-:W-:Y:S01]  /*1890*/  HADD2.F32 R10, -RZ, R58.H0_H0 ;  /* 0x2000003aff0a7230 */ /* 0x000fe20000004100 */
[----:B------:R-:W-:Y:S01]  /*18a0*/  ULDC UR8, c[0x0][0x240] ;  /* 0x0000900000087ab9 */ /* 0x000fe20000000800 */
[----:B------:R-:W-:-:S07]  /*18b0*/  HADD2.F32 R9, -RZ, R57.H0_H0 ;  /* 0x20000039ff097230 */ /* 0x000fce0000004100 */
.L_x_902:
[----:B------:R-:W-:Y:S02]  /*18c0*/  MOV R6, R0 ;  /* 0x0000000000067202 */ /* 0x000fe40000000f00 */
[----:B------:R-:W-:Y:S01]  /*18d0*/  MOV R7, R3 ;  /* 0x0000000300077202 */ /* 0x000fe20000000f00 */
[----:B------:R-:W-:Y:S06]  /*18e0*/  @!P1 BRA `(.L_x_898) ;  /* 0x0000004c00409947 */ /* 0x000fec0003800000 */
[----:B------:R-:W2:Y:S01]  /*18f0*/  LDG.E.128.CONSTANT R16, desc[UR6][R6.64] ;  /* 0x0000000606107981 */ /* 0x000ea2000c1e9d00 */
[----:B------:R-:W-:Y:S01]  /*1900*/  HFMA2.MMA R8, -RZ, RZ, 0, 0.0625 ;  /* 0x00002c00ff087435 */ /* 0x000fe200000001ff */
[----:B------:R-:W-:Y:S02]  /*1910*/  ISETP.GE.AND P0, PT, R62, 0x2, PT ;  /* 0x000000023e00780c */ /* 0x000fe40003f06270 */
        /* <DEDUP_REMOVED lines=12> */
[----:B------:R-:W-:Y:S02]  /*19e0*/  SHF.R.U32.HI R26, RZ, 0x8, R16 ;  /* 0x00000008ff1a7819 */ /* 0x000fe40000011610 */
[----:B------:R-:W-:Y:S01]  /*19f0*/  LOP3.LUT R2, R2, 0x64006400, RZ, 0xfc, !PT ;  /* 0x6400640002027812 */ /* 0x000fe200078efcff */
[--C-:B------:R-:W-:Y:S01]  /*1a00*/  HADD2.F32 R0, -RZ, R14.reuse.H0_H0 ;  /* 0x2000000eff007230 */ /* 0x100fe20000004100 */
[----:B------:R-:W-:Y:S02]  /*1a10*/  LOP3.LUT R3, R3, 0x64006400, RZ, 0xfc, !PT ;  /* 0x6400640003037812 */ /* 0x000fe400078efcff */
[----:B------:R-:W-:Y:S01]  /*1a20*/  LOP3.LUT R16, R13, 0x64006400, RZ, 0xfc, !PT ;  /* 0x640064000d107812 */ /* 0x000fe200078efcff */
        /* <DEDUP_REMOVED lines=11> */
[----:B------:R-:W-:Y:S01]  /*1ae0*/  SHF.R.U32.HI R38, RZ, 0x8, R19 ;  /* 0x00000008ff267819 */ /* 0x000fe20000011613 */
[----:B------:R-:W-:Y:S01]  /*1af0*/  HADD2.F32 R16, -RZ, R17.H1_H1 ;  /* 0x30000011ff107230 */ /* 0x000fe20000004100 */
[----:B------:R-:W-:Y:S01]  /*1b00*/  LOP3.LUT R19, R4, 0x64006400, RZ, 0xfc, !PT ;  /* 0x6400640004137812 */ /* 0x000fe200078efcff */
[----:B------:R-:W-:Y:S01]  /*1b10*/  HADD2.F32 R3, -RZ, R18.H0_H0 ;  /* 0x20000012ff037230 */ /* 0x000fe20000004100 */
[----:B------:R-:W-:Y:S01]  /*1b20*/  LOP3.LUT R23, R22, 0x64006400, RZ, 0xfc, !PT ;  /* 0x6400640016177812 */ /* 0x000fe200078efcff */
[----:B------:R-:W-:-:S02]  /*1b30*/  HADD2.F32 R4, -RZ, R21.H0_H0 ;  /* 0x20000015ff047230 */ /* 0x000fc40000004100 */
[C---:B------:R-:W-:Y:S01]  /*1b40*/  FFMA.FTZ R22, R5.reuse, R2, RZ ;  /* 0x0000000205167223 */ /* 0x040fe200000100ff */
[----:B------:R-:W-:Y:S02]  /*1b50*/  HADD2.F32 R17, -RZ, R18.H1_H1 ;  /* 0x30000012ff117230 */ /* 0x000fe40000004100 */
[C---:B------:R-:W-:Y:S01]  /*1b60*/  FFMA.FTZ R36, R5.reuse, R3, RZ ;  /* 0x0000000305247223 */ /* 0x040fe200000100ff */
[----:B------:R-:W-:Y:S01]  /*1b70*/  HADD2.F32 R18, -RZ, R21.H1_H1 ;  /* 0x30000015ff127230 */ /* 0x000fe20000004100 */
[----:B------:R-:W-:Y:S01]  /*1b80*/  LOP3.LUT R21, R20, 0x64006400, RZ, 0xfc, !PT ;  /* 0x6400640014157812 */ /* 0x000fe200078efcff */
[----:B------:R-:W-:Y:S01]  /*1b90*/  FFMA.FTZ R20, R0, R5, RZ ;  /* 0x0000000500147223 */ /* 0x000fe200000100ff */
[----:B------:R-:W-:Y:S01]  /*1ba0*/  FFMA.FTZ R5, R5, R4, RZ ;  /* 0x0000000405057223 */ /* 0x000fe200000100ff */
[C---:B------:R-:W-:Y:S01]  /*1bb0*/  FFMA.FTZ R34, R25.reuse, R16, R22 ;  /* 0x0000001019227223 */ /* 0x040fe20000010016 */
[----:B------:R-:W-:Y:S01]  /*1bc0*/  FFMA.FTZ R31, R25, R17, R36 ;  /* 0x00000011191f7223 */ /* 0x000fe20000010024 */
[----:B------:R-:W-:Y:S01]  /*1bd0*/  FFMA.FTZ R30, R13, R25, R20 ;  /* 0x000000190d1e7223 */ /* 0x000fe20000010014 */
[----:B------:R-:W-:Y:S01]  /*1be0*/  FFMA.FTZ R33, R25, R18, R5 ;  /* 0x0000001219217223 */ /* 0x000fe20000010005 */
[----:B------:R-:W-:Y:S01]  /*1bf0*/  LOP3.LUT R25, R24, 0x64006400, RZ, 0xfc, !PT ;  /* 0x6400640018197812 */ /* 0x000fe200078efcff */
[----:B------:R-:W-:-:S02]  /*1c00*/  HFMA2 R21, R21, R8.H0_H0, -72, -72 ;  /* 0xd480d48015157431 */ /* 0x000fc40000040008 */
[-C--:B------:R-:W-:Y:S02]  /*1c10*/  HFMA2 R23, R23, R8.reuse.H0_H0, -72, -72 ;  /* 0xd480d48017177431 */ /* 0x080fe40000040008 */
[-C--:B------:R-:W-:Y:S02]  /*1c20*/  HFMA2 R19, R19, R8.reuse.H0_H0, -72, -72 ;  /* 0xd480d48013137431 */ /* 0x080fe40000040008 */
[----:B------:R-:W-:Y:S02]  /*1c30*/  HADD2.F32 R20, -RZ, R21.H0_H0 ;  /* 0x20000015ff147230 */ /* 0x000fe40000004100 */
[----:B------:R-:W-:Y:S02]  /*1c40*/  HFMA2 R25, R25, R8.H0_H0, -72, -72 ;  /* 0xd480d48019197431 */ /* 0x000fe40000040008 */
[----:B------:R-:W-:Y:S02]  /*1c50*/  HADD2.F32 R22, -RZ, R23.H0_H0 ;  /* 0x20000017ff167230 */ /* 0x000fe40000004100 */
[----:B------:R-:W-:-:S02]  /*1c60*/  HADD2.F32 R5, -RZ, R19.H0_H0 ;  /* 0x20000013ff057230 */ /* 0x000fc40000004100 */
[C---:B------:R-:W-:Y:S01]  /*1c70*/  FFMA.FTZ R29, R27.reuse, R20, R34 ;  /* 0x000000141b1d7223 */ /* 0x040fe20000010022 */
[----:B------:R-:W-:Y:S02]  /*1c80*/  HADD2.F32 R24, -RZ, R25.H0_H0 ;  /* 0x20000019ff187230 */ /* 0x000fe40000004100 */
[----:B------:R-:W-:Y:S01]  /*1c90*/  FFMA.FTZ R34, R27, R22, R31 ;  /* 0x000000161b227223 */ /* 0x000fe2000001001f */
[----:B------:R-:W-:Y:S02]  /*1ca0*/  HADD2.F32 R19, -RZ, R19.H1_H1 ;  /* 0x30000013ff137230 */ /* 0x000fe40000004100 */
[----:B------:R-:W-:Y:S01]  /*1cb0*/  FFMA.FTZ R30, R5, R27, R30 ;  /* 0x0000001b051e7223 */ /* 0x000fe2000001001e */
[----:B------:R-:W-:Y:S01]  /*1cc0*/  HADD2.F32 R21, -RZ, R21.H1_H1 ;  /* 0x30000015ff157230 */ /* 0x000fe20000004100 */
[----:B------:R-:W-:Y:S01]  /*1cd0*/  LOP3.LUT R31, R38, 0xf000f, RZ, 0xc0, !PT ;  /* 0x000f000f261f7812 */ /* 0x000fe200078ec0ff */
[----:B------:R-:W-:Y:S01]  /*1ce0*/  FFMA.FTZ R36, R27, R24, R33 ;  /* 0x000000181b247223 */ /* 0x000fe20000010021 */
[----:B------:R-:W-:Y:S01]  /*1cf0*/  FFMA.FTZ R35, R19, R32, R30 ;  /* 0x0000002013237223 */ /* 0x000fe2000001001e */
[----:B------:R-:W-:Y:S01]  /*1d00*/  LOP3.LUT R27, R26, 0xf000f, RZ, 0xc0, !PT ;  /* 0x000f000f1a1b7812 */ /* 0x000fe200078ec0ff */
[----:B------:R-:W-:Y:S01]  /*1d10*/  FFMA.FTZ R43, R32, R21, R29 ;  /* 0x00000015202b7223 */ /* 0x000fe2000001001d */
[----:B------:R-:W-:Y:S01]  /*1d20*/  LOP3.LUT R31, R31, 0x64006400, RZ, 0xfc, !PT ;  /* 0x640064001f1f7812 */ /* 0x000fe200078efcff */
[----:B------:R-:W-:Y:S01]  /*1d30*/  HADD2.F32 R23, -RZ, R23.H1_H1 ;  /* 0x30000017ff177230 */ /* 0x000fe20000004100 */
[----:B------:R-:W-:Y:S01]  /*1d40*/  LOP3.LUT R29, R28, 0xf000f, RZ, 0xc0, !PT ;  /* 0x000f000f1c1d7812 */ /* 0x000fe200078ec0ff */
[----:B------:R-:W-:Y:S01]  /*1d50*/  HADD2.F32 R25, -RZ, R25.H1_H1 ;  /* 0x30000019ff197230 */ /* 0x000fe20000004100 */
[----:B------:R-:W-:Y:S01]  /*1d60*/  LOP3.LUT R30, R37, 0xf000f, RZ, 0xc0, !PT ;  /* 0x000f000f251e7812 */ /* 0x000fe200078ec0ff */
[----:B------:R-:W-:Y:S01]  /*1d70*/  HADD2 R44, R31, -1032, -1032 ;  /* 0xe408e4081f2c7430 */ /* 0x000fe20000000000 */
[----:B------:R-:W-:Y:S01]  /*1d80*/  LOP3.LUT R27, R27, 0x64006400, RZ, 0xfc, !PT ;  /* 0x640064001b1b7812 */ /* 0x000fe200078efcff */
[----:B------:R-:W-:Y:S01]  /*1d90*/  FFMA.FTZ R45, R32, R23, R34 ;  /* 0x00000017202d7223 */ /* 0x000fe20000010022 */
[----:B------:R-:W-:Y:S01]  /*1da0*/  LOP3.LUT R29, R29, 0x64006400, RZ, 0xfc, !PT ;  /* 0x640064001d1d7812 */ /* 0x000fe200078efcff */
[--C-:B0-----:R-:W-:Y:S01]  /*1db0*/  HADD2.F32 R34, -RZ, R14.reuse.H0_H0 ;  /* 0x2000000eff227230 */ /* 0x101fe20000004100 */
[----:B------:R-:W-:Y:S01]  /*1dc0*/  LOP3.LUT R30, R30, 0x64006400, RZ, 0xfc, !PT ;  /* 0x640064001e1e7812 */ /* 0x000fe200078efcff */
[----:B------:R-:W-:-:S02]  /*1dd0*/  HADD2.F32 R39, -RZ, R14.H1_H1 ;  /* 0x3000000eff277230 */ /* 0x000fc40000004100 */
[----:B------:R-:W-:Y:S02]  /*1de0*/  HADD2 R27, R27, -1032, -1032 ;  /* 0xe408e4081b1b7430 */ /* 0x000fe40000000000 */
[----:B------:R-:W-:Y:S02]  /*1df0*/  HADD2.F32 R33, -RZ, R44.H0_H0 ;  /* 0x2000002cff217230 */ /* 0x000fe40000004100 */
[----:B------:R-:W-:Y:S02]  /*1e00*/  HADD2 R29, R29, -1032, -1032 ;  /* 0xe408e4081d1d7430 */ /* 0x000fe40000000000 */
[----:B------:R-:W-:Y:S01]  /*1e10*/  FFMA.FTZ R36, R32, R25, R36 ;  /* 0x0000001920247223 */ /* 0x000fe20000010024 */
[----:B------:R-:W-:Y:S01]  /*1e20*/  HADD2 R14, R30, -1032, -1032 ;  /* 0xe408e4081e0e7430 */ /* 0x000fe20000000000 */
[----:B------:R-:W-:Y:S01]  /*1e30*/  LOP3.LUT R26, R26, 0xf000f0, RZ, 0xc0, !PT ;  /* 0x00f000f01a1a7812 */ /* 0x000fe200078ec0ff */
[----:B------:R-:W-:Y:S02]  /*1e40*/  HADD2.F32 R30, -RZ, R27.H0_H0 ;  /* 0x2000001bff1e7230 */ /* 0x000fe40000004100 */
[----:B------:R-:W-:Y:S01]  /*1e50*/  FFMA.FTZ R42, R34, R33, R36 ;  /* 0x00000021222a7223 */ /* 0x000fe20000010024 */
[----:B------:R-:W-:Y:S01]  /*1e60*/  HADD2.F32 R31, -RZ, R29.H0_H0 ;  /* 0x2000001dff1f7230 */ /* 0x000fe20000004100 */
[----:B------:R-:W-:Y:S01]  /*1e70*/  LOP3.LUT R28, R28, 0xf000f0, RZ, 0xc0, !PT ;  /* 0x00f000f01c1c7812 */ /* 0x000fe200078ec0ff */
[----:B------:R-:W-:-:S02]  /*1e80*/  HADD2.F32 R32, -RZ, R14.H0_H0 ;  /* 0x2000000eff207230 */ /* 0x000fc40000004100 */
[----:B------:R-:W-:Y:S01]  /*1e90*/  FFMA.FTZ R41, R30, R34, R35 ;  /* 0x000000221e297223 */ /* 0x000fe20000010023 */
[--C-:B------:R-:W-:Y:S01]  /*1ea0*/  HADD2.F32 R49, -RZ, R15.reuse.H0_H0 ;  /* 0x2000000fff317230 */ /* 0x100fe20000004100 */
[----:B------:R-:W-:Y:S01]  /*1eb0*/  LOP3.LUT R38, R38, 0xf000f0, RZ, 0xc0, !PT ;  /* 0x00f000f026267812 */ /* 0x000fe200078ec0ff */
[----:B------:R-:W-:Y:S01]  /*1ec0*/  HADD2.F32 R46, -RZ, R15.H1_H1 ;  /* 0x3000000fff2e7230 */ /* 0x000fe20000004100 */
[----:B------:R-:W-:Y:S01]  /*1ed0*/  LOP3.LUT R15, R26, 0x64006400, RZ, 0xfc, !PT ;  /* 0x640064001a0f7812 */ /* 0x000fe200078efcff */
[----:B------:R-:W-:Y:S01]  /*1ee0*/  HADD2.F32 R36, -RZ, R14.H1_H1 ;  /* 0x3000000eff247230 */ /* 0x000fe20000004100 */
[----:B------:R-:W-:Y:S01]  /*1ef0*/  LOP3.LUT R14, R37, 0xf000f0, RZ, 0xc0, !PT ;  /* 0x00f000f0250e7812 */ /* 0x000fe200078ec0ff */
[C---:B------:R-:W-:Y:S01]  /*1f00*/  FFMA.FTZ R40, R34.reuse, R31, R43 ;  /* 0x0000001f22287223 */ /* 0x040fe2000001002b */
[----:B------:R-:W-:Y:S01]  /*1f10*/  FFMA.FTZ R45, R34, R32, R45 ;  /* 0x00000020222d7223 */ /* 0x000fe2000001002d */
[----:B------:R-:W-:Y:S01]  /*1f20*/  HADD2.F32 R35, -RZ, R29.H1_H1 ;  /* 0x3000001dff237230 */ /* 0x000fe20000004100 */
[----:B------:R-:W-:Y:S01]  /*1f30*/  LOP3.LUT R29, R14, 0x64006400, RZ, 0xfc, !PT ;  /* 0x640064000e1d7812 */ /* 0x000fe200078efcff */
[----:B------:R-:W-:Y:S01]  /*1f40*/  HADD2.F32 R34, -RZ, R27.H1_H1 ;  /* 0x3000001bff227230 */ /* 0x000fe20000004100 */
[----:B------:R-:W-:Y:S01]  /*1f50*/  LOP3.LUT R27, R28, 0x64006400, RZ, 0xfc, !PT ;  /* 0x640064001c1b7812 */ /* 0x000fe200078efcff */
[----:B------:R-:W-:Y:S01]  /*1f60*/  HFMA2 R14, R15, R8.H0_H0, -72, -72 ;  /* 0xd480d4800f0e7431 */ /* 0x000fe20000040008 */
[----:B------:R-:W-:Y:S01]  /*1f70*/  LOP3.LUT R15, R38, 0x64006400, RZ, 0xfc, !PT ;  /* 0x64006400260f7812 */ /* 0x000fe200078efcff */
[----:B------:R-:W-:-:S02]  /*1f80*/  HADD2.F32 R37, -RZ, R44.H1_H1 ;  /* 0x3000002cff257230 */ /* 0x000fc40000004100 */
[-C--:B------:R-:W-:Y:S02]  /*1f90*/  HFMA2 R29, R29, R8.reuse.H0_H0, -72, -72 ;  /* 0xd480d4801d1d7431 */ /* 0x080fe40000040008 */
[C---:B------:R-:W-:Y:S01]  /*1fa0*/  FFMA.FTZ R26, R39.reuse, R35, R40 ;  /* 0x00000023271a7223 */ /* 0x040fe20000010028 */
[-C--:B------:R-:W-:Y:S02]  /*1fb0*/  HFMA2 R27, R27, R8.reuse.H0_H0, -72, -72 ;  /* 0xd480d4801b1b7431 */ /* 0x080fe40000040008 */
[----:B------:R-:W-:Y:S02]  /*1fc0*/  HADD2.F32 R38, -RZ, R14.H0_H0 ;  /* 0x2000000eff267230 */ /* 0x000fe40000004100 */
[----:B------:R-:W-:Y:S02]  /*1fd0*/  HFMA2 R15, R15, R8.H0_H0, -72, -72 ;  /* 0xd480d4800f0f7431 */ /* 0x000fe40000040008 */
[----:B------:R-:W-:Y:S01]  /*1fe0*/  FFMA.FTZ R47, R34, R39, R41 ;  /* 0x00000027222f7223 */ /* 0x000fe20000010029 */
[----:B------:R-:W-:Y:S01]  /*1ff0*/  FFMA.FTZ R67, R39, R37, R42 ;  /* 0x0000002527437223 */ /* 0x000fe2000001002a */
[----:B------:R-:W-:-:S02]  /*2000*/  HADD2.F32 R40, -RZ, R27.H0_H0 ;  /* 0x2000001bff287230 */ /* 0x000fc40000004100 */
[----:B------:R-:W-:Y:S01]  /*2010*/  FFMA.FTZ R61, R39, R36, R45 ;  /* 0x00000024273d7223 */ /* 0x000fe2000001002d */
[----:B------:R-:W-:Y:S02]  /*2020*/  HADD2.F32 R42, -RZ, R29.H0_H0 ;  /* 0x2000001dff2a7230 */ /* 0x000fe40000004100 */
[----:B------:R-:W-:Y:S02]  /*2030*/  HADD2.F32 R44, -RZ, R15.H0_H0 ;  /* 0x2000000fff2c7230 */ /* 0x000fe40000004100 */
[----:B------:R-:W-:Y:S02]  /*2040*/  HADD2.F32 R39, -RZ, R14.H1_H1 ;  /* 0x3000000eff277230 */ /* 0x000fe40000004100 */
        /* <DEDUP_REMOVED lines=18> */
[----:B------:R-:W-:Y:S01]  /*2170*/  F2FP.F16.F32.PACK_AB R29, RZ, R26 ;  /* 0x0000001aff1d723e */ /* 0x000fe200000000ff */
[--C-:B------:R-:W-:Y:S02]  /*2180*/  HADD2 R26, R28.H0_H0, R56.reuse.H0_H0 ;  /* 0x200000381c1a7230 */ /* 0x100fe40000000800 */
[----:B------:R-:W-:Y:S02]  /*2190*/  HADD2 R28, R14.H0_H0, R56.H1_H1 ;  /* 0x300000380e1c7230 */ /* 0x000fe40000000800 */
[----:B------:R-:W-:-:S02]  /*21a0*/  HADD2 R27, R27.H0_H0, R55.H0_H0 ;  /* 0x200000371b1b7230 */ /* 0x000fc40000000800 */
        /* <DEDUP_REMOVED lines=168> */
.L_x_899:
        /* <DEDUP_REMOVED lines=20> */
[----:B------:R-:W-:Y:S01]  /*2d70*/  SHF.R.U32.HI R42, RZ, 0x8, R18 ;  /* 0x00000008ff2a7819 */ /* 0x000fe20000011612 */
[----:B------:R-:W-:Y:S01]  /*2d80*/  HADD2.F32 R18, -RZ, R17.H1_H1 ;  /* 0x30000011ff127230 */ /* 0x000fe20000004100 */
[----:B------:R-:W-:Y:S02]  /*2d90*/  LOP3.LUT R30, R19, 0xf000f0, RZ, 0xc0, !PT ;  /* 0x00f000f0131e7812 */ /* 0x000fe400078ec0ff */
[----:B------:R-:W-:Y:S02]  /*2da0*/  SHF.R.U32.HI R33, RZ, 0x8, R19 ;  /* 0x00000008ff217819 */ /* 0x000fe40000011613 */
[----:B------:R-:W-:-:S02]  /*2db0*/  LOP3.LUT R2, R2, 0x64006400, RZ, 0xfc, !PT ;  /* 0x6400640002027812 */ /* 0x000fc400078efcff */
[----:B------:R-:W-:Y:S02]  /*2dc0*/  LOP3.LUT R19, R16, 0x64006400, RZ, 0xfc, !PT ;  /* 0x6400640010137812 */ /* 0x000fe400078efcff */
[----:B------:R-:W-:Y:S01]  /*2dd0*/  LOP3.LUT R3, R3, 0x64006400, RZ, 0xfc, !PT ;  /* 0x6400640003037812 */ /* 0x000fe200078efcff */
[----:B------:R-:W0:Y:S01]  /*2de0*/  LDS.64 R16, [UR4+0x18] ;  /* 0x00001804ff107984 */ /* 0x000e220008000a00 */
[----:B------:R-:W-:Y:S01]  /*2df0*/  HADD2 R20, R2, -1032, -1032 ;  /* 0xe408e40802147430 */ /* 0x000fe20000000000 */
[----:B------:R-:W-:Y:S01]  /*2e00*/  LOP3.LUT R23, R4, 0x64006400, RZ, 0xfc, !PT ;  /* 0x6400640004177812 */ /* 0x000fe200078efcff */
[----:B------:R-:W-:Y:S01]  /*2e10*/  HADD2 R25, R19, -1032, -1032 ;  /* 0xe408e40813197430 */ /* 0x000fe20000000000 */
[----:B------:R-:W-:Y:S01]  /*2e20*/  LOP3.LUT R31, R24, 0x64006400, RZ, 0xfc, !PT ;  /* 0x64006400181f7812 */ /* 0x000fe200078efcff */
[----:B------:R-:W-:Y:S02]  /*2e30*/  HADD2 R21, R3, -1032, -1032 ;  /* 0xe408e40803157430 */ /* 0x000fe40000000000 */
[----:B------:R-:W-:-:S02]  /*2e40*/  HADD2.F32 R2, -RZ, R20.H0_H0 ;  /* 0x20000014ff027230 */ /* 0x000fc40000004100 */
[----:B------:R-:W-:Y:S02]  /*2e50*/  HFMA2 R24, R23, R8.H0_H0, -72, -72 ;  /* 0xd480d48017187431 */ /* 0x000fe40000040008 */
[----:B------:R-:W-:Y:S02]  /*2e60*/  HADD2.F32 R19, -RZ, R20.H1_H1 ;  /* 0x30000014ff137230 */ /* 0x000fe40000004100 */
[----:B------:R-:W-:Y:S01]  /*2e70*/  FFMA.FTZ R23, R0, R5, RZ ;  /* 0x0000000500177223 */ /* 0x000fe200000100ff */
[--C-:B------:R-:W-:Y:S02]  /*2e80*/  HADD2.F32 R3, -RZ, R21.reuse.H0_H0 ;  /* 0x20000015ff037230 */ /* 0x100fe40000004100 */
[----:B------:R-:W-:Y:S01]  /*2e90*/  FFMA.FTZ R37, R5, R2, RZ ;  /* 0x0000000205257223 */ /* 0x000fe200000100ff */
[----:B------:R-:W-:Y:S02]  /*2ea0*/  HADD2.F32 R20, -RZ, R21.H1_H1 ;  /* 0x30000015ff147230 */ /* 0x000fe40000004100 */
[----:B------:R-:W-:Y:S01]  /*2eb0*/  FFMA.FTZ R34, R18, R32, R23 ;  /* 0x0000002012227223 */ /* 0x000fe20000010017 */
[----:B------:R-:W-:-:S02]  /*2ec0*/  HADD2.F32 R4, -RZ, R25.H0_H0 ;  /* 0x20000019ff047230 */ /* 0x000fc40000004100 */
[C---:B------:R-:W-:Y:S01]  /*2ed0*/  FFMA.FTZ R43, R5.reuse, R3, RZ ;  /* 0x00000003052b7223 */ /* 0x040fe200000100ff */
[----:B------:R-:W-:Y:S01]  /*2ee0*/  HADD2.F32 R21, -RZ, R25.H1_H1 ;  /* 0x30000019ff157230 */ /* 0x000fe20000004100 */
[----:B------:R-:W-:Y:S01]  /*2ef0*/  LOP3.LUT R25, R22, 0x64006400, RZ, 0xfc, !PT ;  /* 0x6400640016197812 */ /* 0x000fe200078efcff */
[----:B------:R-:W-:Y:S01]  /*2f00*/  FFMA.FTZ R39, R32, R19, R37 ;  /* 0x0000001320277223 */ /* 0x000fe20000010025 */
[----:B------:R-:W-:Y:S01]  /*2f10*/  FFMA.FTZ R22, R5, R4, RZ ;  /* 0x0000000405167223 */ /* 0x000fe200000100ff */
[----:B------:R-:W-:Y:S01]  /*2f20*/  LOP3.LUT R23, R30, 0x64006400, RZ, 0xfc, !PT ;  /* 0x640064001e177812 */ /* 0x000fe200078efcff */
[C---:B------:R-:W-:Y:S01]  /*2f30*/  FFMA.FTZ R40, R32.reuse, R20, R43 ;  /* 0x0000001420287223 */ /* 0x040fe2000001002b */
[----:B------:R-:W-:Y:S02]  /*2f40*/  HFMA2 R25, R25, R8.H0_H0, -72, -72 ;  /* 0xd480d48019197431 */ /* 0x000fe40000040008 */
[----:B------:R-:W-:Y:S01]  /*2f50*/  FFMA.FTZ R44, R32, R21, R22 ;  /* 0x00000015202c7223 */ /* 0x000fe20000010016 */
[----:B------:R-:W-:-:S02]  /*2f60*/  HADD2.F32 R5, -RZ, R24.H0_H0 ;  /* 0x20000018ff057230 */ /* 0x000fc40000004100 */
[-C--:B------:R-:W-:Y:S02]  /*2f70*/  HFMA2 R32, R23, R8.reuse.H0_H0, -72, -72 ;  /* 0xd480d48017207431 */ /* 0x080fe40000040008 */
[----:B------:R-:W-:Y:S02]  /*2f80*/  HADD2.F32 R22, -RZ, R24.H1_H1 ;  /* 0x30000018ff167230 */ /* 0x000fe40000004100 */
[----:B------:R-:W-:Y:S02]  /*2f90*/  HFMA2 R31, R31, R8.H0_H0, -72, -72 ;  /* 0xd480d4801f1f7431 */ /* 0x000fe40000040008 */
[--C-:B------:R-:W-:Y:S02]  /*2fa0*/  HADD2.F32 R23, -RZ, R25.reuse.H0_H0 ;  /* 0x20000019ff177230 */ /* 0x100fe40000004100 */
[----:B------:R-:W-:Y:S01]  /*2fb0*/  FFMA.FTZ R37, R5, R36, R34 ;  /* 0x0000002405257223 */ /* 0x000fe20000010022 */
[----:B------:R-:W-:Y:S02]  /*2fc0*/  HADD2.F32 R24, -RZ, R25.H1_H1 ;  /* 0x30000019ff187230 */ /* 0x000fe40000004100 */
[----:B------:R-:W-:-:S02]  /*2fd0*/  HADD2.F32 R25, -RZ, R31.H0_H0 ;  /* 0x2000001fff197230 */ /* 0x000fc40000004100 */
[----:B------:R-:W-:Y:S01]  /*2fe0*/  FFMA.FTZ R34, R36, R23, R39 ;  /* 0x0000001724227223 */ /* 0x000fe20000010027 */
[----:B------:R-:W-:Y:S02]  /*2ff0*/  HADD2.F32 R30, -RZ, R31.H1_H1 ;  /* 0x3000001fff1e7230 */ /* 0x000fe40000004100 */
[----:B------:R-:W-:Y:S01]  /*3000*/  FFMA.FTZ R39, R22, R35, R37 ;  /* 0x0000002316277223 */ /* 0x000fe20000010025 */
[--C-:B------:R-:W-:Y:S02]  /*3010*/  HADD2.F32 R31, -RZ, R32.reuse.H0_H0 ;  /* 0x20000020ff1f7230 */ /* 0x100fe40000004100 */
[----:B------:R-:W-:Y:S01]  /*3020*/  FFMA.FTZ R43, R35, R24, R34 ;  /* 0x00000018232b7223 */ /* 0x000fe20000010022 */
[----:B------:R-:W-:Y:S01]  /*3030*/  LOP3.LUT R34, R41, 0xf000f, RZ, 0xc0, !PT ;  /* 0x000f000f29227812 */ /* 0x000fe200078ec0ff */
[----:B------:R-:W-:Y:S02]  /*3040*/  HADD2.F32 R32, -RZ, R32.H1_H1 ;  /* 0x30000020ff207230 */ /* 0x000fe40000004100 */
[C---:B------:R-:W-:Y:S01]  /*3050*/  FFMA.FTZ R45, R36.reuse, R25, R40 ;  /* 0x00000019242d7223 */ /* 0x040fe20000010028 */
[----:B------:R-:W-:Y:S01]  /*3060*/  FFMA.FTZ R49, R36, R31, R44 ;  /* 0x0000001f24317223 */ /* 0x000fe2000001002c */
[----:B------:R-:W-:Y:S01]  /*3070*/  LOP3.LUT R34, R34, 0x64006400, RZ, 0xfc, !PT ;  /* 0x6400640022227812 */ /* 0x000fe200078efcff */
[----:B0-----:R-:W-:-:S02]  /*3080*/  HADD2.F32 R40, -RZ, R16.H0_H0 ;  /* 0x20000010ff287230 */ /* 0x001fc40000004100 */
[C---:B------:R-:W-:Y:S01]  /*3090*/  FFMA.FTZ R47, R35.reuse, R30, R45 ;  /* 0x0000001e232f7223 */ /* 0x040fe2000001002d */
[----:B------:R-:W-:Y:S01]  /*30a0*/  FFMA.FTZ R68, R35, R32, R49 ;  /* 0x0000002023447223 */ /* 0x000fe20000010031 */
[----:B------:R-:W-:Y:S01]  /*30b0*/  LOP3.LUT R35, R38, 0xf000f, RZ, 0xc0, !PT ;  /* 0x000f000f26237812 */ /* 0x000fe200078ec0ff */
[----:B------:R-:W-:Y:S01]  /*30c0*/  HADD2.F32 R44, -RZ, R16.H1_H1 ;  /* 0x30000010ff2c7230 */ /* 0x000fe20000004100 */
[----:B------:R-:W-:Y:S01]  /*30d0*/  LOP3.LUT R36, R42, 0xf000f, RZ, 0xc0, !PT ;  /* 0x000f000f2a247812 */ /* 0x000fe200078ec0ff */
        /* <DEDUP_REMOVED lines=8> */
[----:B------:R-:W-:Y:S01]  /*3160*/  HADD2 R49, R35, -1032, -1032 ;  /* 0xe408e40823317430 */ /* 0x000fe20000000000 */
[----:B------:R-:W-:Y:S01]  /*3170*/  LOP3.LUT R38, R38, 0xf000f0, RZ, 0xc0, !PT ;  /* 0x00f000f026267812 */ /* 0x000fe200078ec0ff */
[----:B------:R-:W-:-:S02]  /*3180*/  HADD2 R55, R36, -1032, -1032 ;  /* 0xe408e40824377430 */ /* 0x000fc40000000000 */
[----:B------:R-:W-:Y:S01]  /*3190*/  FFMA.FTZ R46, R34, R40, R39 ;  /* 0x00000028222e7223 */ /* 0x000fe20000010027 */
[----:B------:R-:W-:Y:S02]  /*31a0*/  HADD2 R67, R37, -1032, -1032 ;  /* 0xe408e40825437430 */ /* 0x000fe40000000000 */
[----:B------:R-:W-:Y:S01]  /*31b0*/  HADD2.F32 R39, -RZ, R16.H1_H1 ;  /* 0x30000010ff277230 */ /* 0x000fe20000004100 */
[----:B------:R-:W-:Y:S01]  /*31c0*/  LOP3.LUT R16, R41, 0xf000f0, RZ, 0xc0, !PT ;  /* 0x00f000f029107812 */ /* 0x000fe200078ec0ff */
[----:B------:R-:W-:Y:S02]  /*31d0*/  HADD2.F32 R35, -RZ, R49.H0_H0 ;  /* 0x20000031ff237230 */ /* 0x000fe40000004100 */
[----:B------:R-:W-:Y:S01]  /*31e0*/  HADD2.F32 R36, -RZ, R55.H0_H0 ;  /* 0x20000037ff247230 */ /* 0x000fe20000004100 */
[----:B------:R-:W-:Y:S01]  /*31f0*/  LOP3.LUT R17, R16, 0x64006400, RZ, 0xfc, !PT ;  /* 0x6400640010117812 */ /* 0x000fe200078efcff */
        /* <DEDUP_REMOVED lines=8> */
[-C--:B------:R-:W-:Y:S01]  /*3280*/  HFMA2 R49, R17, R8.reuse.H0_H0, -72, -72 ;  /* 0xd480d48011317431 */ /* 0x080fe20000040008 */
[----:B------:R-:W-:Y:S01]  /*3290*/  LOP3.LUT R43, R43, 0x64006400, RZ, 0xfc, !PT ;  /* 0x640064002b2b7812 */ /* 0x000fe200078efcff */
[----:B------:R-:W-:Y:S01]  /*32a0*/  HADD2.F32 R42, -RZ, R67.H1_H1 ;  /* 0x30000043ff2a7230 */ /* 0x000fe20000004100 */
[----:B------:R-:W-:Y:S01]  /*32b0*/  LOP3.LUT R17, R16, 0x64006400, RZ, 0xfc, !PT ;  /* 0x6400640010117812 */ /* 0x000fe200078efcff */
[----:B------:R-:W-:-:S02]  /*32c0*/  HFMA2 R33, R33, R8.H0_H0, -72, -72 ;  /* 0xd480d48021217431 */ /* 0x000fc40000040008 */
[----:B------:R-:W-:Y:S02]  /*32d0*/  HADD2.F32 R41, -RZ, R55.H1_H1 ;  /* 0x30000037ff297230 */ /* 0x000fe40000004100 */
[-C--:B------:R-:W-:Y:S02]  /*32e0*/  HFMA2 R16, R43, R8.reuse.H0_H0, -72, -72 ;  /* 0xd480d4802b107431 */ /* 0x080fe40000040008 */
[C---:B------:R-:W-:Y:S01]  /*32f0*/  FFMA.FTZ R67, R44.reuse, R40, R45 ;  /* 0x000000282c437223 */ /* 0x040fe2000001002d */
[----:B------:R-:W-:Y:S02]  /*3300*/  HFMA2 R17, R17, R8.H0_H0, -72, -72 ;  /* 0xd480d48011117431 */ /* 0x000fe40000040008 */
[----:B------:R-:W-:Y:S01]  /*3310*/  FFMA.FTZ R70, R44, R42, R47 ;  /* 0x0000002a2c467223 */ /* 0x000fe2000001002f */
[----:B------:R-:W-:Y:S02]  /*3320*/  HADD2.F32 R45, -RZ, R33.H0_H0 ;  /* 0x20000021ff2d7230 */ /* 0x000fe40000004100 */
[----:B------:R-:W-:Y:S01]  /*3330*/  FFMA.FTZ R38, R39, R44, R46 ;  /* 0x0000002c27267223 */ /* 0x000fe2000001002e */
[----:B------:R-:W-:-:S02]  /*3340*/  HADD2.F32 R43, -RZ, R49.H0_H0 ;  /* 0x20000031ff2b7230 */ /* 0x000fc40000004100 */
[----:B------:R-:W-:Y:S01]  /*3350*/  FFMA.FTZ R68, R44, R41, R56 ;  /* 0x000000292c447223 */ /* 0x000fe20000010038 */
[--C-:B------:R-:W-:Y:S02]  /*3360*/  HADD2.F32 R47, -RZ, R16.reuse.H0_H0 ;  /* 0x20000010ff2f7230 */ /* 0x100fe40000004100 */
[----:B------:R-:W-:Y:S02]  /*3370*/  HADD2.F32 R55, -RZ, R17.H0_H0 ;  /* 0x20000011ff377230 */ /* 0x000fe40000004100 */
        /* <DEDUP_REMOVED lines=9> */
[C---:B------:R-:W-:Y:S02]  /*3410*/  FFMA.FTZ R16, R61.reuse, R46, R16 ;  /* 0x0000002e3d107223 */ /* 0x040fe40000010010 */
[----:B------:R-:W-:Y:S01]  /*3420*/  FFMA.FTZ R17, R44, R61, R17 ;  /* 0x0000003d2c117223 */ /* 0x000fe20000010011 */
        /* <DEDUP_REMOVED lines=41> */
[----:B------:R-:W-:Y:S01]  /*36c0*/  FFMA.FTZ R70, R36, R26, R69 ;  /* 0x0000001a24467223 */ /* 0x000fe20000010045 */
[----:B------:R-:W-:-:S02]  /*36d0*/  HADD2.F32 R68, -RZ, R17.H0_H0 ;  /* 0x20000011ff447230 */ /* 0x000fc40000004100 */
        /* <DEDUP_REMOVED lines=137> */
.L_x_900:
        /* <DEDUP_REMOVED lines=63> */
[C---:B------:R-:W-:Y:S01]  /*4360*/  FFMA.FTZ R68, R31.reuse, R24, R32 ;  /* 0x000000181f447223 */ /* 0x040fe20000010020 */
[----:B------:R-:W-:Y:S01]  /*4370*/  FFMA.FTZ R44, R22, R31, R35 ;  /* 0x0000001f162c7223 */ /* 0x000fe20000010023 */
        /* <DEDUP_REMOVED lines=51> */
[----:B------:R-:W-:Y:S02]  /*46b0*/  HADD2.F32 R56, -RZ, R17.H1_H1 ;  /* 0x30000011ff387230 */ /* 0x000fe40000004100 */
        /* <DEDUP_REMOVED lines=190> */
.L_x_901:
        /* <DEDUP_REMOVED lines=92> */
[----:B------:R-:W-:Y:S02]  /*5860*/  HADD2.F32 R29, -RZ, R61.H0_H0 ;  /* 0x2000003dff1d7230 */ /* 0x000fe40000004100 */
[----:B------:R-:W-:Y:S01]  /*5870*/  FFMA.FTZ R42, R30, R27, R35 ;  /* 0x0000001b1e2a7223 */ /* 0x000fe20000010023 */
        /* <DEDUP_REMOVED lines=14> */
[----:B------:R-:W-:-:S02]  /*5960*/  HFMA2 R44, R15, R8.H0_H0, -72, -72 ;  /* 0xd480d4800f2c7431 */ /* 0x000fc40000040008 */
[C---:B------:R-:W-:Y:S01]  /*5970*/  FFMA.FTZ R15, R41.reuse, R31, R42 ;  /* 0x0000001f290f7223 */ /* 0x040fe2000001002a */
[-C--:B------:R-:W-:Y:S02]  /*5980*/  HFMA2 R42, R35, R8.reuse.H0_H0, -72, -72 ;  /* 0xd480d480232a7431 */ /* 0x080fe40000040008 */
[----:B------:R-:W-:Y:S01]  /*5990*/  FFMA.FTZ R68, R41, R34, R49 ;  /* 0x0000002229447223 */ /* 0x000fe20000010031 */
[-C--:B------:R-:W-:Y:S02]  /*59a0*/  HFMA2 R47, R37, R8.reuse.H0_H0, -72, -72 ;  /* 0xd480d480252f7431 */ /* 0x080fe40000040008 */
[----:B------:R-:W-:Y:S02]  /*59b0*/  HADD2.F32 R35, -RZ, R44.H0_H0 ;  /* 0x2000002cff237230 */ /* 0x000fe40000004100 */
[----:B------:R-:W-:Y:S02]  /*59c0*/  HFMA2 R8, R39, R8.H0_H0, -72, -72 ;  /* 0xd480d48027087431 */ /* 0x000fe40000040008 */
[----:B------:R-:W-:-:S02]  /*59d0*/  HADD2.F32 R41, -RZ, R42.H0_H0 ;  /* 0x2000002aff297230 */ /* 0x000fc40000004100 */
[--C-:B------:R-:W-:Y:S02]  /*59e0*/  HADD2.F32 R43, -RZ, R47.reuse.H0_H0 ;  /* 0x2000002fff2b7230 */ /* 0x100fe40000004100 */
[----:B------:R-:W-:Y:S01]  /*59f0*/  FFMA.FTZ R14, R35, R46, R14 ;  /* 0x0000002e230e7223 */ /* 0x000fe2000001000e */
[----:B------:R-:W-:Y:S02]  /*5a00*/  HADD2.F32 R39, -RZ, R8.H0_H0 ;  /* 0x20000008ff277230 */ /* 0x000fe40000004100 */
[C---:B------:R-:W-:Y:S01]  /*5a10*/  FFMA.FTZ R56, R46.reuse, R41, R15 ;  /* 0x000000292e387223 */ /* 0x040fe2000001000f */
[----:B------:R-:W-:Y:S02]  /*5a20*/  HADD2.F32 R37, -RZ, R44.H1_H1 ;  /* 0x3000002cff257230 */ /* 0x000fe40000004100 */
[----:B------:R-:W-:Y:S02]  /*5a30*/  HADD2.F32 R42, -RZ, R42.H1_H1 ;  /* 0x3000002aff2a7230 */ /* 0x000fe40000004100 */
[----:B------:R-:W-:Y:S01]  /*5a40*/  FFMA.FTZ R49, R46, R39, R68 ;  /* 0x000000272e317223 */ /* 0x000fe20000010044 */
[----:B------:R-:W-:-:S02]  /*5a50*/  HADD2.F32 R44, -RZ, R47.H1_H1 ;  /* 0x3000002fff2c7230 */ /* 0x000fc40000004100 */
[----:B------:R-:W-:Y:S01]  /*5a60*/  FFMA.FTZ R47, R46, R43, R66 ;  /* 0x0000002b2e2f7223 */ /* 0x000fe20000010042 */
        /* <DEDUP_REMOVED lines=184> */
.L_x_898:
[----:B------:R-:W0:Y:S01]  /*65f0*/  LDC R61, c[0x0][0x23c] ;  /* 0x00008f00ff3d7b82 */ /* 0x000e220000000800 */
[----:B------:R-:W-:Y:S01]  /*6600*/  LEA R0, R65, 0x20, 0x5 ;  /* 0x0000002041007811 */ /* 0x000fe200078e28ff */
[----:B------:R-:W-:Y:S01]  /*6610*/  UIADD3 UR4, UR4, 0x40, URZ ;  /* 0x0000004004047890 */ /* 0x000fe2000fffe03f */
[----:B------:R-:W-:Y:S02]  /*6620*/  IADD3 R64, R64, 0x20, RZ ;  /* 0x0000002040407810 */ /* 0x000fe40007ffe0ff */
[----:B------:R-:W-:Y:S02]  /*6630*/  VIMNMX R5, R0, UR8, PT ;  /* 0x0000000800057c48 */ /* 0x000fe4000bfe0100 */
[C---:B------:R-:W-:Y:S02]  /*6640*/  ISETP.GE.AND P0, PT, R64.reuse, UR5, PT ;  /* 0x0000000540007c0c */ /* 0x040fe4000bf06270 */
[----:B------:R-:W-:Y:S01]  /*6650*/  ISETP.LT.AND P2, PT, R64, R5, PT ;  /* 0x000000054000720c */ /* 0x000fe20003f41270 */
[----:B0-----:R-:W-:-:S03]  /*6660*/  IMAD.WIDE R2, R61, 0x10, R6 ;  /* 0x000000103d027825 */ /* 0x001fc600078e0206 */
[----:B------:R-:W-:-:S09]  /*6670*/  MOV R0, R2 ;  /* 0x0000000200007202 */ /* 0x000fd20000000f00 */
[----:B------:R-:W-:Y:S05]  /*6680*/  @!P0 BRA P2, `(.L_x_902) ;  /* 0xffffffb0008c8947 */ /* 0x000fea000103ffff */
.L_x_897:
[----:B------:R-:W-:Y:S01]  /*6690*/  ISETP.GE.AND P0, PT, R64, R63, PT ;  /* 0x0000003f4000720c */ /* 0x000fe20003f06270 */
[----:B------:R-:W-:-:S03]  /*66a0*/  ULDC UR5, c[0x0][0x268] ;  /* 0x00009a0000057ab9 */ /* 0x000fc60000000800 */
[----:B------:R-:W-:Y:S01]  /*66b0*/  ISETP.GE.OR P0, PT, R64, UR5, P0 ;  /* 0x0000000540007c0c */ /* 0x000fe20008706670 */
[----:B------:R-:W-:-:S12]  /*66c0*/  ULDC UR5, c[0x0][0x268] ;  /* 0x00009a0000057ab9 */ /* 0x000fd80000000800 */
[----:B------:R-:W-:Y:S05]  /*66d0*/  @P0 BRA `(.L_x_903) ;  /* 0x0000002000a80947 */ /* 0x000fea0003800000 */
.L_x_905:
[----:B------:R-:W0:Y:S01]  /*66e0*/  LDC R61, c[0x0][0x23c] ;  /* 0x00008f00ff3d7b82 */ /* 0x000e220000000800 */
[----:B-----5:R-:W-:Y:S02]  /*66f0*/  MOV R12, R0 ;  /* 0x00000000000c7202 */ /* 0x020fe40000000f00 */
[----:B------:R-:W-:-:S03]  /*6700*/  MOV R13, R3 ;  /* 0x00000003000d7202 */ /* 0x000fc60000000f00 */
[----:B0-----:R-:W-:-:S03]  /*6710*/  IMAD.WIDE R2, R61, 0x4, R12 ;  /* 0x000000043d027825 */ /* 0x001fc600078e020c */
[----:B------:R-:W5:Y:S04]  /*6720*/  LDG.E.128.CONSTANT R12, desc[UR6][R12.64] ;  /* 0x000000060c0c7981 */ /* 0x000f68000c1e9d00 */
[----:B------:R0:W5:Y:S01]  /*6730*/  LDG.E.128.CONSTANT R8, desc[UR6][R2.64] ;  /* 0x0000000602087981 */ /* 0x000162000c1e9d00 */
[----:B------:R-:W-:Y:S01]  /*6740*/  IMAD.WIDE R98, R61, 0x4, R2 ;  /* 0x000000043d627825 */ /* 0x000fe200078e0202 */
[----:B------:R-:W-:Y:S06]  /*6750*/  @!P1 BRA `(.L_x_904) ;  /* 0x00000020006c9947 */ /* 0x000fec0003800000 */
[----:B------:R-:W2:Y:S01]  /*6760*/  LDG.E.128.CONSTANT R4, desc[UR6][R98.64] ;  /* 0x0000000662047981 */ /* 0x000ea2000c1e9d00 */
[----:B-----5:R-:W-:Y:S02]  /*6770*/  SHF.R.U32.HI R22, RZ, 0xf, R15 ;  /* 0x0000000fff167819 */ /* 0x020fe4000001160f */
[--C-:B0-----:R-:W-:Y:S01]  /*6780*/  SHF.R.U32.HI R2, RZ, 0xf, R12.reuse ;  /* 0x0000000fff027819 */ /* 0x101fe2000001160c */
        /* <DEDUP_REMOVED lines=19> */
[--C-:B------:R-:W-:Y:S02]  /*68c0*/  SHF.R.U32.HI R18, RZ, 0xe, R9.reuse ;  /* 0x0000000eff127819 */ /* 0x100fe40000011609 */
[C---:B------:R-:W-:Y:S02]  /*68d0*/  LOP3.LUT R14, R9.reuse, 0x380038, RZ, 0xc0, !PT ;  /* 0x00380038090e7812 */ /* 0x040fe400078ec0ff */
[----:B------:R-:W-:Y:S02]  /*68e0*/  SHF.R.U32.HI R84, RZ, 0x6, R9 ;  /* 0x00000006ff547819 */ /* 0x000fe40000011609 */
[----:B------:R-:W-:Y:S02]  /*68f0*/  LOP3.LUT R76, R9, 0x70007, RZ, 0xc0, !PT ;  /* 0x00070007094c7812 */ /* 0x000fe400078ec0ff */
[----:B------:R-:W-:-:S02]  /*6900*/  LOP3.LUT R21, R15, 0x380038, RZ, 0xc0, !PT ;  /* 0x003800380f157812 */ /* 0x000fc400078ec0ff */
[----:B------:R-:W-:Y:S02]  /*6910*/  SHF.R.U32.HI R39, RZ, 0x6, R15 ;  /* 0x00000006ff277819 */ /* 0x000fe4000001160f */
[----:B------:R-:W-:Y:S02]  /*6920*/  LOP3.LUT R73, R15, 0x70007, RZ, 0xc0, !PT ;  /* 0x000700070f497812 */ /* 0x000fe400078ec0ff */
[--C-:B------:R-:W-:Y:S02]  /*6930*/  SHF.R.U32.HI R9, RZ, 0xe, R10.reuse ;  /* 0x0000000eff097819 */ /* 0x100fe4000001160a */
[----:B------:R-:W-:Y:S02]  /*6940*/  LOP3.LUT R20, R20, 0x10001, RZ, 0xc0, !PT ;  /* 0x0001000114147812 */ /* 0x000fe400078ec0ff */
[----:B------:R-:W-:Y:S02]  /*6950*/  LOP3.LUT R15, R10, 0x380038, RZ, 0xc0, !PT ;  /* 0x003800380a0f7812 */ /* 0x000fe400078ec0ff */
[----:B------:R-:W-:-:S02]  /*6960*/  SHF.R.U32.HI R86, RZ, 0x6, R10 ;  /* 0x00000006ff567819 */ /* 0x000fc4000001160a */
[----:B------:R-:W-:Y:S02]  /*6970*/  LOP3.LUT R78, R10, 0x70007, RZ, 0xc0, !PT ;  /* 0x000700070a4e7812 */ /* 0x000fe400078ec0ff */
[----:B------:R-:W-:Y:S02]  /*6980*/  LOP3.LUT R2, R2, 0x10001, RZ, 0xc0, !PT ;  /* 0x0001000102027812 */ /* 0x000fe400078ec0ff */
[----:B------:R-:W-:Y:S02]  /*6990*/  LOP3.LUT R25, R22, 0x20002, R25, 0xf8, !PT ;  /* 0x0002000216197812 */ /* 0x000fe400078ef819 */
[----:B------:R-:W-:Y:S02]  /*69a0*/  LOP3.LUT R17, R17, 0x10001, RZ, 0xc0, !PT ;  /* 0x0001000111117812 */ /* 0x000fe400078ec0ff */
[----:B------:R-:W-:Y:S02]  /*69b0*/  LOP3.LUT R20, R20, 0x20002, R9, 0xf8, !PT ;  /* 0x0002000214147812 */ /* 0x000fe400078ef809 */
[----:B------:R-:W-:-:S02]  /*69c0*/  LOP3.LUT R13, R2, 0x20002, R13, 0xf8, !PT ;  /* 0x00020002020d7812 */ /* 0x000fc400078ef80d */
[----:B------:R-:W-:Y:S02]  /*69d0*/  LOP3.LUT R2, R82, 0x380038, RZ, 0xc0, !PT ;  /* 0x0038003852027812 */ /* 0x000fe400078ec0ff */
        /* <DEDUP_REMOVED lines=35> */
[----:B------:R-:W-:Y:S01]  /*6c10*/  HFMA2.MMA R95, R68, R41, R71 ;  /* 0x00000029445f7235 */ /* 0x000fe20000000047 */
[--C-:B--2---:R-:W-:Y:S02]  /*6c20*/  SHF.R.U32.HI R44, RZ, 0xd, R5.reuse ;  /* 0x0000000dff2c7819 */ /* 0x104fe40000011605 */
        /* <DEDUP_REMOVED lines=8> */
[----:B------:R-:W-:Y:S02]  /*6cb0*/  LOP3.LUT R7, R16, 0x64006400, RZ, 0xfc, !PT ;  /* 0x6400640010077812 */ /* 0x000fe400078efcff */
[--C-:B------:R-:W-:Y:S01]  /*6cc0*/  SHF.R.U32.HI R90, RZ, 0xd, R4.reuse ;  /* 0x0000000dff5a7819 */ /* 0x100fe20000011604 */
[-C--:B------:R-:W-:Y:S01]  /*6cd0*/  HFMA2 R72, R5, R8.reuse.H0_H0, -132, -132 ;  /* 0xd820d82005487431 */ /* 0x080fe20000040008 */
[----:B------:R-:W-:Y:S01]  /*6ce0*/  LOP3.LUT R9, R4, 0x380038, RZ, 0xc0, !PT ;  /* 0x0038003804097812 */ /* 0x000fe200078ec0ff */
[----:B------:R-:W-:Y:S01]  /*6cf0*/  HFMA2 R70, R7, R8.H0_H0, -132, -132 ;  /* 0xd820d82007467431 */ /* 0x000fe20000040008 */
[----:B------:R-:W-:-:S02]  /*6d00*/  SHF.R.U32.HI R47, RZ, 0x6, R4 ;  /* 0x00000006ff2f7819 */ /* 0x000fc40000011604 */
[----:B------:R-:W-:Y:S01]  /*6d10*/  LOP3.LUT R83, R4, 0x70007, RZ, 0xc0, !PT ;  /* 0x0007000704537812 */ /* 0x000fe200078ec0ff */
[----:B------:R-:W-:Y:S01]  /*6d20*/  HFMA2.MMA R40, R72, R41, R67 ;  /* 0x0000002948287235 */ /* 0x000fe20000000043 */
[----:B------:R-:W-:Y:S02]  /*6d30*/  LOP3.LUT R0, R36, 0x380038, RZ, 0xc0, !PT ;  /* 0x0038003824007812 */ /* 0x000fe400078ec0ff */
[----:B------:R-:W-:Y:S02]  /*6d40*/  LOP3.LUT R4, R37, 0x380038, RZ, 0xc0, !PT ;  /* 0x0038003825047812 */ /* 0x000fe400078ec0ff */
[----:B------:R-:W-:Y:S02]  /*6d50*/  LOP3.LUT R5, R0, 0x64006400, RZ, 0xfc, !PT ;  /* 0x6400640000057812 */ /* 0x000fe400078efcff */
[--C-:B------:R-:W-:Y:S02]  /*6d60*/  SHF.R.U32.HI R45, RZ, 0xd, R6.reuse ;  /* 0x0000000dff2d7819 */ /* 0x100fe40000011606 */
[----:B------:R-:W-:Y:S01]  /*6d70*/  LOP3.LUT R18, R6, 0x380038, RZ, 0xc0, !PT ;  /* 0x0038003806127812 */ /* 0x000fe200078ec0ff */
[----:B------:R-:W-:Y:S01]  /*6d80*/  HFMA2 R30, R5, R8.H0_H0, -132, -132 ;  /* 0xd820d820051e7431 */ /* 0x000fe20000040008 */
[----:B------:R-:W-:-:S02]  /*6d90*/  SHF.R.U32.HI R92, RZ, 0x6, R6 ;  /* 0x00000006ff5c7819 */ /* 0x000fc40000011606 */
[----:B------:R-:W-:Y:S02]  /*6da0*/  LOP3.LUT R87, R6, 0x70007, RZ, 0xc0, !PT ;  /* 0x0007000706577812 */ /* 0x000fe400078ec0ff */
[----:B------:R-:W-:Y:S02]  /*6db0*/  LOP3.LUT R46, R25, 0x40004, R46, 0xf8, !PT ;  /* 0x00040004192e7812 */ /* 0x000fe400078ef82e */
[----:B------:R-:W-:Y:S02]  /*6dc0*/  LOP3.LUT R7, R4, 0x64006400, RZ, 0xfc, !PT ;  /* 0x6400640004077812 */ /* 0x000fe400078efcff */
[----:B------:R-:W-:Y:S02]  /*6dd0*/  LOP3.LUT R6, R84, 0x380038, RZ, 0xc0, !PT ;  /* 0x0038003854067812 */ /* 0x000fe400078ec0ff */
[----:B------:R-:W-:Y:S01]  /*6de0*/  LOP3.LUT R25, R2, 0x64006400, RZ, 0xfc, !PT ;  /* 0x6400640002197812 */ /* 0x000fe200078efcff */
[----:B------:R-:W-:Y:S01]  /*6df0*/  HFMA2 R28, R7, R8.H0_H0, -132, -132 ;  /* 0xd820d820071c7431 */ /* 0x000fe20000040008 */
[----:B------:R-:W-:-:S02]  /*6e00*/  LOP3.LUT R0, R47, 0x380038, RZ, 0xc0, !PT ;  /* 0x003800382f007812 */ /* 0x000fc400078ec0ff */
[----:B------:R-:W-:Y:S01]  /*6e10*/  LOP3.LUT R90, R13, 0x40004, R90, 0xf8, !PT ;  /* 0x000400040d5a7812 */ /* 0x000fe200078ef85a */
[-C--:B------:R-:W-:Y:S01]  /*6e20*/  HFMA2 R25, R25, R8.reuse.H0_H0, -132, -132 ;  /* 0xd820d82019197431 */ /* 0x080fe20000040008 */
[----:B------:R-:W-:Y:S02]  /*6e30*/  LOP3.LUT R44, R17, 0x40004, R44, 0xf8, !PT ;  /* 0x00040004112c7812 */ /* 0x000fe400078ef82c */
        /* <DEDUP_REMOVED lines=12> */
[----:B------:R-:W-:Y:S02]  /*6f00*/  LOP3.LUT R7, R2, 0x64006400, RZ, 0xfc, !PT ;  /* 0x6400640002077812 */ /* 0x000fe400078efcff */
[----:B------:R-:W-:Y:S01]  /*6f10*/  LOP3.LUT R33, R22, 0x64006400, RZ, 0xfc, !PT ;  /* 0x6400640016217812 */ /* 0x000fe200078efcff */
[-C--:B------:R-:W-:Y:S01]  /*6f20*/  HFMA2 R22, R9, R8.reuse.H0_H0, -132, -132 ;  /* 0xd820d82009167431 */ /* 0x080fe20000040008 */
[----:B------:R-:W-:Y:S01]  /*6f30*/  LOP3.LUT R45, R20, 0x40004, R45, 0xf8, !PT ;  /* 0x00040004142d7812 */ /* 0x000fe200078ef82d */
[----:B------:R-:W-:Y:S01]  /*6f40*/  HFMA2 R20, R11, R8.H0_H0, -132, -132 ;  /* 0xd820d8200b147431 */ /* 0x000fe20000040008 */
        /* <DEDUP_REMOVED lines=51> */
[-C--:B------:R-:W-:Y:S01]  /*7280*/  HFMA2 R94, R70, R41.reuse, R69 ;  /* 0x00000029465e7231 */ /* 0x080fe20000000045 */
        /* <DEDUP_REMOVED lines=53> */
[----:B------:R-:W-:Y:S01]  /*75e0*/  LOP3.LUT R85, R85, 0x64006400, RZ, 0xfc, !PT ;  /* 0x6400640055557812 */ /* 0x000fe200078efcff */
[----:B------:R-:W0:Y:S01]  /*75f0*/  LDS.128 R40, [UR4+0x30] ;  /* 0x00003004ff287984 */ /* 0x000e220008000c00 */
[----:B------:R-:W-:Y:S01]  /*7600*/  HADD2 R86, R32, -1028, -1028 ;  /* 0xe404e40420567430 */ /* 0x000fe20000000000 */
[----:B------:R-:W-:Y:S01]  /*7610*/  LOP3.LUT R32, R87, 0x64006400, RZ, 0xfc, !PT ;  /* 0x6400640057207812 */ /* 0x000fe200078efcff */
[-C--:B------:R-:W-:Y:S01]  /*7620*/  HFMA2.MMA R33, R88, R35.reuse, R33 ;  /* 0x0000002358217235 */ /* 0x080fe20000000021 */
[-C--:B------:R-:W-:Y:S01]  /*7630*/  HFMA2 R94, R82, R35.reuse, R94 ;  /* 0x00000023525e7231 */ /* 0x080fe2000000005e */
[----:B------:R-:W-:Y:S01]  /*7640*/  HFMA2.MMA R95, R84, R35, R95 ;  /* 0x00000023545f7235 */ /* 0x000fe2000000005f */
[----:B------:R-:W-:Y:S01]  /*7650*/  HFMA2 R35, R86, R35, R34 ;  /* 0x0000002356237231 */ /* 0x000fe20000000022 */
[----:B------:R-:W-:Y:S01]  /*7660*/  LOP3.LUT R92, R92, 0x70007, RZ, 0xc0, !PT ;  /* 0x000700075c5c7812 */ /* 0x000fe200078ec0ff */
[----:B------:R-:W-:Y:S01]  /*7670*/  HADD2 R87, R85, -1028, -1028 ;  /* 0xe404e40455577430 */ /* 0x000fe20000000000 */
[----:B------:R-:W-:Y:S01]  /*7680*/  LOP3.LUT R47, R47, 0x64006400, RZ, 0xfc, !PT ;  /* 0x640064002f2f7812 */ /* 0x000fe200078efcff */
[-C--:B-1----:R-:W-:Y:S01]  /*7690*/  HFMA2 R94, R23, R36.reuse, R94 ;  /* 0x00000024175e7231 */ /* 0x082fe2000000005e */
        /* <DEDUP_REMOVED lines=9> */
[----:B------:R-:W-:Y:S01]  /*7730*/  HADD2 R97, R47, -1028, -1028 ;  /* 0xe404e4042f617430 */ /* 0x000fe20000000000 */
[----:B------:R-:W-:Y:S01]  /*7740*/  HFMA2.MMA R95, R2, R37, R95 ;  /* 0x00000025025f7235 */ /* 0x000fe2000000005f */
[----:B------:R-:W-:Y:S01]  /*7750*/  LOP3.LUT R32, R93, 0x64006400, RZ, 0xfc, !PT ;  /* 0x640064005d207812 */ /* 0x000fe200078efcff */
[----:B------:R-:W-:Y:S01]  /*7760*/  HADD2 R93, R92, -1028, -1028 ;  /* 0xe404e4045c5d7430 */ /* 0x000fe20000000000 */
[----:B------:R-:W-:Y:S01]  /*7770*/  LOP3.LUT R91, R91, 0x70007, RZ, 0xc0, !PT ;  /* 0x000700075b5b7812 */ /* 0x000fe200078ec0ff */
[----:B------:R-:W-:Y:S01]  /*7780*/  HFMA2 R0, R100, R3.H0_H0, -20, -20 ;  /* 0xcd00cd0064007431 */ /* 0x000fe20000040003 */
[----:B------:R-:W-:Y:S01]  /*7790*/  LOP3.LUT R90, R90, 0x64006400, RZ, 0xfc, !PT ;  /* 0x640064005a5a7812 */ /* 0x000fe200078efcff */
        /* <DEDUP_REMOVED lines=11> */
[----:B------:R-:W-:Y:S01]  /*7850*/  HFMA2 R94, R20, R39, R94 ;  /* 0x00000027145e7231 */ /* 0x000fe2000000005e */
[----:B------:R-:W-:Y:S01]  /*7860*/  LOP3.LUT R44, R44, 0x64006400, RZ, 0xfc, !PT ;  /* 0x640064002c2c7812 */ /* 0x000fe200078efcff */
[----:B------:R-:W-:Y:S01]  /*7870*/  HADD2 R95, R91, -1028, -1028 ;  /* 0xe404e4045b5f7430 */ /* 0x000fe20000000000 */
[----:B------:R-:W-:Y:S01]  /*7880*/  LOP3.LUT R46, R46, 0x64006400, RZ, 0xfc, !PT ;  /* 0x640064002e2e7812 */ /* 0x000fe200078efcff */
[----:B------:R-:W-:Y:S01]  /*7890*/  HFMA2 R3, R96, R3.H0_H0, -20, -20 ;  /* 0xcd00cd0060037431 */ /* 0x000fe20000040003 */
[-C--:B0-----:R-:W-:Y:S01]  /*78a0*/  HFMA2.MMA R34, R97, R40.reuse, R34 ;  /* 0x0000002861227235 */ /* 0x081fe20000000022 */
[----:B------:R-:W-:Y:S01]  /*78b0*/  HFMA2 R35, R16, R39, R35 ;  /* 0x0000002710237231 */ /* 0x000fe20000000023 */
[----:B------:R-:W-:Y:S01]  /*78c0*/  HFMA2.MMA R33, R93, R40, R33 ;  /* 0x000000285d217235 */ /* 0x000fe20000000021 */
[----:B------:R-:W-:-:S02]  /*78d0*/  HADD2 R91, R32, -1028, -1028 ;  /* 0xe404e404205b7430 */ /* 0x000fc40000000000 */
[-C--:B------:R-:W-:Y:S02]  /*78e0*/  HFMA2 R94, R95, R40.reuse, R94 ;  /* 0x000000285f5e7231 */ /* 0x080fe4000000005e */
[----:B------:R-:W-:Y:S01]  /*78f0*/  HADD2 R96, R90, -1028, -1028 ;  /* 0xe404e4045a607430 */ /* 0x000fe20000000000 */
[-C--:B------:R-:W-:Y:S01]  /*7900*/  HFMA2.MMA R34, R14, R41.reuse, R34 ;  /* 0x000000290e227235 */ /* 0x080fe20000000022 */
[----:B------:R-:W-:Y:S01]  /*7910*/  HFMA2 R35, R91, R40, R35 ;  /* 0x000000285b237231 */ /* 0x000fe20000000023 */
[----:B------:R-:W-:Y:S01]  /*7920*/  HFMA2.MMA R33, R10, R41, R33 ;  /* 0x000000290a217235 */ /* 0x000fe20000000021 */
[-C--:B------:R-:W-:Y:S02]  /*7930*/  HFMA2 R94, R12, R41.reuse, R94 ;  /* 0x000000290c5e7231 */ /* 0x080fe4000000005e */
[----:B------:R-:W-:Y:S02]  /*7940*/  HADD2 R92, R45, -1028, -1028 ;  /* 0xe404e4042d5c7430 */ /* 0x000fe40000000000 */
[----:B------:R-:W-:Y:S01]  /*7950*/  HFMA2 R35, R8, R41, R35 ;  /* 0x0000002908237231 */ /* 0x000fe20000000023 */
[-C--:B------:R-:W-:Y:S01]  /*7960*/  HFMA2.MMA R34, R9, R42.reuse, R34 ;  /* 0x0000002a09227235 */ /* 0x080fe20000000022 */
[----:B------:R-:W-:Y:S01]  /*7970*/  HFMA2 R47, R7, R42, R94 ;  /* 0x0000002a072f7231 */ /* 0x000fe2000000005e */
[----:B------:R-:W-:Y:S01]  /*7980*/  HFMA2.MMA R33, R5, R42, R33 ;  /* 0x0000002a05217235 */ /* 0x000fe20000000021 */
[----:B------:R-:W-:-:S02]  /*7990*/  HADD2 R94, R44, -1028, -1028 ;  /* 0xe404e4042c5e7430 */ /* 0x000fc40000000000 */
[----:B------:R-:W-:Y:S02]  /*79a0*/  HFMA2 R35, R3, R42, R35 ;  /* 0x0000002a03237231 */ /* 0x000fe40000000023 */
[----:B------:R-:W-:Y:S01]  /*79b0*/  HADD2 R90, R46, -1028, -1028 ;  /* 0xe404e4042e5a7430 */ /* 0x000fe20000000000 */
[-C--:B------:R-:W-:Y:S01]  /*79c0*/  HFMA2.MMA R34, R96, R43.reuse, R34 ;  /* 0x0000002b60227235 */ /* 0x080fe20000000022 */
[-C--:B------:R-:W-:Y:S01]  /*79d0*/  HFMA2 R47, R94, R43.reuse, R47 ;  /* 0x0000002b5e2f7231 */ /* 0x080fe2000000002f */
[----:B------:R-:W-:Y:S01]  /*79e0*/  HFMA2.MMA R33, R92, R43, R33 ;  /* 0x0000002b5c217235 */ /* 0x000fe20000000021 */
[----:B------:R-:W-:Y:S02]  /*79f0*/  HFMA2 R35, R90, R43, R35 ;  /* 0x0000002b5a237231 */ /* 0x000fe40000000023 */
        /* <DEDUP_REMOVED lines=241> */
.L_x_904:
[----:B------:R-:W-:Y:S01]  /*8910*/  IADD3 R64, R64, 0x20, RZ ;  /* 0x0000002040407810 */ /* 0x000fe20007ffe0ff */
[----:B0-----:R-:W-:Y:S01]  /*8920*/  IMAD.WIDE R2, R61, 0x4, R98 ;  /* 0x000000043d027825 */ /* 0x001fe200078e0262 */
[----:B------:R-:W-:Y:S02]  /*8930*/  UIADD3 UR4, UR4, 0x40, URZ ;  /* 0x0000004004047890 */ /* 0x000fe4000fffe03f */
[C---:B------:R-:W-:Y:S02]  /*8940*/  ISETP.GE.AND P0, PT, R64.reuse, UR5, PT ;  /* 0x0000000540007c0c */ /* 0x040fe4000bf06270 */
[----:B------:R-:W-:Y:S02]  /*8950*/  ISETP.LT.AND P2, PT, R64, R63, PT ;  /* 0x0000003f4000720c */ /* 0x000fe40003f41270 */
[----:B------:R-:W-:-:S11]  /*8960*/  MOV R0, R2 ;  /* 0x0000000200007202 */ /* 0x000fd60000000f00 */
[----:B------:R-:W-:Y:S05]  /*8970*/  @!P0 BRA P2, `(.L_x_905) ;  /* 0xffffffdc00588947 */ /* 0x000fea000103ffff */
.L_x_903:
[----:B------:R-:W-:Y:S01]  /*8980*/  LEA R65, R65, 0x20, 0x5 ;  /* 0x0000002041417811 */ /* 0x000fe200078e28ff */
[----:B------:R-:W-:-:S03]  /*8990*/  ULDC UR5, c[0x0][0x240] ;  /* 0x0000900000057ab9 */ /* 0x000fc60000000800 */
[----:B------:R-:W-:Y:S01]  /*89a0*/  VIMNMX R65, R65, UR5, PT ;  /* 0x0000000541417c48 */ /* 0x000fe2000bfe0100 */
[----:B------:R-:W-:-:S03]  /*89b0*/  ULDC UR5, c[0x0][0x26c] ;  /* 0x00009b0000057ab9 */ /* 0x000fc60000000800 */
[----:B------:R-:W-:-:S04]  /*89c0*/  ISETP.GE.AND P0, PT, R64, R65, PT ;  /* 0x000000414000720c */ /* 0x000fc80003f06270 */
[----:B------:R-:W-:-:S13]  /*89d0*/  ISETP.GE.OR P0, PT, R64, UR5, P0 ;  /* 0x0000000540007c0c */ /* 0x000fda0008706670 */
[----:B------:R-:W-:Y:S05]  /*89e0*/  @P0 BRA `(.L_x_906) ;  /* 0x0000001000a00947 */ /* 0x000fea0003800000 */
[----:B------:R-:W-:Y:S01]  /*89f0*/  SHF.R.S32.HI R2, RZ, 0x1f, R61 ;  /* 0x0000001fff027819 */ /* 0x000fe2000001143d */
[----:B------:R-:W-:Y:S01]  /*8a00*/  ULDC UR5, c[0x0][0x26c] ;  /* 0x00009b0000057ab9 */ /* 0x000fe20000000800 */
[C---:B-----5:R-:W-:Y:S02]  /*8a10*/  SHF.L.U32 R13, R61.reuse, 0x2, RZ ;  /* 0x000000023d0d7819 */ /* 0x060fe400000006ff */
[----:B------:R-:W-:-:S07]  /*8a20*/  SHF.L.U64.HI R2, R61, 0x2, R2 ;  /* 0x000000023d027819 */ /* 0x000fce0000010202 */
.L_x_908:
[----:B------:R-:W-:Y:S05]  /*8a30*/  @!P1 BRA `(.L_x_907) ;  /* 0x0000001000709947 */ /* 0x000fea0003800000 */
[----:B------:R-:W-:Y:S02]  /*8a40*/  MOV R4, R0 ;  /* 0x0000000000047202 */ /* 0x000fe40000000f00 */
[----:B------:R-:W-:-:S06]  /*8a50*/  MOV R5, R3 ;  /* 0x0000000300057202 */ /* 0x000fcc0000000f00 */
[----:B------:R-:W2:Y:S01]  /*8a60*/  LDG.E.128.CONSTANT R4, desc[UR6][R4.64] ;  /* 0x0000000604047981 */ /* 0x000ea2000c1e9d00 */
[----:B------:R-:W-:Y:S01]  /*8a70*/  HFMA2.MMA R24, -RZ, RZ, 0, 0.25 ;  /* 0x00003400ff187435 */ /* 0x000fe200000001ff */
[----:B------:R-:W-:Y:S01]  /*8a80*/  MOV R37, 0x2c00 ;  /* 0x00002c0000257802 */ /* 0x000fe20000000f00 */
[----:B------:R-:W-:Y:S01]  /*8a90*/  HFMA2.MMA R47, -RZ, RZ, 0, 0.015625 ;  /* 0x00002400ff2f7435 */ /* 0x000fe200000001ff */
[----:B------:R-:W-:Y:S02]  /*8aa0*/  ISETP.GE.AND P0, PT, R62, 0x2, PT ;  /* 0x000000023e00780c */ /* 0x000fe40003f06270 */
[----:B------:R-:W-:Y:S02]  /*8ab0*/  PRMT R60, R60, 0x5410, R59 ;  /* 0x000054103c3c7816 */ /* 0x000fe4000000003b */
[----:B------:R-:W-:-:S03]  /*8ac0*/  PRMT R58, R58, 0x5410, R57 ;  /* 0x000054103a3a7816 */ /* 0x000fc60000000039 */
[----:B------:R-:W-:Y:S02]  /*8ad0*/  PRMT R24, R24, 0x5410, R24 ;  /* 0x0000541018187816 */ /* 0x000fe40000000018 */
[----:B------:R-:W-:Y:S02]  /*8ae0*/  PRMT R47, R47, 0x5410, R47 ;  /* 0x000054102f2f7816 */ /* 0x000fe4000000002f */
[C---:B--2---:R-:W-:Y:S02]  /*8af0*/  LOP3.LUT R8, R4.reuse, 0xc000c, RZ, 0xc0, !PT ;  /* 0x000c000c04087812 */ /* 0x044fe400078ec0ff */
[----:B------:R-:W-:Y:S02]  /*8b00*/  SHF.R.U32.HI R35, RZ, 0x8, R4 ;  /* 0x00000008ff237819 */ /* 0x000fe40000011604 */
[C---:B------:R-:W-:Y:S02]  /*8b10*/  LOP3.LUT R9, R4.reuse, 0x300030, RZ, 0xc0, !PT ;  /* 0x0030003004097812 */ /* 0x040fe400078ec0ff */
[----:B------:R-:W-:-:S02]  /*8b20*/  LOP3.LUT R30, R4, 0xc000c0, RZ, 0xc0, !PT ;  /* 0x00c000c0041e7812 */ /* 0x000fc400078ec0ff */
[----:B------:R-:W-:Y:S02]  /*8b30*/  LOP3.LUT R28, R4, 0x30003, RZ, 0xc0, !PT ;  /* 0x00030003041c7812 */ /* 0x000fe400078ec0ff */
[C---:B------:R-:W-:Y:S02]  /*8b40*/  LOP3.LUT R4, R5.reuse, 0xc000c, RZ, 0xc0, !PT ;  /* 0x000c000c05047812 */ /* 0x040fe400078ec0ff */
        /* <DEDUP_REMOVED lines=70> */
[----:B------:R-:W-:Y:S01]  /*8fb0*/  LOP3.LUT R38, R32, 0x64006400, RZ, 0xfc, !PT ;  /* 0x6400640020267812 */ /* 0x000fe200078efcff */
[-C--:B------:R-:W-:Y:S01]  /*8fc0*/  HFMA2 R32, R42, R47.reuse.H1_H1, -18, -18 ;  /* 0xcc80cc802a207431 */ /* 0x080fe2000006002f */
[----:B------:R-:W-:Y:S01]  /*8fd0*/  LOP3.LUT R44, R44, 0x64006400, RZ, 0xfc, !PT ;  /* 0x640064002c2c7812 */ /* 0x000fe200078efcff */
[-C--:B------:R-:W-:Y:S01]  /*8fe0*/  HFMA2 R28, R30, R47.reuse.H1_H1, -18, -18 ;  /* 0xcc80cc801e1c7431 */ /* 0x080fe2000006002f */
[----:B------:R-:W-:Y:S01]  /*8ff0*/  LOP3.LUT R40, R40, 0x64006400, RZ, 0xfc, !PT ;  /* 0x6400640028287812 */ /* 0x000fe200078efcff */
[-C--:B------:R-:W-:Y:S01]  /*9000*/  HFMA2 R30, R36, R47.reuse.H1_H1, -18, -18 ;  /* 0xcc80cc80241e7431 */ /* 0x080fe2000006002f */
[----:B------:R-:W-:Y:S01]  /*9010*/  LOP3.LUT R42, R43, 0x64006400, RZ, 0xfc, !PT ;  /* 0x640064002b2a7812 */ /* 0x000fe200078efcff */
[----:B------:R-:W-:Y:S01]  /*9020*/  HADD2 R43, R45, -1026, -1026 ;  /* 0xe402e4022d2b7430 */ /* 0x000fe20000000000 */
[----:B------:R-:W-:Y:S01]  /*9030*/  LOP3.LUT R46, R46, 0x64006400, RZ, 0xfc, !PT ;  /* 0x640064002e2e7812 */ /* 0x000fe200078efcff */
[----:B0-----:R-:W-:Y:S01]  /*9040*/  HFMA2.MMA R45, R37, R4, RZ ;  /* 0x00000004252d7235 */ /* 0x001fe200000000ff */
[-C--:B------:R-:W-:Y:S01]  /*9050*/  HFMA2 R36, R44, R47.reuse.H1_H1, -18, -18 ;  /* 0xcc80cc802c247431 */ /* 0x080fe2000006002f */
[----:B------:R-:W-:Y:S01]  /*9060*/  LOP3.LUT R35, R35, 0x30003, RZ, 0xc0, !PT ;  /* 0x0003000323237812 */ /* 0x000fe200078ec0ff */
[-C--:B------:R-:W-:Y:S01]  /*9070*/  HFMA2 R38, R38, R47.reuse.H1_H1, -18, -18 ;  /* 0xcc80cc8026267431 */ /* 0x080fe2000006002f */
[----:B------:R-:W-:Y:S01]  /*9080*/  LOP3.LUT R34, R34, 0x30003, RZ, 0xc0, !PT ;  /* 0x0003000322227812 */ /* 0x000fe200078ec0ff */
[----:B------:R-:W-:-:S02]  /*9090*/  HFMA2 R40, R40, R47.H1_H1, -18, -18 ;  /* 0xcc80cc8028287431 */ /* 0x000fc4000006002f */
[-C--:B------:R-:W-:Y:S01]  /*90a0*/  HFMA2 R42, R42, R47.reuse.H1_H1, -18, -18 ;  /* 0xcc80cc802a2a7431 */ /* 0x080fe2000006002f */
[----:B------:R-:W-:Y:S01]  /*90b0*/  HFMA2.MMA R45, R12, R5, R45 ;  /* 0x000000050c2d7235 */ /* 0x000fe2000000002d */
[----:B------:R-:W-:Y:S01]  /*90c0*/  HFMA2 R44, R46, R47.H1_H1, -18, -18 ;  /* 0xcc80cc802e2c7431 */ /* 0x000fe2000006002f */
[----:B------:R-:W-:Y:S01]  /*90d0*/  HFMA2.MMA R47, R41, R4, RZ ;  /* 0x00000004292f7235 */ /* 0x000fe200000000ff */
[-C--:B------:R-:W-:Y:S02]  /*90e0*/  HFMA2 R46, R39, R4.reuse, RZ.H0_H0 ;  /* 0x00000004272e7231 */ /* 0x080fe400000400ff */
[----:B------:R-:W-:Y:S02]  /*90f0*/  HFMA2 R4, R43, R4, RZ.H0_H0 ;  /* 0x000000042b047231 */ /* 0x000fe400000400ff */
[-C--:B------:R-:W-:Y:S01]  /*9100*/  HFMA2 R46, R14, R5.reuse, R46 ;  /* 0x000000050e2e7231 */ /* 0x080fe2000000002e */
[----:B------:R-:W-:Y:S01]  /*9110*/  HFMA2.MMA R45, R15, R6, R45 ;  /* 0x000000060f2d7235 */ /* 0x000fe2000000002d */
[----:B------:R-:W-:Y:S01]  /*9120*/  HFMA2 R4, R18, R5, R4 ;  /* 0x0000000512047231 */ /* 0x000fe20000000004 */
[----:B------:R-:W-:Y:S01]  /*9130*/  HFMA2.MMA R47, R16, R5, R47 ;  /* 0x00000005102f7235 */ /* 0x000fe2000000002f */
[-C--:B------:R-:W-:Y:S01]  /*9140*/  HFMA2 R46, R17, R6.reuse, R46 ;  /* 0x00000006112e7231 */ /* 0x080fe2000000002e */
[----:B------:R-:W-:Y:S01]  /*9150*/  LOP3.LUT R5, R33, 0x30003, RZ, 0xc0, !PT ;  /* 0x0003000321057812 */ /* 0x000fe200078ec0ff */
[----:B------:R-:W-:Y:S01]  /*9160*/  HFMA2 R49, R21, R6, R4 ;  /* 0x0000000615317231 */ /* 0x000fe20000000004 */
[----:B------:R-:W-:Y:S01]  /*9170*/  LOP3.LUT R4, R31, 0x30003, RZ, 0xc0, !PT ;  /* 0x000300031f047812 */ /* 0x000fe200078ec0ff */
[-C--:B------:R-:W-:Y:S01]  /*9180*/  HFMA2 R46, R30, R7.reuse, R46 ;  /* 0x000000071e2e7231 */ /* 0x080fe2000000002e */
[----:B------:R-:W-:Y:S01]  /*9190*/  LOP3.LUT R31, R35, 0x64006400, RZ, 0xfc, !PT ;  /* 0x64006400231f7812 */ /* 0x000fe200078efcff */
[----:B------:R-:W-:Y:S01]  /*91a0*/  HFMA2 R49, R36, R7, R49 ;  /* 0x0000000724317231 */ /* 0x000fe20000000031 */
[----:B------:R-:W-:Y:S01]  /*91b0*/  HFMA2.MMA R47, R19, R6, R47 ;  /* 0x00000006132f7235 */ /* 0x000fe2000000002f */
[----:B------:R-:W-:Y:S01]  /*91c0*/  LOP3.LUT R4, R4, 0x64006400, RZ, 0xfc, !PT ;  /* 0x6400640004047812 */ /* 0x000fe200078efcff */
[----:B------:R-:W-:Y:S01]  /*91d0*/  HFMA2.MMA R6, R28, R7, R45 ;  /* 0x000000071c067235 */ /* 0x000fe2000000002d */
[----:B------:R-:W-:Y:S01]  /*91e0*/  HADD2 R31, R31, -1026, -1026 ;  /* 0xe402e4021f1f7430 */ /* 0x000fe20000000000 */
[----:B------:R-:W-:-:S02]  /*91f0*/  LOP3.LUT R5, R5, 0x64006400, RZ, 0xfc, !PT ;  /* 0x6400640005057812 */ /* 0x000fc400078efcff */
[----:B------:R-:W-:Y:S01]  /*9200*/  HADD2 R35, R4, -1026, -1026 ;  /* 0xe402e40204237430 */ /* 0x000fe20000000000 */
[----:B------:R-:W-:Y:S01]  /*9210*/  LOP3.LUT R33, R34, 0x64006400, RZ, 0xfc, !PT ;  /* 0x6400640022217812 */ /* 0x000fe200078efcff */
[----:B------:R-:W-:Y:S01]  /*9220*/  HFMA2.MMA R47, R32, R7, R47 ;  /* 0x00000007202f7235 */ /* 0x000fe2000000002f */
[----:B------:R-:W-:Y:S01]  /*9230*/  HADD2 R45, R5, -1026, -1026 ;  /* 0xe402e402052d7430 */ /* 0x000fe20000000000 */
[-C--:B-1----:R-:W-:Y:S02]  /*9240*/  HFMA2.MMA R6, R31, R8.reuse, R6 ;  /* 0x000000081f067235 */ /* 0x082fe40000000006 */
[----:B------:R-:W-:Y:S02]  /*9250*/  HADD2 R33, R33, -1026, -1026 ;  /* 0xe402e40221217430 */ /* 0x000fe40000000000 */
[-C--:B------:R-:W-:Y:S02]  /*9260*/  HFMA2 R49, R45, R8.reuse, R49 ;  /* 0x000000082d317231 */ /* 0x080fe40000000031 */
[----:B------:R-:W-:Y:S01]  /*9270*/  HFMA2.MMA R47, R35, R8, R47 ;  /* 0x00000008232f7235 */ /* 0x000fe2000000002f */
[----:B------:R-:W-:Y:S01]  /*9280*/  HFMA2 R46, R33, R8, R46 ;  /* 0x00000008212e7231 */ /* 0x000fe2000000002e */
[----:B------:R-:W-:Y:S01]  /*9290*/  HFMA2.MMA R5, R20, R9, R6 ;  /* 0x0000000914057235 */ /* 0x000fe20000000006 */
[----:B------:R-:W-:-:S02]  /*92a0*/  HFMA2 R49, R24, R9, R49 ;  /* 0x0000000918317231 */ /* 0x000fc40000000031 */
[----:B------:R-:W-:Y:S02]  /*92b0*/  HFMA2 R46, R22, R9, R46 ;  /* 0x00000009162e7231 */ /* 0x000fe4000000002e */
[-C--:B------:R-:W-:Y:S01]  /*92c0*/  HFMA2 R49, R29, R10.reuse, R49 ;  /* 0x0000000a1d317231 */ /* 0x080fe20000000031 */
[----:B------:R-:W-:Y:S01]  /*92d0*/  HFMA2.MMA R47, R26, R9, R47 ;  /* 0x000000091a2f7235 */ /* 0x000fe2000000002f */
[----:B------:R-:W-:Y:S01]  /*92e0*/  HFMA2 R46, R25, R10, R46 ;  /* 0x0000000a192e7231 */ /* 0x000fe2000000002e */
[-C--:B------:R-:W-:Y:S01]  /*92f0*/  HFMA2.MMA R5, R23, R10.reuse, R5 ;  /* 0x0000000a17057235 */ /* 0x080fe20000000005 */
[-C--:B------:R-:W-:Y:S02]  /*9300*/  HFMA2 R49, R44, R11.reuse, R49 ;  /* 0x0000000b2c317231 */ /* 0x080fe40000000031 */
[----:B------:R-:W-:Y:S02]  /*9310*/  HFMA2 R46, R40, R11, R46 ;  /* 0x0000000b282e7231 */ /* 0x000fe4000000002e */
[----:B------:R-:W-:Y:S01]  /*9320*/  HADD2 R49, R49.H0_H0, R49.H1_H1 ;  /* 0x3000003131317230 */ /* 0x000fe20000000800 */
[----:B------:R-:W-:Y:S01]  /*9330*/  HFMA2.MMA R47, R27, R10, R47 ;  /* 0x0000000a1b2f7235 */ /* 0x000fe2000000002f */
[----:B------:R-:W-:Y:S01]  /*9340*/  HADD2 R46, R46.H0_H0, R46.H1_H1 ;  /* 0x3000002e2e2e7230 */ /* 0x000fe20000000800 */
[----:B------:R-:W-:-:S06]  /*9350*/  HFMA2.MMA R5, R38, R11, R5 ;  /* 0x0000000b26057235 */ /* 0x000fcc0000000005 */
[----:B------:R-:W-:-:S04]  /*9360*/  HFMA2.MMA R47, R42, R11, R47 ;  /* 0x0000000b2a2f7235 */ /* 0x000fc8000000002f */
[----:B------:R-:W-:-:S05]  /*9370*/  HADD2 R5, R5.H0_H0, R5.H1_H1 ;  /* 0x3000000505057230 */ /* 0x000fca0000000800 */
[----:B------:R-:W-:Y:S01]  /*9380*/  PRMT R5, R5, 0x5410, R46 ;  /* 0x0000541005057816 */ /* 0x000fe2000000002e */
[----:B------:R-:W-:-:S05]  /*9390*/  HADD2 R47, R47.H0_H0, R47.H1_H1 ;  /* 0x3000002f2f2f7230 */ /* 0x000fca0000000800 */
[----:B------:R-:W-:Y:S01]  /*93a0*/  PRMT R47, R47, 0x5410, R49 ;  /* 0x000054102f2f7816 */ /* 0x000fe20000000031 */
[----:B------:R-:W-:-:S04]  /*93b0*/  HFMA2.MMA R56, R5, R60, R56 ;  /* 0x0000003c05387235 */ /* 0x000fc80000000038 */
[----:B------:R-:W-:Y:S01]  /*93c0*/  HFMA2 R55, R47, R58, R55 ;  /* 0x0000003a2f377231 */ /* 0x000fe20000000037 */
[----:B------:R-:W-:Y:S06]  /*93d0*/  @!P0 BRA `(.L_x_907) ;  /* 0x0000000800088947 */ /* 0x000fec0003800000 */
        /* <DEDUP_REMOVED lines=98> */
[----:B------:R-:W-:-:S04]  /*9a00*/  HFMA2 R18, R21, R6, R4 ;  /* 0x0000000615127231 */ /* 0x000fc80000000004 */
[-C--:B------:R-:W-:Y:S01]  /*9a10*/  HFMA2 R18, R36, R7.reuse, R18 ;  /* 0x0000000724127231 */ /* 0x080fe20000000012 */
[-C--:B------:R-:W-:Y:S01]  /*9a20*/  HFMA2.MMA R14, R15, R6.reuse, R37 ;  /* 0x000000060f0e7235 */ /* 0x080fe20000000025 */
[----:B------:R-:W-:Y:S01]  /*9a30*/  HFMA2 R15, R17, R6, R39 ;  /* 0x00000006110f7231 */ /* 0x000fe20000000027 */
[----:B------:R-:W-:Y:S01]  /*9a40*/  HFMA2.MMA R16, R19, R6, R41 ;  /* 0x0000000613107235 */ /* 0x000fe20000000029 */
[-C--:B-1----:R-:W-:Y:S02]  /*9a50*/  HFMA2 R12, R45, R8.reuse, R18 ;  /* 0x000000082d0c7231 */ /* 0x082fe40000000012 */
[----:B------:R-:W-:Y:S02]  /*9a60*/  HFMA2 R15, R30, R7, R15 ;  /* 0x000000071e0f7231 */ /* 0x000fe4000000000f */
[----:B------:R-:W-:Y:S01]  /*9a70*/  HFMA2 R12, R24, R9, R12 ;  /* 0x00000009180c7231 */ /* 0x000fe2000000000c */
[-C--:B------:R-:W-:Y:S01]  /*9a80*/  HFMA2.MMA R4, R28, R7.reuse, R14 ;  /* 0x000000071c047235 */ /* 0x080fe2000000000e */
[----:B------:R-:W-:Y:S01]  /*9a90*/  HFMA2 R15, R33, R8, R15 ;  /* 0x00000008210f7231 */ /* 0x000fe2000000000f */
[----:B------:R-:W-:-:S03]  /*9aa0*/  HFMA2.MMA R16, R32, R7, R16 ;  /* 0x0000000720107235 */ /* 0x000fc60000000010 */
[----:B------:R-:W-:Y:S02]  /*9ab0*/  HFMA2 R15, R22, R9, R15 ;  /* 0x00000009160f7231 */ /* 0x000fe4000000000f */
[----:B------:R-:W-:Y:S01]  /*9ac0*/  HFMA2 R22, R29, R10, R12 ;  /* 0x0000000a1d167231 */ /* 0x000fe2000000000c */
[-C--:B------:R-:W-:Y:S02]  /*9ad0*/  HFMA2.MMA R4, R31, R8.reuse, R4 ;  /* 0x000000081f047235 */ /* 0x080fe40000000004 */
[----:B------:R-:W-:Y:S01]  /*9ae0*/  HFMA2.MMA R16, R35, R8, R16 ;  /* 0x0000000823107235 */ /* 0x000fe20000000010 */
[----:B------:R-:W-:-:S04]  /*9af0*/  HFMA2 R22, R44, R11, R22 ;  /* 0x0000000b2c167231 */ /* 0x000fc80000000016 */
[----:B------:R-:W-:Y:S01]  /*9b00*/  HADD2 R22, R22.H0_H0, R22.H1_H1 ;  /* 0x3000001616167230 */ /* 0x000fe20000000800 */
        /* <DEDUP_REMOVED lines=15> */
.L_x_907:
[----:B------:R-:W-:Y:S01]  /*9c00*/  IADD3 R64, R64, 0x10, RZ ;  /* 0x0000001040407810 */ /* 0x000fe20007ffe0ff */
[----:B------:R-:W-:Y:S01]  /*9c10*/  UIADD3 UR4, UR4, 0x20, URZ ;  /* 0x0000002004047890 */ /* 0x000fe2000fffe03f */
[----:B------:R-:W-:Y:S02]  /*9c20*/  IADD3 R0, P2, R0, R13, RZ ;  /* 0x0000000d00007210 */ /* 0x000fe40007f5e0ff */
[C---:B------:R-:W-:Y:S02]  /*9c30*/  ISETP.GE.AND P0, PT, R64.reuse, UR5, PT ;  /* 0x0000000540007c0c */ /* 0x040fe4000bf06270 */
[----:B------:R-:W-:Y:S02]  /*9c40*/  ISETP.LT.AND P3, PT, R64, R63, PT ;  /* 0x0000003f4000720c */ /* 0x000fe40003f61270 */
[----:B------:R-:W-:-:S11]  /*9c50*/  IADD3.X R3, R3, R2, RZ, P2, !PT ;  /* 0x0000000203037210 */ /* 0x000fd600017fe4ff */
[----:B------:R-:W-:Y:S05]  /*9c60*/  @!P0 BRA P3, `(.L_x_908) ;  /* 0xffffffec00708947 */ /* 0x000fea000183ffff */
.L_x_906:
        /* <DEDUP_REMOVED lines=18> */
.L_x_912:
[----:B------:R-:W0:Y:S02]  /*9d90*/  LDS R6, [R4] ;  /* 0x0000000004067984 */ /* 0x000e240000000800 */
[----:B0-----:R-:W-:-:S06]  /*9da0*/  HADD2 R7, R6, R56 ;  /* 0x0000003806077230 */ /* 0x001fcc0000000000 */
[----:B------:R-:W0:Y:S02]  /*9db0*/  ATOMS.CAST.SPIN R7, [R4], R6, R7 ;  /* 0x000000060407738d */ /* 0x000e240001800007 */
[----:B0-----:R-:W-:-:S13]  /*9dc0*/  ISETP.EQ.U32.AND P0, PT, R7, 0x1, PT ;  /* 0x000000010700780c */ /* 0x001fda0003f02070 */
[----:B------:R-:W-:Y:S05]  /*9dd0*/  @!P0 BRA `(.L_x_912) ;  /* 0xfffffffc00ec8947 */ /* 0x000fea000383ffff */
[----:B------:R-:W-:Y:S05]  /*9de0*/  BRA `(.L_x_910) ;  /* 0x00000000000c7947 */ /* 0x000fea0003800000 */
.L_x_911:
[----:B------:R-:W2:Y:S02]  /*9df0*/  LD.E R0, desc[UR6][R2.64] ;  /* 0x0000000602007980 */ /* 0x000ea4000c101900 */
[----:B--2---:R-:W-:-:S05]  /*9e00*/  IADD3 R5, R56, R0, RZ ;  /* 0x0000000038057210 */ /* 0x004fca0007ffe0ff */
[----:B------:R0:W-:Y:S02]  /*9e10*/  ST.E desc[UR6][R2.64], R5 ;  /* 0x0000000502007985 */ /* 0x0001e4000c101906 */
.L_x_910:
[----:B------:R-:W-:Y:S05]  /*9e20*/  BSYNC B0 ;  /* 0x0000000000007941 */ /* 0x000fea0003800000 */
.L_x_909:
[----:B------:R1:W-:Y:S01]  /*9e30*/  ATOM.E.ADD.F16x2.RN.STRONG.GPU P0, RZ, desc[UR6][R2.64+0x4], R55 ;  /* 0x0000043702ff79a2 */ /* 0x0003e2000810e1c6 */
[----:B------:R-:W-:Y:S04]  /*9e40*/  BSSY B0, `(.L_x_913) ;  /* 0x000000f000007945 */ /* 0x000fe80003800000 */
[----:B-1----:R-:W-:Y:S05]  /*9e50*/  @P0 BRA `(.L_x_914) ;  /* 0x0000000000340947 */ /* 0x002fea0003800000 */
[----:B------:R-:W1:Y:S02]  /*9e60*/  QSPC.E.S P0, RZ, [R2+0x4] ;  /* 0x0000040002ff73aa */ /* 0x000e640000000500 */
[----:B-1----:R-:W-:Y:S05]  /*9e70*/  @!P0 BRA `(.L_x_915) ;  /* 0x0000000000208947 */ /* 0x002fea0003800000 */
[----:B------:R-:W-:-:S04]  /*9e80*/  MOV R4, R2 ;  /* 0x0000000200047202 */ /* 0x000fc80000000f00 */
[----:B------:R-:W-:-:S07]  /*9e90*/  MOV R4, R4 ;  /* 0x0000000400047202 */ /* 0x000fce0000000f00 */
.L_x_916:
[----:B------:R-:W1:Y:S02]  /*9ea0*/  LDS R6, [R4+0x4] ;  /* 0x0000040004067984 */ /* 0x000e640000000800 */
[----:B-1----:R-:W-:-:S10]  /*9eb0*/  HFMA2.MMA R7, R6, 1, 1, R55 ;  /* 0x3c003c0006077835 */ /* 0x002fd40000000037 */
[----:B------:R-:W1:Y:S02]  /*9ec0*/  ATOMS.CAST.SPIN R7, [R4+0x4], R6, R7 ;  /* 0x000004060407738d */ /* 0x000e640001800007 */
[----:B-1----:R-:W-:-:S13]  /*9ed0*/  ISETP.EQ.U32.AND P0, PT, R7, 0x1, PT ;  /* 0x000000010700780c */ /* 0x002fda0003f02070 */
[----:B------:R-:W-:Y:S05]  /*9ee0*/  @!P0 BRA `(.L_x_916) ;  /* 0xfffffffc00ec8947 */ /* 0x000fea000383ffff */
[----:B------:R-:W-:Y:S05]  /*9ef0*/  BRA `(.L_x_914) ;  /* 0x00000000000c7947 */ /* 0x000fea0003800000 */
.L_x_915:
[----:B------:R-:W0:Y:S02]  /*9f00*/  LD.E R0, desc[UR6][R2.64+0x4] ;  /* 0x0000040602007980 */ /* 0x000e24000c101900 */
[----:B0-----:R-:W-:-:S05]  /*9f10*/  IADD3 R5, R55, R0, RZ ;  /* 0x0000000037057210 */ /* 0x001fca0007ffe0ff */
[----:B------:R1:W-:Y:S02]  /*9f20*/  ST.E desc[UR6][R2.64+0x4], R5 ;  /* 0x0000040502007985 */ /* 0x0003e4000c101906 */
.L_x_914:
[----:B------:R-:W-:Y:S05]  /*9f30*/  BSYNC B0 ;  /* 0x0000000000007941 */ /* 0x000fea0003800000 */
.L_x_913:
        /* <DEDUP_REMOVED lines=10> */
.L_x_920:
[----:B------:R-:W0:Y:S02]  /*9fe0*/  LDS R6, [R4] ;  /* 0x0000000004067984 */ /* 0x000e240000000800 */
[----:B0-----:R-:W-:-:S06]  /*9ff0*/  HADD2 R7, R6, R54 ;  /* 0x0000003606077230 */ /* 0x001fcc0000000000 */
[----:B------:R-:W0:Y:S02]  /*a000*/  ATOMS.CAST.SPIN R7, [R4], R6, R7 ;  /* 0x000000060407738d */ /* 0x000e240001800007 */
[----:B0-----:R-:W-:-:S13]  /*a010*/  ISETP.EQ.U32.AND P0, PT, R7, 0x1, PT ;  /* 0x000000010700780c */ /* 0x001fda0003f02070 */
[----:B------:R-:W-:Y:S05]  /*a020*/  @!P0 BRA `(.L_x_920) ;  /* 0xfffffffc00ec8947 */ /* 0x000fea000383ffff */
[----:B------:R-:W-:Y:S05]  /*a030*/  BRA `(.L_x_918) ;  /* 0x00000000000c7947 */ /* 0x000fea0003800000 */
.L_x_919:
[----:B------:R-:W2:Y:S02]  /*a040*/  LD.E R0, desc[UR6][R2.64] ;  /* 0x0000000602007980 */ /* 0x000ea4000c101900 */
[----:B--2---:R-:W-:-:S05]  /*a050*/  IADD3 R5, R54, R0, RZ ;  /* 0x0000000036057210 */ /* 0x004fca0007ffe0ff */
[----:B------:R0:W-:Y:S02]  /*a060*/  ST.E desc[UR6][R2.64], R5 ;  /* 0x0000000502007985 */ /* 0x0001e4000c101906 */
.L_x_918:
[----:B------:R-:W-:Y:S05]  /*a070*/  BSYNC B0 ;  /* 0x0000000000007941 */ /* 0x000fea0003800000 */
.L_x_917:
[----:B------:R1:W-:Y:S01]  /*a080*/  ATOM.E.ADD.F16x2.RN.STRONG.GPU P0, RZ, desc[UR6][R2.64+0x4], R53 ;  /* 0x0000043502ff79a2 */ /* 0x0003e2000810e1c6 */
[----:B------:R-:W-:Y:S04]  /*a090*/  BSSY B0, `(.L_x_921) ;  /* 0x000000f000007945 */ /* 0x000fe80003800000 */
[----:B-1----:R-:W-:Y:S05]  /*a0a0*/  @P0 BRA `(.L_x_922) ;  /* 0x0000000000340947 */ /* 0x002fea0003800000 */
[----:B------:R-:W1:Y:S02]  /*a0b0*/  QSPC.E.S P0, RZ, [R2+0x4] ;  /* 0x0000040002ff73aa */ /* 0x000e640000000500 */
[----:B-1----:R-:W-:Y:S05]  /*a0c0*/  @!P0 BRA `(.L_x_923) ;  /* 0x0000000000208947 */ /* 0x002fea0003800000 */
[----:B------:R-:W-:-:S04]  /*a0d0*/  MOV R4, R2 ;  /* 0x0000000200047202 */ /* 0x000fc80000000f00 */
[----:B------:R-:W-:-:S07]  /*a0e0*/  MOV R4, R4 ;  /* 0x0000000400047202 */ /* 0x000fce0000000f00 */
.L_x_924:
[----:B------:R-:W1:Y:S02]  /*a0f0*/  LDS R6, [R4+0x4] ;  /* 0x0000040004067984 */ /* 0x000e640000000800 */
[----:B-1----:R-:W-:-:S10]  /*a100*/  HFMA2.MMA R7, R6, 1, 1, R53 ;  /* 0x3c003c0006077835 */ /* 0x002fd40000000035 */
[----:B------:R-:W1:Y:S02]  /*a110*/  ATOMS.CAST.SPIN R7, [R4+0x4], R6, R7 ;  /* 0x000004060407738d */ /* 0x000e640001800007 */
[----:B-1----:R-:W-:-:S13]  /*a120*/  ISETP.EQ.U32.AND P0, PT, R7, 0x1, PT ;  /* 0x000000010700780c */ /* 0x002fda0003f02070 */
[----:B------:R-:W-:Y:S05]  /*a130*/  @!P0 BRA `(.L_x_924) ;  /* 0xfffffffc00ec8947 */ /* 0x000fea000383ffff */
[----:B------:R-:W-:Y:S05]  /*a140*/  BRA `(.L_x_922) ;  /* 0x00000000000c7947 */ /* 0x000fea0003800000 */
.L_x_923:
[----:B------:R-:W0:Y:S02]  /*a150*/  LD.E R0, desc[UR6][R2.64+0x4] ;  /* 0x0000040602007980 */ /* 0x000e24000c101900 */
[----:B0-----:R-:W-:-:S05]  /*a160*/  IADD3 R5, R53, R0, RZ ;  /* 0x0000000035057210 */ /* 0x001fca0007ffe0ff */
[----:B------:R1:W-:Y:S02]  /*a170*/  ST.E desc[UR6][R2.64+0x4], R5 ;  /* 0x0000040502007985 */ /* 0x0003e4000c101906 */
.L_x_922:
[----:B------:R-:W-:Y:S05]  /*a180*/  BSYNC B0 ;  /* 0x0000000000007941 */ /* 0x000fea0003800000 */
.L_x_921:
        /* <DEDUP_REMOVED lines=10> */
.L_x_928:
[----:B------:R-:W0:Y:S02]  /*a230*/  LDS R6, [R4] ;  /* 0x0000000004067984 */ /* 0x000e240000000800 */
[----:B0-----:R-:W-:-:S06]  /*a240*/  HADD2 R7, R6, R52 ;  /* 0x0000003406077230 */ /* 0x001fcc0000000000 */
[----:B------:R-:W0:Y:S02]  /*a250*/  ATOMS.CAST.SPIN R7, [R4], R6, R7 ;  /* 0x000000060407738d */ /* 0x000e240001800007 */
[----:B0-----:R-:W-:-:S13]  /*a260*/  ISETP.EQ.U32.AND P0, PT, R7, 0x1, PT ;  /* 0x000000010700780c */ /* 0x001fda0003f02070 */
[----:B------:R-:W-:Y:S05]  /*a270*/  @!P0 BRA `(.L_x_928) ;  /* 0xfffffffc00ec8947 */ /* 0x000fea000383ffff */
[----:B------:R-:W-:Y:S05]  /*a280*/  BRA `(.L_x_926) ;  /* 0x00000000000c7947 */ /* 0x000fea0003800000 */
.L_x_927:
[----:B------:R-:W2:Y:S02]  /*a290*/  LD.E R0, desc[UR6][R2.64] ;  /* 0x0000000602007980 */ /* 0x000ea4000c101900 */
[----:B--2---:R-:W-:-:S05]  /*a2a0*/  IADD3 R5, R52, R0, RZ ;  /* 0x0000000034057210 */ /* 0x004fca0007ffe0ff */
[----:B------:R0:W-:Y:S02]  /*a2b0*/  ST.E desc[UR6][R2.64], R5 ;  /* 0x0000000502007985 */ /* 0x0001e4000c101906 */
.L_x_926:
[----:B------:R-:W-:Y:S05]  /*a2c0*/  BSYNC B0 ;  /* 0x0000000000007941 */ /* 0x000fea0003800000 */
.L_x_925:
[----:B------:R1:W-:Y:S01]  /*a2d0*/  ATOM.E.ADD.F16x2.RN.STRONG.GPU P0, RZ, desc[UR6][R2.64+0x4], R51 ;  /* 0x0000043302ff79a2 */ /* 0x0003e2000810e1c6 */
[----:B------:R-:W-:Y:S04]  /*a2e0*/  BSSY B0, `(.L_x_929) ;  /* 0x000000f000007945 */ /* 0x000fe80003800000 */
[----:B-1----:R-:W-:Y:S05]  /*a2f0*/  @P0 BRA `(.L_x_930) ;  /* 0x0000000000340947 */ /* 0x002fea0003800000 */
[----:B------:R-:W1:Y:S02]  /*a300*/  QSPC.E.S P0, RZ, [R2+0x4] ;  /* 0x0000040002ff73aa */ /* 0x000e640000000500 */
[----:B-1----:R-:W-:Y:S05]  /*a310*/  @!P0 BRA `(.L_x_931) ;  /* 0x0000000000208947 */ /* 0x002fea0003800000 */
[----:B------:R-:W-:-:S04]  /*a320*/  MOV R4, R2 ;  /* 0x0000000200047202 */ /* 0x000fc80000000f00 */
[----:B------:R-:W-:-:S07]  /*a330*/  MOV R4, R4 ;  /* 0x0000000400047202 */ /* 0x000fce0000000f00 */
.L_x_932:
[----:B------:R-:W1:Y:S02]  /*a340*/  LDS R6, [R4+0x4] ;  /* 0x0000040004067984 */ /* 0x000e640000000800 */
[----:B-1----:R-:W-:-:S10]  /*a350*/  HFMA2.MMA R7, R6, 1, 1, R51 ;  /* 0x3c003c0006077835 */ /* 0x002fd40000000033 */
[----:B------:R-:W1:Y:S02]  /*a360*/  ATOMS.CAST.SPIN R7, [R4+0x4], R6, R7 ;  /* 0x000004060407738d */ /* 0x000e640001800007 */
[----:B-1----:R-:W-:-:S13]  /*a370*/  ISETP.EQ.U32.AND P0, PT, R7, 0x1, PT ;  /* 0x000000010700780c */ /* 0x002fda0003f02070 */
[----:B------:R-:W-:Y:S05]  /*a380*/  @!P0 BRA `(.L_x_932) ;  /* 0xfffffffc00ec8947 */ /* 0x000fea000383ffff */
[----:B------:R-:W-:Y:S05]  /*a390*/  BRA `(.L_x_930) ;  /* 0x00000000000c7947 */ /* 0x000fea0003800000 */
.L_x_931:
[----:B------:R-:W0:Y:S02]  /*a3a0*/  LD.E R0, desc[UR6][R2.64+0x4] ;  /* 0x0000040602007980 */ /* 0x000e24000c101900 */
[----:B0-----:R-:W-:-:S05]  /*a3b0*/  IADD3 R5, R51, R0, RZ ;  /* 0x0000000033057210 */ /* 0x001fca0007ffe0ff */
[----:B------:R1:W-:Y:S02]  /*a3c0*/  ST.E desc[UR6][R2.64+0x4], R5 ;  /* 0x0000040502007985 */ /* 0x0003e4000c101906 */
.L_x_930:
[----:B------:R-:W-:Y:S05]  /*a3d0*/  BSYNC B0 ;  /* 0x0000000000007941 */ /* 0x000fea0003800000 */
.L_x_929:
        /* <DEDUP_REMOVED lines=10> */
.L_x_936:
[----:B------:R-:W0:Y:S02]  /*a480*/  LDS R6, [R4] ;  /* 0x0000000004067984 */ /* 0x000e240000000800 */
[----:B0-----:R-:W-:-:S06]  /*a490*/  HADD2 R7, R6, R50 ;  /* 0x0000003206077230 */ /* 0x001fcc0000000000 */
[----:B------:R-:W0:Y:S02]  /*a4a0*/  ATOMS.CAST.SPIN R7, [R4], R6, R7 ;  /* 0x000000060407738d */ /* 0x000e240001800007 */
[----:B0-----:R-:W-:-:S13]  /*a4b0*/  ISETP.EQ.U32.AND P0, PT, R7, 0x1, PT ;  /* 0x000000010700780c */ /* 0x001fda0003f02070 */
[----:B------:R-:W-:Y:S05]  /*a4c0*/  @!P0 BRA `(.L_x_936) ;  /* 0xfffffffc00ec8947 */ /* 0x000fea000383ffff */
[----:B------:R-:W-:Y:S05]  /*a4d0*/  BRA `(.L_x_934) ;  /* 0x00000000000c7947 */ /* 0x000fea0003800000 */
.L_x_935:
[----:B------:R-:W2:Y:S02]  /*a4e0*/  LD.E R0, desc[UR6][R2.64] ;  /* 0x0000000602007980 */ /* 0x000ea4000c101900 */
[----:B--2---:R-:W-:-:S05]  /*a4f0*/  IADD3 R5, R50, R0, RZ ;  /* 0x0000000032057210 */ /* 0x004fca0007ffe0ff */
[----:B------:R0:W-:Y:S02]  /*a500*/  ST.E desc[UR6][R2.64], R5 ;  /* 0x0000000502007985 */ /* 0x0001e4000c101906 */
.L_x_934:
[----:B------:R-:W-:Y:S05]  /*a510*/  BSYNC B0 ;  /* 0x0000000000007941 */ /* 0x000fea0003800000 */
.L_x_933:
[----:B------:R1:W-:Y:S02]  /*a520*/  ATOM.E.ADD.F16x2.RN.STRONG.GPU P0, RZ, desc[UR6][R2.64+0x4], R48 ;  /* 0x0000043002ff79a2 */ /* 0x0003e4000810e1c6 */
[----:B-1----:R-:W-:Y:S05]  /*a530*/  @P0 EXIT ;  /* 0x000000000000094d */ /* 0x002fea0003800000 */
[----:B------:R-:W1:Y:S02]  /*a540*/  QSPC.E.S P0, RZ, [R2+0x4] ;  /* 0x0000040002ff73aa */ /* 0x000e640000000500 */
[----:B-1----:R-:W-:Y:S05]  /*a550*/  @!P0 BRA `(.L_x_937) ;  /* 0x00000000001c8947 */ /* 0x002fea0003800000 */
[----:B0-----:R-:W-:-:S07]  /*a560*/  MOV R2, R2 ;  /* 0x0000000200027202 */ /* 0x001fce0000000f00 */
.L_x_938:
[----:B------:R-:W0:Y:S02]  /*a570*/  LDS R4, [R2+0x4] ;  /* 0x0000040002047984 */ /* 0x000e240000000800 */
[----:B0-----:R-:W-:-:S10]  /*a580*/  HFMA2.MMA R5, R4, 1, 1, R48 ;  /* 0x3c003c0004057835 */ /* 0x001fd40000000030 */
[----:B------:R-:W0:Y:S02]  /*a590*/  ATOMS.CAST.SPIN R5, [R2+0x4], R4, R5 ;  /* 0x000004040205738d */ /* 0x000e240001800005 */
[----:B0-----:R-:W-:-:S13]  /*a5a0*/  ISETP.EQ.U32.AND P0, PT, R5, 0x1, PT ;  /* 0x000000010500780c */ /* 0x001fda0003f02070 */
[----:B------:R-:W-:Y:S05]  /*a5b0*/  @!P0 BRA `(.L_x_938) ;  /* 0xfffffffc00ec8947 */ /* 0x000fea000383ffff */
[----:B------:R-:W-:Y:S05]  /*a5c0*/  EXIT ;  /* 0x000000000000794d */ /* 0x000fea0003800000 */
.L_x_937:
[----:B------:R-:W0:Y:S02]  /*a5d0*/  LD.E R0, desc[UR6][R2.64+0x4] ;  /* 0x0000040602007980 */ /* 0x000e24000c101900 */
[----:B0-----:R-:W-:-:S05]  /*a5e0*/  IADD3 R5, R48, R0, RZ ;  /* 0x0000000030057210 */ /* 0x001fca0007ffe0ff */
[----:B------:R-:W-:Y:S01]  /*a5f0*/  ST.E desc[UR6][R2.64+0x4], R5 ;  /* 0x0000040502007985 */ /* 0x000fe2000c101906 */
[----:B------:R-:W-:Y:S05]  /*a600*/  EXIT ;  /* 0x000000000000794d */ /* 0x000fea0003800000 */
.L_x_939:
        /* <DEDUP_REMOVED lines=15> */
.L_x_3225:


//--------------------- .text._Z23gemm_half_q_half_kernelILi4ELi4ELb0ELb0ELi32EEvPK6__halfPKjS4_S2_PS0_iiiiPKtS7_iiiiiibS2_i --------------------------
	.section	.text._Z23gemm_half_q_half_kernelILi4ELi4ELb0ELb0ELi32EEvPK6__halfPKjS4_S2_PS0_iiiiPKtS7_iiiiiibS2_i,"ax",@progbits
	.align	128
        .global         _Z23gemm_half_q_half_kernelILi4ELi4ELb0ELb0ELi32EEvPK6__halfPKjS4_S2_PS0_iiiiPKtS7_iiiiiibS2_i
        .type           _Z23gemm_half_q_half_kernelILi4ELi4ELb0ELb0ELi32EEvPK6__halfPKjS4_S2_PS0_iiiiPKtS7_iiiiiibS2_i,@function
        .size           _Z23gemm_half_q_half_kernelILi4ELi4ELb0ELb0ELi32EEvPK6__halfPKjS4_S2_PS0_iiiiPKtS7_iiiiiibS2_i,(.L_x_3226 - _Z23gemm_half_q_half_kernelILi4ELi4ELb0ELb0ELi32EEvPK6__halfPKjS4_S2_PS0_iiiiPKtS7_iiiiiibS2_i)
        .other          _Z23gemm_half_q_half_kernelILi4ELi4ELb0ELb0ELi32EEvPK6__halfPKjS4_S2_PS0_iiiiPKtS7_iiiiiibS2_i,@"STO_CUDA_ENTRY STV_DEFAULT"
_Z23gemm_half_q_half_kernelILi4ELi4ELb0ELb0ELi32EEvPK6__halfPKjS4_S2_PS0_iiiiPKtS7_iiiiiibS2_i:
.text._Z23gemm_half_q_half_kernelILi4ELi4ELb0ELb0ELi32EEvPK6__halfPKjS4_S2_PS0_iiiiPKtS7_iiiiiibS2_i:
        /* <DEDUP_REMOVED lines=44> */
.L_x_944:
        /* <DEDUP_REMOVED lines=16> */
.L_x_943:
        /* <DEDUP_REMOVED lines=16> */
.L_x_942:
        /* <DEDUP_REMOVED lines=17> */
.L_x_946:
        /* <DEDUP_REMOVED lines=16> */
.L_x_945:
        /* <DEDUP_REMOVED lines=14> */
.L_x_941:
[----:B------:R-:W-:Y:S05]  /*07b0*/  BSYNC B0 ;  /* 0x0000000000007941 */ /* 0x000fea0003800000 */
.L_x_940:
        /* <DEDUP_REMOVED lines=21> */
.L_x_949:
        /* <DEDUP_REMOVED lines=11> */
.L_x_948:
        /* <DEDUP_REMOVED lines=10> */
.L_x_947:
[----:B------:R-:W0:Y:S08]  /*0a60*/  LDC R21, c[0x0][0x25c] ;  /* 0x00009700ff157b82 */ /* 0x000e300000000800 */
[----:B------:R-:W-:Y:S01]  /*0a70*/  BAR.SYNC.DEFER_BLOCKING 0x0 ;  /* 0x0000000000007b1d */ /* 0x000fe20000010000 */
[----:B------:R-:W-:-:S07]  /*0a80*/  ISETP.GE.AND P0, PT, R64, R63, PT ;  /* 0x0000003f4000720c */ /* 0x000fce0003f06270 */
[----:B------:R-:W3:Y:S06]  /*0a90*/  LDC R23, c[0x0][0x264] ;  /* 0x00009900ff177b82 */ /* 0x000eec0000000800 */
[----:B------:R-:W-:Y:S05]  /*0aa0*/  @P0 BRA `(.L_x_950) ;  /* 0x0000000000d40947 */ /* 0x000fea0003800000 */
[----:B------:R-:W4:Y:S01]  /*0ab0*/  LDC.64 R8, c[0x0][0x248] ;  /* 0x00009200ff087b82 */ /* 0x000f220000000a00 */
[----:B--2---:R-:W-:-:S07]  /*0ac0*/  SHF.L.U32 R3, R14, 0x6, RZ ;  /* 0x000000060e037819 */ /* 0x004fce00000006ff */
[----:B-1----:R-:W1:Y:S08]  /*0ad0*/  LDC.64 R10, c[0x0][0x220] ;  /* 0x00008800ff0a7b82 */ /* 0x002e700000000a00 */
[----:B------:R-:W2:Y:S01]  /*0ae0*/  LDC.64 R12, c[0x0][0x228] ;  /* 0x00008a00ff0c7b82 */ /* 0x000ea20000000a00 */
[----:B----4-:R-:W-:-:S05]  /*0af0*/  IMAD.WIDE R2, R3, 0x2, R8 ;  /* 0x0000000203027825 */ /* 0x010fca00078e0208 */
        /* <DEDUP_REMOVED lines=8> */
.L_x_951:
        /* <DEDUP_REMOVED lines=40> */
.L_x_950:
        /* <DEDUP_REMOVED lines=20> */
.L_x_952:
        /* <DEDUP_REMOVED lines=8> */
.L_x_953:
        /* <DEDUP_REMOVED lines=10> */
.L_x_954:
        /* <DEDUP_REMOVED lines=8> */
.L_x_955:
        /* <DEDUP_REMOVED lines=9> */
.L_x_956:
        /* <DEDUP_REMOVED lines=25> */
.L_x_959:
[----:B0-----:R-:W0:Y:S02]  /*1300*/  LDC R61, c[0x0][0x23c] ;  /* 0x00008f00ff3d7b82 */ /* 0x001e240000000800 */
[C---:B0-----:R-:W-:Y:S02]  /*1310*/  IMAD.WIDE R2, R61.reuse, 0x4, R12 ;  /* 0x000000043d027825 */ /* 0x041fe400078e020c */
[----:B------:R-:W5:Y:S04]  /*1320*/  LDG.E.128.CONSTANT R12, desc[UR8][R12.64] ;  /* 0x000000080c0c7981 */ /* 0x000f68000c1e9d00 */
[----:B------:R0:W5:Y:S01]  /*1330*/  LDG.E.128.CONSTANT R8, desc[UR8][R2.64] ;  /* 0x0000000802087981 */ /* 0x000162000c1e9d00 */
[----:B------:R-:W-:Y:S01]  /*1340*/  IMAD.WIDE R98, R61, 0x4, R2 ;  /* 0x000000043d627825 */ /* 0x000fe200078e0202 */
[----:B------:R-:W-:Y:S06]  /*1350*/  @!P1 BRA `(.L_x_958) ;  /* 0x00000020006c9947 */ /* 0x000fec0003800000 */
[----:B------:R-:W2:Y:S01]  /*1360*/  LDG.E.128.CONSTANT R4, desc[UR8][R98.64] ;  /* 0x0000000862047981 */ /* 0x000ea2000c1e9d00 */
[----:B0----5:R-:W-:Y:S01]  /*1370*/  SHF.R.U32.HI R2, RZ, 0xf, R12 ;  /* 0x0000000fff027819 */ /* 0x021fe2000001160c */
        /* <DEDUP_REMOVED lines=537> */
.L_x_958:
        /* <DEDUP_REMOVED lines=8> */
.L_x_957:
        /* <DEDUP_REMOVED lines=17> */
.L_x_963:
[----:B------:R-:W0:Y:S02]  /*36a0*/  LDS R2, [R0] ;  /* 0x0000000000027984 */ /* 0x000e240000000800 */
[----:B0-----:R-:W-:-:S06]  /*36b0*/  HADD2 R3, R2, R56 ;  /* 0x0000003802037230 */ /* 0x001fcc0000000000 */
[----:B------:R-:W0:Y:S02]  /*36c0*/  ATOMS.CAST.SPIN R3, [R0], R2, R3 ;  /* 0x000000020003738d */ /* 0x000e240001800003 */
[----:B0-----:R-:W-:-:S13]  /*36d0*/  ISETP.EQ.U32.AND P0, PT, R3, 0x1, PT ;  /* 0x000000010300780c */ /* 0x001fda0003f02070 */
[----:B------:R-:W-:Y:S05]  /*36e0*/  @!P0 BRA `(.L_x_963) ;  /* 0xfffffffc00ec8947 */ /* 0x000fea000383ffff */
[----:B------:R-:W-:Y:S05]  /*36f0*/  BRA `(.L_x_961) ;  /* 0x00000000000c7947 */ /* 0x000fea0003800000 */
.L_x_962:
[----:B------:R-:W2:Y:S02]  /*3700*/  LD.E R0, desc[UR8][R4.64] ;  /* 0x0000000804007980 */ /* 0x000ea4000c101900 */
[----:B--2---:R-:W-:-:S05]  /*3710*/  IADD3 R3, R56, R0, RZ ;  /* 0x0000000038037210 */ /* 0x004fca0007ffe0ff */
[----:B------:R0:W-:Y:S02]  /*3720*/  ST.E desc[UR8][R4.64], R3 ;  /* 0x0000000304007985 */ /* 0x0001e4000c101908 */
.L_x_961:
[----:B------:R-:W-:Y:S05]  /*3730*/  BSYNC B0 ;  /* 0x0000000000007941 */ /* 0x000fea0003800000 */
.L_x_960:
[----:B------:R1:W-:Y:S01]  /*3740*/  ATOM.E.ADD.F16x2.RN.STRONG.GPU P0, RZ, desc[UR8][R4.64+0x4], R55 ;  /* 0x0000043704ff79a2 */ /* 0x0003e2000810e1c8 */
[----:B------:R-:W-:Y:S04]  /*3750*/  BSSY B0, `(.L_x_964) ;  /* 0x000000f000007945 */ /* 0x000fe80003800000 */
[----:B-1----:R-:W-:Y:S05]  /*3760*/  @P0 BRA `(.L_x_965) ;  /* 0x0000000000340947 */ /* 0x002fea0003800000 */
[----:B------:R-:W1:Y:S02]  /*3770*/  QSPC.E.S P0, RZ, [R4+0x4] ;  /* 0x0000040004ff73aa */ /* 0x000e640000000500 */
[----:B-1----:R-:W-:Y:S05]  /*3780*/  @!P0 BRA `(.L_x_966) ;  /* 0x0000000000208947 */ /* 0x002fea0003800000 */
[----:B------:R-:W-:-:S04]  /*3790*/  MOV R2, R4 ;  /* 0x0000000400027202 */ /* 0x000fc80000000f00 */
[----:B------:R-:W-:-:S07]  /*37a0*/  MOV R0, R2 ;  /* 0x0000000200007202 */ /* 0x000fce0000000f00 */
.L_x_967:
[----:B------:R-:W0:Y:S02]  /*37b0*/  LDS R2, [R0+0x4] ;  /* 0x0000040000027984 */ /* 0x000e240000000800 */
[----:B0-----:R-:W-:-:S10]  /*37c0*/  HFMA2.MMA R3, R2, 1, 1, R55 ;  /* 0x3c003c0002037835 */ /* 0x001fd40000000037 */
[----:B------:R-:W0:Y:S02]  /*37d0*/  ATOMS.CAST.SPIN R3, [R0+0x4], R2, R3 ;  /* 0x000004020003738d */ /* 0x000e240001800003 */
[----:B0-----:R-:W-:-:S13]  /*37e0*/  ISETP.EQ.U32.AND P0, PT, R3, 0x1, PT ;  /* 0x000000010300780c */ /* 0x001fda0003f02070 */
[----:B------:R-:W-:Y:S05]  /*37f0*/  @!P0 BRA `(.L_x_967) ;  /* 0xfffffffc00ec8947 */ /* 0x000fea000383ffff */
[----:B------:R-:W-:Y:S05]  /*3800*/  BRA `(.L_x_965) ;  /* 0x00000000000c7947 */ /* 0x000fea0003800000 */
.L_x_966:
[----:B------:R-:W0:Y:S02]  /*3810*/  LD.E R0, desc[UR8][R4.64+0x4] ;  /* 0x0000040804007980 */ /* 0x000e24000c101900 */
[----:B0-----:R-:W-:-:S05]  /*3820*/  IADD3 R3, R55, R0, RZ ;  /* 0x0000000037037210 */ /* 0x001fca0007ffe0ff */
[----:B------:R1:W-:Y:S02]  /*3830*/  ST.E desc[UR8][R4.64+0x4], R3 ;  /* 0x0000040304007985 */ /* 0x0003e4000c101908 */
.L_x_965:
[----:B------:R-:W-:Y:S05]  /*3840*/  BSYNC B0 ;  /* 0x0000000000007941 */ /* 0x000fea0003800000 */
.L_x_964:
        /* <DEDUP_REMOVED lines=10> */
.L_x_971:
[----:B------:R-:W0:Y:S02]  /*38f0*/  LDS R2, [R0] ;  /* 0x0000000000027984 */ /* 0x000e240000000800 */
[----:B0-----:R-:W-:-:S06]  /*3900*/  HADD2 R3, R2, R54 ;  /* 0x0000003602037230 */ /* 0x001fcc0000000000 */
[----:B------:R-:W0:Y:S02]  /*3910*/  ATOMS.CAST.SPIN R3, [R0], R2, R3 ;  /* 0x000000020003738d */ /* 0x000e240001800003 */
[----:B0-----:R-:W-:-:S13]  /*3920*/  ISETP.EQ.U32.AND P0, PT, R3, 0x1, PT ;  /* 0x000000010300780c */ /* 0x001fda0003f02070 */
[----:B------:R-:W-:Y:S05]  /*3930*/  @!P0 BRA `(.L_x_971) ;  /* 0xfffffffc00ec8947 */ /* 0x000fea000383ffff */
[----:B------:R-:W-:Y:S05]  /*3940*/  BRA `(.L_x_969) ;  /* 0x00000000000c7947 */ /* 0x000fea0003800000 */
.L_x_970:
[----:B------:R-:W2:Y:S02]  /*3950*/  LD.E R0, desc[UR8][R4.64] ;  /* 0x0000000804007980 */ /* 0x000ea4000c101900 */
[----:B--2---:R-:W-:-:S05]  /*3960*/  IADD3 R3, R54, R0, RZ ;  /* 0x0000000036037210 */ /* 0x004fca0007ffe0ff */
[----:B------:R0:W-:Y:S02]  /*3970*/  ST.E desc[UR8][R4.64], R3 ;  /* 0x0000000304007985 */ /* 0x0001e4000c101908 */
.L_x_969:
[----:B------:R-:W-:Y:S05]  /*3980*/  BSYNC B0 ;  /* 0x0000000000007941 */ /* 0x000fea0003800000 */
.L_x_968:
[----:B------:R1:W-:Y:S01]  /*3990*/  ATOM.E.ADD.F16x2.RN.STRONG.GPU P0, RZ, desc[UR8][R4.64+0x4], R53 ;  /* 0x0000043504ff79a2 */ /* 0x0003e2000810e1c8 */
[----:B------:R-:W-:Y:S04]  /*39a0*/  BSSY B0, `(.L_x_972) ;  /* 0x000000f000007945 */ /* 0x000fe80003800000 */
[----:B-1----:R-:W-:Y:S05]  /*39b0*/  @P0 BRA `(.L_x_973) ;  /* 0x0000000000340947 */ /* 0x002fea0003800000 */
[----:B------:R-:W1:Y:S02]  /*39c0*/  QSPC.E.S P0, RZ, [R4+0x4] ;  /* 0x0000040004ff73aa */ /* 0x000e640000000500 */
[----:B-1----:R-:W-:Y:S05]  /*39d0*/  @!P0 BRA `(.L_x_974) ;  /* 0x0000000000208947 */ /* 0x002fea0003800000 */
[----:B------:R-:W-:-:S04]  /*39e0*/  MOV R2, R4 ;  /* 0x0000000400027202 */ /* 0x000fc80000000f00 */
[----:B------:R-:W-:-:S07]  /*39f0*/  MOV R0, R2 ;  /* 0x0000000200007202 */ /* 0x000fce0000000f00 */
.L_x_975:
[----:B------:R-:W0:Y:S02]  /*3a00*/  LDS R2, [R0+0x4] ;  /* 0x0000040000027984 */ /* 0x000e240000000800 */
[----:B0-----:R-:W-:-:S10]  /*3a10*/  HFMA2.MMA R3, R2, 1, 1, R53 ;  /* 0x3c003c0002037835 */ /* 0x001fd40000000035 */
[----:B------:R-:W0:Y:S02]  /*3a20*/  ATOMS.CAST.SPIN R3, [R0+0x4], R2, R3 ;  /* 0x000004020003738d */ /* 0x000e240001800003 */
[----:B0-----:R-:W-:-:S13]  /*3a30*/  ISETP.EQ.U32.AND P0, PT, R3, 0x1, PT ;  /* 0x000000010300780c */ /* 0x001fda0003f02070 */
[----:B------:R-:W-:Y:S05]  /*3a40*/  @!P0 BRA `(.L_x_975) ;  /* 0xfffffffc00ec8947 */ /* 0x000fea000383ffff */
[----:B------:R-:W-:Y:S05]  /*3a50*/  BRA `(.L_x_973) ;  /* 0x00000000000c7947 */ /* 0x000fea0003800000 */
.L_x_974:
[----:B------:R-:W0:Y:S02]  /*3a60*/  LD.E R0, desc[UR8][R4.64+0x4] ;  /* 0x0000040804007980 */ /* 0x000e24000c101900 */
[----:B0-----:R-:W-:-:S05]  /*3a70*/  IADD3 R3, R53, R0, RZ ;  /* 0x0000000035037210 */ /* 0x001fca0007ffe0ff */
[----:B------:R1:W-:Y:S02]  /*3a80*/  ST.E desc[UR8][R4.64+0x4], R3 ;  /* 0x0000040304007985 */ /* 0x0003e4000c101908 */
.L_x_973:
[----:B------:R-:W-:Y:S05]  /*3a90*/  BSYNC B0 ;  /* 0x0000000000007941 */ /* 0x000fea0003800000 */
.L_x_972:
        /* <DEDUP_REMOVED lines=10> */
.L_x_979:
[----:B------:R-:W0:Y:S02]  /*3b40*/  LDS R2, [R0] ;  /* 0x0000000000027984 */ /* 0x000e240000000800 */
[----:B0-----:R-:W-:-:S06]  /*3b50*/  HADD2 R3, R2, R52 ;  /* 0x0000003402037230 */ /* 0x001fcc0000000000 */
[----:B------:R-:W0:Y:S02]  /*3b60*/  ATOMS.CAST.SPIN R3, [R0], R2, R3 ;  /* 0x000000020003738d */ /* 0x000e240001800003 */
[----:B0-----:R-:W-:-:S13]  /*3b70*/  ISETP.EQ.U32.AND P0, PT, R3, 0x1, PT ;  /* 0x000000010300780c */ /* 0x001fda0003f02070 */
[----:B------:R-:W-:Y:S05]  /*3b80*/  @!P0 BRA `(.L_x_979) ;  /* 0xfffffffc00ec8947 */ /* 0x000fea000383ffff */
[----:B------:R-:W-:Y:S05]  /*3b90*/  BRA `(.L_x_977) ;  /* 0x00000000000c7947 */ /* 0x000fea0003800000 */
.L_x_978:
[----:B------:R-:W2:Y:S02]  /*3ba0*/  LD.E R0, desc[UR8][R4.64] ;  /* 0x0000000804007980 */ /* 0x000ea4000c101900 */
[----:B--2---:R-:W-:-:S05]  /*3bb0*/  IADD3 R3, R52, R0, RZ ;  /* 0x0000000034037210 */ /* 0x004fca0007ffe0ff */
[----:B------:R0:W-:Y:S02]  /*3bc0*/  ST.E desc[UR8][R4.64], R3 ;  /* 0x0000000304007985 */ /* 0x0001e4000c101908 */
.L_x_977:
[----:B------:R-:W-:Y:S05]  /*3bd0*/  BSYNC B0 ;  /* 0x0000000000007941 */ /* 0x000fea0003800000 */
.L_x_976:
[----:B------:R1:W-:Y:S01]  /*3be0*/  ATOM.E.ADD.F16x2.RN.STRONG.GPU P0, RZ, desc[UR8][R4.64+0x4], R51 ;  /* 0x0000043304ff79a2 */ /* 0x0003e2000810e1c8 */
[----:B------:R-:W-:Y:S04]  /*3bf0*/  BSSY B0, `(.L_x_980) ;  /* 0x000000f000007945 */ /* 0x000fe80003800000 */
[----:B-1----:R-:W-:Y:S05]  /*3c00*/  @P0 BRA `(.L_x_981) ;  /* 0x0000000000340947 */ /* 0x002fea0003800000 */
[----:B------:R-:W1:Y:S02]  /*3c10*/  QSPC.E.S P0, RZ, [R4+0x4] ;  /* 0x0000040004ff73aa */ /* 0x000e640000000500 */
[----:B-1----:R-:W-:Y:S05]  /*3c20*/  @!P0 BRA `(.L_x_982) ;  /* 0x0000000000208947 */ /* 0x002fea0003800000 */
[----:B------:R-:W-:-:S04]  /*3c30*/  MOV R2, R4 ;  /* 0x0000000400027202 */ /* 0x000fc80000000f00 */
[----:B------:R-:W-:-:S07]  /*3c40*/  MOV R0, R2 ;  /* 0x0000000200007202 */ /* 0x000fce0000000f00 */
.L_x_983:
[----:B------:R-:W0:Y:S02]  /*3c50*/  LDS R2, [R0+0x4] ;  /* 0x0000040000027984 */ /* 0x000e240000000800 */
[----:B0-----:R-:W-:-:S10]  /*3c60*/  HFMA2.MMA R3, R2, 1, 1, R51 ;  /* 0x3c003c0002037835 */ /* 0x001fd40000000033 */
[----:B------:R-:W0:Y:S02]  /*3c70*/  ATOMS.CAST.SPIN R3, [R0+0x4], R2, R3 ;  /* 0x000004020003738d */ /* 0x000e240001800003 */
[----:B0-----:R-:W-:-:S13]  /*3c80*/  ISETP.EQ.U32.AND P0, PT, R3, 0x1, PT ;  /* 0x000000010300780c */ /* 0x001fda0003f02070 */
[----:B------:R-:W-:Y:S05]  /*3c90*/  @!P0 BRA `(.L_x_983) ;  /* 0xfffffffc00ec8947 */ /* 0x000fea000383ffff */
[----:B------:R-:W-:Y:S05]  /*3ca0*/  BRA `(.L_x_981) ;  /* 0x00000000000c7947 */ /* 0x000fea0003800000 */
.L_x_982:
[----:B------:R-:W0:Y:S02]  /*3cb0*/  LD.E R0, desc[UR8][R4.64+0x4] ;  /* 0x0000040804007980 */ /* 0x000e24000c101900 */
[----:B0-----:R-:W-:-:S05]  /*3cc0*/  IADD3 R3, R51, R0, RZ ;  /* 0x0000000033037210 */ /* 0x001fca0007ffe0ff */
[----:B------:R1:W-:Y:S02]  /*3cd0*/  ST.E desc[UR8][R4.64+0x4], R3 ;  /* 0x0000040304007985 */ /* 0x0003e4000c101908 */
.L_x_981:
[----:B------:R-:W-:Y:S05]  /*3ce0*/  BSYNC B0 ;  /* 0x0000000000007941 */ /* 0x000fea0003800000 */
.L_x_980:
        /* <DEDUP_REMOVED lines=10> */
.L_x_987:
[----:B------:R-:W0:Y:S02]  /*3d90*/  LDS R2, [R0] ;  /* 0x0000000000027984 */ /* 0x000e240000000800 */
[----:B0-----:R-:W-:-:S06]  /*3da0*/  HADD2 R3, R2, R50 ;  /* 0x0000003202037230 */ /* 0x001fcc0000000000 */
[----:B------:R-:W0:Y:S02]  /*3db0*/  ATOMS.CAST.SPIN R3, [R0], R2, R3 ;  /* 0x000000020003738d */ /* 0x000e240001800003 */
[----:B0-----:R-:W-:-:S13]  /*3dc0*/  ISETP.EQ.U32.AND P0, PT, R3, 0x1, PT ;  /* 0x000000010300780c */ /* 0x001fda0003f02070 */
[----:B------:R-:W-:Y:S05]  /*3dd0*/  @!P0 BRA `(.L_x_987) ;  /* 0xfffffffc00ec8947 */ /* 0x000fea000383ffff */
[----:B------:R-:W-:Y:S05]  /*3de0*/  BRA `(.L_x_985) ;  /* 0x00000000000c7947 */ /* 0x000fea0003800000 */
.L_x_986:
[----:B------:R-:W2:Y:S02]  /*3df0*/  LD.E R0, desc[UR8][R4.64] ;  /* 0x0000000804007980 */ /* 0x000ea4000c101900 */
[----:B--2---:R-:W-:-:S05]  /*3e00*/  IADD3 R3, R50, R0, RZ ;  /* 0x0000000032037210 */ /* 0x004fca0007ffe0ff */
[----:B------:R0:W-:Y:S02]  /*3e10*/  ST.E desc[UR8][R4.64], R3 ;  /* 0x0000000304007985 */ /* 0x0001e4000c101908 */
.L_x_985:
[----:B------:R-:W-:Y:S05]  /*3e20*/  BSYNC B0 ;  /* 0x0000000000007941 */ /* 0x000fea0003800000 */
.L_x_984:
[----:B------:R1:W-:Y:S02]  /*3e30*/  ATOM.E.ADD.F16x2.RN.STRONG.GPU P0, RZ, desc[UR8][R4.64+0x4], R48 ;  /* 0x0000043004ff79a2 */ /* 0x0003e4000810e1c8 */
[----:B-1----:R-:W-:Y:S05]  /*3e40*/  @P0 EXIT ;  /* 0x000000000000094d */ /* 0x002fea0003800000 */
[----:B------:R-:W1:Y:S02]  /*3e50*/  QSPC.E.S P0, RZ, [R4+0x4] ;  /* 0x0000040004ff73aa */ /* 0x000e640000000500 */
[----:B-1----:R-:W-:Y:S05]  /*3e60*/  @!P0 BRA `(.L_x_988) ;  /* 0x0000000000208947 */ /* 0x002fea0003800000 */
[----:B------:R-:W-:-:S04]  /*3e70*/  MOV R2, R4 ;  /* 0x0000000400027202 */ /* 0x000fc80000000f00 */
[----:B------:R-:W-:-:S07]  /*3e80*/  MOV R0, R2 ;  /* 0x0000000200007202 */ /* 0x000fce0000000f00 */
.L_x_989:
[----:B------:R-:W0:Y:S02]  /*3e90*/  LDS R2, [R0+0x4] ;  /* 0x0000040000027984 */ /* 0x000e240000000800 */
[----:B0-----:R-:W-:-:S10]  /*3ea0*/  HFMA2.MMA R3, R2, 1, 1, R48 ;  /* 0x3c003c0002037835 */ /* 0x001fd40000000030 */
[----:B------:R-:W0:Y:S02]  /*3eb0*/  ATOMS.CAST.SPIN R3, [R0+0x4], R2, R3 ;  /* 0x000004020003738d */ /* 0x000e240001800003 */
[----:B0-----:R-:W-:-:S13]  /*3ec0*/  ISETP.EQ.U32.AND P0, PT, R3, 0x1, PT ;  /* 0x000000010300780c */ /* 0x001fda0003f02070 */
[----:B------:R-:W-:Y:S05]  /*3ed0*/  @!P0 BRA `(.L_x_989) ;  /* 0xfffffffc00ec8947 */ /* 0x000fea000383ffff */
[----:B------:R-:W-:Y:S05]  /*3ee0*/  EXIT ;  /* 0x000000000000794d */ /* 0x000fea0003800000 */
.L_x_988:
[----:B------:R-:W0:Y:S02]  /*3ef0*/  LD.E R0, desc[UR8][R4.64+0x4] ;  /* 0x0000040804007980 */ /* 0x000e24000c101900 */
[----:B0-----:R-:W-:-:S05]  /*3f00*/  IADD3 R3, R48, R0, RZ ;  /* 0x0000000030037210 */ /* 0x001fca0007ffe0ff */
[----:B------:R-:W-:Y:S01]  /*3f10*/  ST.E desc[UR8][R4.64+0x4], R3 ;  /* 0x0000040304007985 */ /* 0x000fe2000c101908 */
[----:B------:R-:W-:Y:S05]  /*3f20*/  EXIT ;  /* 0x000000000000794d */ /* 0x000fea0003800000 */
.L_x_990:
        /* <DEDUP_REMOVED lines=13> */
.L_x_3226:


//--------------------- .text._Z23gemm_half_q_half_kernelILi4ELi6ELb0ELb0ELi32EEvPK6__halfPKjS4_S2_PS0_iiiiPKtS7_iiiiiibS2_i --------------------------
	.section	.text._Z23gemm_half_q_half_kernelILi4ELi6ELb0ELb0ELi32EEvPK6__halfPKjS4_S2_PS0_iiiiPKtS7_iiiiiibS2_i,"ax",@progbits
	.align	128
        .global         _Z23gemm_half_q_half_kernelILi4ELi6ELb0ELb0ELi32EEvPK6__halfPKjS4_S2_PS0_iiiiPKtS7_iiiiiibS2_i
        .type           _Z23gemm_half_q_half_kernelILi4ELi6ELb0ELb0ELi32EEvPK6__halfPKjS4_S2_PS0_iiiiPKtS7_iiiiiibS2_i,@function
        .size           _Z23gemm_half_q_half_kernelILi4ELi6ELb0ELb0ELi32EEvPK6__halfPKjS4_S2_PS0_iiiiPKtS7_iiiiiibS2_i,(.L_x_3227 - _Z23gemm_half_q_half_kernelILi4ELi6ELb0ELb0ELi32EEvPK6__halfPKjS4_S2_PS0_iiiiPKtS7_iiiiiibS2_i)
        .other          _Z23gemm_half_q_half_kernelILi4ELi6ELb0ELb0ELi32EEvPK6__halfPKjS4_S2_PS0_iiiiPKtS7_iiiiiibS2_i,@"STO_CUDA_ENTRY STV_DEFAULT"
_Z23gemm_half_q_half_kernelILi4ELi6ELb0ELb0ELi32EEvPK6__halfPKjS4_S2_PS0_iiiiPKtS7_iiiiiibS2_i:
.text._Z23gemm_half_q_half_kernelILi4ELi6ELb0ELb0ELi32EEvPK6__halfPKjS4_S2_PS0_iiiiPKtS7_iiiiiibS2_i:
        /* <DEDUP_REMOVED lines=44> */
.L_x_995:
        /* <DEDUP_REMOVED lines=16> */
.L_x_994:
        /* <DEDUP_REMOVED lines=16> */
.L_x_993:
        /* <DEDUP_REMOVED lines=17> */
.L_x_997:
        /* <DEDUP_REMOVED lines=16> */
.L_x_996:
        /* <DEDUP_REMOVED lines=14> */
.L_x_992:
[----:B------:R-:W-:Y:S05]  /*07b0*/  BSYNC B0 ;  /* 0x0000000000007941 */ /* 0x000fea0003800000 */
.L_x_991:
        /* <DEDUP_REMOVED lines=21> */
.L_x_1000:
        /* <DEDUP_REMOVED lines=11> */
.L_x_999:
        /* <DEDUP_REMOVED lines=10> */
.L_x_998:
[----:B------:R-:W0:Y:S08]  /*0a60*/  LDC R23, c[0x0][0x25c] ;  /* 0x00009700ff177b82 */ /* 0x000e300000000800 */
[----:B------:R-:W-:Y:S01]  /*0a70*/  BAR.SYNC.DEFER_BLOCKING 0x0 ;  /* 0x0000000000007b1d */ /* 0x000fe20000010000 */
[----:B------:R-:W-:-:S05]  /*0a80*/  ISETP.GE.AND P0, PT, R64, R63, PT ;  /* 0x0000003f4000720c */ /* 0x000fca0003f06270 */
[----:B------:R-:W-:Y:S02]  /*0a90*/  ULDC UR5, c[0x0][0x258] ;  /* 0x0000960000057ab9 */ /* 0x000fe40000000800 */
[----:B------:R-:W3:Y:S01]  /*0aa0*/  LDC R25, c[0x0][0x264] ;  /* 0x00009900ff197b82 */ /* 0x000ee20000000800 */
[----:B------:R-:W-:Y:S01]  /*0ab0*/  ULDC UR6, c[0x0][0x260] ;  /* 0x0000980000067ab9 */ /* 0x000fe20000000800 */
[----:B------:R-:W-:Y:S01]  /*0ac0*/  ULDC UR10, c[0x0][0x268] ;  /* 0x00009a00000a7ab9 */ /* 0x000fe20000000800 */
[C---:B------:R-:W-:Y:S02]  /*0ad0*/  ISETP.GT.AND P5, PT, R64.reuse, UR5, PT ;  /* 0x0000000540007c0c */ /* 0x040fe4000bfa4270 */
[C---:B------:R-:W-:Y:S02]  /*0ae0*/  ISETP.GT.AND P4, PT, R64.reuse, UR6, PT ;  /* 0x0000000640007c0c */ /* 0x040fe4000bf84270 */
[C---:B------:R-:W-:Y:S02]  /*0af0*/  ISETP.GT.AND P3, PT, R64.reuse, UR10, PT ;  /* 0x0000000a40007c0c */ /* 0x040fe4000bf64270 */
[----:B------:R-:W-:-:S02]  /*0b00*/  VIMNMX R21, R64, UR5, PT ;  /* 0x0000000540157c48 */ /* 0x000fc4000bfe0100 */
[----:B0-----:R-:W-:Y:S01]  /*0b10*/  ISETP.GT.AND P2, PT, R64, R23, PT ;  /* 0x000000174000720c */ /* 0x001fe20003f44270 */
[----:B------:R-:W-:-:S12]  /*0b20*/  @P0 BRA `(.L_x_1001) ;  /* 0x0000000000d40947 */ /* 0x000fd80003800000 */
[----:B------:R-:W0:Y:S01]  /*0b30*/  LDC.64 R8, c[0x0][0x248] ;  /* 0x00009200ff087b82 */ /* 0x000e220000000a00 */
[----:B--2---:R-:W-:-:S07]  /*0b40*/  SHF.L.U32 R3, R65, 0x6, RZ ;  /* 0x0000000641037819 */ /* 0x004fce00000006ff */
[----:B-1----:R-:W1:Y:S08]  /*0b50*/  LDC.64 R10, c[0x0][0x220] ;  /* 0x00008800ff0a7b82 */ /* 0x002e700000000a00 */
[----:B------:R-:W2:Y:S01]  /*0b60*/  LDC.64 R12, c[0x0][0x228] ;  /* 0x00008a00ff0c7b82 */ /* 0x000ea20000000a00 */
[----:B0-----:R-:W-:-:S05]  /*0b70*/  IMAD.WIDE R2, R3, 0x2, R8 ;  /* 0x0000000203027825 */ /* 0x001fca00078e0208 */
[----:B------:R0:W5:Y:S01]  /*0b80*/  LDG.E.U16.CONSTANT R14, desc[UR8][R2.64] ;  /* 0x00000008020e7981 */ /* 0x000162000c1e9500 */
[----:B------:R-:W-:Y:S01]  /*0b90*/  SHF.R.S32.HI R5, RZ, 0x1f, R0 ;  /* 0x0000001fff057819 */ /* 0x000fe20000011400 */
[----:B------:R-:W-:Y:S01]  /*0ba0*/  UMOV UR4, URZ ;  /* 0x0000003f00047c82 */ /* 0x000fe20008000000 */
[----:B------:R-:W-:Y:S02]  /*0bb0*/  SHF.L.U32 R4, R0, 0x2, RZ ;  /* 0x0000000200047819 */ /* 0x000fe400000006ff */
[----:B------:R-:W-:Y:S02]  /*0bc0*/  LEA.HI R5, R5, R0, RZ, 0x3 ;  /* 0x0000000005057211 */ /* 0x000fe400078f18ff */
[----:B------:R-:W-:Y:S02]  /*0bd0*/  MOV R18, R64 ;  /* 0x0000004000127202 */ /* 0x000fe40000000f00 */
[----:B------:R-:W-:Y:S02]  /*0be0*/  LOP3.LUT R15, R4, 0x10, RZ, 0xc0, !PT ;  /* 0x00000010040f7812 */ /* 0x000fe400078ec0ff */
[----:B012---:R-:W-:-:S07]  /*0bf0*/  SHF.R.S32.HI R16, RZ, 0x3, R5 ;  /* 0x00000003ff107819 */ /* 0x007fce0000011405 */
.L_x_1002:
        /* <DEDUP_REMOVED lines=40> */
.L_x_1001:
[----:B--2---:R-:W-:Y:S02]  /*0e80*/  SHF.R.S32.HI R2, RZ, 0x1f, R21 ;  /* 0x0000001fff027819 */ /* 0x004fe40000011415 */
[----:B---3--:R-:W-:Y:S02]  /*0e90*/  ISETP.GT.AND P6, PT, R64, R25, PT ;  /* 0x000000194000720c */ /* 0x008fe40003fc4270 */
        /* <DEDUP_REMOVED lines=10> */
.L_x_1003:
        /* <DEDUP_REMOVED lines=8> */
.L_x_1004:
[----:B------:R-:W-:Y:S02]  /*0fc0*/  CS2R R4, SRZ ;  /* 0x0000000000047805 */ /* 0x000fe4000001ff00 */
[----:B------:R-:W-:Y:S01]  /*0fd0*/  SHF.R.S32.HI R8, RZ, 0x5, R21 ;  /* 0x00000005ff087819 */ /* 0x000fe20000011415 */
[----:B------:R-:W-:Y:S06]  /*0fe0*/  @!P4 BRA `(.L_x_1005) ;  /* 0x00000000001cc947 */ /* 0x000fec0003800000 */
[----:B------:R-:W0:Y:S02]  /*0ff0*/  LDC R5, c[0x0][0x264] ;  /* 0x00009900ff057b82 */ /* 0x000e240000000800 */
[----:B0-----:R-:W-:-:S04]  /*1000*/  VIMNMX R5, R64, R5, PT ;  /* 0x0000000540057248 */ /* 0x001fc80003fe0100 */
[----:B------:R-:W-:-:S04]  /*1010*/  IADD3 R5, R5, -UR6, RZ ;  /* 0x8000000605057c10 */ /* 0x000fc8000fffe0ff */
[----:B-1----:R-:W-:-:S04]  /*1020*/  SHF.R.S32.HI R6, RZ, 0x1f, R5 ;  /* 0x0000001fff067819 */ /* 0x002fc80000011405 */
[----:B------:R-:W-:-:S04]  /*1030*/  LEA.HI R6, R6, R5, RZ, 0x5 ;  /* 0x0000000506067211 */ /* 0x000fc800078f28ff */
[----:B------:R-:W-:-:S04]  /*1040*/  SHF.R.S32.HI R6, RZ, 0x5, R6 ;  /* 0x00000005ff067819 */ /* 0x000fc80000011406 */
[----:B------:R-:W-:-:S07]  /*1050*/  SHF.L.U32 R5, R6, 0x2, RZ ;  /* 0x0000000206057819 */ /* 0x000fce00000006ff */
.L_x_1005:
        /* <DEDUP_REMOVED lines=8> */
.L_x_1006:
[----:B------:R-:W-:Y:S01]  /*10e0*/  HFMA2.MMA R7, -RZ, RZ, 0, 0 ;  /* 0x00000000ff077435 */ /* 0x000fe200000001ff */
[----:B------:R-:W-:Y:S10]  /*10f0*/  @!P3 BRA `(.L_x_1007) ;  /* 0x00000000001cb947 */ /* 0x000ff40003800000 */
[----:B------:R-:W1:Y:S02]  /*1100*/  LDC R7, c[0x0][0x26c] ;  /* 0x00009b00ff077b82 */ /* 0x000e640000000800 */
[----:B-1----:R-:W-:-:S04]  /*1110*/  VIMNMX R6, R64, R7, PT ;  /* 0x0000000740067248 */ /* 0x002fc80003fe0100 */
[----:B------:R-:W-:-:S04]  /*1120*/  IADD3 R6, R6, -UR10, RZ ;  /* 0x8000000a06067c10 */ /* 0x000fc8000fffe0ff */
[----:B------:R-:W-:-:S04]  /*1130*/  SHF.R.S32.HI R7, RZ, 0x1f, R6 ;  /* 0x0000001fff077819 */ /* 0x000fc80000011406 */
[----:B------:R-:W-:-:S04]  /*1140*/  LEA.HI R7, R7, R6, RZ, 0x5 ;  /* 0x0000000607077211 */ /* 0x000fc800078f28ff */
[----:B------:R-:W-:-:S04]  /*1150*/  SHF.R.S32.HI R7, RZ, 0x5, R7 ;  /* 0x00000005ff077819 */ /* 0x000fc80000011407 */
[----:B------:R-:W-:-:S07]  /*1160*/  SHF.L.U32 R7, R7, 0x1, RZ ;  /* 0x0000000107077819 */ /* 0x000fce00000006ff */
.L_x_1007:
        /* <DEDUP_REMOVED lines=26> */
.L_x_1010:
[----:B------:R-:W0:Y:S01]  /*1310*/  LDC R61, c[0x0][0x23c] ;  /* 0x00008f00ff3d7b82 */ /* 0x000e220000000800 */
[----:B-----5:R-:W-:Y:S02]  /*1320*/  MOV R12, R0 ;  /* 0x00000000000c7202 */ /* 0x020fe40000000f00 */
[----:B------:R-:W-:-:S03]  /*1330*/  MOV R13, R3 ;  /* 0x00000003000d7202 */ /* 0x000fc60000000f00 */
[----:B0-----:R-:W-:-:S03]  /*1340*/  IMAD.WIDE R2, R61, 0x4, R12 ;  /* 0x000000043d027825 */ /* 0x001fc600078e020c */
[----:B------:R-:W5:Y:S04]  /*1350*/  LDG.E.128.CONSTANT R12, desc[UR8][R12.64] ;  /* 0x000000080c0c7981 */ /* 0x000f68000c1e9d00 */
[----:B-1----:R0:W5:Y:S01]  /*1360*/  LDG.E.128.CONSTANT R8, desc[UR8][R2.64] ;  /* 0x0000000802087981 */ /* 0x002162000c1e9d00 */
        /* <DEDUP_REMOVED lines=541> */
.L_x_1009:
[----:B------:R-:W-:Y:S01]  /*3540*/  LEA R0, R65, 0x20, 0x5 ;  /* 0x0000002041007811 */ /* 0x000fe200078e28ff */
[----:B0-----:R-:W-:Y:S01]  /*3550*/  IMAD.WIDE R2, R61, 0x4, R98 ;  /* 0x000000043d027825 */ /* 0x001fe200078e0262 */
[----:B------:R-:W-:Y:S01]  /*3560*/  IADD3 R64, R64, 0x20, RZ ;  /* 0x0000002040407810 */ /* 0x000fe20007ffe0ff */
[----:B------:R-:W-:Y:S01]  /*3570*/  UIADD3 UR4, UR4, 0x40, URZ ;  /* 0x0000004004047890 */ /* 0x000fe2000fffe03f */
[----:B------:R-:W-:Y:S02]  /*3580*/  VIMNMX R5, R0, UR6, PT ;  /* 0x0000000600057c48 */ /* 0x000fe4000bfe0100 */
[C---:B------:R-:W-:Y:S02]  /*3590*/  ISETP.GE.AND P0, PT, R64.reuse, UR5, PT ;  /* 0x0000000540007c0c */ /* 0x040fe4000bf06270 */
[----:B------:R-:W-:Y:S02]  /*35a0*/  ISETP.LT.AND P2, PT, R64, R5, PT ;  /* 0x000000054000720c */ /* 0x000fe40003f41270 */
[----:B------:R-:W-:-:S11]  /*35b0*/  MOV R0, R2 ;  /* 0x0000000200007202 */ /* 0x000fd60000000f00 */
[----:B------:R-:W-:Y:S05]  /*35c0*/  @!P0 BRA P2, `(.L_x_1010) ;  /* 0xffffffdc00508947 */ /* 0x000fea000103ffff */
.L_x_1008:
[----:B------:R-:W-:Y:S01]  /*35d0*/  ISETP.GE.AND P0, PT, R64, R63, PT ;  /* 0x0000003f4000720c */ /* 0x000fe20003f06270 */
[----:B------:R-:W-:-:S03]  /*35e0*/  ULDC UR5, c[0x0][0x26c] ;  /* 0x00009b0000057ab9 */ /* 0x000fc60000000800 */
[----:B------:R-:W-:-:S13]  /*35f0*/  ISETP.GE.OR P0, PT, R64, UR5, P0 ;  /* 0x0000000540007c0c */ /* 0x000fda0008706670 */
[----:B------:R-:W-:Y:S05]  /*3600*/  @P0 BRA `(.L_x_1011) ;  /* 0x0000001000a00947 */ /* 0x000fea0003800000 */
[----:B------:R-:W-:Y:S01]  /*3610*/  SHF.R.S32.HI R2, RZ, 0x1f, R61 ;  /* 0x0000001fff027819 */ /* 0x000fe2000001143d */
[----:B------:R-:W-:Y:S01]  /*3620*/  ULDC UR5, c[0x0][0x26c] ;  /* 0x00009b0000057ab9 */ /* 0x000fe20000000800 */
[C---:B-----5:R-:W-:Y:S02]  /*3630*/  SHF.L.U32 R13, R61.reuse, 0x2, RZ ;  /* 0x000000023d0d7819 */ /* 0x060fe400000006ff */
[----:B------:R-:W-:-:S07]  /*3640*/  SHF.L.U64.HI R2, R61, 0x2, R2 ;  /* 0x000000023d027819 */ /* 0x000fce0000010202 */
.L_x_1013:
[----:B------:R-:W-:Y:S05]  /*3650*/  @!P1 BRA `(.L_x_1012) ;  /* 0x0000001000709947 */ /* 0x000fea0003800000 */
[----:B------:R-:W-:Y:S02]  /*3660*/  MOV R4, R0 ;  /* 0x0000000000047202 */ /* 0x000fe40000000f00 */
[----:B------:R-:W-:-:S06]  /*3670*/  MOV R5, R3 ;  /* 0x0000000300057202 */ /* 0x000fcc0000000f00 */
[----:B-1----:R-:W2:Y:S01]  /*3680*/  LDG.E.128.CONSTANT R4, desc[UR8][R4.64] ;  /* 0x0000000804047981 */ /* 0x002ea2000c1e9d00 */
        /* <DEDUP_REMOVED lines=281> */
.L_x_1012:
[----:B------:R-:W-:Y:S01]  /*4820*/  IADD3 R64, R64, 0x10, RZ ;  /* 0x0000001040407810 */ /* 0x000fe20007ffe0ff */
[----:B------:R-:W-:Y:S01]  /*4830*/  UIADD3 UR4, UR4, 0x20, URZ ;  /* 0x0000002004047890 */ /* 0x000fe2000fffe03f */
[----:B------:R-:W-:Y:S02]  /*4840*/  IADD3 R0, P2, R0, R13, RZ ;  /* 0x0000000d00007210 */ /* 0x000fe40007f5e0ff */
[C---:B------:R-:W-:Y:S02]  /*4850*/  ISETP.GE.AND P0, PT, R64.reuse, UR5, PT ;  /* 0x0000000540007c0c */ /* 0x040fe4000bf06270 */
[----:B------:R-:W-:Y:S02]  /*4860*/  ISETP.LT.AND P3, PT, R64, R63, PT ;  /* 0x0000003f4000720c */ /* 0x000fe40003f61270 */
[----:B------:R-:W-:-:S11]  /*4870*/  IADD3.X R3, R3, R2, RZ, P2, !PT ;  /* 0x0000000203037210 */ /* 0x000fd600017fe4ff */
[----:B------:R-:W-:Y:S05]  /*4880*/  @!P0 BRA P3, `(.L_x_1013) ;  /* 0xffffffec00708947 */ /* 0x000fea000183ffff */
.L_x_1011:
[----:B------:R-:W-:Y:S05]  /*4890*/  @!P1 EXIT ;  /* 0x000000000000994d */ /* 0x000fea0003800000 */
[----:B------:R-:W0:Y:S01]  /*48a0*/  S2R R0, SR_CTAID.X ;  /* 0x0000000000007919 */ /* 0x000e220000002500 */
[----:B------:R-:W2:Y:S01]  /*48b0*/  S2UR UR4, SR_CTAID.Y ;  /* 0x00000000000479c3 */ /* 0x000ea20000002600 */
[----:B------:R-:W0:Y:S07]  /*48c0*/  S2R R5, SR_TID.X ;  /* 0x0000000000057919 */ /* 0x000e2e0000002100 */
[----:B-----5:R-:W3:Y:S08]  /*48d0*/  LDC R9, c[0x0][0x23c] ;  /* 0x00008f00ff097b82 */ /* 0x020ef00000000800 */
[----:B------:R-:W4:Y:S01]  /*48e0*/  LDC.64 R2, c[0x0][0x230] ;  /* 0x00008c00ff027b82 */ /* 0x000f220000000a00 */
[----:B--2---:R-:W-:Y:S01]  /*48f0*/  USHF.L.U32 UR4, UR4, 0x2, URZ ;  /* 0x0000000204047899 */ /* 0x004fe2000800063f */
[----:B0-----:R-:W-:-:S04]  /*4900*/  LEA R0, R0, R5, 0x5 ;  /* 0x0000000500007211 */ /* 0x001fc800078e28ff */
[----:B------:R-:W-:-:S05]  /*4910*/  SHF.L.U32 R0, R0, 0x2, RZ ;  /* 0x0000000200007819 */ /* 0x000fca00000006ff */
[----:B---3--:R-:W-:-:S04]  /*4920*/  IMAD R5, R9, UR4, R0 ;  /* 0x0000000409057c24 */ /* 0x008fc8000f8e0200 */
[----:B----4-:R-:W-:-:S05]  /*4930*/  IMAD.WIDE R2, R5, 0x2, R2 ;  /* 0x0000000205027825 */ /* 0x010fca00078e0202 */
[----:B------:R0:W-:Y:S01]  /*4940*/  ATOM.E.ADD.F16x2.RN.STRONG.GPU P0, RZ, desc[UR8][R2.64], R56 ;  /* 0x0000003802ff79a2 */ /* 0x0001e2000810e1c8 */
[----:B------:R-:W-:Y:S04]  /*4950*/  BSSY B0, `(.L_x_1014) ;  /* 0x000000f000007945 */ /* 0x000fe80003800000 */
[----:B0-----:R-:W-:Y:S05]  /*4960*/  @P0 BRA `(.L_x_1015) ;  /* 0x0000000000340947 */ /* 0x001fea0003800000 */
[----:B------:R-:W0:Y:S02]  /*4970*/  QSPC.E.S P0, RZ, [R2] ;  /* 0x0000000002ff73aa */ /* 0x000e240000000500 */
[----:B0-----:R-:W-:Y:S05]  /*4980*/  @!P0 BRA `(.L_x_1016) ;  /* 0x0000000000208947 */ /* 0x001fea0003800000 */
[----:B------:R-:W-:-:S04]  /*4990*/  MOV R4, R2 ;  /* 0x0000000200047202 */ /* 0x000fc80000000f00 */
[----:B------:R-:W-:-:S07]  /*49a0*/  MOV R4, R4 ;  /* 0x0000000400047202 */ /* 0x000fce0000000f00 */
.L_x_1017:
[----:B-1----:R-:W0:Y:S02]  /*49b0*/  LDS R6, [R4] ;  /* 0x0000000004067984 */ /* 0x002e240000000800 */
[----:B0-----:R-:W-:-:S06]  /*49c0*/  HADD2 R7, R6, R56 ;  /* 0x0000003806077230 */ /* 0x001fcc0000000000 */
[----:B------:R-:W0:Y:S02]  /*49d0*/  ATOMS.CAST.SPIN R7, [R4], R6, R7 ;  /* 0x000000060407738d */ /* 0x000e240001800007 */
[----:B0-----:R-:W-:-:S13]  /*49e0*/  ISETP.EQ.U32.AND P0, PT, R7, 0x1, PT ;  /* 0x000000010700780c */ /* 0x001fda0003f02070 */
[----:B------:R-:W-:Y:S05]  /*49f0*/  @!P0 BRA `(.L_x_1017) ;  /* 0xfffffffc00ec8947 */ /* 0x000fea000383ffff */
[----:B------:R-:W-:Y:S05]  /*4a00*/  BRA `(.L_x_1015) ;  /* 0x00000000000c7947 */ /* 0x000fea0003800000 */
.L_x_1016:
[----:B------:R-:W2:Y:S02]  /*4a10*/  LD.E R0, desc[UR8][R2.64] ;  /* 0x0000000802007980 */ /* 0x000ea4000c101900 */
[----:B--2---:R-:W-:-:S05]  /*4a20*/  IADD3 R5, R56, R0, RZ ;  /* 0x0000000038057210 */ /* 0x004fca0007ffe0ff */
[----:B------:R0:W-:Y:S02]  /*4a30*/  ST.E desc[UR8][R2.64], R5 ;  /* 0x0000000502007985 */ /* 0x0001e4000c101908 */
.L_x_1015:
[----:B------:R-:W-:Y:S05]  /*4a40*/  BSYNC B0 ;  /* 0x0000000000007941 */ /* 0x000fea0003800000 */
.L_x_1014:
[----:B------:R2:W-:Y:S01]  /*4a50*/  ATOM.E.ADD.F16x2.RN.STRONG.GPU P0, RZ, desc[UR8][R2.64+0x4], R55 ;  /* 0x0000043702ff79a2 */ /* 0x0005e2000810e1c8 */
[----:B------:R-:W-:Y:S04]  /*4a60*/  BSSY B0, `(.L_x_1018) ;  /* 0x000000f000007945 */ /* 0x000fe80003800000 */
[----:B--2---:R-:W-:Y:S05]  /*4a70*/  @P0 BRA `(.L_x_1019) ;  /* 0x0000000000340947 */ /* 0x004fea0003800000 */
[----:B------:R-:W2:Y:S02]  /*4a80*/  QSPC.E.S P0, RZ, [R2+0x4] ;  /* 0x0000040002ff73aa */ /* 0x000ea40000000500 */
[----:B--2---:R-:W-:Y:S05]  /*4a90*/  @!P0 BRA `(.L_x_1020) ;  /* 0x0000000000208947 */ /* 0x004fea0003800000 */
[----:B------:R-:W-:-:S04]  /*4aa0*/  MOV R4, R2 ;  /* 0x0000000200047202 */ /* 0x000fc80000000f00 */
[----:B------:R-:W-:-:S07]  /*4ab0*/  MOV R4, R4 ;  /* 0x0000000400047202 */ /* 0x000fce0000000f00 */
.L_x_1021:
[----:B-1----:R-:W1:Y:S02]  /*4ac0*/  LDS R6, [R4+0x4] ;  /* 0x0000040004067984 */ /* 0x002e640000000800 */
[----:B-1----:R-:W-:-:S10]  /*4ad0*/  HFMA2.MMA R7, R6, 1, 1, R55 ;  /* 0x3c003c0006077835 */ /* 0x002fd40000000037 */
[----:B------:R-:W1:Y:S02]  /*4ae0*/  ATOMS.CAST.SPIN R7, [R4+0x4], R6, R7 ;  /* 0x000004060407738d */ /* 0x000e640001800007 */
[----:B-1----:R-:W-:-:S13]  /*4af0*/  ISETP.EQ.U32.AND P0, PT, R7, 0x1, PT ;  /* 0x000000010700780c */ /* 0x002fda0003f02070 */
[----:B------:R-:W-:Y:S05]  /*4b00*/  @!P0 BRA `(.L_x_1021) ;  /* 0xfffffffc00ec8947 */ /* 0x000fea000383ffff */
[----:B------:R-:W-:Y:S05]  /*4b10*/  BRA `(.L_x_1019) ;  /* 0x00000000000c7947 */ /* 0x000fea0003800000 */
.L_x_1020:
[----:B------:R-:W0:Y:S02]  /*4b20*/  LD.E R0, desc[UR8][R2.64+0x4] ;  /* 0x0000040802007980 */ /* 0x000e24000c101900 */
[----:B0-----:R-:W-:-:S05]  /*4b30*/  IADD3 R5, R55, R0, RZ ;  /* 0x0000000037057210 */ /* 0x001fca0007ffe0ff */
[----:B------:R2:W-:Y:S02]  /*4b40*/  ST.E desc[UR8][R2.64+0x4], R5 ;  /* 0x0000040502007985 */ /* 0x0005e4000c101908 */
.L_x_1019:
[----:B------:R-:W-:Y:S05]  /*4b50*/  BSYNC B0 ;  /* 0x0000000000007941 */ /* 0x000fea0003800000 */
.L_x_1018:
[----:B------:R-:W-:-:S13]  /*4b60*/  ISETP.GE.AND P0, PT, R62, 0x2, PT ;  /* 0x000000023e00780c */ /* 0x000fda0003f06270 */
[----:B------:R-:W-:Y:S05]  /*4b70*/  @!P0 EXIT ;  /* 0x000000000000894d */ /* 0x000fea0003800000 */
[----:B0-2---:R-:W-:-:S05]  /*4b80*/  IMAD.WIDE R2, R9, 0x2, R2 ;  /* 0x0000000209027825 */ /* 0x005fca00078e0202 */
[----:B------:R0:W-:Y:S01]  /*4b90*/  ATOM.E.ADD.F16x2.RN.STRONG.GPU P0, RZ, desc[UR8][R2.64], R54 ;  /* 0x0000003602ff79a2 */ /* 0x0001e2000810e1c8 */
[----:B------:R-:W-:Y:S04]  /*4ba0*/  BSSY B0, `(.L_x_1022) ;  /* 0x000000f000007945 */ /* 0x000fe80003800000 */
[----:B0-----:R-:W-:Y:S05]  /*4bb0*/  @P0 BRA `(.L_x_1023) ;  /* 0x0000000000340947 */ /* 0x001fea0003800000 */
[----:B------:R-:W0:Y:S02]  /*4bc0*/  QSPC.E.S P0, RZ, [R2] ;  /* 0x0000000002ff73aa */ /* 0x000e240000000500 */
[----:B0-----:R-:W-:Y:S05]  /*4bd0*/  @!P0 BRA `(.L_x_1024) ;  /* 0x0000000000208947 */ /* 0x001fea0003800000 */
[----:B------:R-:W-:-:S04]  /*4be0*/  MOV R4, R2 ;  /* 0x0000000200047202 */ /* 0x000fc80000000f00 */
[----:B------:R-:W-:-:S07]  /*4bf0*/  MOV R4, R4 ;  /* 0x0000000400047202 */ /* 0x000fce0000000f00 */
.L_x_1025:
[----:B-1----:R-:W0:Y:S02]  /*4c00*/  LDS R6, [R4] ;  /* 0x0000000004067984 */ /* 0x002e240000000800 */
[----:B0-----:R-:W-:-:S06]  /*4c10*/  HADD2 R7, R6, R54 ;  /* 0x0000003606077230 */ /* 0x001fcc0000000000 */
[----:B------:R-:W0:Y:S02]  /*4c20*/  ATOMS.CAST.SPIN R7, [R4], R6, R7 ;  /* 0x000000060407738d */ /* 0x000e240001800007 */
[----:B0-----:R-:W-:-:S13]  /*4c30*/  ISETP.EQ.U32.AND P0, PT, R7, 0x1, PT ;  /* 0x000000010700780c */ /* 0x001fda0003f02070 */
[----:B------:R-:W-:Y:S05]  /*4c40*/  @!P0 BRA `(.L_x_1025) ;  /* 0xfffffffc00ec8947 */ /* 0x000fea000383ffff */
[----:B------:R-:W-:Y:S05]  /*4c50*/  BRA `(.L_x_1023) ;  /* 0x00000000000c7947 */ /* 0x000fea0003800000 */
.L_x_1024:
[----:B------:R-:W2:Y:S02]  /*4c60*/  LD.E R0, desc[UR8][R2.64] ;  /* 0x0000000802007980 */ /* 0x000ea4000c101900 */
[----:B--2---:R-:W-:-:S05]  /*4c70*/  IADD3 R5, R54, R0, RZ ;  /* 0x0000000036057210 */ /* 0x004fca0007ffe0ff */
[----:B------:R0:W-:Y:S02]  /*4c80*/  ST.E desc[UR8][R2.64], R5 ;  /* 0x0000000502007985 */ /* 0x0001e4000c101908 */
.L_x_1023:
[----:B------:R-:W-:Y:S05]  /*4c90*/  BSYNC B0 ;  /* 0x0000000000007941 */ /* 0x000fea0003800000 */
.L_x_1022:
[----:B------:R2:W-:Y:S01]  /*4ca0*/  ATOM.E.ADD.F16x2.RN.STRONG.GPU P0, RZ, desc[UR8][R2.64+0x4], R53 ;  /* 0x0000043502ff79a2 */ /* 0x0005e2000810e1c8 */
[----:B------:R-:W-:Y:S04]  /*4cb0*/  BSSY B0, `(.L_x_1026) ;  /* 0x000000f000007945 */ /* 0x000fe80003800000 */
[----:B--2---:R-:W-:Y:S05]  /*4cc0*/  @P0 BRA `(.L_x_1027) ;  /* 0x0000000000340947 */ /* 0x004fea0003800000 */
[----:B------:R-:W2:Y:S02]  /*4cd0*/  QSPC.E.S P0, RZ, [R2+0x4] ;  /* 0x0000040002ff73aa */ /* 0x000ea40000000500 */
[----:B--2---:R-:W-:Y:S05]  /*4ce0*/  @!P0 BRA `(.L_x_1028) ;  /* 0x0000000000208947 */ /* 0x004fea0003800000 */
[----:B------:R-:W-:-:S04]  /*4cf0*/  MOV R4, R2 ;  /* 0x0000000200047202 */ /* 0x000fc80000000f00 */
[----:B------:R-:W-:-:S07]  /*4d00*/  MOV R4, R4 ;  /* 0x0000000400047202 */ /* 0x000fce0000000f00 */
.L_x_1029:
[----:B-1----:R-:W1:Y:S02]  /*4d10*/  LDS R6, [R4+0x4] ;  /* 0x0000040004067984 */ /* 0x002e640000000800 */
[----:B-1----:R-:W-:-:S10]  /*4d20*/  HFMA2.MMA R7, R6, 1, 1, R53 ;  /* 0x3c003c0006077835 */ /* 0x002fd40000000035 */
[----:B------:R-:W1:Y:S02]  /*4d30*/  ATOMS.CAST.SPIN R7, [R4+0x4], R6, R7 ;  /* 0x000004060407738d */ /* 0x000e640001800007 */
[----:B-1----:R-:W-:-:S13]  /*4d40*/  ISETP.EQ.U32.AND P0, PT, R7, 0x1, PT ;  /* 0x000000010700780c */ /* 0x002fda0003f02070 */
[----:B------:R-:W-:Y:S05]  /*4d50*/  @!P0 BRA `(.L_x_1029) ;  /* 0xfffffffc00ec8947 */ /* 0x000fea000383ffff */
[----:B------:R-:W-:Y:S05]  /*4d60*/  BRA `(.L_x_1027) ;  /* 0x00000000000c7947 */ /* 0x000fea0003800000 */
.L_x_1028:
[----:B------:R-:W0:Y:S02]  /*4d70*/  LD.E R0, desc[UR8][R2.64+0x4] ;  /* 0x0000040802007980 */ /* 0x000e24000c101900 */
[----:B0-----:R-:W-:-:S05]  /*4d80*/  IADD3 R5, R53, R0, RZ ;  /* 0x0000000035057210 */ /* 0x001fca0007ffe0ff */
[----:B------:R2:W-:Y:S02]  /*4d90*/  ST.E desc[UR8][R2.64+0x4], R5 ;  /* 0x0000040502007985 */ /* 0x0005e4000c101908 */
.L_x_1027:
[----:B------:R-:W-:Y:S05]  /*4da0*/  BSYNC B0 ;  /* 0x0000000000007941 */ /* 0x000fea0003800000 */
.L_x_1026:
[----:B------:R-:W-:-:S13]  /*4db0*/  ISETP.NE.AND P0, PT, R62, 0x2, PT ;  /* 0x000000023e00780c */ /* 0x000fda0003f05270 */
        /* <DEDUP_REMOVED lines=9> */
.L_x_1033:
[----:B-1----:R-:W0:Y:S02]  /*4e50*/  LDS R6, [R4] ;  /* 0x0000000004067984 */ /* 0x002e240000000800 */
[----:B0-----:R-:W-:-:S06]  /*4e60*/  HADD2 R7, R6, R52 ;  /* 0x0000003406077230 */ /* 0x001fcc0000000000 */
[----:B------:R-:W0:Y:S02]  /*4e70*/  ATOMS.CAST.SPIN R7, [R4], R6, R7 ;  /* 0x000000060407738d */ /* 0x000e240001800007 */
[----:B0-----:R-:W-:-:S13]  /*4e80*/  ISETP.EQ.U32.AND P0, PT, R7, 0x1, PT ;  /* 0x000000010700780c */ /* 0x001fda0003f02070 */
[----:B------:R-:W-:Y:S05]  /*4e90*/  @!P0 BRA `(.L_x_1033) ;  /* 0xfffffffc00ec8947 */ /* 0x000fea000383ffff */
[----:B------:R-:W-:Y:S05]  /*4ea0*/  BRA `(.L_x_1031) ;  /* 0x00000000000c7947 */ /* 0x000fea0003800000 */
.L_x_1032:
[----:B------:R-:W2:Y:S02]  /*4eb0*/  LD.E R0, desc[UR8][R2.64] ;  /* 0x0000000802007980 */ /* 0x000ea4000c101900 */
[----:B--2---:R-:W-:-:S05]  /*4ec0*/  IADD3 R5, R52, R0, RZ ;  /* 0x0000000034057210 */ /* 0x004fca0007ffe0ff */
[----:B------:R0:W-:Y:S02]  /*4ed0*/  ST.E desc[UR8][R2.64], R5 ;  /* 0x0000000502007985 */ /* 0x0001e4000c101908 */
.L_x_1031:
[----:B------:R-:W-:Y:S05]  /*4ee0*/  BSYNC B0 ;  /* 0x0000000000007941 */ /* 0x000fea0003800000 */
.L_x_1030:
[----:B------:R2:W-:Y:S01]  /*4ef0*/  ATOM.E.ADD.F16x2.RN.STRONG.GPU P0, RZ, desc[UR8][R2.64+0x4], R51 ;  /* 0x0000043302ff79a2 */ /* 0x0005e2000810e1c8 */
[----:B------:R-:W-:Y:S04]  /*4f00*/  BSSY B0, `(.L_x_1034) ;  /* 0x000000f000007945 */ /* 0x000fe80003800000 */
[----:B--2---:R-:W-:Y:S05]  /*4f10*/  @P0 BRA `(.L_x_1035) ;  /* 0x0000000000340947 */ /* 0x004fea0003800000 */
[----:B------:R-:W2:Y:S02]  /*4f20*/  QSPC.E.S P0, RZ, [R2+0x4] ;  /* 0x0000040002ff73aa */ /* 0x000ea40000000500 */
[----:B--2---:R-:W-:Y:S05]  /*4f30*/  @!P0 BRA `(.L_x_1036) ;  /* 0x0000000000208947 */ /* 0x004fea0003800000 */
[----:B------:R-:W-:-:S04]  /*4f40*/  MOV R4, R2 ;  /* 0x0000000200047202 */ /* 0x000fc80000000f00 */
[----:B------:R-:W-:-:S07]  /*4f50*/  MOV R4, R4 ;  /* 0x0000000400047202 */ /* 0x000fce0000000f00 */
.L_x_1037:
[----:B-1----:R-:W1:Y:S02]  /*4f60*/  LDS R6, [R4+0x4] ;  /* 0x0000040004067984 */ /* 0x002e640000000800 */
[----:B-1----:R-:W-:-:S10]  /*4f70*/  HFMA2.MMA R7, R6, 1, 1, R51 ;  /* 0x3c003c0006077835 */ /* 0x002fd40000000033 */
[----:B------:R-:W1:Y:S02]  /*4f80*/  ATOMS.CAST.SPIN R7, [R4+0x4], R6, R7 ;  /* 0x000004060407738d */ /* 0x000e640001800007 */
[----:B-1----:R-:W-:-:S13]  /*4f90*/  ISETP.EQ.U32.AND P0, PT, R7, 0x1, PT ;  /* 0x000000010700780c */ /* 0x002fda0003f02070 */
[----:B------:R-:W-:Y:S05]  /*4fa0*/  @!P0 BRA `(.L_x_1037) ;  /* 0xfffffffc00ec8947 */ /* 0x000fea000383ffff */
[----:B------:R-:W-:Y:S05]  /*4fb0*/  BRA `(.L_x_1035) ;  /* 0x00000000000c7947 */ /* 0x000fea0003800000 */
.L_x_1036:
[----:B------:R-:W0:Y:S02]  /*4fc0*/  LD.E R0, desc[UR8][R2.64+0x4] ;  /* 0x0000040802007980 */ /* 0x000e24000c101900 */
[----:B0-----:R-:W-:-:S05]  /*4fd0*/  IADD3 R5, R51, R0, RZ ;  /* 0x0000000033057210 */ /* 0x001fca0007ffe0ff */
[----:B------:R2:W-:Y:S02]  /*4fe0*/  ST.E desc[UR8][R2.64+0x4], R5 ;  /* 0x0000040502007985 */ /* 0x0005e4000c101908 */
.L_x_1035:
[----:B------:R-:W-:Y:S05]  /*4ff0*/  BSYNC B0 ;  /* 0x0000000000007941 */ /* 0x000fea0003800000 */
.L_x_1034:
        /* <DEDUP_REMOVED lines=10> */
.L_x_1041:
[----:B-1----:R-:W0:Y:S02]  /*50a0*/  LDS R6, [R4] ;  /* 0x0000000004067984 */ /* 0x002e240000000800 */
[----:B0-----:R-:W-:-:S06]  /*50b0*/  HADD2 R7, R6, R50 ;  /* 0x0000003206077230 */ /* 0x001fcc0000000000 */
[----:B------:R-:W0:Y:S02]  /*50c0*/  ATOMS.CAST.SPIN R7, [R4], R6, R7 ;  /* 0x000000060407738d */ /* 0x000e240001800007 */
[----:B0-----:R-:W-:-:S13]  /*50d0*/  ISETP.EQ.U32.AND P0, PT, R7, 0x1, PT ;  /* 0x000000010700780c */ /* 0x001fda0003f02070 */
[----:B------:R-:W-:Y:S05]  /*50e0*/  @!P0 BRA `(.L_x_1041) ;  /* 0xfffffffc00ec8947 */ /* 0x000fea000383ffff */
[----:B------:R-:W-:Y:S05]  /*50f0*/  BRA `(.L_x_1039) ;  /* 0x00000000000c7947 */ /* 0x000fea0003800000 */
.L_x_1040:
[----:B------:R-:W2:Y:S02]  /*5100*/  LD.E R0, desc[UR8][R2.64] ;  /* 0x0000000802007980 */ /* 0x000ea4000c101900 */
[----:B--2---:R-:W-:-:S05]  /*5110*/  IADD3 R5, R50, R0, RZ ;  /* 0x0000000032057210 */ /* 0x004fca0007ffe0ff */
[----:B------:R0:W-:Y:S02]  /*5120*/  ST.E desc[UR8][R2.64], R5 ;  /* 0x0000000502007985 */ /* 0x0001e4000c101908 */
.L_x_1039:
[----:B------:R-:W-:Y:S05]  /*5130*/  BSYNC B0 ;  /* 0x0000000000007941 */ /* 0x000fea0003800000 */
.L_x_1038:
[----:B------:R2:W-:Y:S02]  /*5140*/  ATOM.E.ADD.F16x2.RN.STRONG.GPU P0, RZ, desc[UR8][R2.64+0x4], R48 ;  /* 0x0000043002ff79a2 */ /* 0x0005e4000810e1c8 */
[----:B--2---:R-:W-:Y:S05]  /*5150*/  @P0 EXIT ;  /* 0x000000000000094d */ /* 0x004fea0003800000 */
[----:B------:R-:W2:Y:S02]  /*5160*/  QSPC.E.S P0, RZ, [R2+0x4] ;  /* 0x0000040002ff73aa */ /* 0x000ea40000000500 */
[----:B--2---:R-:W-:Y:S05]  /*5170*/  @!P0 BRA `(.L_x_1042) ;  /* 0x00000000001c8947 */ /* 0x004fea0003800000 */
[----:B0-----:R-:W-:-:S07]  /*5180*/  MOV R2, R2 ;  /* 0x0000000200027202 */ /* 0x001fce0000000f00 */
.L_x_1043:
[----:B------:R-:W0:Y:S02]  /*5190*/  LDS R4, [R2+0x4] ;  /* 0x0000040002047984 */ /* 0x000e240000000800 */
[----:B0-----:R-:W-:-:S10]  /*51a0*/  HFMA2.MMA R5, R4, 1, 1, R48 ;  /* 0x3c003c0004057835 */ /* 0x001fd40000000030 */
[----:B------:R-:W0:Y:S02]  /*51b0*/  ATOMS.CAST.SPIN R5, [R2+0x4], R4, R5 ;  /* 0x000004040205738d */ /* 0x000e240001800005 */
[----:B0-----:R-:W-:-:S13]  /*51c0*/  ISETP.EQ.U32.AND P0, PT, R5, 0x1, PT ;  /* 0x000000010500780c */ /* 0x001fda0003f02070 */
[----:B------:R-:W-:Y:S05]  /*51d0*/  @!P0 BRA `(.L_x_1043) ;  /* 0xfffffffc00ec8947 */ /* 0x000fea000383ffff */
[----:B------:R-:W-:Y:S05]  /*51e0*/  EXIT ;  /* 0x000000000000794d */ /* 0x000fea0003800000 */
.L_x_1042:
[----:B------:R-:W0:Y:S02]  /*51f0*/  LD.E R0, desc[UR8][R2.64+0x4] ;  /* 0x0000040802007980 */ /* 0x000e24000c101900 */
[----:B0-----:R-:W-:-:S05]  /*5200*/  IADD3 R5, R48, R0, RZ ;  /* 0x0000000030057210 */ /* 0x001fca0007ffe0ff */
[----:B------:R-:W-:Y:S01]  /*5210*/  ST.E desc[UR8][R2.64+0x4], R5 ;  /* 0x0000040502007985 */ /* 0x000fe2000c101908 */
[----:B------:R-:W-:Y:S05]  /*5220*/  EXIT ;  /* 0x000000000000794d */ /* 0x000fea0003800000 */
.L_x_1044:
        /* <DEDUP_REMOVED lines=13> */
.L_x_3227:


//--------------------- .text._Z23gemm_half_q_half_kernelILi4ELi2ELb0ELb0ELi32EEvPK6__halfPKjS4_S2_PS0_iiiiPKtS7_iiiiiibS2_i --------------------------
	.section	.text._Z23gemm_half_q_half_kernelILi4ELi2ELb0ELb0ELi32EEvPK6__halfPKjS4_S2_PS0_iiiiPKtS7_iiiiiibS2_i,"ax",@progbits
	.align	128
        .global         _Z23gemm_half_q_half_kernelILi4ELi2ELb0ELb0ELi32EEvPK6__halfPKjS4_S2_PS0_iiiiPKtS7_iiiiiibS2_i
        .type           _Z23gemm_half_q_half_kernelILi4ELi2ELb0ELb0ELi32EEvPK6__halfPKjS4_S2_PS0_iiiiPKtS7_iiiiiibS2_i,@function
        .size           _Z23gemm_half_q_half_kernelILi4ELi2ELb0ELb0ELi32EEvPK6__halfPKjS4_S2_PS0_iiiiPKtS7_iiiiiibS2_i,(.L_x_3228 - _Z23gemm_half_q_half_kernelILi4ELi2ELb0ELb0ELi32EEvPK6__halfPKjS4_S2_PS0_iiiiPKtS7_iiiiiibS2_i)
        .other          _Z23gemm_half_q_half_kernelILi4ELi2ELb0ELb0ELi32EEvPK6__halfPKjS4_S2_PS0_iiiiPKtS7_iiiiiibS2_i,@"STO_CUDA_ENTRY STV_DEFAULT"
_Z23gemm_half_q_half_kernelILi4ELi2ELb0ELb0ELi32EEvPK6__halfPKjS4_S2_PS0_iiiiPKtS7_iiiiiibS2_i:
.text._Z23gemm_half_q_half_kernelILi4ELi2ELb0ELb0ELi32EEvPK6__halfPKjS4_S2_PS0_iiiiPKtS7_iiiiiibS2_i:
[----:B------:R-:W-:Y:S01]  /*0000*/  LDC R1, c[0x0][0x28] ;  /* 0x00000a00ff017b82 */ /* 0x000fe20000000800 */
[----:B------:R-:W0:Y:S07]  /*0010*/  S2R R0, SR_CTAID.Z ;  /* 0x0000000000007919 */ /* 0x000e2e0000002700 */
[----:B------:R-:W1:Y:S01]  /*0020*/  LDC R2, c[0x0][0x238] ;  /* 0x00008e00ff027b82 */ /* 0x000e620000000800 */
[----:B------:R-:W-:Y:S01]  /*0030*/  ULDC.64 UR8, c[0x0][0x208] ;  /* 0x0000820000087ab9 */ /* 0x000fe20000000a00 */
[----:B------:R-:W-:Y:S01]  /*0040*/  BSSY B0, `(.L_x_1045) ;  /* 0x0000077000007945 */ /* 0x000fe20003800000 */
[----:B------:R-:W1:Y:S01]  /*0050*/  S2R R5, SR_CTAID.Y ;  /* 0x0000000000057919 */ /* 0x000e620000002600 */
[----:B------:R-:W2:Y:S04]  /*0060*/  S2R R3, SR_TID.X ;  /* 0x0000000000037919 */ /* 0x000ea80000002100 */
[----:B------:R-:W3:Y:S08]  /*0070*/  LDC R4, c[0x0][0x240] ;  /* 0x00009000ff047b82 */ /* 0x000ef00000000800 */
[----:B------:R-:W4:Y:S01]  /*0080*/  S2UR UR4, SR_CTAID.X ;  /* 0x00000000000479c3 */ /* 0x000f220000002500 */
[----:B0-----:R-:W-:Y:S01]  /*0090*/  SHF.L.U32 R40, R0, 0x5, RZ ;  /* 0x0000000500287819 */ /* 0x001fe200000006ff */
[----:B-1----:R-:W-:-:S03]  /*00a0*/  IMAD R2, R5, -0x4, R2 ;  /* 0xfffffffc05027824 */ /* 0x002fc600078e0202 */
[C---:B---3--:R-:W-:Y:S01]  /*00b0*/  VIADDMNMX R47, R40.reuse, 0x20, R4, PT ;  /* 0x00000020282f7846 */ /* 0x048fe20003800104 */
[----:B--2---:R-:W-:Y:S01]  /*00c0*/  IMAD.IADD R6, R40, 0x1, R3 ;  /* 0x0000000128067824 */ /* 0x004fe200078e0203 */
[C---:B------:R-:W-:Y:S01]  /*00d0*/  ISETP.GE.AND P1, PT, R2.reuse, 0x1, PT ;  /* 0x000000010200780c */ /* 0x040fe20003f26270 */
[----:B----4-:R-:W-:Y:S01]  /*00e0*/  USHF.L.U32 UR4, UR4, 0x7, URZ ;  /* 0x0000000704047899 */ /* 0x010fe2000800063f */
[----:B------:R-:W-:Y:S02]  /*00f0*/  VIMNMX R42, R2, 0x4, PT ;  /* 0x00000004022a7848 */ /* 0x000fe40003fe0100 */
[----:B------:R-:W-:-:S03]  /*0100*/  ISETP.GE.OR P0, PT, R6, R47, !P1 ;  /* 0x0000002f0600720c */ /* 0x000fc60004f06670 */
[----:B------:R-:W-:-:S10]  /*0110*/  LEA R13, R3, UR4, 0x2 ;  /* 0x00000004030d7c11 */ /* 0x000fd4000f8e10ff */
        /* <DEDUP_REMOVED lines=14> */
[----:B------:R-:W-:-:S03]  /*0200*/  IMAD.MOV.U32 R17, RZ, RZ, RZ ;  /* 0x000000ffff117224 */ /* 0x000fc600078e00ff */
        /* <DEDUP_REMOVED lines=11> */
.L_x_1049:
[C---:B------:R-:W-:Y:S01]  /*02c0*/  IMAD.WIDE R8, R4.reuse, 0x2, R6 ;  /* 0x0000000204087825 */ /* 0x040fe200078e0206 */
[----:B------:R0:W2:Y:S03]  /*02d0*/  LDG.E.U16.CONSTANT R19, desc[UR8][R6.64] ;  /* 0x0000000806137981 */ /* 0x0000a6000c1e9500 */
[C---:B------:R-:W-:Y:S02]  /*02e0*/  IMAD.WIDE R10, R4.reuse, 0x2, R8 ;  /* 0x00000002040a7825 */ /* 0x040fe400078e0208 */
[----:B------:R-:W3:Y:S02]  /*02f0*/  LDG.E.U16.CONSTANT R9, desc[UR8][R8.64] ;  /* 0x0000000808097981 */ /* 0x000ee4000c1e9500 */
[----:B------:R-:W-:Y:S02]  /*0300*/  IMAD.WIDE R14, R4, 0x2, R10 ;  /* 0x00000002040e7825 */ /* 0x000fe400078e020a */
[----:B------:R-:W4:Y:S04]  /*0310*/  LDG.E.U16.CONSTANT R11, desc[UR8][R10.64] ;  /* 0x000000080a0b7981 */ /* 0x000f28000c1e9500 */
[----:B------:R-:W5:Y:S01]  /*0320*/  LDG.E.U16.CONSTANT R21, desc[UR8][R14.64] ;  /* 0x000000080e157981 */ /* 0x000f62000c1e9500 */
[----:B------:R-:W-:-:S05]  /*0330*/  VIADD R17, R17, 0x4 ;  /* 0x0000000411117836 */ /* 0x000fca0000000000 */
        /* <DEDUP_REMOVED lines=8> */
.L_x_1048:
[----:B------:R-:W-:-:S05]  /*03c0*/  IMAD.IADD R8, R42, 0x1, -R17 ;  /* 0x000000012a087824 */ /* 0x000fca00078e0a11 */
        /* <DEDUP_REMOVED lines=15> */
.L_x_1047:
        /* <DEDUP_REMOVED lines=17> */
.L_x_1051:
        /* <DEDUP_REMOVED lines=16> */
.L_x_1050:
        /* <DEDUP_REMOVED lines=14> */
.L_x_1046:
[----:B------:R-:W-:Y:S05]  /*07b0*/  BSYNC B0 ;  /* 0x0000000000007941 */ /* 0x000fea0003800000 */
.L_x_1045:
[----:B------:R-:W2:Y:S02]  /*07c0*/  LDC R36, c[0x0][0x23c] ;  /* 0x00008f00ff247b82 */ /* 0x000ea40000000800 */
[----:B--2---:R-:W-:-:S13]  /*07d0*/  ISETP.GE.AND P0, PT, R13, R36, PT ;  /* 0x000000240d00720c */ /* 0x004fda0003f06270 */
        /* <DEDUP_REMOVED lines=10> */
[----:B------:R-:W-:Y:S01]  /*0880*/  PLOP3.LUT P0, PT, PT, PT, PT, 0x80, 0x0 ;  /* 0x000000000000781c */ /* 0x000fe20003f0f070 */
[----:B-1----:R-:W-:-:S03]  /*0890*/  IMAD.MOV.U32 R11, RZ, RZ, RZ ;  /* 0x000000ffff0b7224 */ /* 0x002fc600078e00ff */
[----:B------:R-:W-:-:S04]  /*08a0*/  LEA R2, R5, UR4, 0x2 ;  /* 0x0000000405027c11 */ /* 0x000fc8000f8e10ff */
[----:B------:R-:W-:-:S05]  /*08b0*/  LEA R3, R3, R2, 0x2 ;  /* 0x0000000203037211 */ /* 0x000fca00078e10ff */
[----:B0-----:R-:W-:Y:S01]  /*08c0*/  IMAD.WIDE R2, R3, 0x2, R6 ;  /* 0x0000000203027825 */ /* 0x001fe200078e0206 */
[----:B------:R-:W-:Y:S06]  /*08d0*/  @!P2 BRA `(.L_x_1053) ;  /* 0x000000000034a947 */ /* 0x000fec0003800000 */
[----:B------:R-:W-:Y:S02]  /*08e0*/  PLOP3.LUT P0, PT, PT, PT, PT, 0x8, 0x0 ;  /* 0x000000000000781c */ /* 0x000fe40003f0e170 */
[----:B------:R-:W-:-:S11]  /*08f0*/  IADD3 R10, R42, -0x3, RZ ;  /* 0xfffffffd2a0a7810 */ /* 0x000fd60007ffe0ff */
.L_x_1054:
        /* <DEDUP_REMOVED lines=11> */
.L_x_1053:
        /* <DEDUP_REMOVED lines=10> */
.L_x_1052:
[----:B------:R-:W3:Y:S08]  /*0a50*/  LDC R9, c[0x0][0x25c] ;  /* 0x00009700ff097b82 */ /* 0x000ef00000000800 */
[----:B------:R-:W-:Y:S01]  /*0a60*/  BAR.SYNC.DEFER_BLOCKING 0x0 ;  /* 0x0000000000007b1d */ /* 0x000fe20000010000 */
[----:B------:R-:W-:-:S07]  /*0a70*/  ISETP.GE.AND P0, PT, R40, R47, PT ;  /* 0x0000002f2800720c */ /* 0x000fce0003f06270 */
[----:B-1----:R-:W1:Y:S06]  /*0a80*/  LDC R11, c[0x0][0x264] ;  /* 0x00009900ff0b7b82 */ /* 0x002e6c0000000800 */
[----:B------:R-:W-:Y:S05]  /*0a90*/  @P0 BRA `(.L_x_1055) ;  /* 0x0000000000d40947 */ /* 0x000fea0003800000 */
[----:B--2---:R-:W2:Y:S01]  /*0aa0*/  LDC.64 R2, c[0x0][0x248] ;  /* 0x00009200ff027b82 */ /* 0x004ea20000000a00 */
[----:B------:R-:W-:-:S07]  /*0ab0*/  SHF.L.U32 R15, R0, 0x6, RZ ;  /* 0x00000006000f7819 */ /* 0x000fce00000006ff */
[----:B------:R-:W4:Y:S08]  /*0ac0*/  LDC.64 R4, c[0x0][0x220] ;  /* 0x00008800ff047b82 */ /* 0x000f300000000a00 */
[----:B0-----:R-:W0:Y:S01]  /*0ad0*/  LDC.64 R6, c[0x0][0x228] ;  /* 0x00008a00ff067b82 */ /* 0x001e220000000a00 */
[----:B--2---:R-:W-:-:S05]  /*0ae0*/  IMAD.WIDE R14, R15, 0x2, R2 ;  /* 0x000000020f0e7825 */ /* 0x004fca00078e0202 */
[----:B------:R2:W5:Y:S01]  /*0af0*/  LDG.E.U16.CONSTANT R0, desc[UR8][R14.64] ;  /* 0x000000080e007981 */ /* 0x000562000c1e9500 */
[----:B------:R-:W-:Y:S01]  /*0b00*/  SHF.R.S32.HI R10, RZ, 0x1f, R13 ;  /* 0x0000001fff0a7819 */ /* 0x000fe2000001140d */
[----:B------:R-:W-:Y:S01]  /*0b10*/  IMAD.SHL.U32 R8, R13, 0x4, RZ ;  /* 0x000000040d087824 */ /* 0x000fe200078e00ff */
[----:B------:R-:W-:Y:S01]  /*0b20*/  MOV R12, R40 ;  /* 0x00000028000c7202 */ /* 0x000fe20000000f00 */
[----:B------:R-:W-:Y:S01]  /*0b30*/  UMOV UR4, URZ ;  /* 0x0000003f00047c82 */ /* 0x000fe20008000000 */
[----:B------:R-:W-:Y:S02]  /*0b40*/  LEA.HI R10, R10, R13, RZ, 0x3 ;  /* 0x0000000d0a0a7211 */ /* 0x000fe400078f18ff */
[----:B------:R-:W-:Y:S02]  /*0b50*/  LOP3.LUT R8, R8, 0x10, RZ, 0xc0, !PT ;  /* 0x0000001008087812 */ /* 0x000fe400078ec0ff */
[----:B----4-:R-:W-:-:S07]  /*0b60*/  SHF.R.S32.HI R10, RZ, 0x3, R10 ;  /* 0x00000003ff0a7819 */ /* 0x010fce000001140a */
.L_x_1056:
[----:B-----5:R-:W-:-:S05]  /*0b70*/  IADD3 R17, R0, UR4, RZ ;  /* 0x0000000400117c10 */ /* 0x020fca000fffe0ff */
[----:B--2---:R-:W-:-:S05]  /*0b80*/  IMAD R14, R17, R36, RZ ;  /* 0x00000024110e7224 */ /* 0x004fca00078e02ff */
        /* <DEDUP_REMOVED lines=8> */
[----:B0-----:R-:W-:-:S06]  /*0c10*/  IMAD.WIDE R16, R17, 0x2, R6 ;  /* 0x0000000211107825 */ /* 0x001fcc00078e0206 */
[----:B------:R-:W3:Y:S01]  /*0c20*/  LDG.E.U16.CONSTANT R16, desc[UR8][R16.64] ;  /* 0x0000000810107981 */ /* 0x000ee2000c1e9500 */
[----:B------:R-:W-:Y:S01]  /*0c30*/  UIADD3 UR4, UR4, 0x1, URZ ;  /* 0x0000000104047890 */ /* 0x000fe2000fffe03f */
[----:B--2---:R-:W-:-:S04]  /*0c40*/  SHF.R.U32.HI R20, RZ, R8, R15 ;  /* 0x00000008ff147219 */ /* 0x004fc8000001160f */
[----:B------:R-:W-:Y:S02]  /*0c50*/  LOP3.LUT R21, R20, 0xf, RZ, 0xc0, !PT ;  /* 0x0000000f14157812 */ /* 0x000fe400078ec0ff */
[--C-:B------:R-:W-:Y:S02]  /*0c60*/  SHF.R.U32.HI R22, RZ, 0x4, R20.reuse ;  /* 0x00000004ff167819 */ /* 0x100fe40000011614 */
[--C-:B------:R-:W-:Y:S01]  /*0c70*/  SHF.R.U32.HI R14, RZ, 0x8, R20.reuse ;  /* 0x00000008ff0e7819 */ /* 0x100fe20000011614 */
[----:B------:R-:W-:Y:S01]  /*0c80*/  VIADD R21, R21, 0x1 ;  /* 0x0000000115157836 */ /* 0x000fe20000000000 */
[----:B------:R-:W-:Y:S02]  /*0c90*/  SHF.R.U32.HI R20, RZ, 0xc, R20 ;  /* 0x0000000cff147819 */ /* 0x000fe40000011614 */
[----:B------:R-:W-:Y:S01]  /*0ca0*/  LOP3.LUT R22, R22, 0xf, RZ, 0xc0, !PT ;  /* 0x0000000f16167812 */ /* 0x000fe200078ec0ff */
[----:B------:R-:W-:Y:S01]  /*0cb0*/  IMAD R21, R21, R21, RZ ;  /* 0x0000001515157224 */ /* 0x000fe200078e02ff */
[----:B------:R-:W-:-:S02]  /*0cc0*/  LOP3.LUT R14, R14, 0xf, RZ, 0xc0, !PT ;  /* 0x0000000f0e0e7812 */ /* 0x000fc400078ec0ff */
[----:B------:R-:W-:Y:S01]  /*0cd0*/  LOP3.LUT R20, R20, 0xf, RZ, 0xc0, !PT ;  /* 0x0000000f14147812 */ /* 0x000fe200078ec0ff */
[----:B------:R-:W3:Y:S01]  /*0ce0*/  I2F.F16 R27, R21 ;  /* 0x00000015001b7306 */ /* 0x000ee20000200c00 */
[----:B------:R-:W-:Y:S02]  /*0cf0*/  IADD3 R22, R22, 0x1, RZ ;  /* 0x0000000116167810 */ /* 0x000fe40007ffe0ff */
[----:B------:R-:W-:Y:S01]  /*0d00*/  IADD3 R14, R14, 0x1, RZ ;  /* 0x000000010e0e7810 */ /* 0x000fe20007ffe0ff */
[----:B------:R-:W-:Y:S01]  /*0d10*/  VIADD R20, R20, 0x1 ;  /* 0x0000000114147836 */ /* 0x000fe20000000000 */
[----:B----4-:R-:W-:Y:S01]  /*0d20*/  IADD3 R12, R19, R12, RZ ;  /* 0x0000000c130c7210 */ /* 0x010fe20007ffe0ff */
[----:B------:R-:W-:Y:S02]  /*0d30*/  IMAD R22, R22, R22, RZ ;  /* 0x0000001616167224 */ /* 0x000fe400078e02ff */
[----:B------:R-:W-:Y:S01]  /*0d40*/  IMAD R14, R14, R14, RZ ;  /* 0x0000000e0e0e7224 */ /* 0x000fe200078e02ff */
[----:B------:R-:W-:Y:S01]  /*0d50*/  ISETP.GE.AND P2, PT, R12, R47, PT ;  /* 0x0000002f0c00720c */ /* 0x000fe20003f46270 */
[----:B------:R-:W-:Y:S01]  /*0d60*/  IMAD R20, R20, R20, RZ ;  /* 0x0000001414147224 */ /* 0x000fe200078e02ff */
[----:B------:R-:W0:Y:S01]  /*0d70*/  I2F.F16 R15, R22 ;  /* 0x00000016000f7306 */ /* 0x000e220000200c00 */
[----:B---3--:R-:W-:-:S07]  /*0d80*/  HMUL2 R27, R27.H0_H0, R16.H0_H0 ;  /* 0x200000101b1b7232 */ /* 0x008fce0000000800 */
[----:B------:R-:W2:Y:S01]  /*0d90*/  I2F.F16 R25, R14 ;  /* 0x0000000e00197306 */ /* 0x000ea20000200c00 */
[----:B0-----:R-:W-:-:S07]  /*0da0*/  HMUL2 R26, R15.H0_H0, R16.H0_H0 ;  /* 0x200000100f1a7232 */ /* 0x001fce0000000800 */
[----:B------:R-:W0:Y:S01]  /*0db0*/  I2F.F16 R17, R20 ;  /* 0x0000001400117306 */ /* 0x000e220000200c00 */
[-C--:B--2---:R-:W-:Y:S02]  /*0dc0*/  HMUL2 R25, R25.H0_H0, R16.reuse.H0_H0 ;  /* 0x2000001019197232 */ /* 0x084fe40000000800 */
[----:B0-----:R-:W-:Y:S01]  /*0dd0*/  HMUL2 R24, R17.H0_H0, R16.H0_H0 ;  /* 0x2000001011187232 */ /* 0x001fe20000000800 */
[----:B------:R-:W-:Y:S06]  /*0de0*/  @!P2 BRA `(.L_x_1056) ;  /* 0xfffffffc0060a947 */ /* 0x000fec000383ffff */
.L_x_1055:
[----:B------:R-:W-:Y:S01]  /*0df0*/  ULDC UR4, c[0x0][0x258] ;  /* 0x0000960000047ab9 */ /* 0x000fe20000000800 */
[----:B------:R-:W-:Y:S01]  /*0e00*/  ULDC UR5, c[0x0][0x260] ;  /* 0x0000980000057ab9 */ /* 0x000fe20000000800 */
[C---:B------:R-:W-:Y:S01]  /*0e10*/  ISETP.GT.AND P2, PT, R40.reuse, UR4, PT ;  /* 0x0000000428007c0c */ /* 0x040fe2000bf44270 */
[----:B------:R-:W-:Y:S01]  /*0e20*/  ULDC UR6, c[0x0][0x268] ;  /* 0x00009a0000067ab9 */ /* 0x000fe20000000800 */
[C---:B------:R-:W-:Y:S01]  /*0e30*/  VIMNMX R0, R40.reuse, UR4, PT ;  /* 0x0000000428007c48 */ /* 0x040fe2000bfe0100 */
[----:B--2---:R-:W-:Y:S01]  /*0e40*/  IMAD.MOV.U32 R2, RZ, RZ, RZ ;  /* 0x000000ffff027224 */ /* 0x004fe200078e00ff */
[C---:B------:R-:W-:Y:S02]  /*0e50*/  ISETP.GT.AND P4, PT, R40.reuse, UR5, PT ;  /* 0x0000000528007c0c */ /* 0x040fe4000bf84270 */
[----:B------:R-:W-:Y:S02]  /*0e60*/  SHF.R.S32.HI R3, RZ, 0x1f, R0 ;  /* 0x0000001fff037819 */ /* 0x000fe40000011400 */
[----:B------:R-:W-:-:S02]  /*0e70*/  ISETP.GT.AND P6, PT, R40, UR6, PT ;  /* 0x0000000628007c0c */ /* 0x000fc4000bfc4270 */
[----:B------:R-:W-:Y:S01]  /*0e80*/  LEA.HI R4, R3, R0, RZ, 0x5 ;  /* 0x0000000003047211 */ /* 0x000fe200078f28ff */
[----:B------:R-:W-:Y:S01]  /*0e90*/  HFMA2.MMA R0, -RZ, RZ, 0, 0 ;  /* 0x00000000ff007435 */ /* 0x000fe200000001ff */
[C---:B---3--:R-:W-:Y:S02]  /*0ea0*/  ISETP.GT.AND P3, PT, R40.reuse, R9, PT ;  /* 0x000000092800720c */ /* 0x048fe40003f64270 */
[----:B-1----:R-:W-:Y:S01]  /*0eb0*/  ISETP.GT.AND P5, PT, R40, R11, PT ;  /* 0x0000000b2800720c */ /* 0x002fe20003fa4270 */
        /* <DEDUP_REMOVED lines=8> */
.L_x_1057:
        /* <DEDUP_REMOVED lines=8> */
.L_x_1058:
[----:B------:R-:W-:Y:S01]  /*0fc0*/  IMAD.MOV.U32 R3, RZ, RZ, RZ ;  /* 0x000000ffff037224 */ /* 0x000fe200078e00ff */
[----:B------:R-:W-:Y:S02]  /*0fd0*/  SHF.R.S32.HI R9, RZ, 0x5, R4 ;  /* 0x00000005ff097819 */ /* 0x000fe40000011404 */
[----:B------:R-:W-:Y:S01]  /*0fe0*/  MOV R5, RZ ;  /* 0x000000ff00057202 */ /* 0x000fe20000000f00 */
[----:B------:R-:W-:Y:S06]  /*0ff0*/  @!P4 BRA `(.L_x_1059) ;  /* 0x00000000001cc947 */ /* 0x000fec0003800000 */
[----:B------:R-:W1:Y:S02]  /*1000*/  LDC R5, c[0x0][0x264] ;  /* 0x00009900ff057b82 */ /* 0x000e640000000800 */
[----:B-1----:R-:W-:-:S04]  /*1010*/  VIMNMX R4, R40, R5, PT ;  /* 0x0000000528047248 */ /* 0x002fc80003fe0100 */
[----:B------:R-:W-:-:S04]  /*1020*/  IADD3 R4, R4, -UR5, RZ ;  /* 0x8000000504047c10 */ /* 0x000fc8000fffe0ff */
[----:B------:R-:W-:-:S04]  /*1030*/  SHF.R.S32.HI R5, RZ, 0x1f, R4 ;  /* 0x0000001fff057819 */ /* 0x000fc80000011404 */
[----:B------:R-:W-:-:S04]  /*1040*/  LEA.HI R5, R5, R4, RZ, 0x5 ;  /* 0x0000000405057211 */ /* 0x000fc800078f28ff */
[----:B------:R-:W-:-:S05]  /*1050*/  SHF.R.S32.HI R5, RZ, 0x5, R5 ;  /* 0x00000005ff057819 */ /* 0x000fca0000011405 */
[----:B------:R-:W-:-:S07]  /*1060*/  IMAD.SHL.U32 R5, R5, 0x4, RZ ;  /* 0x0000000405057824 */ /* 0x000fce00078e00ff */
.L_x_1059:
        /* <DEDUP_REMOVED lines=8> */
.L_x_1060:
[----:B------:R-:W-:Y:S01]  /*10f0*/  HFMA2.MMA R4, -RZ, RZ, 0, 0 ;  /* 0x00000000ff047435 */ /* 0x000fe200000001ff */
[----:B------:R-:W-:Y:S10]  /*1100*/  @!P6 BRA `(.L_x_1061) ;  /* 0x00000000001ce947 */ /* 0x000ff40003800000 */
[----:B0-----:R-:W0:Y:S02]  /*1110*/  LDC R7, c[0x0][0x26c] ;  /* 0x00009b00ff077b82 */ /* 0x001e240000000800 */
[----:B0-----:R-:W-:-:S05]  /*1120*/  VIMNMX R4, R40, R7, PT ;  /* 0x0000000728047248 */ /* 0x001fca0003fe0100 */
[----:B------:R-:W-:-:S05]  /*1130*/  VIADD R4, R4, -UR6 ;  /* 0x8000000604047c36 */ /* 0x000fca0008000000 */
[----:B------:R-:W-:-:S04]  /*1140*/  SHF.R.S32.HI R7, RZ, 0x1f, R4 ;  /* 0x0000001fff077819 */ /* 0x000fc80000011404 */
[----:B------:R-:W-:-:S04]  /*1150*/  LEA.HI R7, R7, R4, RZ, 0x5 ;  /* 0x0000000407077211 */ /* 0x000fc800078f28ff */
[----:B------:R-:W-:-:S04]  /*1160*/  SHF.R.S32.HI R7, RZ, 0x5, R7 ;  /* 0x00000005ff077819 */ /* 0x000fc80000011407 */
[----:B------:R-:W-:-:S07]  /*1170*/  SHF.L.U32 R4, R7, 0x1, RZ ;  /* 0x0000000107047819 */ /* 0x000fce00000006ff */
.L_x_1061:
[----:B------:R-:W-:Y:S01]  /*1180*/  ULDC UR4, c[0x0][0x26c] ;  /* 0x00009b0000047ab9 */ /* 0x000fe20000000800 */
[----:B------:R-:W-:Y:S02]  /*1190*/  LEA R2, R9, R2, 0x3 ;  /* 0x0000000209027211 */ /* 0x000fe400078e18ff */
[----:B------:R-:W-:Y:S02]  /*11a0*/  ISETP.GE.OR P0, PT, R40, UR4, P0 ;  /* 0x0000000428007c0c */ /* 0x000fe40008706670 */
[----:B------:R-:W-:Y:S02]  /*11b0*/  IADD3 R0, R5, R2, R0 ;  /* 0x0000000205007210 */ /* 0x000fe40007ffe000 */
[----:B------:R-:W-:Y:S02]  /*11c0*/  PRMT R11, RZ, 0x5410, RZ ;  /* 0x00005410ff0b7816 */ /* 0x000fe400000000ff */
[----:B------:R-:W-:Y:S02]  /*11d0*/  IADD3 R15, R4, R0, R3 ;  /* 0x00000000040f7210 */ /* 0x000fe40007ffe003 */
[----:B------:R-:W-:-:S02]  /*11e0*/  PRMT R10, RZ, 0x5410, RZ ;  /* 0x00005410ff0a7816 */ /* 0x000fc400000000ff */
[----:B------:R-:W-:Y:S02]  /*11f0*/  PRMT R9, RZ, 0x5410, RZ ;  /* 0x00005410ff097816 */ /* 0x000fe400000000ff */
[----:B------:R-:W-:Y:S02]  /*1200*/  PRMT R8, RZ, 0x5410, RZ ;  /* 0x00005410ff087816 */ /* 0x000fe400000000ff */
[----:B0-----:R-:W-:Y:S02]  /*1210*/  PRMT R7, RZ, 0x5410, RZ ;  /* 0x00005410ff077816 */ /* 0x001fe400000000ff */
        /* <DEDUP_REMOVED lines=9> */
[----:B------:R-:W-:Y:S02]  /*12b0*/  SHF.R.S32.HI R2, RZ, 0x1f, R0 ;  /* 0x0000001fff027819 */ /* 0x000fe40000011400 */
[----:B------:R-:W-:-:S04]  /*12c0*/  IADD3 R0, P0, R13, R0, RZ ;  /* 0x000000000d007210 */ /* 0x000fc80007f1e0ff */
[----:B------:R-:W-:Y:S02]  /*12d0*/  LEA.HI.X.SX32 R45, R13, R2, 0x1, P0 ;  /* 0x000000020d2d7211 */ /* 0x000fe400000f0eff */
[C---:B------:R-:W-:Y:S02]  /*12e0*/  LEA R44, P0, R0.reuse, UR6, 0x2 ;  /* 0x00000006002c7c11 */ /* 0x040fe4000f8010ff */
[----:B------:R-:W-:Y:S02]  /*12f0*/  SHF.R.S32.HI R13, RZ, 0x1f, R36 ;  /* 0x0000001fff0d7819 */ /* 0x000fe40000011424 */
[----:B------:R-:W-:Y:S02]  /*1300*/  LEA.HI.X R45, R0, UR7, R45, 0x2, P0 ;  /* 0x00000007002d7c11 */ /* 0x000fe400080f142d */
[----:B------:R-:W-:Y:S01]  /*1310*/  SHF.L.U64.HI R38, R36, 0x2, R13 ;  /* 0x0000000224267819 */ /* 0x000fe2000001020d */
[----:B0-----:R-:W-:-:S03]  /*1320*/  ULEA UR4, UR5, UR4, 0x18 ;  /* 0x0000000405047291 */ /* 0x001fc6000f8ec03f */
[----:B------:R-:W-:-:S09]  /*1330*/  ULDC UR5, c[0x0][0x26c] ;  /* 0x00009b0000057ab9 */ /* 0x000fd20000000800 */
.L_x_1064:
[----:B------:R-:W-:Y:S05]  /*1340*/  @!P1 BRA `(.L_x_1063) ;  /* 0x0000001000609947 */ /* 0x000fea0003800000 */
[----:B------:R-:W2:Y:S01]  /*1350*/  LDG.E.128.CONSTANT R12, desc[UR8][R44.64] ;  /* 0x000000082c0c7981 */ /* 0x000ea2000c1e9d00 */
[----:B------:R-:W-:Y:S01]  /*1360*/  IMAD.MOV.U32 R32, RZ, RZ, 0x3400 ;  /* 0x00003400ff207424 */ /* 0x000fe200078e00ff */
[----:B------:R-:W-:Y:S01]  /*1370*/  MOV R41, 0x2c00 ;  /* 0x00002c0000297802 */ /* 0x000fe20000000f00 */
[----:B------:R-:W-:Y:S01]  /*1380*/  HFMA2.MMA R46, -RZ, RZ, 0, 0.015625 ;  /* 0x00002400ff2e7435 */ /* 0x000fe200000001ff */
[----:B------:R-:W-:Y:S02]  /*1390*/  ISETP.GE.AND P0, PT, R42, 0x2, PT ;  /* 0x000000022a00780c */ /* 0x000fe40003f06270 */
[----:B------:R-:W-:Y:S02]  /*13a0*/  PRMT R27, R27, 0x5410, R26 ;  /* 0x000054101b1b7816 */ /* 0x000fe4000000001a */
[----:B------:R-:W-:Y:S02]  /*13b0*/  PRMT R25, R25, 0x5410, R24 ;  /* 0x0000541019197816 */ /* 0x000fe40000000018 */
[----:B--2---:R-:W-:-:S02]  /*13c0*/  LOP3.LUT R0, R12, 0xc000c, RZ, 0xc0, !PT ;  /* 0x000c000c0c007812 */ /* 0x004fc400078ec0ff */
[----:B------:R-:W-:Y:S02]  /*13d0*/  SHF.R.U32.HI R49, RZ, 0x8, R12 ;  /* 0x00000008ff317819 */ /* 0x000fe4000001160c */
[----:B------:R-:W-:Y:S02]  /*13e0*/  LOP3.LUT R16, R15, 0xc000c, RZ, 0xc0, !PT ;  /* 0x000c000c0f107812 */ /* 0x000fe400078ec0ff */
[----:B------:R-:W-:Y:S02]  /*13f0*/  LOP3.LUT R61, R0, 0x64006400, RZ, 0xfc, !PT ;  /* 0x64006400003d7812 */ /* 0x000fe400078efcff */
[----:B------:R-:W-:Y:S02]  /*1400*/  LOP3.LUT R23, R16, 0x64006400, RZ, 0xfc, !PT ;  /* 0x6400640010177812 */ /* 0x000fe400078efcff */
[----:B------:R-:W-:Y:S01]  /*1410*/  LOP3.LUT R0, R49, 0xc000c, RZ, 0xc0, !PT ;  /* 0x000c000c31007812 */ /* 0x000fe200078ec0ff */
[----:B------:R-:W-:Y:S01]  /*1420*/  HFMA2 R61, R61, R32.H0_H0, -258, -258 ;  /* 0xdc08dc083d3d7431 */ /* 0x000fe20000040020 */
[----:B------:R-:W-:-:S02]  /*1430*/  LOP3.LUT R2, R13, 0xc000c, RZ, 0xc0, !PT ;  /* 0x000c000c0d027812 */ /* 0x000fc400078ec0ff */
[----:B------:R-:W-:Y:S02]  /*1440*/  SHF.R.U32.HI R51, RZ, 0x8, R13 ;  /* 0x00000008ff337819 */ /* 0x000fe4000001160d */
[----:B------:R-:W-:Y:S02]  /*1450*/  LOP3.LUT R4, R14, 0xc000c, RZ, 0xc0, !PT ;  /* 0x000c000c0e047812 */ /* 0x000fe400078ec0ff */
[----:B------:R-:W-:Y:S01]  /*1460*/  LOP3.LUT R17, R0, 0x64006400, RZ, 0xfc, !PT ;  /* 0x6400640000117812 */ /* 0x000fe200078efcff */
[-C--:B------:R-:W-:Y:S01]  /*1470*/  HFMA2 R0, R23, R32.reuse.H0_H0, -258, -258 ;  /* 0xdc08dc0817007431 */ /* 0x080fe20000040020 */
[----:B------:R-:W-:Y:S02]  /*1480*/  SHF.R.U32.HI R57, RZ, 0x8, R14 ;  /* 0x00000008ff397819 */ /* 0x000fe4000001160e */
[----:B------:R-:W-:Y:S01]  /*1490*/  LOP3.LUT R19, R2, 0x64006400, RZ, 0xfc, !PT ;  /* 0x6400640002137812 */ /* 0x000fe200078efcff */
[----:B------:R-:W-:Y:S01]  /*14a0*/  HFMA2 R34, R17, R32.H0_H0, -258, -258 ;  /* 0xdc08dc0811227431 */ /* 0x000fe20000040020 */
[----:B------:R-:W-:-:S02]  /*14b0*/  LOP3.LUT R23, R14, 0x300030, RZ, 0xc0, !PT ;  /* 0x003000300e177812 */ /* 0x000fc400078ec0ff */
[----:B------:R-:W-:Y:S02]  /*14c0*/  SHF.R.U32.HI R63, RZ, 0x8, R15 ;  /* 0x00000008ff3f7819 */ /* 0x000fe4000001160f */
[----:B------:R-:W-:Y:S01]  /*14d0*/  LOP3.LUT R21, R4, 0x64006400, RZ, 0xfc, !PT ;  /* 0x6400640004157812 */ /* 0x000fe200078efcff */
[----:B------:R-:W-:Y:S01]  /*14e0*/  HFMA2 R4, R19, R32.H0_H0, -258, -258 ;  /* 0xdc08dc0813047431 */ /* 0x000fe20000040020 */
        /* <DEDUP_REMOVED lines=9> */
[-C--:B------:R-:W-:Y:S01]  /*1580*/  HFMA2 R28, R19, R32.reuse.H0_H0, -258, -258 ;  /* 0xdc08dc08131c7431 */ /* 0x080fe20000040020 */
[----:B------:R-:W-:Y:S02]  /*1590*/  LOP3.LUT R29, R18, 0x64006400, RZ, 0xfc, !PT ;  /* 0x64006400121d7812 */ /* 0x000fe400078efcff */
[----:B------:R-:W-:Y:S01]  /*15a0*/  LOP3.LUT R48, R33, 0x64006400, RZ, 0xfc, !PT ;  /* 0x6400640021307812 */ /* 0x000fe200078efcff */
[----:B------:R-:W0:Y:S01]  /*15b0*/  LDS.128 R16, [UR4] ;  /* 0x00000004ff107984 */ /* 0x000e220008000c00 */
[-C--:B------:R-:W-:Y:S01]  /*15c0*/  HFMA2 R30, R21, R32.reuse.H0_H0, -258, -258 ;  /* 0xdc08dc08151e7431 */ /* 0x080fe20000040020 */
[C---:B------:R-:W-:Y:S01]  /*15d0*/  LOP3.LUT R20, R12.reuse, 0x300030, RZ, 0xc0, !PT ;  /* 0x003000300c147812 */ /* 0x040fe200078ec0ff */
[----:B------:R-:W-:Y:S01]  /*15e0*/  HFMA2 R32, R29, R32.H0_H0, -258, -258 ;  /* 0xdc08dc081d207431 */ /* 0x000fe20000040020 */
        /* <DEDUP_REMOVED lines=47> */
[----:B------:R-:W-:Y:S01]  /*18e0*/  HFMA2 R46, R53, R46.H0_H0, -18, -18 ;  /* 0xcc80cc80352e7431 */ /* 0x000fe2000004002e */
        /* <DEDUP_REMOVED lines=8> */
[----:B------:R-:W-:Y:S01]  /*1970*/  HFMA2 R12, R61, R17, R12 ;  /* 0x000000113d0c7231 */ /* 0x000fe2000000000c */
[----:B------:R-:W-:Y:S01]  /*1980*/  LOP3.LUT R49, R49, 0x30003, RZ, 0xc0, !PT ;  /* 0x0003000331317812 */ /* 0x000fe200078ec0ff */
[-C--:B------:R-:W-:Y:S01]  /*1990*/  HFMA2.MMA R14, R55, R16.reuse, RZ ;  /* 0x00000010370e7235 */ /* 0x080fe200000000ff */
[----:B------:R-:W-:Y:S01]  /*19a0*/  LOP3.LUT R51, R51, 0x30003, RZ, 0xc0, !PT ;  /* 0x0003000333337812 */ /* 0x000fe200078ec0ff */
[----:B------:R-:W-:Y:S01]  /*19b0*/  HFMA2.MMA R13, R53, R16, RZ ;  /* 0x00000010350d7235 */ /* 0x000fe200000000ff */
[----:B------:R-:W-:Y:S01]  /*19c0*/  HADD2 R57, R57, -1026, -1026 ;  /* 0xe402e40239397430 */ /* 0x000fe20000000000 */
[----:B------:R-:W-:Y:S01]  /*19d0*/  HFMA2.MMA R12, R43, R18, R12 ;  /* 0x000000122b0c7235 */ /* 0x000fe2000000000c */
[----:B------:R-:W-:-:S02]  /*19e0*/  LOP3.LUT R59, R59, 0x64006400, RZ, 0xfc, !PT ;  /* 0x640064003b3b7812 */ /* 0x000fc400078efcff */
[----:B------:R-:W-:Y:S01]  /*19f0*/  HFMA2 R16, R57, R16, RZ.H0_H0 ;  /* 0x0000001039107231 */ /* 0x000fe200000400ff */
[----:B------:R-:W-:Y:S02]  /*1a00*/  LOP3.LUT R63, R63, 0x30003, RZ, 0xc0, !PT ;  /* 0x000300033f3f7812 */ /* 0x000fe400078ec0ff */
[-C--:B------:R-:W-:Y:S01]  /*1a10*/  HFMA2 R14, R2, R17.reuse, R14 ;  /* 0x00000011020e7231 */ /* 0x080fe2000000000e */
[----:B------:R-:W-:Y:S01]  /*1a20*/  LOP3.LUT R49, R49, 0x64006400, RZ, 0xfc, !PT ;  /* 0x6400640031317812 */ /* 0x000fe200078efcff */
[-C--:B------:R-:W-:Y:S01]  /*1a30*/  HFMA2 R13, R4, R17.reuse, R13 ;  /* 0x00000011040d7231 */ /* 0x080fe2000000000d */
[----:B------:R-:W-:Y:S01]  /*1a40*/  LOP3.LUT R51, R51, 0x64006400, RZ, 0xfc, !PT ;  /* 0x6400640033337812 */ /* 0x000fe200078efcff */
[----:B------:R-:W-:Y:S01]  /*1a50*/  HFMA2 R16, R0, R17, R16 ;  /* 0x0000001100107231 */ /* 0x000fe20000000010 */
[----:B------:R-:W-:Y:S01]  /*1a60*/  LOP3.LUT R63, R63, 0x64006400, RZ, 0xfc, !PT ;  /* 0x640064003f3f7812 */ /* 0x000fe200078efcff */
[-C--:B------:R-:W-:Y:S01]  /*1a70*/  HFMA2.MMA R14, R31, R18.reuse, R14 ;  /* 0x000000121f0e7235 */ /* 0x080fe2000000000e */
[----:B------:R-:W-:Y:S01]  /*1a80*/  HADD2 R59, R59, -1026, -1026 ;  /* 0xe402e4023b3b7430 */ /* 0x000fe20000000000 */
[----:B------:R-:W-:Y:S01]  /*1a90*/  HFMA2.MMA R13, R29, R18, R13 ;  /* 0x000000121d0d7235 */ /* 0x000fe2000000000d */
[----:B------:R-:W-:-:S02]  /*1aa0*/  HFMA2 R16, R33, R18, R16 ;  /* 0x0000001221107231 */ /* 0x000fc40000000010 */
[----:B------:R-:W-:Y:S02]  /*1ab0*/  HADD2 R49, R49, -1026, -1026 ;  /* 0xe402e40231317430 */ /* 0x000fe40000000000 */
[-C--:B------:R-:W-:Y:S01]  /*1ac0*/  HFMA2 R12, R60, R19.reuse, R12 ;  /* 0x000000133c0c7231 */ /* 0x080fe2000000000c */
[----:B------:R-:W-:Y:S01]  /*1ad0*/  HFMA2.MMA R14, R52, R19, R14 ;  /* 0x00000013340e7235 */ /* 0x000fe2000000000e */
[----:B------:R-:W-:Y:S02]  /*1ae0*/  HADD2 R51, R51, -1026, -1026 ;  /* 0xe402e40233337430 */ /* 0x000fe40000000000 */
[-C--:B------:R-:W-:Y:S02]  /*1af0*/  HFMA2 R16, R48, R19.reuse, R16 ;  /* 0x0000001330107231 */ /* 0x080fe40000000010 */
[----:B------:R-:W-:Y:S01]  /*1b00*/  HFMA2 R13, R56, R19, R13 ;  /* 0x00000013380d7231 */ /* 0x000fe2000000000d */
[-C--:B-1----:R-:W-:Y:S01]  /*1b10*/  HFMA2.MMA R12, R49, R20.reuse, R12 ;  /* 0x00000014310c7235 */ /* 0x082fe2000000000c */
[----:B------:R-:W-:Y:S01]  /*1b20*/  HADD2 R63, R63, -1026, -1026 ;  /* 0xe402e4023f3f7430 */ /* 0x000fe20000000000 */
[----:B------:R-:W-:-:S03]  /*1b30*/  HFMA2.MMA R15, R59, R20, R14 ;  /* 0x000000143b0f7235 */ /* 0x000fc6000000000e */
[-C--:B------:R-:W-:Y:S02]  /*1b40*/  HFMA2.MMA R13, R51, R20.reuse, R13 ;  /* 0x00000014330d7235 */ /* 0x080fe4000000000d */
[----:B------:R-:W-:-:S03]  /*1b50*/  HFMA2.MMA R16, R63, R20, R16 ;  /* 0x000000143f107235 */ /* 0x000fc60000000010 */
[----:B------:R-:W-:Y:S01]  /*1b60*/  HFMA2.MMA R15, R30, R21, R15 ;  /* 0x000000151e0f7235 */ /* 0x000fe2000000000f */
[----:B------:R-:W-:-:S04]  /*1b70*/  HFMA2 R12, R34, R21, R12 ;  /* 0x00000015220c7231 */ /* 0x000fc8000000000c */
[-C--:B------:R-:W-:Y:S02]  /*1b80*/  HFMA2 R13, R28, R21.reuse, R13 ;  /* 0x000000151c0d7231 */ /* 0x080fe4000000000d */
[----:B------:R-:W-:Y:S01]  /*1b90*/  HFMA2 R16, R32, R21, R16 ;  /* 0x0000001520107231 */ /* 0x000fe20000000010 */
[-C--:B------:R-:W-:Y:S02]  /*1ba0*/  HFMA2.MMA R12, R35, R22.reuse, R12 ;  /* 0x00000016230c7235 */ /* 0x080fe4000000000c */
[----:B------:R-:W-:Y:S01]  /*1bb0*/  HFMA2 R15, R39, R22, R15 ;  /* 0x00000016270f7231 */ /* 0x000fe2000000000f */
[-C--:B------:R-:W-:Y:S02]  /*1bc0*/  HFMA2.MMA R13, R37, R22.reuse, R13 ;  /* 0x00000016250d7235 */ /* 0x080fe4000000000d */
[----:B------:R-:W-:-:S03]  /*1bd0*/  HFMA2.MMA R16, R41, R22, R16 ;  /* 0x0000001629107235 */ /* 0x000fc60000000010 */
[----:B------:R-:W-:Y:S02]  /*1be0*/  HFMA2.MMA R14, R50, R23, R15 ;  /* 0x00000017320e7235 */ /* 0x000fe4000000000f */
[----:B------:R-:W-:-:S03]  /*1bf0*/  HFMA2 R12, R58, R23, R12 ;  /* 0x000000173a0c7231 */ /* 0x000fc6000000000c */
        /* <DEDUP_REMOVED lines=26> */
[----:B------:R-:W-:-:S05]  /*1da0*/  HFMA2 R17, R56, R15, R12 ;  /* 0x0000000f38117231 */ /* 0x000fca000000000c */
[-C--:B------:R-:W-:Y:S02]  /*1db0*/  HFMA2.MMA R18, R60, R15.reuse, R13 ;  /* 0x0000000f3c127235 */ /* 0x080fe4000000000d */
        /* <DEDUP_REMOVED lines=76> */
[----:B------:R-:W-:-:S03]  /*2280*/  HFMA2.MMA R12, R57, R12, RZ ;  /* 0x0000000c390c7235 */ /* 0x000fc600000000ff */
[----:B------:R-:W-:-:S03]  /*2290*/  HFMA2.MMA R55, R2, R13, R55 ;  /* 0x0000000d02377235 */ /* 0x000fc60000000037 */
[-C--:B------:R-:W-:Y:S02]  /*22a0*/  HFMA2 R61, R61, R13.reuse, R62 ;  /* 0x0000000d3d3d7231 */ /* 0x080fe4000000003e */
[-C--:B------:R-:W-:Y:S02]  /*22b0*/  HFMA2 R53, R4, R13.reuse, R53 ;  /* 0x0000000d04357231 */ /* 0x080fe40000000035 */
[----:B------:R-:W-:Y:S01]  /*22c0*/  HFMA2 R12, R0, R13, R12 ;  /* 0x0000000d000c7231 */ /* 0x000fe2000000000c */
[-C--:B------:R-:W-:Y:S01]  /*22d0*/  HFMA2.MMA R55, R31, R14.reuse, R55 ;  /* 0x0000000e1f377235 */ /* 0x080fe20000000037 */
[-C--:B------:R-:W-:Y:S01]  /*22e0*/  HFMA2 R53, R29, R14.reuse, R53 ;  /* 0x0000000e1d357231 */ /* 0x080fe20000000035 */
[----:B------:R-:W-:Y:S01]  /*22f0*/  HFMA2.MMA R61, R43, R14, R61 ;  /* 0x0000000e2b3d7235 */ /* 0x000fe2000000003d */
[----:B------:R-:W-:Y:S02]  /*2300*/  HFMA2 R12, R33, R14, R12 ;  /* 0x0000000e210c7231 */ /* 0x000fe4000000000c */
[----:B------:R-:W-:-:S02]  /*2310*/  HFMA2 R53, R56, R15, R53 ;  /* 0x0000000f38357231 */ /* 0x000fc40000000035 */
[----:B------:R-:W-:Y:S01]  /*2320*/  HFMA2 R12, R48, R15, R12 ;  /* 0x0000000f300c7231 */ /* 0x000fe2000000000c */
[-C--:B------:R-:W-:Y:S01]  /*2330*/  HFMA2.MMA R55, R52, R15.reuse, R55 ;  /* 0x0000000f34377235 */ /* 0x080fe20000000037 */
[----:B-1----:R-:W-:Y:S01]  /*2340*/  HFMA2 R14, R51, R16, R53 ;  /* 0x00000010330e7231 */ /* 0x002fe20000000035 */
[----:B------:R-:W-:-:S03]  /*2350*/  HFMA2.MMA R61, R60, R15, R61 ;  /* 0x0000000f3c3d7235 */ /* 0x000fc6000000003d */
[----:B------:R-:W-:-:S03]  /*2360*/  HFMA2 R14, R28, R17, R14 ;  /* 0x000000111c0e7231 */ /* 0x000fc6000000000e */
[-C--:B------:R-:W-:Y:S01]  /*2370*/  HFMA2.MMA R15, R59, R16.reuse, R55 ;  /* 0x000000103b0f7235 */ /* 0x080fe20000000037 */
[----:B------:R-:W-:Y:S01]  /*2380*/  HFMA2 R14, R37, R18, R14 ;  /* 0x00000012250e7231 */ /* 0x000fe2000000000e */
[----:B------:R-:W-:Y:S01]  /*2390*/  HFMA2.MMA R61, R49, R16, R61 ;  /* 0x00000010313d7235 */ /* 0x000fe2000000003d */
[----:B------:R-:W-:Y:S02]  /*23a0*/  HFMA2 R16, R63, R16, R12 ;  /* 0x000000103f107231 */ /* 0x000fe4000000000c */
        /* <DEDUP_REMOVED lines=15> */
[----:B------:R-:W-:-:S03]  /*24a0*/  PRMT R29, R29, 0x5410, R14 ;  /* 0x000054101d1d7816 */ /* 0x000fc6000000000e */
[----:B------:R-:W-:-:S03]  /*24b0*/  HFMA2 R3, R15, R25, R3 ;  /* 0x000000190f037231 */ /* 0x000fc60000000003 */
[----:B------:R-:W-:-:S11]  /*24c0*/  HFMA2.MMA R5, R29, R27, R5 ;  /* 0x0000001b1d057235 */ /* 0x000fd60000000005 */
.L_x_1063:
[----:B------:R-:W-:Y:S01]  /*24d0*/  VIADD R40, R40, 0x10 ;  /* 0x0000001028287836 */ /* 0x000fe20000000000 */
[----:B------:R-:W-:Y:S01]  /*24e0*/  LEA R44, P2, R36, R44, 0x2 ;  /* 0x0000002c242c7211 */ /* 0x000fe200078410ff */
[----:B------:R-:W-:-:S03]  /*24f0*/  UIADD3 UR4, UR4, 0x20, URZ ;  /* 0x0000002004047890 */ /* 0x000fc6000fffe03f */
[C---:B------:R-:W-:Y:S02]  /*2500*/  ISETP.GE.AND P0, PT, R40.reuse, UR5, PT ;  /* 0x0000000528007c0c */ /* 0x040fe4000bf06270 */
[----:B------:R-:W-:Y:S02]  /*2510*/  ISETP.LT.AND P3, PT, R40, R47, PT ;  /* 0x0000002f2800720c */ /* 0x000fe40003f61270 */
[----:B------:R-:W-:-:S11]  /*2520*/  IADD3.X R45, R45, R38, RZ, P2, !PT ;  /* 0x000000262d2d7210 */ /* 0x000fd600017fe4ff */
[----:B------:R-:W-:Y:S05]  /*2530*/  @!P0 BRA P3, `(.L_x_1064) ;  /* 0xffffffec00808947 */ /* 0x000fea000183ffff */
.L_x_1062:
[----:B------:R-:W-:Y:S05]  /*2540*/  @!P1 EXIT ;  /* 0x000000000000994d */ /* 0x000fea0003800000 */
[----:B------:R-:W0:Y:S01]  /*2550*/  S2R R15, SR_CTAID.X ;  /* 0x00000000000f7919 */ /* 0x000e220000002500 */
[----:B------:R-:W1:Y:S01]  /*2560*/  S2UR UR4, SR_CTAID.Y ;  /* 0x00000000000479c3 */ /* 0x000e620000002600 */
[----:B------:R-:W0:Y:S07]  /*2570*/  S2R R2, SR_TID.X ;  /* 0x0000000000027919 */ /* 0x000e2e0000002100 */
[----:B------:R-:W2:Y:S08]  /*2580*/  LDC R0, c[0x0][0x23c] ;  /* 0x00008f00ff007b82 */ /* 0x000eb00000000800 */
[----:B------:R-:W3:Y:S01]  /*2590*/  LDC.64 R12, c[0x0][0x230] ;  /* 0x00008c00ff0c7b82 */ /* 0x000ee20000000a00 */
[----:B-1----:R-:W-:Y:S01]  /*25a0*/  USHF.L.U32 UR4, UR4, 0x2, URZ ;  /* 0x0000000204047899 */ /* 0x002fe2000800063f */
[----:B0-----:R-:W-:-:S05]  /*25b0*/  LEA R15, R15, R2, 0x5 ;  /* 0x000000020f0f7211 */ /* 0x001fca00078e28ff */
[----:B------:R-:W-:-:S04]  /*25c0*/  IMAD.SHL.U32 R15, R15, 0x4, RZ ;  /* 0x000000040f0f7824 */ /* 0x000fc800078e00ff */
        /* <DEDUP_REMOVED lines=9> */
.L_x_1068:
[----:B------:R-:W0:Y:S02]  /*2660*/  LDS R16, [R14] ;  /* 0x000000000e107984 */ /* 0x000e240000000800 */
[----:B0-----:R-:W-:-:S10]  /*2670*/  HFMA2.MMA R17, R16, 1, 1, R11 ;  /* 0x3c003c0010117835 */ /* 0x001fd4000000000b */
[----:B------:R-:W0:Y:S02]  /*2680*/  ATOMS.CAST.SPIN R17, [R14], R16, R17 ;  /* 0x000000100e11738d */ /* 0x000e240001800011 */
[----:B0-----:R-:W-:-:S13]  /*2690*/  ISETP.EQ.U32.AND P0, PT, R17, 0x1, PT ;  /* 0x000000011100780c */ /* 0x001fda0003f02070 */
[----:B------:R-:W-:Y:S05]  /*26a0*/  @!P0 BRA `(.L_x_1068) ;  /* 0xfffffffc00ec8947 */ /* 0x000fea000383ffff */
[----:B------:R-:W-:Y:S05]  /*26b0*/  BRA `(.L_x_1066) ;  /* 0x00000000000c7947 */ /* 0x000fea0003800000 */
.L_x_1067:
[----:B------:R-:W2:Y:S02]  /*26c0*/  LD.E R2, desc[UR8][R12.64] ;  /* 0x000000080c027980 */ /* 0x000ea4000c101900 */
[----:B--2---:R-:W-:-:S05]  /*26d0*/  IADD3 R11, R11, R2, RZ ;  /* 0x000000020b0b7210 */ /* 0x004fca0007ffe0ff */
[----:B------:R0:W-:Y:S02]  /*26e0*/  ST.E desc[UR8][R12.64], R11 ;  /* 0x0000000b0c007985 */ /* 0x0001e4000c101908 */
.L_x_1066:
[----:B------:R-:W-:Y:S05]  /*26f0*/  BSYNC B0 ;  /* 0x0000000000007941 */ /* 0x000fea0003800000 */
.L_x_1065:
[----:B------:R1:W-:Y:S01]  /*2700*/  ATOM.E.ADD.F16x2.RN.STRONG.GPU P0, RZ, desc[UR8][R12.64+0x4], R10 ;  /* 0x0000040a0cff79a2 */ /* 0x0003e2000810e1c8 */
[----:B------:R-:W-:Y:S04]  /*2710*/  BSSY B0, `(.L_x_1069) ;  /* 0x0000010000007945 */ /* 0x000fe80003800000 */
[----:B-1----:R-:W-:Y:S05]  /*2720*/  @P0 BRA `(.L_x_1070) ;  /* 0x0000000000380947 */ /* 0x002fea0003800000 */
[----:B------:R-:W1:Y:S02]  /*2730*/  QSPC.E.S P0, RZ, [R12+0x4] ;  /* 0x000004000cff73aa */ /* 0x000e640000000500 */
[----:B-1----:R-:W-:Y:S05]  /*2740*/  @!P0 BRA `(.L_x_1071) ;  /* 0x0000000000248947 */ /* 0x002fea0003800000 */
[----:B------:R-:W-:-:S05]  /*2750*/  IMAD.MOV.U32 R14, RZ, RZ, R12 ;  /* 0x000000ffff0e7224 */ /* 0x000fca00078e000c */
[----:B------:R-:W-:Y:S02]  /*2760*/  MOV R14, R14 ;  /* 0x0000000e000e7202 */ /* 0x000fe40000000f00 */
[----:B------:R-:W-:-:S07]  /*2770*/  MOV R15, R10 ;  /* 0x0000000a000f7202 */ /* 0x000fce0000000f00 */
.L_x_1072:
[----:B------:R-:W0:Y:S02]  /*2780*/  LDS R10, [R14+0x4] ;  /* 0x000004000e0a7984 */ /* 0x000e240000000800 */
[----:B0-----:R-:W-:-:S06]  /*2790*/  HADD2 R11, R10, R15 ;  /* 0x0000000f0a0b7230 */ /* 0x001fcc0000000000 */
[----:B------:R-:W0:Y:S02]  /*27a0*/  ATOMS.CAST.SPIN R11, [R14+0x4], R10, R11 ;  /* 0x0000040a0e0b738d */ /* 0x000e24000180000b */
[----:B0-----:R-:W-:-:S13]  /*27b0*/  ISETP.EQ.U32.AND P0, PT, R11, 0x1, PT ;  /* 0x000000010b00780c */ /* 0x001fda0003f02070 */
[----:B------:R-:W-:Y:S05]  /*27c0*/  @!P0 BRA `(.L_x_1072) ;  /* 0xfffffffc00ec8947 */ /* 0x000fea000383ffff */
[----:B------:R-:W-:Y:S05]  /*27d0*/  BRA `(.L_x_1070) ;  /* 0x00000000000c7947 */ /* 0x000fea0003800000 */
.L_x_1071:
[----:B------:R-:W0:Y:S02]  /*27e0*/  LD.E R2, desc[UR8][R12.64+0x4] ;  /* 0x000004080c027980 */ /* 0x000e24000c101900 */
[----:B0-----:R-:W-:-:S05]  /*27f0*/  IADD3 R11, R10, R2, RZ ;  /* 0x000000020a0b7210 */ /* 0x001fca0007ffe0ff */
[----:B------:R1:W-:Y:S02]  /*2800*/  ST.E desc[UR8][R12.64+0x4], R11 ;  /* 0x0000040b0c007985 */ /* 0x0003e4000c101908 */
.L_x_1070:
[----:B------:R-:W-:Y:S05]  /*2810*/  BSYNC B0 ;  /* 0x0000000000007941 */ /* 0x000fea0003800000 */
.L_x_1069:
        /* <DEDUP_REMOVED lines=8> */
[----:B------:R-:W-:-:S05]  /*28a0*/  IMAD.MOV.U32 R10, RZ, RZ, R12 ;  /* 0x000000ffff0a7224 */ /* 0x000fca00078e000c */
[----:B------:R-:W-:-:S07]  /*28b0*/  MOV R10, R10 ;  /* 0x0000000a000a7202 */ /* 0x000fce0000000f00 */
.L_x_1076:
[----:B------:R-:W0:Y:S02]  /*28c0*/  LDS R14, [R10] ;  /* 0x000000000a0e7984 */ /* 0x000e240000000800 */
[----:B0-----:R-:W-:-:S10]  /*28d0*/  HFMA2.MMA R15, R14, 1, 1, R9 ;  /* 0x3c003c000e0f7835 */ /* 0x001fd40000000009 */
[----:B------:R-:W0:Y:S02]  /*28e0*/  ATOMS.CAST.SPIN R15, [R10], R14, R15 ;  /* 0x0000000e0a0f738d */ /* 0x000e24000180000f */
[----:B0-----:R-:W-:-:S13]  /*28f0*/  ISETP.EQ.U32.AND P0, PT, R15, 0x1, PT ;  /* 0x000000010f00780c */ /* 0x001fda0003f02070 */
[----:B------:R-:W-:Y:S05]  /*2900*/  @!P0 BRA `(.L_x_1076) ;  /* 0xfffffffc00ec8947 */ /* 0x000fea000383ffff */
[----:B------:R-:W-:Y:S05]  /*2910*/  BRA `(.L_x_1074) ;  /* 0x00000000000c7947 */ /* 0x000fea0003800000 */
.L_x_1075:
[----:B------:R-:W2:Y:S02]  /*2920*/  LD.E R2, desc[UR8][R12.64] ;  /* 0x000000080c027980 */ /* 0x000ea4000c101900 */
[----:B--2---:R-:W-:-:S05]  /*2930*/  IADD3 R9, R9, R2, RZ ;  /* 0x0000000209097210 */ /* 0x004fca0007ffe0ff */
[----:B------:R0:W-:Y:S02]  /*2940*/  ST.E desc[UR8][R12.64], R9 ;  /* 0x000000090c007985 */ /* 0x0001e4000c101908 */
.L_x_1074:
[----:B------:R-:W-:Y:S05]  /*2950*/  BSYNC B0 ;  /* 0x0000000000007941 */ /* 0x000fea0003800000 */
.L_x_1073:
[----:B------:R1:W-:Y:S01]  /*2960*/  ATOM.E.ADD.F16x2.RN.STRONG.GPU P0, RZ, desc[UR8][R12.64+0x4], R8 ;  /* 0x000004080cff79a2 */ /* 0x0003e2000810e1c8 */
[----:B------:R-:W-:Y:S04]  /*2970*/  BSSY B0, `(.L_x_1077) ;  /* 0x0000010000007945 */ /* 0x000fe80003800000 */
[----:B-1----:R-:W-:Y:S05]  /*2980*/  @P0 BRA `(.L_x_1078) ;  /* 0x0000000000380947 */ /* 0x002fea0003800000 */
[----:B------:R-:W1:Y:S02]  /*2990*/  QSPC.E.S P0, RZ, [R12+0x4] ;  /* 0x000004000cff73aa */ /* 0x000e640000000500 */
[----:B-1----:R-:W-:Y:S05]  /*29a0*/  @!P0 BRA `(.L_x_1079) ;  /* 0x0000000000248947 */ /* 0x002fea0003800000 */
[----:B------:R-:W-:-:S04]  /*29b0*/  MOV R10, R12 ;  /* 0x0000000c000a7202 */ /* 0x000fc80000000f00 */
[----:B------:R-:W-:Y:S01]  /*29c0*/  MOV R10, R10 ;  /* 0x0000000a000a7202 */ /* 0x000fe20000000f00 */
[----:B------:R-:W-:-:S07]  /*29d0*/  IMAD.MOV.U32 R11, RZ, RZ, R8 ;  /* 0x000000ffff0b7224 */ /* 0x000fce00078e0008 */
.L_x_1080:
[----:B------:R-:W0:Y:S02]  /*29e0*/  LDS R8, [R10+0x4] ;  /* 0x000004000a087984 */ /* 0x000e240000000800 */
[----:B0-----:R-:W-:-:S06]  /*29f0*/  HADD2 R9, R8, R11 ;  /* 0x0000000b08097230 */ /* 0x001fcc0000000000 */
[----:B------:R-:W0:Y:S02]  /*2a00*/  ATOMS.CAST.SPIN R9, [R10+0x4], R8, R9 ;  /* 0x000004080a09738d */ /* 0x000e240001800009 */
[----:B0-----:R-:W-:-:S13]  /*2a10*/  ISETP.EQ.U32.AND P0, PT, R9, 0x1, PT ;  /* 0x000000010900780c */ /* 0x001fda0003f02070 */
[----:B------:R-:W-:Y:S05]  /*2a20*/  @!P0 BRA `(.L_x_1080) ;  /* 0xfffffffc00ec8947 */ /* 0x000fea000383ffff */
[----:B------:R-:W-:Y:S05]  /*2a30*/  BRA `(.L_x_1078) ;  /* 0x00000000000c7947 */ /* 0x000fea0003800000 */
.L_x_1079:
[----:B------:R-:W0:Y:S02]  /*2a40*/  LD.E R2, desc[UR8][R12.64+0x4] ;  /* 0x000004080c027980 */ /* 0x000e24000c101900 */
[----:B0-----:R-:W-:-:S05]  /*2a50*/  IADD3 R9, R8, R2, RZ ;  /* 0x0000000208097210 */ /* 0x001fca0007ffe0ff */
[----:B------:R1:W-:Y:S02]  /*2a60*/  ST.E desc[UR8][R12.64+0x4], R9 ;  /* 0x000004090c007985 */ /* 0x0003e4000c101908 */
.L_x_1078:
[----:B------:R-:W-:Y:S05]  /*2a70*/  BSYNC B0 ;  /* 0x0000000000007941 */ /* 0x000fea0003800000 */
.L_x_1077:
        /* <DEDUP_REMOVED lines=10> */
.L_x_1084:
[----:B------:R-:W0:Y:S02]  /*2b20*/  LDS R10, [R8] ;  /* 0x00000000080a7984 */ /* 0x000e240000000800 */
[----:B0-----:R-:W-:-:S10]  /*2b30*/  HFMA2.MMA R11, R10, 1, 1, R7 ;  /* 0x3c003c000a0b7835 */ /* 0x001fd40000000007 */
[----:B------:R-:W0:Y:S02]  /*2b40*/  ATOMS.CAST.SPIN R11, [R8], R10, R11 ;  /* 0x0000000a080b738d */ /* 0x000e24000180000b */
[----:B0-----:R-:W-:-:S13]  /*2b50*/  ISETP.EQ.U32.AND P0, PT, R11, 0x1, PT ;  /* 0x000000010b00780c */ /* 0x001fda0003f02070 */
[----:B------:R-:W-:Y:S05]  /*2b60*/  @!P0 BRA `(.L_x_1084) ;  /* 0xfffffffc00ec8947 */ /* 0x000fea000383ffff */
[----:B------:R-:W-:Y:S05]  /*2b70*/  BRA `(.L_x_1082) ;  /* 0x00000000000c7947 */ /* 0x000fea0003800000 */
.L_x_1083:
[----:B------:R-:W2:Y:S02]  /*2b80*/  LD.E R2, desc[UR8][R12.64] ;  /* 0x000000080c027980 */ /* 0x000ea4000c101900 */
[----:B--2---:R-:W-:-:S05]  /*2b90*/  IMAD.IADD R7, R7, 0x1, R2 ;  /* 0x0000000107077824 */ /* 0x004fca00078e0202 */
[----:B------:R0:W-:Y:S02]  /*2ba0*/  ST.E desc[UR8][R12.64], R7 ;  /* 0x000000070c007985 */ /* 0x0001e4000c101908 */
.L_x_1082:
[----:B------:R-:W-:Y:S05]  /*2bb0*/  BSYNC B0 ;  /* 0x0000000000007941 */ /* 0x000fea0003800000 */
.L_x_1081:
[----:B------:R1:W-:Y:S01]  /*2bc0*/  ATOM.E.ADD.F16x2.RN.STRONG.GPU P0, RZ, desc[UR8][R12.64+0x4], R6 ;  /* 0x000004060cff79a2 */ /* 0x0003e2000810e1c8 */
[----:B------:R-:W-:Y:S04]  /*2bd0*/  BSSY B0, `(.L_x_1085) ;  /* 0x0000010000007945 */ /* 0x000fe80003800000 */
[----:B-1----:R-:W-:Y:S05]  /*2be0*/  @P0 BRA `(.L_x_1086) ;  /* 0x0000000000380947 */ /* 0x002fea0003800000 */
[----:B------:R-:W1:Y:S02]  /*2bf0*/  QSPC.E.S P0, RZ, [R12+0x4] ;  /* 0x000004000cff73aa */ /* 0x000e640000000500 */
[----:B-1----:R-:W-:Y:S05]  /*2c00*/  @!P0 BRA `(.L_x_1087) ;  /* 0x0000000000248947 */ /* 0x002fea0003800000 */
[----:B------:R-:W-:-:S04]  /*2c10*/  MOV R8, R12 ;  /* 0x0000000c00087202 */ /* 0x000fc80000000f00 */
[----:B------:R-:W-:Y:S02]  /*2c20*/  MOV R8, R8 ;  /* 0x0000000800087202 */ /* 0x000fe40000000f00 */
[----:B------:R-:W-:-:S07]  /*2c30*/  MOV R9, R6 ;  /* 0x0000000600097202 */ /* 0x000fce0000000f00 */
.L_x_1088:
[----:B------:R-:W0:Y:S02]  /*2c40*/  LDS R6, [R8+0x4] ;  /* 0x0000040008067984 */ /* 0x000e240000000800 */
[----:B0-----:R-:W-:-:S06]  /*2c50*/  HADD2 R7, R6, R9 ;  /* 0x0000000906077230 */ /* 0x001fcc0000000000 */
[----:B------:R-:W0:Y:S02]  /*2c60*/  ATOMS.CAST.SPIN R7, [R8+0x4], R6, R7 ;  /* 0x000004060807738d */ /* 0x000e240001800007 */
[----:B0-----:R-:W-:-:S13]  /*2c70*/  ISETP.EQ.U32.AND P0, PT, R7, 0x1, PT ;  /* 0x000000010700780c */ /* 0x001fda0003f02070 */
[----:B------:R-:W-:Y:S05]  /*2c80*/  @!P0 BRA `(.L_x_1088) ;  /* 0xfffffffc00ec8947 */ /* 0x000fea000383ffff */
[----:B------:R-:W-:Y:S05]  /*2c90*/  BRA `(.L_x_1086) ;  /* 0x00000000000c7947 */ /* 0x000fea0003800000 */
.L_x_1087:
[----:B------:R-:W0:Y:S02]  /*2ca0*/  LD.E R2, desc[UR8][R12.64+0x4] ;  /* 0x000004080c027980 */ /* 0x000e24000c101900 */
[----:B0-----:R-:W-:-:S05]  /*2cb0*/  IMAD.IADD R7, R6, 0x1, R2 ;  /* 0x0000000106077824 */ /* 0x001fca00078e0202 */
[----:B------:R1:W-:Y:S02]  /*2cc0*/  ST.E desc[UR8][R12.64+0x4], R7 ;  /* 0x000004070c007985 */ /* 0x0003e4000c101908 */
.L_x_1086:
[----:B------:R-:W-:Y:S05]  /*2cd0*/  BSYNC B0 ;  /* 0x0000000000007941 */ /* 0x000fea0003800000 */
.L_x_1085:
        /* <DEDUP_REMOVED lines=9> */
[----:B------:R-:W-:Y:S02]  /*2d70*/  MOV R6, R6 ;  /* 0x0000000600067202 */ /* 0x000fe40000000f00 */
[----:B------:R-:W-:-:S07]  /*2d80*/  MOV R7, R5 ;  /* 0x0000000500077202 */ /* 0x000fce0000000f00 */
.L_x_1092:
[----:B------:R-:W0:Y:S02]  /*2d90*/  LDS R4, [R6] ;  /* 0x0000000006047984 */ /* 0x000e240000000800 */
[----:B0-----:R-:W-:-:S10]  /*2da0*/  HFMA2.MMA R5, R4, 1, 1, R7 ;  /* 0x3c003c0004057835 */ /* 0x001fd40000000007 */
[----:B------:R-:W0:Y:S02]  /*2db0*/  ATOMS.CAST.SPIN R5, [R6], R4, R5 ;  /* 0x000000040605738d */ /* 0x000e240001800005 */
[----:B0-----:R-:W-:-:S13]  /*2dc0*/  ISETP.EQ.U32.AND P0, PT, R5, 0x1, PT ;  /* 0x000000010500780c */ /* 0x001fda0003f02070 */
[----:B------:R-:W-:Y:S05]  /*2dd0*/  @!P0 BRA `(.L_x_1092) ;  /* 0xfffffffc00ec8947 */ /* 0x000fea000383ffff */
[----:B------:R-:W-:Y:S05]  /*2de0*/  BRA `(.L_x_1090) ;  /* 0x00000000000c7947 */ /* 0x000fea0003800000 */
.L_x_1091:
[----:B------:R-:W2:Y:S02]  /*2df0*/  LD.E R0, desc[UR8][R12.64] ;  /* 0x000000080c007980 */ /* 0x000ea4000c101900 */
[----:B--2---:R-:W-:-:S05]  /*2e00*/  IMAD.IADD R5, R5, 0x1, R0 ;  /* 0x0000000105057824 */ /* 0x004fca00078e0200 */
[----:B------:R0:W-:Y:S02]  /*2e10*/  ST.E desc[UR8][R12.64], R5 ;  /* 0x000000050c007985 */ /* 0x0001e4000c101908 */
.L_x_1090:
[----:B------:R-:W-:Y:S05]  /*2e20*/  BSYNC B0 ;  /* 0x0000000000007941 */ /* 0x000fea0003800000 */
.L_x_1089:
[----:B------:R1:W-:Y:S02]  /*2e30*/  ATOM.E.ADD.F16x2.RN.STRONG.GPU P0, RZ, desc[UR8][R12.64+0x4], R3 ;  /* 0x000004030cff79a2 */ /* 0x0003e4000810e1c8 */
[----:B-1----:R-:W-:Y:S05]  /*2e40*/  @P0 EXIT ;  /* 0x000000000000094d */ /* 0x002fea0003800000 */
[----:B------:R-:W1:Y:S02]  /*2e50*/  QSPC.E.S P0, RZ, [R12+0x4] ;  /* 0x000004000cff73aa */ /* 0x000e640000000500 */
[----:B-1----:R-:W-:Y:S05]  /*2e60*/  @!P0 BRA `(.L_x_1093) ;  /* 0x0000000000208947 */ /* 0x002fea0003800000 */
[----:B0-----:R-:W-:Y:S02]  /*2e70*/  MOV R12, R12 ;  /* 0x0000000c000c7202 */ /* 0x001fe40000000f00 */
[----:B------:R-:W-:-:S07]  /*2e80*/  MOV R5, R3 ;  /* 0x0000000300057202 */ /* 0x000fce0000000f00 */
.L_x_1094:
[----:B------:R-:W0:Y:S02]  /*2e90*/  LDS R2, [R12+0x4] ;  /* 0x000004000c027984 */ /* 0x000e240000000800 */
[----:B0-----:R-:W-:-:S06]  /*2ea0*/  HADD2 R3, R2, R5 ;  /* 0x0000000502037230 */ /* 0x001fcc0000000000 */
[----:B------:R-:W0:Y:S02]  /*2eb0*/  ATOMS.CAST.SPIN R3, [R12+0x4], R2, R3 ;  /* 0x000004020c03738d */ /* 0x000e240001800003 */
[----:B0-----:R-:W-:-:S13]  /*2ec0*/  ISETP.EQ.U32.AND P0, PT, R3, 0x1, PT ;  /* 0x000000010300780c */ /* 0x001fda0003f02070 */
[----:B------:R-:W-:Y:S05]  /*2ed0*/  @!P0 BRA `(.L_x_1094) ;  /* 0xfffffffc00ec8947 */ /* 0x000fea000383ffff */
[----:B------:R-:W-:Y:S05]  /*2ee0*/  EXIT ;  /* 0x000000000000794d */ /* 0x000fea0003800000 */
.L_x_1093:
[----:B------:R-:W2:Y:S02]  /*2ef0*/  LD.E R0, desc[UR8][R12.64+0x4] ;  /* 0x000004080c007980 */ /* 0x000ea4000c101900 */
[----:B--2---:R-:W-:-:S05]  /*2f00*/  IADD3 R3, R3, R0, RZ ;  /* 0x0000000003037210 */ /* 0x004fca0007ffe0ff */
[----:B------:R-:W-:Y:S01]  /*2f10*/  ST.E desc[UR8][R12.64+0x4], R3 ;  /* 0x000004030c007985 */ /* 0x000fe2000c101908 */
[----:B------:R-:W-:Y:S05]  /*2f20*/  EXIT ;  /* 0x000000000000794d */ /* 0x000fea0003800000 */
.L_x_1095:
        /* <DEDUP_REMOVED lines=13> */
.L_x_3228:


//--------------------- .text._Z23gemm_half_q_half_kernelILi3ELi32ELb0ELb0ELi64EEvPK6__halfPKjS4_S2_PS0_iiiiPKtS7_iiiiiibS2_i --------------------------
	.section	.text._Z23gemm_half_q_half_kernelILi3ELi32ELb0ELb0ELi64EEvPK6__halfPKjS4_S2_PS0_iiiiPKtS7_iiiiiibS2_i,"ax",@progbits
	.align	128
        .global         _Z23gemm_half_q_half_kernelILi3ELi32ELb0ELb0ELi64EEvPK6__halfPKjS4_S2_PS0_iiiiPKtS7_iiiiiibS2_i
        .type           _Z23gemm_half_q_half_kernelILi3ELi32ELb0ELb0ELi64EEvPK6__halfPKjS4_S2_PS0_iiiiPKtS7_iiiiiibS2_i,@function
        .size           _Z23gemm_half_q_half_kernelILi3ELi32ELb0ELb0ELi64EEvPK6__halfPKjS4_S2_PS0_iiiiPKtS7_iiiiiibS2_i,(.L_x_3229 - _Z23gemm_half_q_half_kernelILi3ELi32ELb0ELb0ELi64EEvPK6__halfPKjS4_S2_PS0_iiiiPKtS7_iiiiiibS2_i)
        .other          _Z23gemm_half_q_half_kernelILi3ELi32ELb0ELb0ELi64EEvPK6__halfPKjS4_S2_PS0_iiiiPKtS7_iiiiiibS2_i,@"STO_CUDA_ENTRY STV_DEFAULT"
_Z23gemm_half_q_half_kernelILi3ELi32ELb0ELb0ELi64EEvPK6__halfPKjS4_S2_PS0_iiiiPKtS7_iiiiiibS2_i:
.text._Z23gemm_half_q_half_kernelILi3ELi32ELb0ELb0ELi64EEvPK6__halfPKjS4_S2_PS0_iiiiPKtS7_iiiiiibS2_i:
        /* <DEDUP_REMOVED lines=8> */
[----:B------:R-:W3:Y:S01]  /*0080*/  LDC R21, c[0x0][0x240] ;  /* 0x00009000ff157b82 */ /* 0x000ee20000000800 */
[----:B------:R-:W4:Y:S01]  /*0090*/  S2R R8, SR_CTAID.X ;  /* 0x0000000000087919 */ /* 0x000f220000002500 */
[----:B-1----:R-:W-:-:S02]  /*00a0*/  IMAD.SHL.U32 R2, R0, 0x40, RZ ;  /* 0x0000004000027824 */ /* 0x002fc400078e00ff */
[----:B--2---:R-:W-:-:S03]  /*00b0*/  IMAD R9, R6, -0x3, R9 ;  /* 0xfffffffd06097824 */ /* 0x004fc600078e0209 */
[C---:B---3--:R-:W-:Y:S02]  /*00c0*/  VIADDMNMX R3, R2.reuse, 0x40, R21, PT ;  /* 0x0000004002037846 */ /* 0x048fe40003800115 */
[----:B0-----:R-:W-:Y:S02]  /*00d0*/  IADD3 R10, R2, R7, RZ ;  /* 0x00000007020a7210 */ /* 0x001fe40007ffe0ff */
[C---:B------:R-:W-:Y:S01]  /*00e0*/  ISETP.GE.AND P1, PT, R9.reuse, 0x1, PT ;  /* 0x000000010900780c */ /* 0x040fe20003f26270 */
[----:B----4-:R-:W-:Y:S01]  /*00f0*/  IMAD.SHL.U32 R8, R8, 0x100, RZ ;  /* 0x0000010008087824 */ /* 0x010fe200078e00ff */
[----:B------:R-:W-:Y:S02]  /*0100*/  VIMNMX R4, R9, 0x3, PT ;  /* 0x0000000309047848 */ /* 0x000fe40003fe0100 */
[----:B------:R-:W-:Y:S02]  /*0110*/  ISETP.GE.OR P0, PT, R10, R3, !P1 ;  /* 0x000000030a00720c */ /* 0x000fe40004f06670 */
[----:B------:R-:W-:-:S11]  /*0120*/  LEA R12, R7, R8, 0x2 ;  /* 0x00000008070c7211 */ /* 0x000fd600078e10ff */
        /* <DEDUP_REMOVED lines=14> */
[----:B------:R-:W-:Y:S02]  /*0210*/  IMAD.MOV.U32 R13, RZ, RZ, RZ ;  /* 0x000000ffff0d7224 */ /* 0x000fe400078e00ff */
[----:B------:R-:W-:Y:S01]  /*0220*/  IMAD R5, R5, 0x3, RZ ;  /* 0x0000000305057824 */ /* 0x000fe200078e02ff */
[----:B0-----:R-:W-:-:S04]  /*0230*/  ULEA UR4, UR5, UR4, 0x18 ;  /* 0x0000000405047291 */ /* 0x001fc8000f8ec03f */
        /* <DEDUP_REMOVED lines=9> */
.L_x_1100:
        /* <DEDUP_REMOVED lines=16> */
.L_x_1099:
[----:B------:R-:W-:-:S05]  /*03d0*/  IMAD.IADD R14, R4, 0x1, -R13 ;  /* 0x00000001040e7824 */ /* 0x000fca00078e0a0d */
        /* <DEDUP_REMOVED lines=15> */
.L_x_1098:
[----:B------:R-:W0:Y:S01]  /*04d0*/  S2UR UR5, SR_CgaCtaId ;  /* 0x00000000000579c3 */ /* 0x000e220000008800 */
[----:B------:R-:W-:Y:S01]  /*04e0*/  IMAD R11, R6, R21, RZ ;  /* 0x00000015060b7224 */ /* 0x000fe200078e02ff */
[----:B------:R-:W-:Y:S01]  /*04f0*/  ISETP.GT.AND P2, PT, R4, 0x3, PT ;  /* 0x000000030400780c */ /* 0x000fe20003f44270 */
[----:B------:R-:W-:Y:S01]  /*0500*/  UMOV UR4, 0x400 ;  /* 0x0000040000047882 */ /* 0x000fe20000000000 */
[----:B------:R-:W-:Y:S01]  /*0510*/  ULDC.64 UR8, c[0x0][0x210] ;  /* 0x0000840000087ab9 */ /* 0x000fe20000000a00 */
[----:B------:R-:W-:Y:S01]  /*0520*/  IMAD R14, R11, 0x3, RZ ;  /* 0x000000030b0e7824 */ /* 0x000fe200078e02ff */
        /* <DEDUP_REMOVED lines=11> */
.L_x_1102:
        /* <DEDUP_REMOVED lines=16> */
.L_x_1101:
[----:B------:R-:W-:-:S04]  /*06e0*/  IADD3 R14, R4, -R13, RZ ;  /* 0x8000000d040e7210 */ /* 0x000fc80007ffe0ff */
[----:B------:R-:W-:-:S13]  /*06f0*/  ISETP.GT.AND P2, PT, R14, 0x1, PT ;  /* 0x000000010e00780c */ /* 0x000fda0003f44270 */
[----:B------:R-:W-:Y:S01]  /*0700*/  @P2 VIADD R13, R13, 0x2 ;  /* 0x000000020d0d2836 */ /* 0x000fe20000000000 */
[----:B------:R-:W-:Y:S01]  /*0710*/  @P2 PLOP3.LUT P0, PT, PT, PT, PT, 0x8, 0x0 ;  /* 0x000000000000281c */ /* 0x000fe20003f0e170 */
[----:B------:R-:W-:Y:S01]  /*0720*/  @P2 IMAD.WIDE R14, R21, 0x2, R10 ;  /* 0x00000002150e2825 */ /* 0x000fe200078e020a */
        /* <DEDUP_REMOVED lines=9> */
.L_x_1097:
[----:B------:R-:W-:Y:S05]  /*07c0*/  BSYNC B0 ;  /* 0x0000000000007941 */ /* 0x000fea0003800000 */
.L_x_1096:
[----:B01----:R-:W0:Y:S02]  /*07d0*/  LDC R5, c[0x0][0x23c] ;  /* 0x00008f00ff057b82 */ /* 0x003e240000000800 */
[----:B0-----:R-:W-:-:S13]  /*07e0*/  ISETP.GE.AND P0, PT, R12, R5, PT ;  /* 0x000000050c00720c */ /* 0x001fda0003f06270 */
        /* <DEDUP_REMOVED lines=11> */
[----:B------:R-:W-:Y:S02]  /*08a0*/  PLOP3.LUT P0, PT, PT, PT, PT, 0x80, 0x0 ;  /* 0x000000000000781c */ /* 0x000fe40003f0f070 */
[----:B------:R-:W-:-:S04]  /*08b0*/  IMAD R8, R9, 0x3, R8 ;  /* 0x0000000309087824 */ /* 0x000fc800078e0208 */
[----:B------:R-:W-:-:S04]  /*08c0*/  IMAD R7, R7, 0x4, R8 ;  /* 0x0000000407077824 */ /* 0x000fc800078e0208 */
[----:B0-----:R-:W-:Y:S01]  /*08d0*/  IMAD.WIDE R6, R7, 0x2, R10 ;  /* 0x0000000207067825 */ /* 0x001fe200078e020a */
[----:B------:R-:W-:Y:S06]  /*08e0*/  @!P2 BRA `(.L_x_1104) ;  /* 0x000000000034a947 */ /* 0x000fec0003800000 */
[----:B------:R-:W-:Y:S01]  /*08f0*/  PLOP3.LUT P0, PT, PT, PT, PT, 0x8, 0x0 ;  /* 0x000000000000781c */ /* 0x000fe20003f0e170 */
[----:B------:R-:W-:-:S12]  /*0900*/  VIADD R16, R4, 0xfffffffd ;  /* 0xfffffffd04107836 */ /* 0x000fd80000000000 */
.L_x_1105:
        /* <DEDUP_REMOVED lines=11> */
.L_x_1104:
[----:B-1----:R-:W-:-:S05]  /*09c0*/  IMAD.IADD R8, R4, 0x1, -R13 ;  /* 0x0000000104087824 */ /* 0x002fca00078e0a0d */
        /* <DEDUP_REMOVED lines=9> */
.L_x_1103:
        /* <DEDUP_REMOVED lines=18> */
.L_x_1107:
        /* <DEDUP_REMOVED lines=42> */
.L_x_1106:
[----:B------:R-:W-:Y:S01]  /*0e20*/  ULDC UR4, c[0x0][0x258] ;  /* 0x0000960000047ab9 */ /* 0x000fe20000000800 */
[----:B------:R-:W-:Y:S01]  /*0e30*/  ULDC UR5, c[0x0][0x260] ;  /* 0x0000980000057ab9 */ /* 0x000fe20000000800 */
[C---:B------:R-:W-:Y:S01]  /*0e40*/  ISETP.GT.AND P2, PT, R2.reuse, UR4, PT ;  /* 0x0000000402007c0c */ /* 0x040fe2000bf44270 */
[----:B------:R-:W-:Y:S01]  /*0e50*/  ULDC UR8, c[0x0][0x268] ;  /* 0x00009a0000087ab9 */ /* 0x000fe20000000800 */
[C---:B------:R-:W-:Y:S01]  /*0e60*/  VIMNMX R0, R2.reuse, UR4, PT ;  /* 0x0000000402007c48 */ /* 0x040fe2000bfe0100 */
[----:B------:R-:W-:Y:S01]  /*0e70*/  HFMA2.MMA R6, -RZ, RZ, 0, 0 ;  /* 0x00000000ff067435 */ /* 0x000fe200000001ff */
[----:B------:R-:W-:Y:S02]  /*0e80*/  ISETP.GT.AND P4, PT, R2, UR5, PT ;  /* 0x0000000502007c0c */ /* 0x000fe4000bf84270 */
[----:B------:R-:W-:Y:S02]  /*0e90*/  CS2R R8, SRZ ;  /* 0x0000000000087805 */ /* 0x000fe4000001ff00 */
[----:B------:R-:W-:-:S02]  /*0ea0*/  SHF.R.S32.HI R7, RZ, 0x1f, R0 ;  /* 0x0000001fff077819 */ /* 0x000fc40000011400 */
[C---:B------:R-:W-:Y:S02]  /*0eb0*/  ISETP.GT.AND P6, PT, R2.reuse, UR8, PT ;  /* 0x0000000802007c0c */ /* 0x040fe4000bfc4270 */
[----:B------:R-:W-:Y:S01]  /*0ec0*/  LEA.HI R7, R7, R0, RZ, 0x5 ;  /* 0x0000000007077211 */ /* 0x000fe200078f28ff */
[----:B------:R-:W-:Y:S01]  /*0ed0*/  IMAD.MOV.U32 R0, RZ, RZ, RZ ;  /* 0x000000ffff007224 */ /* 0x000fe200078e00ff */
[C---:B-1----:R-:W-:Y:S02]  /*0ee0*/  ISETP.GT.AND P3, PT, R2.reuse, R15, PT ;  /* 0x0000000f0200720c */ /* 0x042fe40003f64270 */
[----:B--2---:R-:W-:Y:S02]  /*0ef0*/  ISETP.GT.AND P5, PT, R2, R13, PT ;  /* 0x0000000d0200720c */ /* 0x004fe40003fa4270 */
[----:B------:R-:W-:Y:S01]  /*0f00*/  SHF.R.S32.HI R11, RZ, 0x5, R7 ;  /* 0x00000005ff0b7819 */ /* 0x000fe20000011407 */
[----:B------:R-:W-:Y:S10]  /*0f10*/  @!P2 BRA `(.L_x_1108) ;  /* 0x00000000001ca947 */ /* 0x000ff40003800000 */
[----:B------:R-:W1:Y:S02]  /*0f20*/  LDC R7, c[0x0][0x25c] ;  /* 0x00009700ff077b82 */ /* 0x000e640000000800 */
[----:B-1----:R-:W-:-:S05]  /*0f30*/  VIMNMX R6, R2, R7, PT ;  /* 0x0000000702067248 */ /* 0x002fca0003fe0100 */
[----:B------:R-:W-:-:S05]  /*0f40*/  VIADD R6, R6, -UR4 ;  /* 0x8000000406067c36 */ /* 0x000fca0008000000 */
[----:B------:R-:W-:-:S04]  /*0f50*/  SHF.R.S32.HI R7, RZ, 0x1f, R6 ;  /* 0x0000001fff077819 */ /* 0x000fc80000011406 */
[----:B------:R-:W-:-:S04]  /*0f60*/  LEA.HI R7, R7, R6, RZ, 0x5 ;  /* 0x0000000607077211 */ /* 0x000fc800078f28ff */
[----:B------:R-:W-:-:S05]  /*0f70*/  SHF.R.S32.HI R7, RZ, 0x5, R7 ;  /* 0x00000005ff077819 */ /* 0x000fca0000011407 */
[----:B------:R-:W-:-:S07]  /*0f80*/  IMAD R6, R7, 0x6, RZ ;  /* 0x0000000607067824 */ /* 0x000fce00078e02ff */
.L_x_1108:
        /* <DEDUP_REMOVED lines=8> */
.L_x_1109:
[----:B------:R-:W-:Y:S05]  /*1010*/  @!P4 BRA `(.L_x_1110) ;  /* 0x00000000001cc947 */ /* 0x000fea0003800000 */
[----:B------:R-:W1:Y:S02]  /*1020*/  LDC R7, c[0x0][0x264] ;  /* 0x00009900ff077b82 */ /* 0x000e640000000800 */
[----:B-1----:R-:W-:-:S05]  /*1030*/  VIMNMX R7, R2, R7, PT ;  /* 0x0000000702077248 */ /* 0x002fca0003fe0100 */
[----:B------:R-:W-:-:S05]  /*1040*/  VIADD R7, R7, -UR5 ;  /* 0x8000000507077c36 */ /* 0x000fca0008000000 */
[----:B------:R-:W-:-:S04]  /*1050*/  SHF.R.S32.HI R10, RZ, 0x1f, R7 ;  /* 0x0000001fff0a7819 */ /* 0x000fc80000011407 */
[----:B------:R-:W-:-:S04]  /*1060*/  LEA.HI R10, R10, R7, RZ, 0x5 ;  /* 0x000000070a0a7211 */ /* 0x000fc800078f28ff */
[----:B------:R-:W-:-:S04]  /*1070*/  SHF.R.S32.HI R10, RZ, 0x5, R10 ;  /* 0x00000005ff0a7819 */ /* 0x000fc8000001140a */
[----:B------:R-:W-:-:S07]  /*1080*/  SHF.L.U32 R9, R10, 0x2, RZ ;  /* 0x000000020a097819 */ /* 0x000fce00000006ff */
.L_x_1110:
        /* <DEDUP_REMOVED lines=8> */
.L_x_1111:
        /* <DEDUP_REMOVED lines=9> */
.L_x_1112:
[----:B------:R-:W-:Y:S01]  /*11a0*/  ISETP.GE.OR P0, PT, R2, R15, P0 ;  /* 0x0000000f0200720c */ /* 0x000fe20000706670 */
[----:B------:R-:W-:Y:S01]  /*11b0*/  IMAD R6, R11, 0x8, R6 ;  /* 0x000000080b067824 */ /* 0x000fe200078e0206 */
[----:B------:R-:W-:Y:S02]  /*11c0*/  PRMT R13, RZ, 0x5410, RZ ;  /* 0x00005410ff0d7816 */ /* 0x000fe400000000ff */
[----:B------:R-:W-:Y:S02]  /*11d0*/  PRMT R14, RZ, 0x5410, RZ ;  /* 0x00005410ff0e7816 */ /* 0x000fe400000000ff */
[----:B------:R-:W-:Y:S02]  /*11e0*/  IADD3 R0, R9, R6, R0 ;  /* 0x0000000609007210 */ /* 0x000fe40007ffe000 */
[----:B------:R-:W-:Y:S02]  /*11f0*/  PRMT R6, RZ, 0x5410, RZ ;  /* 0x00005410ff067816 */ /* 0x000fe400000000ff */
[----:B------:R-:W-:-:S02]  /*1200*/  IADD3 R0, R7, R0, R8 ;  /* 0x0000000007007210 */ /* 0x000fc40007ffe008 */
        /* <DEDUP_REMOVED lines=14> */
[----:B------:R-:W-:Y:S02]  /*12f0*/  LEA.HI.X.SX32 R12, R12, R11, 0x1, P0 ;  /* 0x0000000b0c0c7211 */ /* 0x000fe400000f0eff */
[C---:B------:R-:W-:Y:S02]  /*1300*/  LEA R28, P0, R29.reuse, UR8, 0x2 ;  /* 0x000000081d1c7c11 */ /* 0x040fe4000f8010ff */
[----:B------:R-:W-:Y:S02]  /*1310*/  SHF.R.S32.HI R11, RZ, 0x1f, R5 ;  /* 0x0000001fff0b7819 */ /* 0x000fe40000011405 */
[----:B------:R-:W-:Y:S01]  /*1320*/  LEA.HI.X R29, R29, UR9, R12, 0x2, P0 ;  /* 0x000000091d1d7c11 */ /* 0x000fe200080f140c */
[----:B------:R-:W-:Y:S01]  /*1330*/  HFMA2.MMA R12, -RZ, RZ, 0, 0 ;  /* 0x00000000ff0c7435 */ /* 0x000fe200000001ff */
[----:B-1----:R-:W-:-:S03]  /*1340*/  ULEA UR4, UR5, UR4, 0x18 ;  /* 0x0000000405047291 */ /* 0x002fc6000f8ec03f */
[----:B------:R-:W-:Y:S01]  /*1350*/  ULDC UR5, c[0x0][0x25c] ;  /* 0x0000970000057ab9 */ /* 0x000fe20000000800 */
[----:B--2---:R-:W-:Y:S01]  /*1360*/  PRMT R15, R59, 0x7610, R59 ;  /* 0x000076103b0f7816 */ /* 0x004fe2000000003b */
[----:B---34-:R-:W-:-:S07]  /*1370*/  IMAD.IADD R7, R2, 0x1, R7 ;  /* 0x0000000102077824 */ /* 0x018fce00078e0207 */
.L_x_1116:
[----:B------:R-:W-:Y:S01]  /*1380*/  ISETP.NE.AND P0, PT, R2, R7, PT ;  /* 0x000000070200720c */ /* 0x000fe20003f05270 */
[----:B-----5:R1:W5:-:S12]  /*1390*/  LDG.E.128.CONSTANT R24, desc[UR6][R28.64] ;  /* 0x000000061c187981 */ /* 0x020358000c1e9d00 */
[----:B------:R-:W2:Y:S01]  /*13a0*/  @!P0 LDC.64 R16, c[0x0][0x248] ;  /* 0x00009200ff108b82 */ /* 0x000ea20000000a00 */
[----:B------:R-:W-:Y:S01]  /*13b0*/  @!P0 VIADD R12, R12, 0x1 ;  /* 0x000000010c0c8836 */ /* 0x000fe20000000000 */
[----:B------:R-:W-:-:S04]  /*13c0*/  @!P0 SHF.L.U32 R5, R2, 0x1, RZ ;  /* 0x0000000102058819 */ /* 0x000fc800000006ff */
        /* <DEDUP_REMOVED lines=8> */
[----:B------:R-:W-:Y:S01]  /*1450*/  @!P0 PRMT R15, R15, 0x7610, R19 ;  /* 0x000076100f0f8816 */ /* 0x000fe20000000013 */
[----:B--2---:R-:W-:Y:S01]  /*1460*/  @!P0 IMAD.IADD R7, R17, 0x1, R2 ;  /* 0x0000000111078824 */ /* 0x004fe200078e0202 */
        /* <DEDUP_REMOVED lines=8> */
[--C-:B------:R-:W-:Y:S02]  /*14f0*/  SHF.R.U32.HI R39, RZ, 0xc, R26.reuse ;  /* 0x0000000cff277819 */ /* 0x100fe4000001161a */
[----:B------:R-:W-:Y:S02]  /*1500*/  LOP3.LUT R30, R26, 0x3f003f, RZ, 0xc0, !PT ;  /* 0x003f003f1a1e7812 */ /* 0x000fe400078ec0ff */
[----:B------:R-:W-:Y:S02]  /*1510*/  SHF.R.U32.HI R34, RZ, 0x6, R26 ;  /* 0x00000006ff227819 */ /* 0x000fe4000001161a */
[----:B------:R-:W-:Y:S02]  /*1520*/  SHF.R.U32.HI R24, RZ, 0xc, R25 ;  /* 0x0000000cff187819 */ /* 0x000fe40000011619 */
[----:B------:R-:W-:Y:S02]  /*1530*/  SHF.R.U32.HI R26, RZ, 0xc, R27 ;  /* 0x0000000cff1a7819 */ /* 0x000fe4000001161b */
[----:B------:R-:W-:-:S02]  /*1540*/  LOP3.LUT R32, R25, 0x3f003f, RZ, 0xc0, !PT ;  /* 0x003f003f19207812 */ /* 0x000fc400078ec0ff */
[----:B------:R-:W-:Y:S02]  /*1550*/  SHF.R.U32.HI R33, RZ, 0x6, R25 ;  /* 0x00000006ff217819 */ /* 0x000fe40000011619 */
[----:B------:R-:W-:Y:S02]  /*1560*/  LOP3.LUT R25, R24, 0xf000f, RZ, 0xc0, !PT ;  /* 0x000f000f18197812 */ /* 0x000fe400078ec0ff */
[----:B------:R-:W-:Y:S02]  /*1570*/  LOP3.LUT R26, R26, 0xf000f, RZ, 0xc0, !PT ;  /* 0x000f000f1a1a7812 */ /* 0x000fe400078ec0ff */
[----:B------:R-:W-:Y:S02]  /*1580*/  LOP3.LUT R31, R27, 0x3f003f, RZ, 0xc0, !PT ;  /* 0x003f003f1b1f7812 */ /* 0x000fe400078ec0ff */
[----:B------:R-:W-:Y:S02]  /*1590*/  SHF.R.U32.HI R36, RZ, 0x6, R27 ;  /* 0x00000006ff247819 */ /* 0x000fe4000001161b */
[----:B------:R-:W-:-:S02]  /*15a0*/  LOP3.LUT R38, R38, 0xf000f, RZ, 0xc0, !PT ;  /* 0x000f000f26267812 */ /* 0x000fc400078ec0ff */
[----:B------:R-:W-:Y:S02]  /*15b0*/  LOP3.LUT R39, R39, 0xf000f, RZ, 0xc0, !PT ;  /* 0x000f000f27277812 */ /* 0x000fe400078ec0ff */
[----:B------:R-:W-:Y:S02]  /*15c0*/  LOP3.LUT R37, R37, 0x64006400, RZ, 0xfc, !PT ;  /* 0x6400640025257812 */ /* 0x000fe400078efcff */
[----:B------:R-:W-:Y:S02]  /*15d0*/  LOP3.LUT R35, R35, 0x3f003f, RZ, 0xc0, !PT ;  /* 0x003f003f23237812 */ /* 0x000fe400078ec0ff */
[----:B------:R-:W-:Y:S01]  /*15e0*/  LOP3.LUT R32, R32, 0x64006400, RZ, 0xfc, !PT ;  /* 0x6400640020207812 */ /* 0x000fe200078efcff */
[----:B------:R-:W-:Y:S01]  /*15f0*/  HADD2 R37, R37, -1056, -1056 ;  /* 0xe420e42025257430 */ /* 0x000fe20000000000 */
[----:B------:R-:W-:Y:S02]  /*1600*/  LOP3.LUT R33, R33, 0x3f003f, RZ, 0xc0, !PT ;  /* 0x003f003f21217812 */ /* 0x000fe400078ec0ff */
[----:B------:R-:W-:-:S02]  /*1610*/  LOP3.LUT R30, R30, 0x64006400, RZ, 0xfc, !PT ;  /* 0x640064001e1e7812 */ /* 0x000fc400078efcff */
[----:B------:R-:W-:-:S05]  /*1620*/  LOP3.LUT R31, R31, 0x64006400, RZ, 0xfc, !PT ;  /* 0x640064001f1f7812 */ /* 0x000fca00078efcff */
[----:B------:R-:W-:Y:S01]  /*1630*/  HADD2 R31, R31, -1056, -1056 ;  /* 0xe420e4201f1f7430 */ /* 0x000fe20000000000 */
[----:B------:R-:W-:Y:S02]  /*1640*/  ISETP.GE.AND P0, PT, R4, 0x2, PT ;  /* 0x000000020400780c */ /* 0x000fe40003f06270 */
[----:B---3--:R-:W-:Y:S02]  /*1650*/  SHF.R.U32.HI R50, RZ, 0x8, R17 ;  /* 0x00000008ff327819 */ /* 0x008fe40000011611 */
[----:B------:R-:W-:Y:S02]  /*1660*/  SHF.R.U32.HI R53, RZ, 0x8, R19 ;  /* 0x00000008ff357819 */ /* 0x000fe40000011613 */
[----:B------:R-:W-:Y:S02]  /*1670*/  LOP3.LUT R50, R25, 0x300030, R50, 0xf8, !PT ;  /* 0x0030003019327812 */ /* 0x000fe400078ef832 */
[----:B------:R-:W-:Y:S02]  /*1680*/  LOP3.LUT R53, R26, 0x300030, R53, 0xf8, !PT ;  /* 0x003000301a357812 */ /* 0x000fe400078ef835 */
[----:B------:R-:W0:Y:S01]  /*1690*/  LDS.128 R24, [UR4] ;  /* 0x00000004ff187984 */ /* 0x000e220008000c00 */
[----:B------:R-:W-:-:S02]  /*16a0*/  SHF.R.U32.HI R51, RZ, 0x8, R16 ;  /* 0x00000008ff337819 */ /* 0x000fc40000011610 */
[----:B------:R-:W-:Y:S02]  /*16b0*/  SHF.R.U32.HI R52, RZ, 0x8, R18 ;  /* 0x00000008ff347819 */ /* 0x000fe40000011612 */
[----:B------:R-:W-:Y:S02]  /*16c0*/  LOP3.LUT R51, R38, 0x300030, R51, 0xf8, !PT ;  /* 0x0030003026337812 */ /* 0x000fe400078ef833 */
[----:B------:R-:W-:Y:S02]  /*16d0*/  LOP3.LUT R52, R39, 0x300030, R52, 0xf8, !PT ;  /* 0x0030003027347812 */ /* 0x000fe400078ef834 */
[--C-:B--2---:R-:W-:Y:S02]  /*16e0*/  SHF.R.U32.HI R41, RZ, 0xc, R20.reuse ;  /* 0x0000000cff297819 */ /* 0x104fe40000011614 */
[----:B------:R-:W-:Y:S02]  /*16f0*/  LOP3.LUT R39, R20, 0x3f003f, RZ, 0xc0, !PT ;  /* 0x003f003f14277812 */ /* 0x000fe400078ec0ff */
[----:B------:R-:W-:-:S02]  /*1700*/  SHF.R.U32.HI R38, RZ, 0x6, R20 ;  /* 0x00000006ff267819 */ /* 0x000fc40000011614 */
[--C-:B------:R-:W-:Y:S02]  /*1710*/  SHF.R.U32.HI R44, RZ, 0xc, R22.reuse ;  /* 0x0000000cff2c7819 */ /* 0x100fe40000011616 */
[--C-:B------:R-:W-:Y:S02]  /*1720*/  SHF.R.U32.HI R43, RZ, 0xc, R21.reuse ;  /* 0x0000000cff2b7819 */ /* 0x100fe40000011615 */
[----:B------:R-:W-:Y:S02]  /*1730*/  LOP3.LUT R20, R21, 0x3f003f, RZ, 0xc0, !PT ;  /* 0x003f003f15147812 */ /* 0x000fe400078ec0ff */
[----:B------:R-:W-:Y:S02]  /*1740*/  SHF.R.U32.HI R40, RZ, 0x6, R21 ;  /* 0x00000006ff287819 */ /* 0x000fe40000011615 */
[----:B------:R-:W-:Y:S02]  /*1750*/  LOP3.LUT R21, R22, 0x3f003f, RZ, 0xc0, !PT ;  /* 0x003f003f16157812 */ /* 0x000fe400078ec0ff */
[----:B------:R-:W-:-:S02]  /*1760*/  SHF.R.U32.HI R60, RZ, 0x6, R22 ;  /* 0x00000006ff3c7819 */ /* 0x000fc40000011616 */
[----:B------:R-:W-:Y:S02]  /*1770*/  LOP3.LUT R22, R23, 0x3f003f, RZ, 0xc0, !PT ;  /* 0x003f003f17167812 */ /* 0x000fe400078ec0ff */
[--C-:B------:R-:W-:Y:S02]  /*1780*/  SHF.R.U32.HI R61, RZ, 0x6, R23.reuse ;  /* 0x00000006ff3d7819 */ /* 0x100fe40000011617 */
[----:B------:R-:W-:Y:S02]  /*1790*/  SHF.R.U32.HI R45, RZ, 0xc, R23 ;  /* 0x0000000cff2d7819 */ /* 0x000fe40000011617 */
[----:B------:R-:W-:Y:S02]  /*17a0*/  SHF.R.U32.HI R56, RZ, 0xa, R18 ;  /* 0x0000000aff387819 */ /* 0x000fe40000011612 */
[----:B------:R-:W-:-:S04]  /*17b0*/  LOP3.LUT R23, R44, 0xf000f, RZ, 0xc0, !PT ;  /* 0x000f000f2c177812 */ /* 0x000fc800078ec0ff */
[----:B------:R-:W-:Y:S02]  /*17c0*/  LOP3.LUT R56, R23, 0x300030, R56, 0xf8, !PT ;  /* 0x0030003017387812 */ /* 0x000fe400078ef838 */
[----:B------:R-:W-:Y:S02]  /*17d0*/  LOP3.LUT R23, R34, 0x3f003f, RZ, 0xc0, !PT ;  /* 0x003f003f22177812 */ /* 0x000fe400078ec0ff */
[----:B------:R-:W-:Y:S02]  /*17e0*/  LOP3.LUT R42, R41, 0xf000f, RZ, 0xc0, !PT ;  /* 0x000f000f292a7812 */ /* 0x000fe400078ec0ff */
[----:B------:R-:W-:Y:S02]  /*17f0*/  LOP3.LUT R23, R23, 0x64006400, RZ, 0xfc, !PT ;  /* 0x6400640017177812 */ /* 0x000fe400078efcff */
[----:B------:R-:W-:Y:S02]  /*1800*/  LOP3.LUT R41, R36, 0x3f003f, RZ, 0xc0, !PT ;  /* 0x003f003f24297812 */ /* 0x000fe400078ec0ff */
[----:B------:R-:W-:Y:S01]  /*1810*/  LOP3.LUT R36, R35, 0x64006400, RZ, 0xfc, !PT ;  /* 0x6400640023247812 */ /* 0x000fe200078efcff */
[----:B------:R-:W-:-:S02]  /*1820*/  HADD2 R35, R32, -1056, -1056 ;  /* 0xe420e42020237430 */ /* 0x000fc40000000000 */
[----:B------:R-:W-:Y:S01]  /*1830*/  HADD2 R32, R23, -1056, -1056 ;  /* 0xe420e42017207430 */ /* 0x000fe20000000000 */
[----:B0-----:R-:W-:Y:S01]  /*1840*/  HFMA2.MMA R23, R37, R24, RZ ;  /* 0x0000001825177235 */ /* 0x001fe200000000ff */
[----:B------:R-:W-:Y:S01]  /*1850*/  LOP3.LUT R34, R33, 0x64006400, RZ, 0xfc, !PT ;  /* 0x6400640021227812 */ /* 0x000fe200078efcff */
[----:B------:R-:W-:Y:S01]  /*1860*/  HADD2 R33, R30, -1056, -1056 ;  /* 0xe420e4201e217430 */ /* 0x000fe20000000000 */
[----:B------:R-:W-:Y:S01]  /*1870*/  SHF.R.U32.HI R55, RZ, 0xa, R16 ;  /* 0x0000000aff377819 */ /* 0x000fe20000011610 */
[----:B------:R-:W-:Y:S01]  /*1880*/  HADD2 R36, R36, -1056, -1056 ;  /* 0xe420e42024247430 */ /* 0x000fe20000000000 */
[----:B------:R-:W-:Y:S02]  /*1890*/  SHF.R.U32.HI R54, RZ, 0xa, R17 ;  /* 0x0000000aff367819 */ /* 0x000fe40000011611 */
[----:B------:R-:W-:Y:S02]  /*18a0*/  LOP3.LUT R43, R43, 0xf000f, RZ, 0xc0, !PT ;  /* 0x000f000f2b2b7812 */ /* 0x000fe400078ec0ff */
[----:B------:R-:W-:Y:S01]  /*18b0*/  LOP3.LUT R39, R39, 0x64006400, RZ, 0xfc, !PT ;  /* 0x6400640027277812 */ /* 0x000fe200078efcff */
[----:B------:R-:W-:Y:S01]  /*18c0*/  HFMA2.MMA R23, R36, R25, R23 ;  /* 0x0000001924177235 */ /* 0x000fe20000000017 */
[----:B------:R-:W-:Y:S01]  /*18d0*/  LOP3.LUT R55, R42, 0x300030, R55, 0xf8, !PT ;  /* 0x003000302a377812 */ /* 0x000fe200078ef837 */
[----:B------:R-:W-:Y:S01]  /*18e0*/  HFMA2.MMA R42, R33, R24, RZ ;  /* 0x00000018212a7235 */ /* 0x000fe200000000ff */
[----:B------:R-:W-:Y:S01]  /*18f0*/  LOP3.LUT R30, R41, 0x64006400, RZ, 0xfc, !PT ;  /* 0x64006400291e7812 */ /* 0x000fe200078efcff */
[-C--:B------:R-:W-:Y:S01]  /*1900*/  HFMA2 R41, R35, R24.reuse, RZ.H0_H0 ;  /* 0x0000001823297231 */ /* 0x080fe200000400ff */
[----:B------:R-:W-:Y:S01]  /*1910*/  LOP3.LUT R54, R43, 0x300030, R54, 0xf8, !PT ;  /* 0x003000302b367812 */ /* 0x000fe200078ef836 */
[----:B------:R-:W-:Y:S01]  /*1920*/  HADD2 R43, R39, -1056, -1056 ;  /* 0xe420e420272b7430 */ /* 0x000fe20000000000 */
[----:B------:R-:W-:Y:S01]  /*1930*/  SHF.R.U32.HI R57, RZ, 0xa, R19 ;  /* 0x0000000aff397819 */ /* 0x000fe20000011613 */
[----:B------:R-:W-:Y:S01]  /*1940*/  HADD2 R34, R34, -1056, -1056 ;  /* 0xe420e42022227430 */ /* 0x000fe20000000000 */
[----:B------:R-:W-:Y:S01]  /*1950*/  LOP3.LUT R44, R45, 0xf000f, RZ, 0xc0, !PT ;  /* 0x000f000f2d2c7812 */ /* 0x000fe200078ec0ff */
[----:B------:R-:W-:Y:S01]  /*1960*/  HADD2 R30, R30, -1056, -1056 ;  /* 0xe420e4201e1e7430 */ /* 0x000fe20000000000 */
[----:B------:R-:W-:Y:S01]  /*1970*/  LOP3.LUT R20, R20, 0x64006400, RZ, 0xfc, !PT ;  /* 0x6400640014147812 */ /* 0x000fe200078efcff */
[----:B------:R-:W-:Y:S01]  /*1980*/  HFMA2 R24, R31, R24, RZ.H0_H0 ;  /* 0x000000181f187231 */ /* 0x000fe200000400ff */
[----:B------:R-:W-:-:S02]  /*1990*/  LOP3.LUT R21, R21, 0x64006400, RZ, 0xfc, !PT ;  /* 0x6400640015157812 */ /* 0x000fc400078efcff */
[----:B------:R-:W-:Y:S01]  /*19a0*/  LOP3.LUT R22, R22, 0x64006400, RZ, 0xfc, !PT ;  /* 0x6400640016167812 */ /* 0x000fe200078efcff */
[----:B------:R-:W-:Y:S01]  /*19b0*/  HFMA2.MMA R45, R32, R25, R42 ;  /* 0x00000019202d7235 */ /* 0x000fe2000000002a */
[----:B------:R-:W-:Y:S01]  /*19c0*/  LOP3.LUT R57, R44, 0x300030, R57, 0xf8, !PT ;  /* 0x003000302c397812 */ /* 0x000fe200078ef839 */
[-C--:B------:R-:W-:Y:S01]  /*19d0*/  HFMA2 R44, R34, R25.reuse, R41 ;  /* 0x00000019222c7231 */ /* 0x080fe20000000029 */
[----:B------:R-:W-:Y:S01]  /*19e0*/  HFMA2.MMA R42, R43, R26, R23 ;  /* 0x0000001a2b2a7235 */ /* 0x000fe20000000017 */
[----:B------:R-:W-:Y:S02]  /*19f0*/  HFMA2 R24, R30, R25, R24 ;  /* 0x000000191e187231 */ /* 0x000fe40000000018 */
[----:B------:R-:W-:Y:S02]  /*1a00*/  HADD2 R41, R20, -1056, -1056 ;  /* 0xe420e42014297430 */ /* 0x000fe40000000000 */
[----:B------:R-:W-:Y:S02]  /*1a10*/  HADD2 R39, R21, -1056, -1056 ;  /* 0xe420e42015277430 */ /* 0x000fe40000000000 */
[----:B------:R-:W-:-:S02]  /*1a20*/  HADD2 R25, R22, -1056, -1056 ;  /* 0xe420e42016197430 */ /* 0x000fc40000000000 */
[----:B------:R-:W0:Y:S01]  /*1a30*/  LDS.128 R20, [UR4+0x10] ;  /* 0x00001004ff147984 */ /* 0x000e220008000c00 */
[----:B------:R-:W-:Y:S02]  /*1a40*/  LOP3.LUT R38, R38, 0x3f003f, RZ, 0xc0, !PT ;  /* 0x003f003f26267812 */ /* 0x000fe400078ec0ff */
[----:B------:R-:W-:Y:S02]  /*1a50*/  LOP3.LUT R60, R60, 0x3f003f, RZ, 0xc0, !PT ;  /* 0x003f003f3c3c7812 */ /* 0x000fe400078ec0ff */
[----:B------:R-:W-:Y:S01]  /*1a60*/  LOP3.LUT R40, R40, 0x3f003f, RZ, 0xc0, !PT ;  /* 0x003f003f28287812 */ /* 0x000fe200078ec0ff */
[-C--:B------:R-:W-:Y:S01]  /*1a70*/  HFMA2 R44, R41, R26.reuse, R44 ;  /* 0x0000001a292c7231 */ /* 0x080fe2000000002c */
[----:B------:R-:W-:Y:S01]  /*1a80*/  LOP3.LUT R61, R61, 0x3f003f, RZ, 0xc0, !PT ;  /* 0x003f003f3d3d7812 */ /* 0x000fe200078ec0ff */
        /* <DEDUP_REMOVED lines=11> */
[----:B------:R-:W-:-:S02]  /*1b40*/  LOP3.LUT R16, R17, 0x3f003f, RZ, 0xc0, !PT ;  /* 0x003f003f11107812 */ /* 0x000fc400078ec0ff */
[----:B------:R-:W-:Y:S01]  /*1b50*/  SHF.R.U32.HI R49, RZ, 0x6, R17 ;  /* 0x00000006ff317819 */ /* 0x000fe20000011611 */
[----:B------:R-:W-:Y:S01]  /*1b60*/  HADD2 R24, R60, -1056, -1056 ;  /* 0xe420e4203c187430 */ /* 0x000fe20000000000 */
[----:B------:R-:W-:Y:S02]  /*1b70*/  LOP3.LUT R17, R18, 0x3f003f, RZ, 0xc0, !PT ;  /* 0x003f003f12117812 */ /* 0x000fe400078ec0ff */
[----:B------:R-:W-:Y:S02]  /*1b80*/  SHF.R.U32.HI R59, RZ, 0x6, R18 ;  /* 0x00000006ff3b7819 */ /* 0x000fe40000011612 */
[----:B------:R-:W-:Y:S02]  /*1b90*/  LOP3.LUT R46, R46, 0x64006400, RZ, 0xfc, !PT ;  /* 0x640064002e2e7812 */ /* 0x000fe400078efcff */
[----:B------:R-:W-:Y:S01]  /*1ba0*/  LOP3.LUT R18, R19, 0x3f003f, RZ, 0xc0, !PT ;  /* 0x003f003f13127812 */ /* 0x000fe200078ec0ff */
[-C--:B------:R-:W-:Y:S01]  /*1bb0*/  HFMA2.MMA R42, R40, R27.reuse, R42 ;  /* 0x0000001b282a7235 */ /* 0x080fe2000000002a */
[----:B------:R-:W-:Y:S01]  /*1bc0*/  SHF.R.U32.HI R61, RZ, 0x6, R19 ;  /* 0x00000006ff3d7819 */ /* 0x000fe20000011613 */
[-C--:B------:R-:W-:Y:S01]  /*1bd0*/  HFMA2 R44, R38, R27.reuse, R44 ;  /* 0x0000001b262c7231 */ /* 0x080fe2000000002c */
[----:B------:R-:W-:Y:S01]  /*1be0*/  LOP3.LUT R17, R17, 0x64006400, RZ, 0xfc, !PT ;  /* 0x6400640011117812 */ /* 0x000fe200078efcff */
        /* <DEDUP_REMOVED lines=9> */
[----:B------:R-:W-:Y:S01]  /*1c80*/  HADD2 R47, R16, -1056, -1056 ;  /* 0xe420e420102f7430 */ /* 0x000fe20000000000 */
[----:B------:R-:W-:Y:S02]  /*1c90*/  LOP3.LUT R48, R48, 0x64006400, RZ, 0xfc, !PT ;  /* 0x6400640030307812 */ /* 0x000fe400078efcff */
[----:B------:R-:W-:-:S02]  /*1ca0*/  LOP3.LUT R61, R61, 0x3f003f, RZ, 0xc0, !PT ;  /* 0x003f003f3d3d7812 */ /* 0x000fc400078ec0ff */
[----:B------:R-:W-:Y:S01]  /*1cb0*/  LOP3.LUT R46, R27, 0x64006400, RZ, 0xfc, !PT ;  /* 0x640064001b2e7812 */ /* 0x000fe200078efcff */
[----:B------:R-:W-:Y:S01]  /*1cc0*/  HADD2 R27, R18, -1056, -1056 ;  /* 0xe420e420121b7430 */ /* 0x000fe20000000000 */
[----:B------:R-:W-:Y:S01]  /*1cd0*/  LOP3.LUT R16, R59, 0x64006400, RZ, 0xfc, !PT ;  /* 0x640064003b107812 */ /* 0x000fe200078efcff */
[-C--:B0-----:R-:W-:Y:S01]  /*1ce0*/  HFMA2.MMA R18, R49, R20.reuse, R42 ;  /* 0x0000001431127235 */ /* 0x081fe2000000002a */
[----:B------:R-:W-:Y:S01]  /*1cf0*/  LOP3.LUT R61, R61, 0x64006400, RZ, 0xfc, !PT ;  /* 0x640064003d3d7812 */ /* 0x000fe200078efcff */
[----:B------:R-:W-:Y:S01]  /*1d00*/  HFMA2.MMA R19, R45, R20, R19 ;  /* 0x000000142d137235 */ /* 0x000fe20000000013 */
[----:B------:R-:W-:Y:S02]  /*1d10*/  HADD2 R48, R48, -1056, -1056 ;  /* 0xe420e42030307430 */ /* 0x000fe40000000000 */
[----:B------:R-:W-:Y:S01]  /*1d20*/  HFMA2 R17, R47, R20, R44 ;  /* 0x000000142f117231 */ /* 0x000fe2000000002c */
[----:B------:R-:W-:Y:S01]  /*1d30*/  LOP3.LUT R51, R51, 0x64006400, RZ, 0xfc, !PT ;  /* 0x6400640033337812 */ /* 0x000fe200078efcff */
[----:B------:R-:W-:-:S02]  /*1d40*/  HADD2 R44, R16, -1056, -1056 ;  /* 0xe420e420102c7430 */ /* 0x000fc40000000000 */
[----:B------:R-:W-:Y:S01]  /*1d50*/  HFMA2 R60, R27, R20, R60 ;  /* 0x000000141b3c7231 */ /* 0x000fe2000000003c */
[----:B------:R-:W-:Y:S01]  /*1d60*/  LOP3.LUT R20, R50, 0x64006400, RZ, 0xfc, !PT ;  /* 0x6400640032147812 */ /* 0x000fe200078efcff */
[----:B------:R-:W-:Y:S01]  /*1d70*/  HADD2 R46, R46, -1056, -1056 ;  /* 0xe420e4202e2e7430 */ /* 0x000fe20000000000 */
[-C--:B------:R-:W-:Y:S01]  /*1d80*/  HFMA2.MMA R18, R48, R21.reuse, R18 ;  /* 0x0000001530127235 */ /* 0x080fe20000000012 */
[----:B------:R-:W-:Y:S01]  /*1d90*/  HADD2 R42, R61, -1056, -1056 ;  /* 0xe420e4203d2a7430 */ /* 0x000fe20000000000 */
[----:B------:R-:W-:Y:S02]  /*1da0*/  LOP3.LUT R59, R52, 0x64006400, RZ, 0xfc, !PT ;  /* 0x64006400343b7812 */ /* 0x000fe400078efcff */
[----:B------:R-:W-:Y:S01]  /*1db0*/  LOP3.LUT R50, R54, 0x64006400, RZ, 0xfc, !PT ;  /* 0x6400640036327812 */ /* 0x000fe200078efcff */
[----:B------:R-:W-:Y:S01]  /*1dc0*/  HFMA2 R17, R46, R21, R17 ;  /* 0x000000152e117231 */ /* 0x000fe20000000011 */
[----:B------:R-:W-:Y:S01]  /*1dd0*/  LOP3.LUT R54, R57, 0x64006400, RZ, 0xfc, !PT ;  /* 0x6400640039367812 */ /* 0x000fe200078efcff */
[----:B------:R-:W-:Y:S01]  /*1de0*/  HFMA2.MMA R16, R44, R21, R19 ;  /* 0x000000152c107235 */ /* 0x000fe20000000013 */
[----:B------:R-:W-:-:S02]  /*1df0*/  HADD2 R57, R51, -1056, -1056 ;  /* 0xe420e42033397430 */ /* 0x000fc40000000000 */
[----:B------:R-:W-:Y:S01]  /*1e00*/  HFMA2 R21, R42, R21, R60 ;  /* 0x000000152a157231 */ /* 0x000fe2000000003c */
[----:B------:R-:W-:Y:S01]  /*1e10*/  LOP3.LUT R60, R53, 0x64006400, RZ, 0xfc, !PT ;  /* 0x64006400353c7812 */ /* 0x000fe200078efcff */
[----:B------:R-:W-:Y:S01]  /*1e20*/  HADD2 R53, R59, -1056, -1056 ;  /* 0xe420e4203b357430 */ /* 0x000fe20000000000 */
[----:B------:R-:W-:Y:S01]  /*1e30*/  LOP3.LUT R19, R55, 0x64006400, RZ, 0xfc, !PT ;  /* 0x6400640037137812 */ /* 0x000fe200078efcff */
[----:B------:R-:W-:Y:S01]  /*1e40*/  HFMA2.MMA R18, R57, R22, R18 ;  /* 0x0000001639127235 */ /* 0x000fe20000000012 */
[----:B------:R-:W-:-:S03]  /*1e50*/  LOP3.LUT R52, R56, 0x64006400, RZ, 0xfc, !PT ;  /* 0x6400640038347812 */ /* 0x000fc600078efcff */
[----:B------:R-:W-:Y:S01]  /*1e60*/  HADD2 R56, R19, -1056, -1056 ;  /* 0xe420e42013387430 */ /* 0x000fe20000000000 */
[----:B------:R-:W-:Y:S01]  /*1e70*/  HFMA2.MMA R16, R53, R22, R16 ;  /* 0x0000001635107235 */ /* 0x000fe20000000010 */
[----:B------:R-:W-:Y:S02]  /*1e80*/  HADD2 R52, R52, -1056, -1056 ;  /* 0xe420e42034347430 */ /* 0x000fe40000000000 */
[----:B------:R-:W-:Y:S02]  /*1e90*/  HADD2 R55, R20, -1056, -1056 ;  /* 0xe420e42014377430 */ /* 0x000fe40000000000 */
        /* <DEDUP_REMOVED lines=104> */
.L_x_1114:
[----:B------:R-:W-:Y:S05]  /*2520*/  @!P1 BRA `(.L_x_1115) ;  /* 0x0000001000389947 */ /* 0x000fea0003800000 */
[----:B------:R-:W-:Y:S02]  /*2530*/  IMAD R17, R11, 0xc, RZ ;  /* 0x0000000c0b117824 */ /* 0x000fe400078e02ff */
[----:B------:R-:W-:-:S04]  /*2540*/  IMAD.WIDE.U32 R30, R5, 0xc, R28 ;  /* 0x0000000c051e7825 */ /* 0x000fc800078e001c */
[----:B------:R-:W-:Y:S02]  /*2550*/  IMAD.IADD R31, R31, 0x1, R17 ;  /* 0x000000011f1f7824 */ /* 0x000fe400078e0211 */
[----:B------:R-:W-:-:S03]  /*2560*/  IMAD.WIDE R20, R5, 0x4, R30 ;  /* 0x0000000405147825 */ /* 0x000fc600078e021e */
[----:B-----5:R-:W2:Y:S01]  /*2570*/  LDG.E.128.CONSTANT R24, desc[UR6][R30.64] ;  /* 0x000000061e187981 */ /* 0x020ea2000c1e9d00 */
[----:B------:R-:W-:-:S03]  /*2580*/  IMAD.WIDE R16, R5, 0x4, R20 ;  /* 0x0000000405107825 */ /* 0x000fc600078e0214 */
[----:B------:R-:W3:Y:S04]  /*2590*/  LDG.E.128.CONSTANT R20, desc[UR6][R20.64] ;  /* 0x0000000614147981 */ /* 0x000ee8000c1e9d00 */
[----:B------:R-:W4:Y:S01]  /*25a0*/  LDG.E.128.CONSTANT R16, desc[UR6][R16.64] ;  /* 0x0000000610107981 */ /* 0x000f22000c1e9d00 */
[----:B------:R-:W-:Y:S02]  /*25b0*/  ISETP.GE.AND P0, PT, R4, 0x2, PT ;  /* 0x000000020400780c */ /* 0x000fe40003f06270 */
[--C-:B--2---:R-:W-:Y:S02]  /*25c0*/  SHF.R.U32.HI R38, RZ, 0xc, R24.reuse ;  /* 0x0000000cff267819 */ /* 0x104fe40000011618 */
        /* <DEDUP_REMOVED lines=14> */
[----:B----4-:R-:W-:Y:S02]  /*26b0*/  SHF.R.U32.HI R50, RZ, 0x8, R17 ;  /* 0x00000008ff327819 */ /* 0x010fe40000011611 */
[----:B------:R-:W-:Y:S02]  /*26c0*/  SHF.R.U32.HI R52, RZ, 0x8, R18 ;  /* 0x00000008ff347819 */ /* 0x000fe40000011612 */
[----:B------:R-:W-:Y:S02]  /*26d0*/  SHF.R.U32.HI R53, RZ, 0x8, R19 ;  /* 0x00000008ff357819 */ /* 0x000fe40000011613 */
[----:B------:R-:W-:Y:S02]  /*26e0*/  LOP3.LUT R50, R25, 0x300030, R50, 0xf8, !PT ;  /* 0x0030003019327812 */ /* 0x000fe400078ef832 */
[----:B------:R-:W-:Y:S02]  /*26f0*/  LOP3.LUT R52, R27, 0x300030, R52, 0xf8, !PT ;  /* 0x003000301b347812 */ /* 0x000fe400078ef834 */
[----:B------:R-:W-:-:S02]  /*2700*/  LOP3.LUT R53, R26, 0x300030, R53, 0xf8, !PT ;  /* 0x003000301a357812 */ /* 0x000fc400078ef835 */
[----:B------:R-:W0:Y:S01]  /*2710*/  LDS.128 R24, [UR4+0x20] ;  /* 0x00002004ff187984 */ /* 0x000e220008000c00 */
[----:B------:R-:W-:Y:S02]  /*2720*/  LOP3.LUT R38, R38, 0xf000f, RZ, 0xc0, !PT ;  /* 0x000f000f26267812 */ /* 0x000fe400078ec0ff */
[----:B------:R-:W-:Y:S02]  /*2730*/  SHF.R.U32.HI R51, RZ, 0x8, R16 ;  /* 0x00000008ff337819 */ /* 0x000fe40000011610 */
[--C-:B---3--:R-:W-:Y:S02]  /*2740*/  SHF.R.U32.HI R41, RZ, 0xc, R20.reuse ;  /* 0x0000000cff297819 */ /* 0x108fe40000011614 */
[----:B------:R-:W-:Y:S02]  /*2750*/  LOP3.LUT R51, R38, 0x300030, R51, 0xf8, !PT ;  /* 0x0030003026337812 */ /* 0x000fe400078ef833 */
        /* <DEDUP_REMOVED lines=12> */
[----:B------:R-:W-:Y:S02]  /*2820*/  LOP3.LUT R23, R44, 0xf000f, RZ, 0xc0, !PT ;  /* 0x000f000f2c177812 */ /* 0x000fe400078ec0ff */
[----:B------:R-:W-:-:S02]  /*2830*/  LOP3.LUT R39, R39, 0x64006400, RZ, 0xfc, !PT ;  /* 0x6400640027277812 */ /* 0x000fc400078efcff */
[----:B------:R-:W-:Y:S02]  /*2840*/  LOP3.LUT R56, R23, 0x300030, R56, 0xf8, !PT ;  /* 0x0030003017387812 */ /* 0x000fe400078ef838 */
        /* <DEDUP_REMOVED lines=10> */
[----:B------:R-:W-:Y:S02]  /*28f0*/  HADD2 R35, R33, -1056, -1056 ;  /* 0xe420e42021237430 */ /* 0x000fe40000000000 */
[----:B------:R-:W-:Y:S02]  /*2900*/  HADD2 R33, R31, -1056, -1056 ;  /* 0xe420e4201f217430 */ /* 0x000fe40000000000 */
[----:B------:R-:W-:-:S02]  /*2910*/  HADD2 R31, R32, -1056, -1056 ;  /* 0xe420e420201f7430 */ /* 0x000fc40000000000 */
[----:B------:R-:W-:Y:S01]  /*2920*/  HADD2 R32, R23, -1056, -1056 ;  /* 0xe420e42017207430 */ /* 0x000fe20000000000 */
[----:B0-----:R-:W-:Y:S01]  /*2930*/  HFMA2.MMA R23, R37, R24, RZ ;  /* 0x0000001825177235 */ /* 0x001fe200000000ff */
[----:B------:R-:W-:Y:S01]  /*2940*/  SHF.R.U32.HI R54, RZ, 0xa, R17 ;  /* 0x0000000aff367819 */ /* 0x000fe20000011611 */
[----:B------:R-:W-:Y:S01]  /*2950*/  HADD2 R36, R36, -1056, -1056 ;  /* 0xe420e42024247430 */ /* 0x000fe20000000000 */
[----:B------:R-:W-:Y:S02]  /*2960*/  LOP3.LUT R43, R43, 0xf000f, RZ, 0xc0, !PT ;  /* 0x000f000f2b2b7812 */ /* 0x000fe400078ec0ff */
[----:B------:R-:W-:Y:S02]  /*2970*/  LOP3.LUT R41, R41, 0x64006400, RZ, 0xfc, !PT ;  /* 0x6400640029297812 */ /* 0x000fe400078efcff */
[----:B------:R-:W-:Y:S02]  /*2980*/  LOP3.LUT R34, R34, 0x3f003f, RZ, 0xc0, !PT ;  /* 0x003f003f22227812 */ /* 0x000fe400078ec0ff */
[----:B------:R-:W-:-:S02]  /*2990*/  LOP3.LUT R54, R43, 0x300030, R54, 0xf8, !PT ;  /* 0x003000302b367812 */ /* 0x000fc400078ef836 */
[----:B------:R-:W-:Y:S01]  /*29a0*/  LOP3.LUT R43, R30, 0x64006400, RZ, 0xfc, !PT ;  /* 0x640064001e2b7812 */ /* 0x000fe200078efcff */
[----:B------:R-:W-:Y:S01]  /*29b0*/  HADD2 R30, R41, -1056, -1056 ;  /* 0xe420e420291e7430 */ /* 0x000fe20000000000 */
[----:B------:R-:W-:Y:S01]  /*29c0*/  LOP3.LUT R34, R34, 0x64006400, RZ, 0xfc, !PT ;  /* 0x6400640022227812 */ /* 0x000fe200078efcff */
[----:B------:R-:W-:Y:S02]  /*29d0*/  HFMA2.MMA R41, R33, R24, RZ ;  /* 0x0000001821297235 */ /* 0x000fe400000000ff */
[----:B------:R-:W-:Y:S01]  /*29e0*/  HFMA2.MMA R23, R36, R25, R23 ;  /* 0x0000001924177235 */ /* 0x000fe20000000017 */
[----:B------:R-:W-:Y:S01]  /*29f0*/  SHF.R.U32.HI R57, RZ, 0xa, R19 ;  /* 0x0000000aff397819 */ /* 0x000fe20000011613 */
[-C--:B------:R-:W-:Y:S01]  /*2a00*/  HFMA2 R39, R35, R24.reuse, RZ.H0_H0 ;  /* 0x0000001823277231 */ /* 0x080fe200000400ff */
[----:B------:R-:W-:Y:S01]  /*2a10*/  LOP3.LUT R44, R45, 0xf000f, RZ, 0xc0, !PT ;  /* 0x000f000f2d2c7812 */ /* 0x000fe200078ec0ff */
[----:B------:R-:W-:Y:S01]  /*2a20*/  HADD2 R43, R43, -1056, -1056 ;  /* 0xe420e4202b2b7430 */ /* 0x000fe20000000000 */
[----:B------:R-:W-:Y:S01]  /*2a30*/  SHF.R.U32.HI R55, RZ, 0xa, R16 ;  /* 0x0000000aff377819 */ /* 0x000fe20000011610 */
        /* <DEDUP_REMOVED lines=8> */
[----:B------:R-:W-:Y:S01]  /*2ac0*/  LOP3.LUT R55, R42, 0x300030, R55, 0xf8, !PT ;  /* 0x003000302a377812 */ /* 0x000fe200078ef837 */
[----:B------:R-:W-:Y:S01]  /*2ad0*/  HFMA2 R24, R30, R25, R24 ;  /* 0x000000191e187231 */ /* 0x000fe20000000018 */
[----:B------:R-:W-:Y:S01]  /*2ae0*/  HFMA2.MMA R42, R43, R26, R23 ;  /* 0x0000001a2b2a7235 */ /* 0x000fe20000000017 */
        /* <DEDUP_REMOVED lines=61> */
[----:B------:R-:W-:Y:S01]  /*2ec0*/  HFMA2.MMA R16, R44, R21, R19 ;  /* 0x000000152c107235 */ /* 0x000fe20000000013 */
[----:B------:R-:W-:Y:S02]  /*2ed0*/  HADD2 R57, R51, -1056, -1056 ;  /* 0xe420e42033397430 */ /* 0x000fe40000000000 */
        /* <DEDUP_REMOVED lines=115> */
.L_x_1115:
[----:B------:R-:W-:Y:S01]  /*3610*/  IADD3 R2, R2, 0x20, RZ ;  /* 0x0000002002027810 */ /* 0x000fe20007ffe0ff */
[----:B------:R-:W-:Y:S01]  /*3620*/  IMAD.WIDE.U32 R28, R5, 0x18, R28 ;  /* 0x00000018051c7825 */ /* 0x000fe200078e001c */
[----:B------:R-:W-:Y:S02]  /*3630*/  UIADD3 UR4, UR4, 0x40, URZ ;  /* 0x0000004004047890 */ /* 0x000fe4000fffe03f */
[C---:B------:R-:W-:Y:S01]  /*3640*/  ISETP.GE.AND P0, PT, R2.reuse, UR5, PT ;  /* 0x0000000502007c0c */ /* 0x040fe2000bf06270 */
[----:B------:R-:W-:Y:S01]  /*3650*/  IMAD R17, R11, 0x18, RZ ;  /* 0x000000180b117824 */ /* 0x000fe200078e02ff */
[----:B------:R-:W-:-:S03]  /*3660*/  ISETP.LT.AND P2, PT, R2, R3, PT ;  /* 0x000000030200720c */ /* 0x000fc60003f41270 */
[----:B------:R-:W-:-:S10]  /*3670*/  IMAD.IADD R29, R29, 0x1, R17 ;  /* 0x000000011d1d7824 */ /* 0x000fd400078e0211 */
[----:B------:R-:W-:Y:S05]  /*3680*/  @!P0 BRA P2, `(.L_x_1116) ;  /* 0xffffffdc003c8947 */ /* 0x000fea000103ffff */
.L_x_1113:
[----:B------:R-:W-:Y:S05]  /*3690*/  @!P1 EXIT ;  /* 0x000000000000994d */ /* 0x000fea0003800000 */
[----:B------:R-:W1:Y:S01]  /*36a0*/  S2R R0, SR_CTAID.X ;  /* 0x0000000000007919 */ /* 0x000e620000002500 */
[----:B------:R-:W2:Y:S01]  /*36b0*/  S2UR UR4, SR_CTAID.Y ;  /* 0x00000000000479c3 */ /* 0x000ea20000002600 */
[----:B------:R-:W1:Y:S07]  /*36c0*/  S2R R7, SR_TID.X ;  /* 0x0000000000077919 */ /* 0x000e6e0000002100 */
[----:B------:R-:W0:Y:S01]  /*36d0*/  LDC.64 R2, c[0x0][0x230] ;  /* 0x00008c00ff027b82 */ /* 0x000e220000000a00 */
[----:B--2---:R-:W-:Y:S01]  /*36e0*/  UIMAD UR4, UR4, 0x3, URZ ;  /* 0x00000003040478a4 */ /* 0x004fe2000f8e023f */
[----:B-1----:R-:W-:-:S05]  /*36f0*/  LEA R0, R0, R7, 0x6 ;  /* 0x0000000700007211 */ /* 0x002fca00078e30ff */
[----:B------:R-:W-:-:S04]  /*3700*/  IMAD.SHL.U32 R0, R0, 0x4, RZ ;  /* 0x0000000400007824 */ /* 0x000fc800078e00ff */
[----:B------:R-:W-:-:S04]  /*3710*/  IMAD R12, R5, UR4, R0 ;  /* 0x00000004050c7c24 */ /* 0x000fc8000f8e0200 */
[----:B0-----:R-:W-:-:S05]  /*3720*/  IMAD.WIDE R18, R12, 0x2, R2 ;  /* 0x000000020c127825 */ /* 0x001fca00078e0202 */
[----:B------:R0:W-:Y:S01]  /*3730*/  ATOM.E.ADD.F16x2.RN.STRONG.GPU P0, RZ, desc[UR6][R18.64], R10 ;  /* 0x0000000a12ff79a2 */ /* 0x0001e2000810e1c6 */
[----:B------:R-:W-:Y:S04]  /*3740*/  BSSY B0, `(.L_x_1117) ;  /* 0x0000010000007945 */ /* 0x000fe80003800000 */
[----:B0-----:R-:W-:Y:S05]  /*3750*/  @P0 BRA `(.L_x_1118) ;  /* 0x0000000000380947 */ /* 0x001fea0003800000 */
[----:B------:R-:W0:Y:S02]  /*3760*/  QSPC.E.S P0, RZ, [R18] ;  /* 0x0000000012ff73aa */ /* 0x000e240000000500 */
[----:B0-----:R-:W-:Y:S05]  /*3770*/  @!P0 BRA `(.L_x_1119) ;  /* 0x0000000000248947 */ /* 0x001fea0003800000 */
[----:B------:R-:W-:Y:S01]  /*3780*/  MOV R16, R18 ;  /* 0x0000001200107202 */ /* 0x000fe20000000f00 */
[----:B------:R-:W-:-:S03]  /*3790*/  IMAD.MOV.U32 R7, RZ, RZ, R10 ;  /* 0x000000ffff077224 */ /* 0x000fc600078e000a */
[----:B------:R-:W-:-:S07]  /*37a0*/  MOV R16, R16 ;  /* 0x0000001000107202 */ /* 0x000fce0000000f00 */
.L_x_1120:
[----:B------:R-:W0:Y:S02]  /*37b0*/  LDS R10, [R16] ;  /* 0x00000000100a7984 */ /* 0x000e240000000800 */
[----:B0-----:R-:W-:-:S06]  /*37c0*/  HADD2 R11, R10, R7 ;  /* 0x000000070a0b7230 */ /* 0x001fcc0000000000 */
[----:B------:R-:W0:Y:S02]  /*37d0*/  ATOMS.CAST.SPIN R11, [R16], R10, R11 ;  /* 0x0000000a100b738d */ /* 0x000e24000180000b */
[----:B0-----:R-:W-:-:S13]  /*37e0*/  ISETP.EQ.U32.AND P0, PT, R11, 0x1, PT ;  /* 0x000000010b00780c */ /* 0x001fda0003f02070 */
[----:B------:R-:W-:Y:S05]  /*37f0*/  @!P0 BRA `(.L_x_1120) ;  /* 0xfffffffc00ec8947 */ /* 0x000fea000383ffff */
[----:B------:R-:W-:Y:S05]  /*3800*/  BRA `(.L_x_1118) ;  /* 0x00000000000c7947 */ /* 0x000fea0003800000 */
.L_x_1119:
[----:B------:R-:W2:Y:S02]  /*3810*/  LD.E R0, desc[UR6][R18.64] ;  /* 0x0000000612007980 */ /* 0x000ea4000c101900 */
[----:B--2---:R-:W-:-:S05]  /*3820*/  IADD3 R7, R10, R0, RZ ;  /* 0x000000000a077210 */ /* 0x004fca0007ffe0ff */
[----:B------:R0:W-:Y:S02]  /*3830*/  ST.E desc[UR6][R18.64], R7 ;  /* 0x0000000712007985 */ /* 0x0001e4000c101906 */
.L_x_1118:
[----:B------:R-:W-:Y:S05]  /*3840*/  BSYNC B0 ;  /* 0x0000000000007941 */ /* 0x000fea0003800000 */
.L_x_1117:
[----:B------:R1:W-:Y:S01]  /*3850*/  ATOM.E.ADD.F16x2.RN.STRONG.GPU P0, RZ, desc[UR6][R18.64+0x4], R9 ;  /* 0x0000040912ff79a2 */ /* 0x0003e2000810e1c6 */
[----:B------:R-:W-:Y:S04]  /*3860*/  BSSY B0, `(.L_x_1121) ;  /* 0x000000f000007945 */ /* 0x000fe80003800000 */
[----:B-1----:R-:W-:Y:S05]  /*3870*/  @P0 BRA `(.L_x_1122) ;  /* 0x0000000000340947 */ /* 0x002fea0003800000 */
[----:B------:R-:W1:Y:S02]  /*3880*/  QSPC.E.S P0, RZ, [R18+0x4] ;  /* 0x0000040012ff73aa */ /* 0x000e640000000500 */
[----:B-1----:R-:W-:Y:S05]  /*3890*/  @!P0 BRA `(.L_x_1123) ;  /* 0x0000000000208947 */ /* 0x002fea0003800000 */
[----:B------:R-:W-:-:S05]  /*38a0*/  IMAD.MOV.U32 R10, RZ, RZ, R18 ;  /* 0x000000ffff0a7224 */ /* 0x000fca00078e0012 */
[----:B------:R-:W-:-:S07]  /*38b0*/  MOV R0, R10 ;  /* 0x0000000a00007202 */ /* 0x000fce0000000f00 */
.L_x_1124:
[----:B------:R-:W1:Y:S02]  /*38c0*/  LDS R10, [R0+0x4] ;  /* 0x00000400000a7984 */ /* 0x000e640000000800 */
[----:B-1----:R-:W-:-:S10]  /*38d0*/  HFMA2.MMA R11, R10, 1, 1, R9 ;  /* 0x3c003c000a0b7835 */ /* 0x002fd40000000009 */
[----:B------:R-:W1:Y:S02]  /*38e0*/  ATOMS.CAST.SPIN R11, [R0+0x4], R10, R11 ;  /* 0x0000040a000b738d */ /* 0x000e64000180000b */
[----:B-1----:R-:W-:-:S13]  /*38f0*/  ISETP.EQ.U32.AND P0, PT, R11, 0x1, PT ;  /* 0x000000010b00780c */ /* 0x002fda0003f02070 */
[----:B------:R-:W-:Y:S05]  /*3900*/  @!P0 BRA `(.L_x_1124) ;  /* 0xfffffffc00ec8947 */ /* 0x000fea000383ffff */
[----:B------:R-:W-:Y:S05]  /*3910*/  BRA `(.L_x_1122) ;  /* 0x00000000000c7947 */ /* 0x000fea0003800000 */
.L_x_1123:
[----:B------:R-:W0:Y:S02]  /*3920*/  LD.E R0, desc[UR6][R18.64+0x4] ;  /* 0x0000040612007980 */ /* 0x000e24000c101900 */
[----:B0-----:R-:W-:-:S05]  /*3930*/  IADD3 R7, R9, R0, RZ ;  /* 0x0000000009077210 */ /* 0x001fca0007ffe0ff */
[----:B------:R1:W-:Y:S02]  /*3940*/  ST.E desc[UR6][R18.64+0x4], R7 ;  /* 0x0000040712007985 */ /* 0x0003e4000c101906 */
.L_x_1122:
[----:B------:R-:W-:Y:S05]  /*3950*/  BSYNC B0 ;  /* 0x0000000000007941 */ /* 0x000fea0003800000 */
.L_x_1121:
[----:B------:R-:W-:-:S13]  /*3960*/  ISETP.GE.AND P0, PT, R4, 0x2, PT ;  /* 0x000000020400780c */ /* 0x000fda0003f06270 */
[----:B------:R-:W-:Y:S05]  /*3970*/  @!P0 EXIT ;  /* 0x000000000000894d */ /* 0x000fea0003800000 */
[----:B------:R-:W-:-:S04]  /*3980*/  IMAD.IADD R12, R12, 0x1, R5 ;  /* 0x000000010c0c7824 */ /* 0x000fc800078e0205 */
[----:B------:R-:W-:-:S05]  /*3990*/  IMAD.WIDE R16, R12, 0x2, R2 ;  /* 0x000000020c107825 */ /* 0x000fca00078e0202 */
[----:B------:R2:W-:Y:S01]  /*39a0*/  ATOM.E.ADD.F16x2.RN.STRONG.GPU P0, RZ, desc[UR6][R16.64], R8 ;  /* 0x0000000810ff79a2 */ /* 0x0005e2000810e1c6 */
[----:B------:R-:W-:Y:S04]  /*39b0*/  BSSY B0, `(.L_x_1125) ;  /* 0x0000010000007945 */ /* 0x000fe80003800000 */
[----:B--2---:R-:W-:Y:S05]  /*39c0*/  @P0 BRA `(.L_x_1126) ;  /* 0x0000000000380947 */ /* 0x004fea0003800000 */
[----:B------:R-:W2:Y:S02]  /*39d0*/  QSPC.E.S P0, RZ, [R16] ;  /* 0x0000000010ff73aa */ /* 0x000ea40000000500 */
[----:B--2---:R-:W-:Y:S05]  /*39e0*/  @!P0 BRA `(.L_x_1127) ;  /* 0x0000000000248947 */ /* 0x004fea0003800000 */
[----:B------:R-:W-:Y:S01]  /*39f0*/  MOV R10, R16 ;  /* 0x00000010000a7202 */ /* 0x000fe20000000f00 */
[----:B01----:R-:W-:-:S03]  /*3a00*/  IMAD.MOV.U32 R7, RZ, RZ, R8 ;  /* 0x000000ffff077224 */ /* 0x003fc600078e0008 */
[----:B------:R-:W-:-:S07]  /*3a10*/  MOV R10, R10 ;  /* 0x0000000a000a7202 */ /* 0x000fce0000000f00 */
.L_x_1128:
[----:B------:R-:W0:Y:S02]  /*3a20*/  LDS R8, [R10] ;  /* 0x000000000a087984 */ /* 0x000e240000000800 */
[----:B0-----:R-:W-:-:S06]  /*3a30*/  HADD2 R9, R8, R7 ;  /* 0x0000000708097230 */ /* 0x001fcc0000000000 */
[----:B------:R-:W0:Y:S02]  /*3a40*/  ATOMS.CAST.SPIN R9, [R10], R8, R9 ;  /* 0x000000080a09738d */ /* 0x000e240001800009 */
[----:B0-----:R-:W-:-:S13]  /*3a50*/  ISETP.EQ.U32.AND P0, PT, R9, 0x1, PT ;  /* 0x000000010900780c */ /* 0x001fda0003f02070 */
[----:B------:R-:W-:Y:S05]  /*3a60*/  @!P0 BRA `(.L_x_1128) ;  /* 0xfffffffc00ec8947 */ /* 0x000fea000383ffff */
[----:B------:R-:W-:Y:S05]  /*3a70*/  BRA `(.L_x_1126) ;  /* 0x00000000000c7947 */ /* 0x000fea0003800000 */
.L_x_1127:
[----:B------:R-:W0:Y:S02]  /*3a80*/  LD.E R0, desc[UR6][R16.64] ;  /* 0x0000000610007980 */ /* 0x000e24000c101900 */
[----:B01----:R-:W-:-:S05]  /*3a90*/  IADD3 R7, R8, R0, RZ ;  /* 0x0000000008077210 */ /* 0x003fca0007ffe0ff */
[----:B------:R2:W-:Y:S02]  /*3aa0*/  ST.E desc[UR6][R16.64], R7 ;  /* 0x0000000710007985 */ /* 0x0005e4000c101906 */
.L_x_1126:
[----:B------:R-:W-:Y:S05]  /*3ab0*/  BSYNC B0 ;  /* 0x0000000000007941 */ /* 0x000fea0003800000 */
.L_x_1125:
[----:B------:R3:W-:Y:S01]  /*3ac0*/  ATOM.E.ADD.F16x2.RN.STRONG.GPU P0, RZ, desc[UR6][R16.64+0x4], R6 ;  /* 0x0000040610ff79a2 */ /* 0x0007e2000810e1c6 */
[----:B------:R-:W-:Y:S04]  /*3ad0*/  BSSY B0, `(.L_x_1129) ;  /* 0x0000010000007945 */ /* 0x000fe80003800000 */
[----:B---3--:R-:W-:Y:S05]  /*3ae0*/  @P0 BRA `(.L_x_1130) ;  /* 0x0000000000380947 */ /* 0x008fea0003800000 */
[----:B------:R-:W3:Y:S02]  /*3af0*/  QSPC.E.S P0, RZ, [R16+0x4] ;  /* 0x0000040010ff73aa */ /* 0x000ee40000000500 */
[----:B---3--:R-:W-:Y:S05]  /*3b00*/  @!P0 BRA `(.L_x_1131) ;  /* 0x0000000000248947 */ /* 0x008fea0003800000 */
[----:B------:R-:W-:-:S05]  /*3b10*/  IMAD.MOV.U32 R8, RZ, RZ, R16 ;  /* 0x000000ffff087224 */ /* 0x000fca00078e0010 */
[----:B------:R-:W-:Y:S02]  /*3b20*/  MOV R8, R8 ;  /* 0x0000000800087202 */ /* 0x000fe40000000f00 */
[----:B------:R-:W-:-:S07]  /*3b30*/  MOV R9, R6 ;  /* 0x0000000600097202 */ /* 0x000fce0000000f00 */
.L_x_1132:
[----:B------:R-:W0:Y:S02]  /*3b40*/  LDS R6, [R8+0x4] ;  /* 0x0000040008067984 */ /* 0x000e240000000800 */
[----:B012---:R-:W-:-:S10]  /*3b50*/  HFMA2.MMA R7, R6, 1, 1, R9 ;  /* 0x3c003c0006077835 */ /* 0x007fd40000000009 */
[----:B------:R-:W0:Y:S02]  /*3b60*/  ATOMS.CAST.SPIN R7, [R8+0x4], R6, R7 ;  /* 0x000004060807738d */ /* 0x000e240001800007 */
[----:B0-----:R-:W-:-:S13]  /*3b70*/  ISETP.EQ.U32.AND P0, PT, R7, 0x1, PT ;  /* 0x000000010700780c */ /* 0x001fda0003f02070 */
[----:B------:R-:W-:Y:S05]  /*3b80*/  @!P0 BRA `(.L_x_1132) ;  /* 0xfffffffc00ec8947 */ /* 0x000fea000383ffff */
[----:B------:R-:W-:Y:S05]  /*3b90*/  BRA `(.L_x_1130) ;  /* 0x00000000000c7947 */ /* 0x000fea0003800000 */
.L_x_1131:
[----:B------:R-:W0:Y:S02]  /*3ba0*/  LD.E R0, desc[UR6][R16.64+0x4] ;  /* 0x0000040610007980 */ /* 0x000e24000c101900 */
[----:B012---:R-:W-:-:S05]  /*3bb0*/  IMAD.IADD R7, R6, 0x1, R0 ;  /* 0x0000000106077824 */ /* 0x007fca00078e0200 */
[----:B------:R3:W-:Y:S02]  /*3bc0*/  ST.E desc[UR6][R16.64+0x4], R7 ;  /* 0x0000040710007985 */ /* 0x0007e4000c101906 */
.L_x_1130:
[----:B------:R-:W-:Y:S05]  /*3bd0*/  BSYNC B0 ;  /* 0x0000000000007941 */ /* 0x000fea0003800000 */
.L_x_1129:
[----:B------:R-:W-:-:S13]  /*3be0*/  ISETP.NE.AND P0, PT, R4, 0x2, PT ;  /* 0x000000020400780c */ /* 0x000fda0003f05270 */
[----:B------:R-:W-:Y:S05]  /*3bf0*/  @!P0 EXIT ;  /* 0x000000000000894d */ /* 0x000fea0003800000 */
[----:B------:R-:W-:-:S05]  /*3c00*/  IADD3 R5, R12, R5, RZ ;  /* 0x000000050c057210 */ /* 0x000fca0007ffe0ff */
[----:B------:R-:W-:-:S05]  /*3c10*/  IMAD.WIDE R4, R5, 0x2, R2 ;  /* 0x0000000205047825 */ /* 0x000fca00078e0202 */
[----:B------:R4:W-:Y:S01]  /*3c20*/  ATOM.E.ADD.F16x2.RN.STRONG.GPU P0, RZ, desc[UR6][R4.64], R14 ;  /* 0x0000000e04ff79a2 */ /* 0x0009e2000810e1c6 */
[----:B------:R-:W-:Y:S04]  /*3c30*/  BSSY B0, `(.L_x_1133) ;  /* 0x000000f000007945 */ /* 0x000fe80003800000 */
[----:B----4-:R-:W-:Y:S05]  /*3c40*/  @P0 BRA `(.L_x_1134) ;  /* 0x0000000000340947 */ /* 0x010fea0003800000 */
[----:B------:R-:W4:Y:S02]  /*3c50*/  QSPC.E.S P0, RZ, [R4] ;  /* 0x0000000004ff73aa */ /* 0x000f240000000500 */
[----:B----4-:R-:W-:Y:S05]  /*3c60*/  @!P0 BRA `(.L_x_1135) ;  /* 0x0000000000208947 */ /* 0x010fea0003800000 */
[----:B------:R-:W-:-:S04]  /*3c70*/  MOV R2, R4 ;  /* 0x0000000400027202 */ /* 0x000fc80000000f00 */
[----:B------:R-:W-:-:S07]  /*3c80*/  MOV R0, R2 ;  /* 0x0000000200007202 */ /* 0x000fce0000000f00 */
.L_x_1136:
[----:B------:R-:W4:Y:S02]  /*3c90*/  LDS R2, [R0] ;  /* 0x0000000000027984 */ /* 0x000f240000000800 */
[----:B----4-:R-:W-:-:S06]  /*3ca0*/  HADD2 R3, R2, R14 ;  /* 0x0000000e02037230 */ /* 0x010fcc0000000000 */
[----:B------:R-:W4:Y:S02]  /*3cb0*/  ATOMS.CAST.SPIN R3, [R0], R2, R3 ;  /* 0x000000020003738d */ /* 0x000f240001800003 */
[----:B----4-:R-:W-:-:S13]  /*3cc0*/  ISETP.EQ.U32.AND P0, PT, R3, 0x1, PT ;  /* 0x000000010300780c */ /* 0x010fda0003f02070 */
[----:B------:R-:W-:Y:S05]  /*3cd0*/  @!P0 BRA `(.L_x_1136) ;  /* 0xfffffffc00ec8947 */ /* 0x000fea000383ffff */
[----:B------:R-:W-:Y:S05]  /*3ce0*/  BRA `(.L_x_1134) ;  /* 0x00000000000c7947 */ /* 0x000fea0003800000 */
.L_x_1135:
[----:B------:R-:W4:Y:S02]  /*3cf0*/  LD.E R0, desc[UR6][R4.64] ;  /* 0x0000000604007980 */ /* 0x000f24000c101900 */
[----:B----4-:R-:W-:-:S05]  /*3d00*/  IMAD.IADD R3, R14, 0x1, R0 ;  /* 0x000000010e037824 */ /* 0x010fca00078e0200 */
[----:B------:R4:W-:Y:S02]  /*3d10*/  ST.E desc[UR6][R4.64], R3 ;  /* 0x0000000304007985 */ /* 0x0009e4000c101906 */
.L_x_1134:
[----:B------:R-:W-:Y:S05]  /*3d20*/  BSYNC B0 ;  /* 0x0000000000007941 */ /* 0x000fea0003800000 */
.L_x_1133:
[----:B------:R0:W-:Y:S02]  /*3d30*/  ATOM.E.ADD.F16x2.RN.STRONG.GPU P0, RZ, desc[UR6][R4.64+0x4], R13 ;  /* 0x0000040d04ff79a2 */ /* 0x0001e4000810e1c6 */
[----:B0-----:R-:W-:Y:S05]  /*3d40*/  @P0 EXIT ;  /* 0x000000000000094d */ /* 0x001fea0003800000 */
[----:B------:R-:W0:Y:S02]  /*3d50*/  QSPC.E.S P0, RZ, [R4+0x4] ;  /* 0x0000040004ff73aa */ /* 0x000e240000000500 */
[----:B0-----:R-:W-:Y:S05]  /*3d60*/  @!P0 BRA `(.L_x_1137) ;  /* 0x0000000000208947 */ /* 0x001fea0003800000 */
[----:B------:R-:W-:-:S04]  /*3d70*/  MOV R2, R4 ;  /* 0x0000000400027202 */ /* 0x000fc80000000f00 */
[----:B------:R-:W-:-:S07]  /*3d80*/  MOV R0, R2 ;  /* 0x0000000200007202 */ /* 0x000fce0000000f00 */
.L_x_1138:
[----:B------:R-:W4:Y:S02]  /*3d90*/  LDS R2, [R0+0x4] ;  /* 0x0000040000027984 */ /* 0x000f240000000800 */
[----:B----4-:R-:W-:-:S10]  /*3da0*/  HFMA2.MMA R3, R2, 1, 1, R13 ;  /* 0x3c003c0002037835 */ /* 0x010fd4000000000d */
[----:B------:R-:W0:Y:S02]  /*3db0*/  ATOMS.CAST.SPIN R3, [R0+0x4], R2, R3 ;  /* 0x000004020003738d */ /* 0x000e240001800003 */
[----:B0-----:R-:W-:-:S13]  /*3dc0*/  ISETP.EQ.U32.AND P0, PT, R3, 0x1, PT ;  /* 0x000000010300780c */ /* 0x001fda0003f02070 */
[----:B------:R-:W-:Y:S05]  /*3dd0*/  @!P0 BRA `(.L_x_1138) ;  /* 0xfffffffc00ec8947 */ /* 0x000fea000383ffff */
[----:B------:R-:W-:Y:S05]  /*3de0*/  EXIT ;  /* 0x000000000000794d */ /* 0x000fea0003800000 */
.L_x_1137:
[----:B------:R-:W4:Y:S02]  /*3df0*/  LD.E R0, desc[UR6][R4.64+0x4] ;  /* 0x0000040604007980 */ /* 0x000f24000c101900 */
[----:B----4-:R-:W-:-:S05]  /*3e00*/  IADD3 R3, R13, R0, RZ ;  /* 0x000000000d037210 */ /* 0x010fca0007ffe0ff */
[----:B------:R-:W-:Y:S01]  /*3e10*/  ST.E desc[UR6][R4.64+0x4], R3 ;  /* 0x0000040304007985 */ /* 0x000fe2000c101906 */
[----:B------:R-:W-:Y:S05]  /*3e20*/  EXIT ;  /* 0x000000000000794d */ /* 0x000fea0003800000 */
.L_x_1139:
        /* <DEDUP_REMOVED lines=13> */
.L_x_3229:


//--------------------- .text._Z23gemm_half_q_half_kernelILi3ELi48ELb0ELb0ELi64EEvPK6__halfPKjS4_S2_PS0_iiiiPKtS7_iiiiiibS2_i --------------------------
	.section	.text._Z23gemm_half_q_half_kernelILi3ELi48ELb0ELb0ELi64EEvPK6__halfPKjS4_S2_PS0_iiiiPKtS7_iiiiiibS2_i,"ax",@progbits
	.align	128
        .global         _Z23gemm_half_q_half_kernelILi3ELi48ELb0ELb0ELi64EEvPK6__halfPKjS4_S2_PS0_iiiiPKtS7_iiiiiibS2_i
        .type           _Z23gemm_half_q_half_kernelILi3ELi48ELb0ELb0ELi64EEvPK6__halfPKjS4_S2_PS0_iiiiPKtS7_iiiiiibS2_i,@function
        .size           _Z23gemm_half_q_half_kernelILi3ELi48ELb0ELb0ELi64EEvPK6__halfPKjS4_S2_PS0_iiiiPKtS7_iiiiiibS2_i,(.L_x_3230 - _Z23gemm_half_q_half_kernelILi3ELi48ELb0ELb0ELi64EEvPK6__halfPKjS4_S2_PS0_iiiiPKtS7_iiiiiibS2_i)
        .other          _Z23gemm_half_q_half_kernelILi3ELi48ELb0ELb0ELi64EEvPK6__halfPKjS4_S2_PS0_iiiiPKtS7_iiiiiibS2_i,@"STO_CUDA_ENTRY STV_DEFAULT"
_Z23gemm_half_q_half_kernelILi3ELi48ELb0ELb0ELi64EEvPK6__halfPKjS4_S2_PS0_iiiiPKtS7_iiiiiibS2_i:
.text._Z23gemm_half_q_half_kernelILi3ELi48ELb0ELb0ELi64EEvPK6__halfPKjS4_S2_PS0_iiiiPKtS7_iiiiiibS2_i:
        /* <DEDUP_REMOVED lines=13> */
[C---:B0-----:R-:W-:Y:S02]  /*00d0*/  IADD3 R4, R46.reuse, R17, RZ ;  /* 0x000000112e047210 */ /* 0x041fe40007ffe0ff */
[----:B---3--:R-:W-:Y:S02]  /*00e0*/  VIADDMNMX R45, R46, 0x40, R23, PT ;  /* 0x000000402e2d7846 */ /* 0x008fe40003800117 */
[----:B----4-:R-:W-:Y:S02]  /*00f0*/  SHF.L.U32 R3, R3, 0x8, RZ ;  /* 0x0000000803037819 */ /* 0x010fe400000006ff */
[----:B------:R-:W-:Y:S02]  /*0100*/  ISETP.GE.OR P0, PT, R4, R45, !P1 ;  /* 0x0000002d0400720c */ /* 0x000fe40004f06670 */
[----:B------:R-:W-:-:S02]  /*0110*/  LEA R2, R17, R3, 0x2 ;  /* 0x0000000311027211 */ /* 0x000fc400078e10ff */
        /* <DEDUP_REMOVED lines=15> */
[----:B------:R-:W-:Y:S01]  /*0210*/  HFMA2.MMA R13, -RZ, RZ, 0, 0 ;  /* 0x00000000ff0d7435 */ /* 0x000fe200000001ff */
[----:B------:R-:W-:Y:S01]  /*0220*/  IMAD R5, R4, 0x3, RZ ;  /* 0x0000000304057824 */ /* 0x000fe200078e02ff */
        /* <DEDUP_REMOVED lines=10> */
.L_x_1144:
        /* <DEDUP_REMOVED lines=16> */
.L_x_1143:
        /* <DEDUP_REMOVED lines=16> */
.L_x_1142:
        /* <DEDUP_REMOVED lines=17> */
.L_x_1146:
        /* <DEDUP_REMOVED lines=16> */
.L_x_1145:
        /* <DEDUP_REMOVED lines=14> */
.L_x_1141:
[----:B------:R-:W-:Y:S05]  /*07c0*/  BSYNC B0 ;  /* 0x0000000000007941 */ /* 0x000fea0003800000 */
.L_x_1140:
        /* <DEDUP_REMOVED lines=10> */
[----:B------:R-:W-:Y:S01]  /*0870*/  IMAD R0, R14, R43, RZ ;  /* 0x0000002b0e007224 */ /* 0x000fe200078e02ff */
[----:B------:R-:W-:Y:S02]  /*0880*/  ISETP.GT.AND P2, PT, R44, 0x3, PT ;  /* 0x000000032c00780c */ /* 0x000fe40003f44270 */
[----:B------:R-:W-:Y:S01]  /*0890*/  PLOP3.LUT P0, PT, PT, PT, PT, 0x80, 0x0 ;  /* 0x000000000000781c */ /* 0x000fe20003f0f070 */
[----:B------:R-:W-:-:S05]  /*08a0*/  IMAD R0, R0, 0x3, R3 ;  /* 0x0000000300007824 */ /* 0x000fca00078e0203 */
[----:B------:R-:W-:-:S05]  /*08b0*/  LEA R3, R17, R0, 0x2 ;  /* 0x0000000011037211 */ /* 0x000fca00078e10ff */
[----:B0-----:R-:W-:Y:S01]  /*08c0*/  IMAD.WIDE R4, R3, 0x2, R4 ;  /* 0x0000000203047825 */ /* 0x001fe200078e0204 */
[----:B------:R-:W-:Y:S01]  /*08d0*/  HFMA2.MMA R3, -RZ, RZ, 0, 0 ;  /* 0x00000000ff037435 */ /* 0x000fe200000001ff */
[----:B------:R-:W-:Y:S10]  /*08e0*/  @!P2 BRA `(.L_x_1148) ;  /* 0x000000000034a947 */ /* 0x000ff40003800000 */
[----:B------:R-:W-:Y:S02]  /*08f0*/  PLOP3.LUT P0, PT, PT, PT, PT, 0x8, 0x0 ;  /* 0x000000000000781c */ /* 0x000fe40003f0e170 */
[----:B------:R-:W-:-:S11]  /*0900*/  IADD3 R0, R44, -0x3, RZ ;  /* 0xfffffffd2c007810 */ /* 0x000fd60007ffe0ff */
.L_x_1149:
        /* <DEDUP_REMOVED lines=11> */
.L_x_1148:
[----:B------:R-:W-:-:S04]  /*09c0*/  IADD3 R0, R44, -R3, RZ ;  /* 0x800000032c007210 */ /* 0x000fc80007ffe0ff */
[----:B------:R-:W-:-:S13]  /*09d0*/  ISETP.GT.AND P2, PT, R0, 0x1, PT ;  /* 0x000000010000780c */ /* 0x000fda0003f44270 */
[----:B------:R-:W-:Y:S01]  /*09e0*/  @P2 PLOP3.LUT P0, PT, PT, PT, PT, 0x8, 0x0 ;  /* 0x000000000000281c */ /* 0x000fe20003f0e170 */
[----:B--2---:R-:W-:Y:S01]  /*09f0*/  @P2 IMAD.WIDE R6, R43, 0x2, R4 ;  /* 0x000000022b062825 */ /* 0x004fe200078e0204 */
[----:B------:R-:W-:Y:S01]  /*0a00*/  @P2 IADD3 R3, R3, 0x2, RZ ;  /* 0x0000000203032810 */ /* 0x000fe20007ffe0ff */
[----:B------:R0:W-:Y:S03]  /*0a10*/  @P2 STG.E.64 desc[UR6][R4.64], RZ ;  /* 0x000000ff04002986 */ /* 0x0001e6000c101b06 */
[----:B------:R-:W-:Y:S01]  /*0a20*/  ISETP.LT.OR P0, PT, R3, R44, P0 ;  /* 0x0000002c0300720c */ /* 0x000fe20000701670 */
[----:B------:R2:W-:Y:S01]  /*0a30*/  @P2 STG.E.64 desc[UR6][R6.64], RZ ;  /* 0x000000ff06002986 */ /* 0x0005e2000c101b06 */
[----:B0-----:R-:W-:-:S11]  /*0a40*/  @P2 IMAD.WIDE R4, R43, 0x2, R6 ;  /* 0x000000022b042825 */ /* 0x001fd600078e0206 */
[----:B------:R2:W-:Y:S02]  /*0a50*/  @P0 STG.E.64 desc[UR6][R4.64], RZ ;  /* 0x000000ff04000986 */ /* 0x0005e4000c101b06 */
.L_x_1147:
[----:B0-2---:R-:W0:Y:S01]  /*0a60*/  LDC.64 R4, c[0x0][0x248] ;  /* 0x00009200ff047b82 */ /* 0x005e220000000a00 */
        /* <DEDUP_REMOVED lines=9> */
[----:B------:R-:W-:Y:S02]  /*0b00*/  SHF.L.U32 R3, R2, 0x2, RZ ;  /* 0x0000000202037819 */ /* 0x000fe400000006ff */
[----:B------:R-:W-:Y:S02]  /*0b10*/  LEA.HI R13, R13, R2, RZ, 0x3 ;  /* 0x000000020d0d7211 */ /* 0x000fe400078f18ff */
[----:B------:R-:W-:Y:S01]  /*0b20*/  MOV R18, RZ ;  /* 0x000000ff00127202 */ /* 0x000fe20000000f00 */
[----:B-1----:R-:W1:Y:S01]  /*0b30*/  LDC.64 R8, c[0x0][0x228] ;  /* 0x00008a00ff087b82 */ /* 0x002e620000000a00 */
[----:B------:R-:W-:-:S02]  /*0b40*/  MOV R20, R46 ;  /* 0x0000002e00147202 */ /* 0x000fc40000000f00 */
[----:B------:R-:W-:Y:S02]  /*0b50*/  LOP3.LUT R3, R3, 0x10, RZ, 0xc0, !PT ;  /* 0x0000001003037812 */ /* 0x000fe400078ec0ff */
[----:B0-----:R-:W-:-:S07]  /*0b60*/  SHF.R.S32.HI R14, RZ, 0x3, R13 ;  /* 0x00000003ff0e7819 */ /* 0x001fce000001140d */
.L_x_1151:
        /* <DEDUP_REMOVED lines=42> */
.L_x_1150:
[----:B------:R2:W5:Y:S01]  /*0e10*/  LDL.64 R94, [R1] ;  /* 0x00000000015e7983 */ /* 0x0005620000100a00 */
[----:B------:R-:W3:Y:S01]  /*0e20*/  LDC R3, c[0x0][0x25c] ;  /* 0x00009700ff037b82 */ /* 0x000ee20000000800 */
[----:B------:R-:W-:Y:S01]  /*0e30*/  ULDC UR4, c[0x0][0x258] ;  /* 0x0000960000047ab9 */ /* 0x000fe20000000800 */
[----:B------:R-:W-:Y:S01]  /*0e40*/  ULDC UR5, c[0x0][0x260] ;  /* 0x0000980000057ab9 */ /* 0x000fe20000000800 */
[C---:B------:R-:W-:Y:S01]  /*0e50*/  ISETP.GT.AND P2, PT, R46.reuse, UR4, PT ;  /* 0x000000042e007c0c */ /* 0x040fe2000bf44270 */
[----:B------:R-:W-:Y:S01]  /*0e60*/  ULDC UR8, c[0x0][0x268] ;  /* 0x00009a0000087ab9 */ /* 0x000fe20000000800 */
[C---:B------:R-:W-:Y:S01]  /*0e70*/  VIMNMX R0, R46.reuse, UR4, PT ;  /* 0x000000042e007c48 */ /* 0x040fe2000bfe0100 */
[----:B-1----:R-:W-:Y:S01]  /*0e80*/  HFMA2.MMA R9, -RZ, RZ, 0, 0 ;  /* 0x00000000ff097435 */ /* 0x002fe200000001ff */
[----:B------:R-:W-:Y:S01]  /*0e90*/  ISETP.GT.AND P4, PT, R46, UR5, PT ;  /* 0x000000052e007c0c */ /* 0x000fe2000bf84270 */
[----:B------:R-:W1:Y:S01]  /*0ea0*/  LDC R5, c[0x0][0x264] ;  /* 0x00009900ff057b82 */ /* 0x000e620000000800 */
[----:B------:R-:W-:-:S02]  /*0eb0*/  SHF.R.S32.HI R7, RZ, 0x1f, R0 ;  /* 0x0000001fff077819 */ /* 0x000fc40000011400 */
[C---:B------:R-:W-:Y:S02]  /*0ec0*/  ISETP.GT.AND P6, PT, R46.reuse, UR8, PT ;  /* 0x000000082e007c0c */ /* 0x040fe4000bfc4270 */
[----:B0-----:R-:W-:Y:S01]  /*0ed0*/  LEA.HI R10, R7, R0, RZ, 0x5 ;  /* 0x00000000070a7211 */ /* 0x001fe200078f28ff */
[----:B------:R-:W-:Y:S01]  /*0ee0*/  HFMA2.MMA R0, -RZ, RZ, 0, 0 ;  /* 0x00000000ff007435 */ /* 0x000fe200000001ff */
[----:B------:R-:W-:Y:S02]  /*0ef0*/  MOV R6, RZ ;  /* 0x000000ff00067202 */ /* 0x000fe40000000f00 */
[----:B------:R-:W-:Y:S02]  /*0f00*/  MOV R4, RZ ;  /* 0x000000ff00047202 */ /* 0x000fe40000000f00 */
[C---:B---3--:R-:W-:Y:S02]  /*0f10*/  ISETP.GT.AND P3, PT, R46.reuse, R3, PT ;  /* 0x000000032e00720c */ /* 0x048fe40003f64270 */
[----:B-1----:R-:W-:Y:S01]  /*0f20*/  ISETP.GT.AND P5, PT, R46, R5, PT ;  /* 0x000000052e00720c */ /* 0x002fe20003fa4270 */
        /* <DEDUP_REMOVED lines=8> */
.L_x_1152:
[----:B------:R-:W-:Y:S05]  /*0fb0*/  @!P3 BRA `(.L_x_1153) ;  /* 0x00000000001cb947 */ /* 0x000fea0003800000 */
[----:B------:R-:W0:Y:S02]  /*0fc0*/  LDC R7, c[0x0][0x260] ;  /* 0x00009800ff077b82 */ /* 0x000e240000000800 */
[----:B0-----:R-:W-:-:S05]  /*0fd0*/  VIMNMX R0, R46, R7, PT ;  /* 0x000000072e007248 */ /* 0x001fca0003fe0100 */
[----:B------:R-:W-:-:S05]  /*0fe0*/  IMAD.IADD R0, R0, 0x1, -R3 ;  /* 0x0000000100007824 */ /* 0x000fca00078e0a03 */
[----:B------:R-:W-:-:S04]  /*0ff0*/  SHF.R.S32.HI R7, RZ, 0x1f, R0 ;  /* 0x0000001fff077819 */ /* 0x000fc80000011400 */
[----:B------:R-:W-:-:S04]  /*1000*/  LEA.HI R7, R7, R0, RZ, 0x5 ;  /* 0x0000000007077211 */ /* 0x000fc800078f28ff */
[----:B------:R-:W-:-:S05]  /*1010*/  SHF.R.S32.HI R7, RZ, 0x5, R7 ;  /* 0x00000005ff077819 */ /* 0x000fca0000011407 */
[----:B------:R-:W-:-:S07]  /*1020*/  IMAD R0, R7, 0x5, RZ ;  /* 0x0000000507007824 */ /* 0x000fce00078e02ff */
.L_x_1153:
        /* <DEDUP_REMOVED lines=8> */
.L_x_1154:
        /* <DEDUP_REMOVED lines=8> */
.L_x_1155:
        /* <DEDUP_REMOVED lines=10> */
.L_x_1156:
        /* <DEDUP_REMOVED lines=29> */
.L_x_1160:
[----:B------:R-:W-:-:S13]  /*13a0*/  ISETP.NE.AND P0, PT, R46, R15, PT ;  /* 0x0000000f2e00720c */ /* 0x000fda0003f05270 */
[----:B------:R-:W1:Y:S01]  /*13b0*/  @!P0 LDC.64 R2, c[0x0][0x248] ;  /* 0x00009200ff028b82 */ /* 0x000e620000000a00 */
[----:B------:R-:W-:Y:S02]  /*13c0*/  @!P0 IADD3 R42, R42, 0x1, RZ ;  /* 0x000000012a2a8810 */ /* 0x000fe40007ffe0ff */
[----:B------:R-:W-:Y:S02]  /*13d0*/  @!P0 SHF.L.U32 R5, R46, 0x1, RZ ;  /* 0x000000012e058819 */ /* 0x000fe400000006ff */
[----:B------:R-:W-:-:S05]  /*13e0*/  @!P0 LEA R4, R42, R1, 0x3 ;  /* 0x000000012a048211 */ /* 0x000fca00078e18ff */
[----:B------:R-:W2:Y:S01]  /*13f0*/  @!P0 LDL.64 R6, [R4] ;  /* 0x0000000004068983 */ /* 0x000ea20000100a00 */
[----:B-1----:R-:W-:-:S05]  /*1400*/  @!P0 IMAD.WIDE R2, R5, 0x2, R2 ;  /* 0x0000000205028825 */ /* 0x002fca00078e0202 */
[----:B------:R1:W3:Y:S02]  /*1410*/  @!P0 LDG.E.U16.CONSTANT R5, desc[UR6][R2.64+0x2] ;  /* 0x0000020602058981 */ /* 0x0002e4000c1e9500 */
[----:B-1----:R-:W-:Y:S02]  /*1420*/  MOV R2, R96 ;  /* 0x0000006000027202 */ /* 0x002fe40000000f00 */
[----:B------:R-:W-:-:S05]  /*1430*/  MOV R3, R97 ;  /* 0x0000006100037202 */ /* 0x000fca0000000f00 */
[----:B-----5:R1:W5:Y:S01]  /*1440*/  LDG.E.128.CONSTANT R8, desc[UR6][R2.64] ;  /* 0x0000000602087981 */ /* 0x020362000c1e9d00 */
[----:B0-----:R-:W-:Y:S02]  /*1450*/  MOV R43, R0 ;  /* 0x00000000002b7202 */ /* 0x001fe40000000f00 */
[----:B--2---:R-:W-:Y:S02]  /*1460*/  @!P0 PRMT R94, R6, 0x7610, R94 ;  /* 0x00007610065e8816 */ /* 0x004fe4000000005e */
[----:B------:R-:W-:Y:S02]  /*1470*/  @!P0 PRMT R92, R7, 0x7610, R92 ;  /* 0x00007610075c8816 */ /* 0x000fe4000000005c */
[----:B------:R-:W-:Y:S02]  /*1480*/  @!P0 PRMT R94, R94, 0x7610, R6 ;  /* 0x000076105e5e8816 */ /* 0x000fe40000000006 */
        /* <DEDUP_REMOVED lines=27> */
[----:B------:R-:W-:Y:S01]  /*1640*/  LOP3.LUT R14, R14, 0x3f003f, RZ, 0xc0, !PT ;  /* 0x003f003f0e0e7812 */ /* 0x000fe200078ec0ff */
[----:B------:R-:W-:-:S03]  /*1650*/  HADD2 R13, R13, -1056, -1056 ;  /* 0xe420e4200d0d7430 */ /* 0x000fc60000000000 */
[----:B------:R-:W-:-:S05]  /*1660*/  LOP3.LUT R14, R14, 0x64006400, RZ, 0xfc, !PT ;  /* 0x640064000e0e7812 */ /* 0x000fca00078efcff */
[----:B------:R-:W-:Y:S01]  /*1670*/  HADD2 R14, R14, -1056, -1056 ;  /* 0xe420e4200e0e7430 */ /* 0x000fe20000000000 */
[----:B------:R-:W-:Y:S02]  /*1680*/  ISETP.GE.AND P0, PT, R44, 0x2, PT ;  /* 0x000000022c00780c */ /* 0x000fe40003f06270 */
[----:B---3--:R-:W-:Y:S02]  /*1690*/  SHF.R.U32.HI R29, RZ, 0x8, R20 ;  /* 0x00000008ff1d7819 */ /* 0x008fe40000011614 */
[----:B------:R-:W-:Y:S02]  /*16a0*/  SHF.R.U32.HI R10, RZ, 0x8, R22 ;  /* 0x00000008ff0a7819 */ /* 0x000fe40000011616 */
[----:B------:R-:W-:Y:S02]  /*16b0*/  SHF.R.U32.HI R11, RZ, 0x8, R23 ;  /* 0x00000008ff0b7819 */ /* 0x000fe40000011617 */
[----:B------:R-:W-:Y:S02]  /*16c0*/  SHF.R.U32.HI R28, RZ, 0x8, R21 ;  /* 0x00000008ff1c7819 */ /* 0x000fe40000011615 */
[----:B------:R-:W-:-:S02]  /*16d0*/  LOP3.LUT R29, R26, 0x300030, R29, 0xf8, !PT ;  /* 0x003000301a1d7812 */ /* 0x000fc400078ef81d */
[----:B------:R-:W-:Y:S02]  /*16e0*/  LOP3.LUT R26, R27, 0x300030, R10, 0xf8, !PT ;  /* 0x003000301b1a7812 */ /* 0x000fe400078ef80a */
[----:B------:R-:W-:Y:S02]  /*16f0*/  LOP3.LUT R28, R9, 0x300030, R28, 0xf8, !PT ;  /* 0x00300030091c7812 */ /* 0x000fe400078ef81c */
[----:B------:R-:W-:Y:S02]  /*1700*/  LOP3.LUT R27, R30, 0x300030, R11, 0xf8, !PT ;  /* 0x003000301e1b7812 */ /* 0x000fe400078ef80b */
[----:B------:R-:W0:Y:S01]  /*1710*/  LDS.128 R8, [UR4] ;  /* 0x00000004ff087984 */ /* 0x000e220008000c00 */
[--C-:B------:R-:W-:Y:S02]  /*1720*/  SHF.R.U32.HI R47, RZ, 0xa, R20.reuse ;  /* 0x0000000aff2f7819 */ /* 0x100fe40000011614 */
[----:B------:R-:W-:Y:S02]  /*1730*/  LOP3.LUT R50, R20, 0x3f003f, RZ, 0xc0, !PT ;  /* 0x003f003f14327812 */ /* 0x000fe400078ec0ff */
[----:B------:R-:W-:-:S02]  /*1740*/  SHF.R.U32.HI R51, RZ, 0x6, R20 ;  /* 0x00000006ff337819 */ /* 0x000fc40000011614 */
[--C-:B--2---:R-:W-:Y:S02]  /*1750*/  SHF.R.U32.HI R20, RZ, 0xc, R4.reuse ;  /* 0x0000000cff147819 */ /* 0x104fe40000011604 */
[----:B------:R-:W-:Y:S02]  /*1760*/  LOP3.LUT R36, R4, 0x3f003f, RZ, 0xc0, !PT ;  /* 0x003f003f04247812 */ /* 0x000fe400078ec0ff */
[----:B------:R-:W-:Y:S02]  /*1770*/  SHF.R.U32.HI R37, RZ, 0x6, R4 ;  /* 0x00000006ff257819 */ /* 0x000fe40000011604 */
[----:B------:R-:W-:Y:S02]  /*1780*/  SHF.R.U32.HI R4, RZ, 0xc, R5 ;  /* 0x0000000cff047819 */ /* 0x000fe40000011605 */
[----:B------:R-:W-:Y:S02]  /*1790*/  SHF.R.U32.HI R39, RZ, 0xa, R21 ;  /* 0x0000000aff277819 */ /* 0x000fe40000011615 */
[----:B------:R-:W-:-:S02]  /*17a0*/  LOP3.LUT R4, R4, 0xf000f, RZ, 0xc0, !PT ;  /* 0x000f000f04047812 */ /* 0x000fc400078ec0ff */
[----:B------:R-:W-:Y:S02]  /*17b0*/  LOP3.LUT R38, R21, 0x3f003f, RZ, 0xc0, !PT ;  /* 0x003f003f15267812 */ /* 0x000fe400078ec0ff */
[----:B------:R-:W-:Y:S02]  /*17c0*/  SHF.R.U32.HI R52, RZ, 0x6, R21 ;  /* 0x00000006ff347819 */ /* 0x000fe40000011615 */
[----:B------:R-:W-:Y:S02]  /*17d0*/  LOP3.LUT R39, R4, 0x300030, R39, 0xf8, !PT ;  /* 0x0030003004277812 */ /* 0x000fe400078ef827 */
[----:B------:R-:W-:Y:S02]  /*17e0*/  LOP3.LUT R21, R24, 0x64006400, RZ, 0xfc, !PT ;  /* 0x6400640018157812 */ /* 0x000fe400078efcff */
[----:B------:R-:W-:Y:S02]  /*17f0*/  LOP3.LUT R30, R7, 0x3f003f, RZ, 0xc0, !PT ;  /* 0x003f003f071e7812 */ /* 0x000fe400078ec0ff */
[----:B------:R-:W-:-:S02]  /*1800*/  SHF.R.U32.HI R31, RZ, 0x6, R7 ;  /* 0x00000006ff1f7819 */ /* 0x000fc40000011607 */
[----:B------:R-:W-:Y:S02]  /*1810*/  LOP3.LUT R4, R25, 0x3f003f, RZ, 0xc0, !PT ;  /* 0x003f003f19047812 */ /* 0x000fe400078ec0ff */
[----:B------:R-:W-:Y:S01]  /*1820*/  SHF.R.U32.HI R7, RZ, 0xc, R7 ;  /* 0x0000000cff077819 */ /* 0x000fe20000011607 */
[----:B------:R-:W-:Y:S01]  /*1830*/  HADD2 R25, R59, -1056, -1056 ;  /* 0xe420e4203b197430 */ /* 0x000fe20000000000 */
[----:B------:R-:W-:Y:S01]  /*1840*/  LOP3.LUT R34, R5, 0x3f003f, RZ, 0xc0, !PT ;  /* 0x003f003f05227812 */ /* 0x000fe200078ec0ff */
[----:B------:R-:W-:Y:S01]  /*1850*/  HADD2 R21, R21, -1056, -1056 ;  /* 0xe420e42015157430 */ /* 0x000fe20000000000 */
[----:B------:R-:W-:Y:S02]  /*1860*/  SHF.R.U32.HI R35, RZ, 0x6, R5 ;  /* 0x00000006ff237819 */ /* 0x000fe40000011605 */
[----:B------:R-:W-:Y:S02]  /*1870*/  LOP3.LUT R54, R23, 0x3f003f, RZ, 0xc0, !PT ;  /* 0x003f003f17367812 */ /* 0x000fe400078ec0ff */
[----:B------:R-:W-:-:S02]  /*1880*/  SHF.R.U32.HI R49, RZ, 0xa, R23 ;  /* 0x0000000aff317819 */ /* 0x000fc40000011617 */
[----:B------:R-:W-:Y:S02]  /*1890*/  SHF.R.U32.HI R56, RZ, 0x6, R23 ;  /* 0x00000006ff387819 */ /* 0x000fe40000011617 */
[--C-:B------:R-:W-:Y:S02]  /*18a0*/  SHF.R.U32.HI R5, RZ, 0xc, R6.reuse ;  /* 0x0000000cff057819 */ /* 0x100fe40000011606 */
[----:B------:R-:W-:Y:S02]  /*18b0*/  LOP3.LUT R32, R6, 0x3f003f, RZ, 0xc0, !PT ;  /* 0x003f003f06207812 */ /* 0x000fe400078ec0ff */
[----:B------:R-:W-:Y:S02]  /*18c0*/  SHF.R.U32.HI R33, RZ, 0x6, R6 ;  /* 0x00000006ff217819 */ /* 0x000fe40000011606 */
[----:B------:R-:W-:Y:S02]  /*18d0*/  LOP3.LUT R20, R20, 0xf000f, RZ, 0xc0, !PT ;  /* 0x000f000f14147812 */ /* 0x000fe400078ec0ff */
[----:B------:R-:W-:-:S02]  /*18e0*/  LOP3.LUT R4, R4, 0x64006400, RZ, 0xfc, !PT ;  /* 0x6400640004047812 */ /* 0x000fc400078efcff */
[----:B------:R-:W-:Y:S02]  /*18f0*/  LOP3.LUT R6, R7, 0xf000f, RZ, 0xc0, !PT ;  /* 0x000f000f07067812 */ /* 0x000fe400078ec0ff */
[----:B------:R-:W-:Y:S02]  /*1900*/  LOP3.LUT R23, R57, 0x64006400, RZ, 0xfc, !PT ;  /* 0x6400640039177812 */ /* 0x000fe400078efcff */
[----:B------:R-:W-:Y:S01]  /*1910*/  LOP3.LUT R47, R20, 0x300030, R47, 0xf8, !PT ;  /* 0x00300030142f7812 */ /* 0x000fe200078ef82f */
[----:B------:R-:W-:Y:S01]  /*1920*/  HADD2 R20, R4, -1056, -1056 ;  /* 0xe420e42004147430 */ /* 0x000fe20000000000 */
[----:B------:R-:W-:Y:S01]  /*1930*/  LOP3.LUT R24, R60, 0x64006400, RZ, 0xfc, !PT ;  /* 0x640064003c187812 */ /* 0x000fe200078efcff */
[----:B------:R-:W-:Y:S01]  /*1940*/  HADD2 R23, R23, -1056, -1056 ;  /* 0xe420e42017177430 */ /* 0x000fe20000000000 */
[----:B------:R-:W-:Y:S01]  /*1950*/  SHF.R.U32.HI R48, RZ, 0xa, R22 ;  /* 0x0000000aff307819 */ /* 0x000fe20000011616 */
[----:B0-----:R-:W-:Y:S01]  /*1960*/  HFMA2.MMA R4, R25, R8, RZ ;  /* 0x0000000819047235 */ /* 0x001fe200000000ff */
[----:B------:R-:W-:-:S02]  /*1970*/  LOP3.LUT R53, R22, 0x3f003f, RZ, 0xc0, !PT ;  /* 0x003f003f16357812 */ /* 0x000fc400078ec0ff */
[----:B------:R-:W-:Y:S02]  /*1980*/  SHF.R.U32.HI R55, RZ, 0x6, R22 ;  /* 0x00000006ff377819 */ /* 0x000fe40000011616 */
[----:B------:R-:W-:Y:S02]  /*1990*/  LOP3.LUT R5, R5, 0xf000f, RZ, 0xc0, !PT ;  /* 0x000f000f05057812 */ /* 0x000fe400078ec0ff */
[----:B------:R-:W-:Y:S01]  /*19a0*/  LOP3.LUT R49, R6, 0x300030, R49, 0xf8, !PT ;  /* 0x0030003006317812 */ /* 0x000fe200078ef831 */
[----:B------:R-:W-:Y:S01]  /*19b0*/  HFMA2.MMA R6, R21, R8, RZ ;  /* 0x0000000815067235 */ /* 0x000fe200000000ff */
[----:B------:R-:W-:Y:S01]  /*19c0*/  LOP3.LUT R22, R58, 0x64006400, RZ, 0xfc, !PT ;  /* 0x640064003a167812 */ /* 0x000fe200078efcff */
[----:B------:R-:W-:Y:S01]  /*19d0*/  HADD2 R24, R24, -1056, -1056 ;  /* 0xe420e42018187430 */ /* 0x000fe20000000000 */
[----:B------:R-:W-:Y:S01]  /*19e0*/  LOP3.LUT R48, R5, 0x300030, R48, 0xf8, !PT ;  /* 0x0030003005307812 */ /* 0x000fe200078ef830 */
[-C--:B------:R-:W-:Y:S02]  /*19f0*/  HFMA2 R5, R23, R8.reuse, RZ.H0_H0 ;  /* 0x0000000817057231 */ /* 0x080fe400000400ff */
[----:B------:R-:W-:-:S02]  /*1a00*/  HFMA2 R7, R13, R8, RZ.H0_H0 ;  /* 0x000000080d077231 */ /* 0x000fc400000400ff */
[----:B------:R-:W-:Y:S01]  /*1a10*/  HADD2 R22, R22, -1056, -1056 ;  /* 0xe420e42016167430 */ /* 0x000fe20000000000 */
[-C--:B------:R-:W-:Y:S01]  /*1a20*/  HFMA2.MMA R58, R24, R9.reuse, R4 ;  /* 0x00000009183a7235 */ /* 0x080fe20000000004 */
[-C--:B------:R-:W-:Y:S01]  /*1a30*/  HFMA2 R61, R14, R9.reuse, R7 ;  /* 0x000000090e3d7231 */ /* 0x080fe20000000007 */
[----:B------:R-:W-:Y:S01]  /*1a40*/  HFMA2.MMA R60, R20, R9, R6 ;  /* 0x00000009143c7235 */ /* 0x000fe20000000006 */
[----:B------:R-:W-:Y:S02]  /*1a50*/  HFMA2 R59, R22, R9, R5 ;  /* 0x00000009163b7231 */ /* 0x000fe40000000005 */
[----:B------:R-:W0:Y:S01]  /*1a60*/  LDS.128 R4, [UR4+0x10] ;  /* 0x00001004ff047984 */ /* 0x000e220008000c00 */
[----:B------:R-:W-:Y:S02]  /*1a70*/  LOP3.LUT R34, R34, 0x64006400, RZ, 0xfc, !PT ;  /* 0x6400640022227812 */ /* 0x000fe400078efcff */
[----:B------:R-:W-:Y:S02]  /*1a80*/  LOP3.LUT R35, R35, 0x3f003f, RZ, 0xc0, !PT ;  /* 0x003f003f23237812 */ /* 0x000fe400078ec0ff */
[----:B------:R-:W-:-:S02]  /*1a90*/  LOP3.LUT R36, R36, 0x64006400, RZ, 0xfc, !PT ;  /* 0x6400640024247812 */ /* 0x000fc400078efcff */
[----:B------:R-:W-:Y:S02]  /*1aa0*/  LOP3.LUT R37, R37, 0x3f003f, RZ, 0xc0, !PT ;  /* 0x003f003f25257812 */ /* 0x000fe400078ec0ff */
[----:B------:R-:W-:Y:S02]  /*1ab0*/  LOP3.LUT R8, R32, 0x64006400, RZ, 0xfc, !PT ;  /* 0x6400640020087812 */ /* 0x000fe400078efcff */
[----:B------:R-:W-:Y:S02]  /*1ac0*/  LOP3.LUT R33, R33, 0x3f003f, RZ, 0xc0, !PT ;  /* 0x003f003f21217812 */ /* 0x000fe400078ec0ff */
[----:B------:R-:W-:Y:S01]  /*1ad0*/  LOP3.LUT R32, R35, 0x64006400, RZ, 0xfc, !PT ;  /* 0x6400640023207812 */ /* 0x000fe200078efcff */
[----:B------:R-:W-:Y:S01]  /*1ae0*/  HADD2 R35, R34, -1056, -1056 ;  /* 0xe420e42022237430 */ /* 0x000fe20000000000 */
[----:B------:R-:W-:Y:S02]  /*1af0*/  LOP3.LUT R9, R30, 0x64006400, RZ, 0xfc, !PT ;  /* 0x640064001e097812 */ /* 0x000fe400078efcff */
[----:B------:R-:W-:Y:S01]  /*1b00*/  LOP3.LUT R30, R37, 0x64006400, RZ, 0xfc, !PT ;  /* 0x64006400251e7812 */ /* 0x000fe200078efcff */
[----:B------:R-:W-:Y:S01]  /*1b10*/  HADD2 R37, R36, -1056, -1056 ;  /* 0xe420e42024257430 */ /* 0x000fe20000000000 */
[----:B------:R-:W-:Y:S01]  /*1b20*/  LOP3.LUT R34, R33, 0x64006400, RZ, 0xfc, !PT ;  /* 0x6400640021227812 */ /* 0x000fe200078efcff */
[----:B------:R-:W-:Y:S01]  /*1b30*/  HADD2 R33, R8, -1056, -1056 ;  /* 0xe420e42008217430 */ /* 0x000fe20000000000 */
[----:B------:R-:W-:Y:S01]  /*1b40*/  LOP3.LUT R50, R50, 0x64006400, RZ, 0xfc, !PT ;  /* 0x6400640032327812 */ /* 0x000fe200078efcff */
[----:B------:R-:W-:-:S02]  /*1b50*/  HADD2 R30, R30, -1056, -1056 ;  /* 0xe420e4201e1e7430 */ /* 0x000fc40000000000 */
[-C--:B------:R-:W-:Y:S02]  /*1b60*/  HFMA2.MMA R58, R37, R10.reuse, R58 ;  /* 0x0000000a253a7235 */ /* 0x080fe4000000003a */
[----:B------:R-:W-:Y:S01]  /*1b70*/  HFMA2.MMA R60, R33, R10, R60 ;  /* 0x0000000a213c7235 */ /* 0x000fe2000000003c */
[----:B------:R-:W-:Y:S01]  /*1b80*/  HADD2 R34, R34, -1056, -1056 ;  /* 0xe420e42022227430 */ /* 0x000fe20000000000 */
[----:B------:R-:W-:Y:S02]  /*1b90*/  LOP3.LUT R51, R51, 0x3f003f, RZ, 0xc0, !PT ;  /* 0x003f003f33337812 */ /* 0x000fe400078ec0ff */
[----:B------:R-:W-:Y:S01]  /*1ba0*/  LOP3.LUT R57, R31, 0x3f003f, RZ, 0xc0, !PT ;  /* 0x003f003f1f397812 */ /* 0x000fe200078ec0ff */
[----:B------:R-:W-:Y:S01]  /*1bb0*/  HADD2 R31, R9, -1056, -1056 ;  /* 0xe420e420091f7430 */ /* 0x000fe20000000000 */
[----:B------:R-:W-:Y:S02]  /*1bc0*/  LOP3.LUT R52, R52, 0x3f003f, RZ, 0xc0, !PT ;  /* 0x003f003f34347812 */ /* 0x000fe400078ec0ff */
[----:B------:R-:W-:-:S02]  /*1bd0*/  LOP3.LUT R8, R38, 0x64006400, RZ, 0xfc, !PT ;  /* 0x6400640026087812 */ /* 0x000fc400078efcff */
[----:B------:R-:W-:Y:S02]  /*1be0*/  LOP3.LUT R9, R53, 0x64006400, RZ, 0xfc, !PT ;  /* 0x6400640035097812 */ /* 0x000fe400078efcff */
[----:B------:R-:W-:Y:S02]  /*1bf0*/  LOP3.LUT R55, R55, 0x3f003f, RZ, 0xc0, !PT ;  /* 0x003f003f37377812 */ /* 0x000fe400078ec0ff */
[----:B------:R-:W-:Y:S01]  /*1c00*/  LOP3.LUT R38, R51, 0x64006400, RZ, 0xfc, !PT ;  /* 0x6400640033267812 */ /* 0x000fe200078efcff */
[----:B------:R-:W-:Y:S01]  /*1c10*/  HADD2 R51, R50, -1056, -1056 ;  /* 0xe420e42032337430 */ /* 0x000fe20000000000 */
[----:B------:R-:W-:Y:S01]  /*1c20*/  LOP3.LUT R36, R57, 0x64006400, RZ, 0xfc, !PT ;  /* 0x6400640039247812 */ /* 0x000fe200078efcff */
[-C--:B------:R-:W-:Y:S01]  /*1c30*/  HFMA2.MMA R58, R30, R11.reuse, R58 ;  /* 0x0000000b1e3a7235 */ /* 0x080fe2000000003a */
[----:B------:R-:W-:Y:S01]  /*1c40*/  LOP3.LUT R50, R52, 0x64006400, RZ, 0xfc, !PT ;  /* 0x6400640034327812 */ /* 0x000fe200078efcff */
[----:B------:R-:W-:Y:S01]  /*1c50*/  HFMA2.MMA R60, R34, R11, R60 ;  /* 0x0000000b223c7235 */ /* 0x000fe2000000003c */
[----:B------:R-:W-:-:S02]  /*1c60*/  LOP3.LUT R54, R54, 0x64006400, RZ, 0xfc, !PT ;  /* 0x6400640036367812 */ /* 0x000fc400078efcff */
[----:B------:R-:W-:Y:S01]  /*1c70*/  LOP3.LUT R52, R55, 0x64006400, RZ, 0xfc, !PT ;  /* 0x6400640037347812 */ /* 0x000fe200078efcff */
[----:B------:R-:W-:Y:S01]  /*1c80*/  HADD2 R55, R9, -1056, -1056 ;  /* 0xe420e42009377430 */ /* 0x000fe20000000000 */
[----:B------:R-:W-:Y:S01]  /*1c90*/  LOP3.LUT R56, R56, 0x3f003f, RZ, 0xc0, !PT ;  /* 0x003f003f38387812 */ /* 0x000fe200078ec0ff */
[-C--:B------:R-:W-:Y:S02]  /*1ca0*/  HFMA2 R59, R35, R10.reuse, R59 ;  /* 0x0000000a233b7231 */ /* 0x080fe4000000003b */
[----:B------:R-:W-:Y:S02]  /*1cb0*/  HFMA2 R61, R31, R10, R61 ;  /* 0x0000000a1f3d7231 */ /* 0x000fe4000000003d */
[----:B------:R-:W-:Y:S02]  /*1cc0*/  HADD2 R32, R32, -1056, -1056 ;  /* 0xe420e42020207430 */ /* 0x000fe40000000000 */
[----:B------:R-:W-:Y:S02]  /*1cd0*/  HADD2 R36, R36, -1056, -1056 ;  /* 0xe420e42024247430 */ /* 0x000fe40000000000 */
[----:B------:R-:W-:Y:S01]  /*1ce0*/  HADD2 R57, R54, -1056, -1056 ;  /* 0xe420e42036397430 */ /* 0x000fe20000000000 */
[----:B------:R-:W-:Y:S01]  /*1cf0*/  LOP3.LUT R54, R56, 0x64006400, RZ, 0xfc, !PT ;  /* 0x6400640038367812 */ /* 0x000fe200078efcff */
[-C--:B------:R-:W-:Y:S01]  /*1d00*/  HFMA2 R59, R32, R11.reuse, R59 ;  /* 0x0000000b203b7231 */ /* 0x080fe2000000003b */
[-C--:B0-----:R-:W-:Y:S01]  /*1d10*/  HFMA2.MMA R58, R51, R4.reuse, R58 ;  /* 0x00000004333a7235 */ /* 0x081fe2000000003a */
[----:B------:R-:W-:Y:S01]  /*1d20*/  HFMA2 R61, R36, R11, R61 ;  /* 0x0000000b243d7231 */ /* 0x000fe2000000003d */
[----:B------:R-:W-:Y:S01]  /*1d30*/  HFMA2.MMA R60, R55, R4, R60 ;  /* 0x00000004373c7235 */ /* 0x000fe2000000003c */
[----:B------:R-:W-:-:S02]  /*1d40*/  HADD2 R53, R8, -1056, -1056 ;  /* 0xe420e42008357430 */ /* 0x000fc40000000000 */
[----:B------:R-:W-:Y:S02]  /*1d50*/  HADD2 R38, R38, -1056, -1056 ;  /* 0xe420e42026267430 */ /* 0x000fe40000000000 */
[----:B------:R-:W-:Y:S02]  /*1d60*/  HADD2 R52, R52, -1056, -1056 ;  /* 0xe420e42034347430 */ /* 0x000fe40000000000 */
[-C--:B------:R-:W-:Y:S02]  /*1d70*/  HFMA2 R59, R53, R4.reuse, R59 ;  /* 0x00000004353b7231 */ /* 0x080fe4000000003b */
[----:B------:R-:W-:Y:S02]  /*1d80*/  HFMA2 R61, R57, R4, R61 ;  /* 0x00000004393d7231 */ /* 0x000fe4000000003d */
[----:B------:R-:W-:Y:S02]  /*1d90*/  HADD2 R50, R50, -1056, -1056 ;  /* 0xe420e42032327430 */ /* 0x000fe40000000000 */
[----:B------:R-:W-:Y:S01]  /*1da0*/  HADD2 R54, R54, -1056, -1056 ;  /* 0xe420e42036367430 */ /* 0x000fe20000000000 */
[----:B------:R-:W-:Y:S01]  /*1db0*/  LOP3.LUT R29, R29, 0x64006400, RZ, 0xfc, !PT ;  /* 0x640064001d1d7812 */ /* 0x000fe200078efcff */
[-C--:B------:R-:W-:Y:S01]  /*1dc0*/  HFMA2.MMA R58, R38, R5.reuse, R58 ;  /* 0x00000005263a7235 */ /* 0x080fe2000000003a */
[-C--:B------:R-:W-:Y:S01]  /*1dd0*/  HFMA2 R59, R50, R5.reuse, R59 ;  /* 0x00000005323b7231 */ /* 0x080fe2000000003b */
[----:B------:R-:W-:Y:S01]  /*1de0*/  HFMA2.MMA R60, R52, R5, R60 ;  /* 0x00000005343c7235 */ /* 0x000fe2000000003c */
        /* <DEDUP_REMOVED lines=12> */
[----:B------:R-:W-:-:S02]  /*1eb0*/  HADD2 R48, R48, -1056, -1056 ;  /* 0xe420e42030307430 */ /* 0x000fc40000000000 */
[----:B------:R-:W-:Y:S01]  /*1ec0*/  HADD2 R29, R28, -1056, -1056 ;  /* 0xe420e4201c1d7430 */ /* 0x000fe20000000000 */
[----:B------:R-:W-:Y:S01]  /*1ed0*/  LOP3.LUT R49, R49, 0x64006400, RZ, 0xfc, !PT ;  /* 0x6400640031317812 */ /* 0x000fe200078efcff */
        /* <DEDUP_REMOVED lines=76> */
[----:B------:R-:W-:-:S04]  /*23a0*/  HFMA2 R6, R31, R6, R4 ;  /* 0x000000061f067231 */ /* 0x000fc80000000004 */
        /* <DEDUP_REMOVED lines=27> */
.L_x_1158:
        /* <DEDUP_REMOVED lines=22> */
[----:B----4-:R-:W-:Y:S02]  /*26c0*/  SHF.R.U32.HI R29, RZ, 0x8, R20 ;  /* 0x00000008ff1d7819 */ /* 0x010fe40000011614 */
[----:B------:R-:W-:Y:S02]  /*26d0*/  LOP3.LUT R26, R26, 0xf000f, RZ, 0xc0, !PT ;  /* 0x000f000f1a1a7812 */ /* 0x000fe400078ec0ff */
[----:B------:R-:W-:Y:S02]  /*26e0*/  SHF.R.U32.HI R10, RZ, 0x8, R22 ;  /* 0x00000008ff0a7819 */ /* 0x000fe40000011616 */
[----:B------:R-:W-:Y:S02]  /*26f0*/  SHF.R.U32.HI R11, RZ, 0x8, R23 ;  /* 0x00000008ff0b7819 */ /* 0x000fe40000011617 */
[----:B------:R-:W-:Y:S02]  /*2700*/  LOP3.LUT R9, R8, 0xf000f, RZ, 0xc0, !PT ;  /* 0x000f000f08097812 */ /* 0x000fe400078ec0ff */
[----:B------:R-:W-:-:S02]  /*2710*/  LOP3.LUT R27, R27, 0xf000f, RZ, 0xc0, !PT ;  /* 0x000f000f1b1b7812 */ /* 0x000fc400078ec0ff */
[----:B------:R-:W-:Y:S02]  /*2720*/  SHF.R.U32.HI R28, RZ, 0x8, R21 ;  /* 0x00000008ff1c7819 */ /* 0x000fe40000011615 */
[----:B------:R-:W-:Y:S02]  /*2730*/  LOP3.LUT R30, R30, 0xf000f, RZ, 0xc0, !PT ;  /* 0x000f000f1e1e7812 */ /* 0x000fe400078ec0ff */
        /* <DEDUP_REMOVED lines=8> */
[--C-:B---3--:R-:W-:Y:S02]  /*27c0*/  SHF.R.U32.HI R20, RZ, 0xc, R4.reuse ;  /* 0x0000000cff147819 */ /* 0x108fe40000011604 */
[----:B------:R-:W-:Y:S02]  /*27d0*/  LOP3.LUT R36, R4, 0x3f003f, RZ, 0xc0, !PT ;  /* 0x003f003f04247812 */ /* 0x000fe400078ec0ff */
[----:B------:R-:W-:-:S02]  /*27e0*/  SHF.R.U32.HI R37, RZ, 0x6, R4 ;  /* 0x00000006ff257819 */ /* 0x000fc40000011604 */
[----:B------:R-:W-:Y:S02]  /*27f0*/  SHF.R.U32.HI R4, RZ, 0xc, R5 ;  /* 0x0000000cff047819 */ /* 0x000fe40000011605 */
[--C-:B------:R-:W-:Y:S02]  /*2800*/  SHF.R.U32.HI R39, RZ, 0xa, R21.reuse ;  /* 0x0000000aff277819 */ /* 0x100fe40000011615 */
[----:B------:R-:W-:Y:S02]  /*2810*/  LOP3.LUT R4, R4, 0xf000f, RZ, 0xc0, !PT ;  /* 0x000f000f04047812 */ /* 0x000fe400078ec0ff */
[----:B------:R-:W-:Y:S02]  /*2820*/  LOP3.LUT R38, R21, 0x3f003f, RZ, 0xc0, !PT ;  /* 0x003f003f15267812 */ /* 0x000fe400078ec0ff */
[----:B------:R-:W-:Y:S02]  /*2830*/  SHF.R.U32.HI R52, RZ, 0x6, R21 ;  /* 0x00000006ff347819 */ /* 0x000fe40000011615 */
[----:B------:R-:W-:-:S02]  /*2840*/  LOP3.LUT R39, R4, 0x300030, R39, 0xf8, !PT ;  /* 0x0030003004277812 */ /* 0x000fc400078ef827 */
[----:B------:R-:W-:Y:S02]  /*2850*/  LOP3.LUT R59, R59, 0x64006400, RZ, 0xfc, !PT ;  /* 0x640064003b3b7812 */ /* 0x000fe400078efcff */
[----:B------:R-:W-:Y:S02]  /*2860*/  LOP3.LUT R21, R24, 0x64006400, RZ, 0xfc, !PT ;  /* 0x6400640018157812 */ /* 0x000fe400078efcff */
[----:B------:R-:W-:Y:S02]  /*2870*/  LOP3.LUT R30, R7, 0x3f003f, RZ, 0xc0, !PT ;  /* 0x003f003f071e7812 */ /* 0x000fe400078ec0ff */
[--C-:B------:R-:W-:Y:S02]  /*2880*/  SHF.R.U32.HI R31, RZ, 0x6, R7.reuse ;  /* 0x00000006ff1f7819 */ /* 0x100fe40000011607 */
[----:B------:R-:W-:Y:S02]  /*2890*/  LOP3.LUT R4, R25, 0x3f003f, RZ, 0xc0, !PT ;  /* 0x003f003f19047812 */ /* 0x000fe400078ec0ff */
[----:B------:R-:W-:Y:S01]  /*28a0*/  SHF.R.U32.HI R7, RZ, 0xc, R7 ;  /* 0x0000000cff077819 */ /* 0x000fe20000011607 */
[----:B------:R-:W-:Y:S01]  /*28b0*/  HADD2 R25, R59, -1056, -1056 ;  /* 0xe420e4203b197430 */ /* 0x000fe20000000000 */
[----:B------:R-:W-:Y:S01]  /*28c0*/  LOP3.LUT R34, R5, 0x3f003f, RZ, 0xc0, !PT ;  /* 0x003f003f05227812 */ /* 0x000fe200078ec0ff */
[----:B------:R-:W-:Y:S01]  /*28d0*/  HADD2 R21, R21, -1056, -1056 ;  /* 0xe420e42015157430 */ /* 0x000fe20000000000 */
[----:B------:R-:W-:-:S02]  /*28e0*/  SHF.R.U32.HI R35, RZ, 0x6, R5 ;  /* 0x00000006ff237819 */ /* 0x000fc40000011605 */
[----:B------:R-:W-:Y:S02]  /*28f0*/  LOP3.LUT R54, R23, 0x3f003f, RZ, 0xc0, !PT ;  /* 0x003f003f17367812 */ /* 0x000fe400078ec0ff */
[--C-:B------:R-:W-:Y:S02]  /*2900*/  SHF.R.U32.HI R49, RZ, 0xa, R23.reuse ;  /* 0x0000000aff317819 */ /* 0x100fe40000011617 */
[----:B------:R-:W-:Y:S02]  /*2910*/  SHF.R.U32.HI R56, RZ, 0x6, R23 ;  /* 0x00000006ff387819 */ /* 0x000fe40000011617 */
[--C-:B------:R-:W-:Y:S02]  /*2920*/  SHF.R.U32.HI R5, RZ, 0xc, R6.reuse ;  /* 0x0000000cff057819 */ /* 0x100fe40000011606 */
[----:B------:R-:W-:Y:S02]  /*2930*/  LOP3.LUT R32, R6, 0x3f003f, RZ, 0xc0, !PT ;  /* 0x003f003f06207812 */ /* 0x000fe400078ec0ff */
[----:B------:R-:W-:-:S02]  /*2940*/  SHF.R.U32.HI R33, RZ, 0x6, R6 ;  /* 0x00000006ff217819 */ /* 0x000fc40000011606 */
        /* <DEDUP_REMOVED lines=12> */
[--C-:B------:R-:W-:Y:S01]  /*2a10*/  SHF.R.U32.HI R48, RZ, 0xa, R22.reuse ;  /* 0x0000000aff307819 */ /* 0x100fe20000011616 */
[----:B------:R-:W-:Y:S01]  /*2a20*/  HADD2 R13, R13, -1056, -1056 ;  /* 0xe420e4200d0d7430 */ /* 0x000fe20000000000 */
[----:B------:R-:W-:Y:S01]  /*2a30*/  LOP3.LUT R53, R22, 0x3f003f, RZ, 0xc0, !PT ;  /* 0x003f003f16357812 */ /* 0x000fe200078ec0ff */
[----:B0-----:R-:W-:Y:S01]  /*2a40*/  HFMA2.MMA R4, R25, R8, RZ ;  /* 0x0000000819047235 */ /* 0x001fe200000000ff */
[----:B------:R-:W-:-:S02]  /*2a50*/  SHF.R.U32.HI R55, RZ, 0x6, R22 ;  /* 0x00000006ff377819 */ /* 0x000fc40000011616 */
[----:B------:R-:W-:Y:S02]  /*2a60*/  LOP3.LUT R5, R5, 0xf000f, RZ, 0xc0, !PT ;  /* 0x000f000f05057812 */ /* 0x000fe400078ec0ff */
[----:B------:R-:W-:Y:S01]  /*2a70*/  LOP3.LUT R49, R6, 0x300030, R49, 0xf8, !PT ;  /* 0x0030003006317812 */ /* 0x000fe200078ef831 */
[----:B------:R-:W-:Y:S01]  /*2a80*/  HFMA2.MMA R6, R21, R8, RZ ;  /* 0x0000000815067235 */ /* 0x000fe200000000ff */
[----:B------:R-:W-:Y:S02]  /*2a90*/  LOP3.LUT R22, R58, 0x64006400, RZ, 0xfc, !PT ;  /* 0x640064003a167812 */ /* 0x000fe400078efcff */
[----:B------:R-:W-:Y:S01]  /*2aa0*/  LOP3.LUT R14, R14, 0x64006400, RZ, 0xfc, !PT ;  /* 0x640064000e0e7812 */ /* 0x000fe200078efcff */
[----:B------:R-:W-:Y:S01]  /*2ab0*/  HADD2 R24, R24, -1056, -1056 ;  /* 0xe420e42018187430 */ /* 0x000fe20000000000 */
[----:B------:R-:W-:Y:S01]  /*2ac0*/  LOP3.LUT R48, R5, 0x300030, R48, 0xf8, !PT ;  /* 0x0030003005307812 */ /* 0x000fe200078ef830 */
[-C--:B------:R-:W-:Y:S02]  /*2ad0*/  HFMA2 R5, R23, R8.reuse, RZ.H0_H0 ;  /* 0x0000000817057231 */ /* 0x080fe400000400ff */
        /* <DEDUP_REMOVED lines=17> */
[----:B------:R-:W-:Y:S01]  /*2bf0*/  LOP3.LUT R30, R37, 0x64006400, RZ, 0xfc, !PT ;  /* 0x64006400251e7812 */ /* 0x000fe200078efcff */
[----:B------:R-:W-:Y:S01]  /*2c00*/  HADD2 R37, R36, -1056, -1056 ;  /* 0xe420e42024257430 */ /* 0x000fe20000000000 */
[----:B------:R-:W-:Y:S01]  /*2c10*/  LOP3.LUT R34, R33, 0x64006400, RZ, 0xfc, !PT ;  /* 0x6400640021227812 */ /* 0x000fe200078efcff */
[----:B------:R-:W-:Y:S01]  /*2c20*/  HADD2 R33, R8, -1056, -1056 ;  /* 0xe420e42008217430 */ /* 0x000fe20000000000 */
[----:B------:R-:W-:Y:S01]  /*2c30*/  LOP3.LUT R50, R50, 0x64006400, RZ, 0xfc, !PT ;  /* 0x6400640032327812 */ /* 0x000fe200078efcff */
[----:B------:R-:W-:Y:S02]  /*2c40*/  HADD2 R30, R30, -1056, -1056 ;  /* 0xe420e4201e1e7430 */ /* 0x000fe40000000000 */
[-C--:B------:R-:W-:Y:S02]  /*2c50*/  HFMA2.MMA R58, R37, R10.reuse, R58 ;  /* 0x0000000a253a7235 */ /* 0x080fe4000000003a */
[----:B------:R-:W-:Y:S01]  /*2c60*/  HFMA2.MMA R60, R33, R10, R60 ;  /* 0x0000000a213c7235 */ /* 0x000fe2000000003c */
[----:B------:R-:W-:Y:S01]  /*2c70*/  HADD2 R34, R34, -1056, -1056 ;  /* 0xe420e42022227430 */ /* 0x000fe20000000000 */
[----:B------:R-:W-:-:S02]  /*2c80*/  LOP3.LUT R51, R51, 0x3f003f, RZ, 0xc0, !PT ;  /* 0x003f003f33337812 */ /* 0x000fc400078ec0ff */
[----:B------:R-:W-:Y:S01]  /*2c90*/  LOP3.LUT R57, R31, 0x3f003f, RZ, 0xc0, !PT ;  /* 0x003f003f1f397812 */ /* 0x000fe200078ec0ff */
[----:B------:R-:W-:Y:S01]  /*2ca0*/  HADD2 R31, R9, -1056, -1056 ;  /* 0xe420e420091f7430 */ /* 0x000fe20000000000 */
[----:B------:R-:W-:Y:S02]  /*2cb0*/  LOP3.LUT R52, R52, 0x3f003f, RZ, 0xc0, !PT ;  /* 0x003f003f34347812 */ /* 0x000fe400078ec0ff */
[----:B------:R-:W-:Y:S02]  /*2cc0*/  LOP3.LUT R8, R38, 0x64006400, RZ, 0xfc, !PT ;  /* 0x6400640026087812 */ /* 0x000fe400078efcff */
        /* <DEDUP_REMOVED lines=152> */
.L_x_1159:
[----:B------:R-:W-:Y:S01]  /*3650*/  IADD3 R46, R46, 0x20, RZ ;  /* 0x000000202e2e7810 */ /* 0x000fe20007ffe0ff */
[----:B------:R-:W-:Y:S01]  /*3660*/  IMAD.WIDE.U32 R2, R43, 0x18, R2 ;  /* 0x000000182b027825 */ /* 0x000fe200078e0002 */
[----:B------:R-:W-:Y:S02]  /*3670*/  UIADD3 UR4, UR4, 0x40, URZ ;  /* 0x0000004004047890 */ /* 0x000fe4000fffe03f */
[----:B------:R-:W-:Y:S01]  /*3680*/  ISETP.GE.AND P0, PT, R46, UR5, PT ;  /* 0x000000052e007c0c */ /* 0x000fe2000bf06270 */
[----:B------:R-:W-:Y:S01]  /*3690*/  IMAD R97, R12, 0x18, RZ ;  /* 0x000000180c617824 */ /* 0x000fe200078e02ff */
[----:B------:R-:W-:Y:S02]  /*36a0*/  ISETP.LT.AND P2, PT, R46, R45, PT ;  /* 0x0000002d2e00720c */ /* 0x000fe40003f41270 */
[----:B------:R-:W-:Y:S02]  /*36b0*/  MOV R96, R2 ;  /* 0x0000000200607202 */ /* 0x000fe40000000f00 */
[----:B------:R-:W-:-:S09]  /*36c0*/  IADD3 R97, R3, R97, RZ ;  /* 0x0000006103617210 */ /* 0x000fd20007ffe0ff */
[----:B------:R-:W-:Y:S05]  /*36d0*/  @!P0 BRA P2, `(.L_x_1160) ;  /* 0xffffffdc00308947 */ /* 0x000fea000103ffff */
.L_x_1157:
[----:B------:R-:W-:Y:S01]  /*36e0*/  ISETP.GE.AND P0, PT, R46, R45, PT ;  /* 0x0000002d2e00720c */ /* 0x000fe20003f06270 */
[----:B------:R-:W-:-:S03]  /*36f0*/  ULDC UR5, c[0x0][0x260] ;  /* 0x0000980000057ab9 */ /* 0x000fc60000000800 */
[----:B------:R-:W-:Y:S01]  /*3700*/  ISETP.GE.OR P0, PT, R46, UR5, P0 ;  /* 0x000000052e007c0c */ /* 0x000fe20008706670 */
[----:B------:R-:W-:-:S12]  /*3710*/  ULDC UR5, c[0x0][0x260] ;  /* 0x0000980000057ab9 */ /* 0x000fd80000000800 */
[----:B------:R-:W-:Y:S05]  /*3720*/  @P0 BRA `(.L_x_1161) ;  /* 0x0000002000040947 */ /* 0x000fea0003800000 */
.L_x_1163:
[----:B------:R-:W-:Y:S01]  /*3730*/  ISETP.NE.AND P0, PT, R46, R15, PT ;  /* 0x0000000f2e00720c */ /* 0x000fe20003f05270 */
[----:B------:R-:W0:Y:S01]  /*3740*/  LDC R43, c[0x0][0x23c] ;  /* 0x00008f00ff2b7b82 */ /* 0x000e220000000800 */
[----:B-----5:R-:W-:Y:S01]  /*3750*/  MOV R5, R97 ;  /* 0x0000006100057202 */ /* 0x020fe20000000f00 */
[----:B------:R-:W-:-:S10]  /*3760*/  IMAD.MOV.U32 R4, RZ, RZ, R96 ;  /* 0x000000ffff047224 */ /* 0x000fd400078e0060 */
[----:B------:R-:W1:Y:S01]  /*3770*/  @!P0 LDC.64 R2, c[0x0][0x248] ;  /* 0x00009200ff028b82 */ /* 0x000e620000000a00 */
[----:B------:R-:W-:Y:S02]  /*3780*/  @!P0 IADD3 R42, R42, 0x1, RZ ;  /* 0x000000012a2a8810 */ /* 0x000fe40007ffe0ff */
[----:B------:R-:W-:Y:S02]  /*3790*/  @!P0 LEA R7, R46, 0x1, 0x1 ;  /* 0x000000012e078811 */ /* 0x000fe400078e08ff */
[----:B------:R-:W-:-:S06]  /*37a0*/  @!P0 LEA R20, R42, R1, 0x3 ;  /* 0x000000012a148211 */ /* 0x000fcc00078e18ff */
[----:B------:R-:W2:Y:S01]  /*37b0*/  @!P0 LDL.64 R20, [R20] ;  /* 0x0000000014148983 */ /* 0x000ea20000100a00 */
[----:B0----5:R-:W-:-:S04]  /*37c0*/  IMAD.WIDE R8, R43, 0x4, R4 ;  /* 0x000000042b087825 */ /* 0x021fc800078e0204 */
        /* <DEDUP_REMOVED lines=21> */
[----:B------:R-:W-:Y:S02]  /*3920*/  LOP3.LUT R36, R36, 0x10001, RZ, 0xc0, !PT ;  /* 0x0001000124247812 */ /* 0x000fe400078ec0ff */
[----:B------:R-:W-:-:S02]  /*3930*/  LOP3.LUT R22, R6, 0x1f001f, RZ, 0xc0, !PT ;  /* 0x001f001f06167812 */ /* 0x000fc400078ec0ff */
[----:B------:R-:W-:Y:S02]  /*3940*/  LOP3.LUT R2, R6, 0x3e003e0, RZ, 0xc0, !PT ;  /* 0x03e003e006027812 */ /* 0x000fe400078ec0ff */
[----:B------:R-:W-:Y:S02]  /*3950*/  SHF.R.U32.HI R50, RZ, 0xa, R6 ;  /* 0x0000000aff327819 */ /* 0x000fe40000011606 */
[C---:B------:R-:W-:Y:S02]  /*3960*/  LOP3.LUT R23, R7.reuse, 0x1f001f, RZ, 0xc0, !PT ;  /* 0x001f001f07177812 */ /* 0x040fe400078ec0ff */
[----:B------:R-:W-:Y:S02]  /*3970*/  LOP3.LUT R3, R7, 0x3e003e0, RZ, 0xc0, !PT ;  /* 0x03e003e007037812 */ /* 0x000fe400078ec0ff */
        /* <DEDUP_REMOVED lines=10> */
[----:B------:R-:W-:Y:S02]  /*3a20*/  LOP3.LUT R37, R36, 0x20002, R37, 0xf8, !PT ;  /* 0x0002000224257812 */ /* 0x000fe400078ef825 */
[----:B------:R-:W-:Y:S02]  /*3a30*/  SHF.R.U32.HI R10, RZ, 0xe, R11 ;  /* 0x0000000eff0a7819 */ /* 0x000fe4000001160b */
[----:B------:R-:W-:Y:S02]  /*3a40*/  SHF.R.U32.HI R80, RZ, 0xd, R25 ;  /* 0x0000000dff507819 */ /* 0x000fe40000011619 */
[----:B------:R-:W-:-:S02]  /*3a50*/  LOP3.LUT R9, R38, 0x20002, R9, 0xf8, !PT ;  /* 0x0002000226097812 */ /* 0x000fc400078ef809 */
[----:B------:R-:W-:Y:S02]  /*3a60*/  LOP3.LUT R10, R39, 0x20002, R10, 0xf8, !PT ;  /* 0x00020002270a7812 */ /* 0x000fe400078ef80a */
[----:B------:R-:W-:Y:S02]  /*3a70*/  LOP3.LUT R80, R37, 0x40004, R80, 0xf8, !PT ;  /* 0x0004000425507812 */ /* 0x000fe400078ef850 */
[----:B------:R-:W0:Y:S01]  /*3a80*/  LDS.128 R36, [UR4] ;  /* 0x00000004ff247984 */ /* 0x000e220008000c00 */
[----:B------:R-:W-:Y:S02]  /*3a90*/  SHF.R.U32.HI R13, RZ, 0xf, R4 ;  /* 0x0000000fff0d7819 */ /* 0x000fe40000011604 */
[----:B------:R-:W-:Y:S02]  /*3aa0*/  SHF.R.U32.HI R14, RZ, 0xe, R8 ;  /* 0x0000000eff0e7819 */ /* 0x000fe40000011608 */
[----:B------:R-:W-:Y:S02]  /*3ab0*/  LOP3.LUT R13, R13, 0x10001, RZ, 0xc0, !PT ;  /* 0x000100010d0d7812 */ /* 0x000fe400078ec0ff */
[----:B------:R-:W-:-:S02]  /*3ac0*/  LOP3.LUT R20, R4, 0x1f001f, RZ, 0xc0, !PT ;  /* 0x001f001f04147812 */ /* 0x000fc400078ec0ff */
[----:B------:R-:W-:Y:S02]  /*3ad0*/  LOP3.LUT R13, R13, 0x20002, R14, 0xf8, !PT ;  /* 0x000200020d0d7812 */ /* 0x000fe400078ef80e */
[----:B------:R-:W-:Y:S02]  /*3ae0*/  LOP3.LUT R12, R4, 0x3e003e0, RZ, 0xc0, !PT ;  /* 0x03e003e0040c7812 */ /* 0x000fe400078ec0ff */
[----:B------:R-:W-:Y:S02]  /*3af0*/  SHF.R.U32.HI R47, RZ, 0xa, R4 ;  /* 0x0000000aff2f7819 */ /* 0x000fe40000011604 */
[----:B------:R-:W-:Y:S02]  /*3b00*/  LOP3.LUT R14, R25, 0x3e003e0, RZ, 0xc0, !PT ;  /* 0x03e003e0190e7812 */ /* 0x000fe400078ec0ff */
        /* <DEDUP_REMOVED lines=17> */
[----:B------:R-:W-:Y:S01]  /*3c20*/  LOP3.LUT R9, R12, 0x64006400, RZ, 0xfc, !PT ;  /* 0x640064000c097812 */ /* 0x000fe200078efcff */
[-C--:B------:R-:W-:Y:S01]  /*3c30*/  HFMA2 R12, R57, R0.reuse.H0_H0, -48, -48 ;  /* 0xd200d200390c7431 */ /* 0x080fe20000040000 */
[----:B------:R-:W-:Y:S01]  /*3c40*/  LOP3.LUT R79, R55, 0x64006400, RZ, 0xfc, !PT ;  /* 0x64006400374f7812 */ /* 0x000fe200078efcff */
[-C--:B------:R-:W-:Y:S01]  /*3c50*/  HFMA2 R49, R49, R0.reuse.H0_H0, -48, -48 ;  /* 0xd200d20031317431 */ /* 0x080fe20000040000 */
[----:B------:R-:W-:Y:S01]  /*3c60*/  LOP3.LUT R78, R13, 0x40004, R78, 0xf8, !PT ;  /* 0x000400040d4e7812 */ /* 0x000fe200078ef84e */
[----:B------:R-:W-:Y:S01]  /*3c70*/  HFMA2 R70, R9, R0.H0_H0, -48, -48 ;  /* 0xd200d20009467431 */ /* 0x000fe20000040000 */
[----:B------:R-:W-:-:S02]  /*3c80*/  LOP3.LUT R55, R11, 0x64006400, RZ, 0xfc, !PT ;  /* 0x640064000b377812 */ /* 0x000fc400078efcff */
[----:B------:R-:W-:Y:S02]  /*3c90*/  LOP3.LUT R83, R10, 0x40004, R83, 0xf8, !PT ;  /* 0x000400040a537812 */ /* 0x000fe400078ef853 */
[----:B------:R-:W-:Y:S01]  /*3ca0*/  LOP3.LUT R13, R4, 0x64006400, RZ, 0xfc, !PT ;  /* 0x64006400040d7812 */ /* 0x000fe200078efcff */
[-C--:B------:R-:W-:Y:S01]  /*3cb0*/  HFMA2 R9, R55, R0.reuse.H0_H0, -48, -48 ;  /* 0xd200d20037097431 */ /* 0x080fe20000040000 */
        /* <DEDUP_REMOVED lines=45> */
[----:B------:R-:W-:Y:S01]  /*3f90*/  HADD2 R62, R54, -1040, -1040 ;  /* 0xe410e410363e7430 */ /* 0x000fe20000000000 */
[----:B------:R-:W-:Y:S02]  /*3fa0*/  LOP3.LUT R56, R56, 0x64006400, RZ, 0xfc, !PT ;  /* 0x6400640038387812 */ /* 0x000fe400078efcff */
[----:B------:R-:W-:Y:S02]  /*3fb0*/  LOP3.LUT R59, R59, 0x64006400, RZ, 0xfc, !PT ;  /* 0x640064003b3b7812 */ /* 0x000fe400078efcff */
[----:B------:R-:W-:-:S03]  /*3fc0*/  ISETP.GE.AND P0, PT, R44, 0x2, PT ;  /* 0x000000022c00780c */ /* 0x000fc60003f06270 */
[----:B------:R-:W-:Y:S01]  /*3fd0*/  HADD2 R54, R59, -1040, -1040 ;  /* 0xe410e4103b367430 */ /* 0x000fe20000000000 */
[----:B------:R-:W-:Y:S02]  /*3fe0*/  LOP3.LUT R59, R24, 0x1f001f, RZ, 0xc0, !PT ;  /* 0x001f001f183b7812 */ /* 0x000fe400078ec0ff */
[----:B------:R-:W-:Y:S02]  /*3ff0*/  SHF.R.U32.HI R24, RZ, 0xa, R24 ;  /* 0x0000000aff187819 */ /* 0x000fe40000011618 */
[----:B------:R-:W-:Y:S02]  /*4000*/  LOP3.LUT R59, R59, 0x64006400, RZ, 0xfc, !PT ;  /* 0x640064003b3b7812 */ /* 0x000fe400078efcff */
[----:B------:R-:W-:-:S04]  /*4010*/  LOP3.LUT R24, R24, 0x1f001f, RZ, 0xc0, !PT ;  /* 0x001f001f18187812 */ /* 0x000fc800078ec0ff */
[----:B------:R-:W-:-:S05]  /*4020*/  LOP3.LUT R24, R24, 0x64006400, RZ, 0xfc, !PT ;  /* 0x6400640018187812 */ /* 0x000fca00078efcff */
[----:B------:R-:W-:Y:S01]  /*4030*/  HADD2 R79, R24, -1040, -1040 ;  /* 0xe410e410184f7430 */ /* 0x000fe20000000000 */
[----:B------:R-:W-:-:S04]  /*4040*/  LOP3.LUT R24, R30, 0x1f001f, RZ, 0xc0, !PT ;  /* 0x001f001f1e187812 */ /* 0x000fc800078ec0ff */
[----:B------:R-:W-:Y:S02]  /*4050*/  LOP3.LUT R24, R24, 0x64006400, RZ, 0xfc, !PT ;  /* 0x6400640018187812 */ /* 0x000fe400078efcff */
[----:B--2---:R-:W-:Y:S02]  /*4060*/  LOP3.LUT R6, R33, 0x3e003e0, RZ, 0xc0, !PT ;  /* 0x03e003e021067812 */ /* 0x004fe400078ec0ff */
        /* <DEDUP_REMOVED lines=9> */
[----:B------:R-:W-:Y:S01]  /*4100*/  HADD2 R57, R57, -1040, -1040 ;  /* 0xe410e41039397430 */ /* 0x000fe20000000000 */
[----:B------:R-:W-:Y:S01]  /*4110*/  LOP3.LUT R55, R23, 0x64006400, RZ, 0xfc, !PT ;  /* 0x6400640017377812 */ /* 0x000fe200078efcff */
[----:B0-----:R-:W-:Y:S01]  /*4120*/  HFMA2 R66, R77, R36, RZ.H0_H0 ;  /* 0x000000244d427231 */ /* 0x001fe200000400ff */
[----:B------:R-:W0:Y:S01]  /*4130*/  LDS.128 R20, [UR4+0x10] ;  /* 0x00001004ff147984 */ /* 0x000e220008000c00 */
[----:B------:R-:W-:Y:S01]  /*4140*/  LOP3.LUT R67, R2, 0x64006400, RZ, 0xfc, !PT ;  /* 0x6400640002437812 */ /* 0x000fe200078efcff */
[-C--:B------:R-:W-:Y:S01]  /*4150*/  HFMA2 R2, R65, R0.reuse.H0_H0, -48, -48 ;  /* 0xd200d20041027431 */ /* 0x080fe20000040000 */
[-C--:B------:R-:W-:Y:S01]  /*4160*/  HFMA2.MMA R65, R57, R36.reuse, RZ ;  /* 0x0000002439417235 */ /* 0x080fe200000000ff */
[----:B------:R-:W-:Y:S02]  /*4170*/  HADD2 R55, R55, -1040, -1040 ;  /* 0xe410e41037377430 */ /* 0x000fe40000000000 */
[----:B------:R-:W-:Y:S01]  /*4180*/  HFMA2 R0, R67, R0.H0_H0, -48, -48 ;  /* 0xd200d20043007431 */ /* 0x000fe20000040000 */
[----:B------:R-:W-:Y:S01]  /*4190*/  HFMA2.MMA R67, R81, R36, RZ ;  /* 0x0000002451437235 */ /* 0x000fe200000000ff */
[----:B------:R-:W-:-:S02]  /*41a0*/  HFMA2 R69, R55, R36, RZ.H0_H0 ;  /* 0x0000002437457231 */ /* 0x000fc400000400ff */
[-C--:B------:R-:W-:Y:S01]  /*41b0*/  HFMA2 R66, R68, R37.reuse, R66 ;  /* 0x0000002544427231 */ /* 0x080fe20000000042 */
[-C--:B------:R-:W-:Y:S01]  /*41c0*/  HFMA2.MMA R36, R58, R37.reuse, R65 ;  /* 0x000000253a247235 */ /* 0x080fe20000000041 */
[----:B------:R-:W-:Y:S02]  /*41d0*/  LOP3.LUT R65, R48, 0x1f001f, RZ, 0xc0, !PT ;  /* 0x001f001f30417812 */ /* 0x000fe400078ec0ff */
[----:B------:R-:W-:Y:S01]  /*41e0*/  LOP3.LUT R48, R63, 0x64006400, RZ, 0xfc, !PT ;  /* 0x640064003f307812 */ /* 0x000fe200078efcff */
[----:B------:R-:W-:Y:S01]  /*41f0*/  HFMA2.MMA R67, R70, R37, R67 ;  /* 0x0000002546437235 */ /* 0x000fe20000000043 */
[----:B------:R-:W-:Y:S01]  /*4200*/  LOP3.LUT R63, R53, 0x64006400, RZ, 0xfc, !PT ;  /* 0x64006400353f7812 */ /* 0x000fe200078efcff */
[----:B------:R-:W-:Y:S01]  /*4210*/  HADD2 R53, R50, -1040, -1040 ;  /* 0xe410e41032357430 */ /* 0x000fe20000000000 */
[----:B------:R-:W-:Y:S01]  /*4220*/  LOP3.LUT R65, R65, 0x64006400, RZ, 0xfc, !PT ;  /* 0x6400640041417812 */ /* 0x000fe200078efcff */
[----:B------:R-:W-:Y:S02]  /*4230*/  HFMA2 R37, R52, R37, R69 ;  /* 0x0000002534257231 */ /* 0x000fe40000000045 */
[----:B------:R-:W-:-:S02]  /*4240*/  HADD2 R69, R47, -1040, -1040 ;  /* 0xe410e4102f457430 */ /* 0x000fc40000000000 */
[----:B------:R-:W-:Y:S01]  /*4250*/  HADD2 R65, R65, -1040, -1040 ;  /* 0xe410e41041417430 */ /* 0x000fe20000000000 */
[-C--:B------:R-:W-:Y:S01]  /*4260*/  HFMA2.MMA R36, R53, R38.reuse, R36 ;  /* 0x0000002635247235 */ /* 0x080fe20000000024 */
[----:B------:R-:W-:Y:S02]  /*4270*/  HADD2 R48, R48, -1040, -1040 ;  /* 0xe410e41030307430 */ /* 0x000fe40000000000 */
[----:B------:R-:W-:Y:S01]  /*4280*/  HFMA2.MMA R67, R69, R38, R67 ;  /* 0x0000002645437235 */ /* 0x000fe20000000043 */
[----:B------:R-:W-:Y:S02]  /*4290*/  HADD2 R47, R63, -1040, -1040 ;  /* 0xe410e4103f2f7430 */ /* 0x000fe40000000000 */
[-C--:B------:R-:W-:Y:S02]  /*42a0*/  HFMA2 R72, R65, R38.reuse, R66 ;  /* 0x0000002641487231 */ /* 0x080fe40000000042 */
[----:B------:R-:W-:Y:S01]  /*42b0*/  HADD2 R66, R61, -1040, -1040 ;  /* 0xe410e4103d427430 */ /* 0x000fe20000000000 */
[----:B------:R-:W-:Y:S01]  /*42c0*/  HFMA2.MMA R36, R48, R39, R36 ;  /* 0x0000002730247235 */ /* 0x000fe20000000024 */
[----:B------:R-:W-:-:S02]  /*42d0*/  HFMA2 R37, R47, R38, R37 ;  /* 0x000000262f257231 */ /* 0x000fc40000000025 */
[----:B------:R-:W-:Y:S02]  /*42e0*/  HADD2 R50, R71, -1040, -1040 ;  /* 0xe410e41047327430 */ /* 0x000fe40000000000 */
[----:B------:R-:W-:Y:S01]  /*42f0*/  HFMA2.MMA R63, R66, R39, R67 ;  /* 0x00000027423f7235 */ /* 0x000fe20000000043 */
[-C--:B------:R-:W-:Y:S01]  /*4300*/  HFMA2 R72, R64, R39.reuse, R72 ;  /* 0x0000002740487231 */ /* 0x080fe20000000048 */
[----:B------:R-:W-:Y:S01]  /*4310*/  LOP3.LUT R67, R27, 0x1f001f, RZ, 0xc0, !PT ;  /* 0x001f001f1b437812 */ /* 0x000fe200078ec0ff */
[----:B------:R-:W-:Y:S01]  /*4320*/  HFMA2 R37, R50, R39, R37 ;  /* 0x0000002732257231 */ /* 0x000fe20000000025 */
[-C--:B0-----:R-:W-:Y:S01]  /*4330*/  HFMA2.MMA R71, R13, R20.reuse, R36 ;  /* 0x000000140d477235 */ /* 0x081fe20000000024 */
[-C--:B------:R-:W-:Y:S01]  /*4340*/  HFMA2 R72, R49, R20.reuse, R72 ;  /* 0x0000001431487231 */ /* 0x080fe20000000048 */
[----:B------:R-:W-:Y:S01]  /*4350*/  LOP3.LUT R74, R67, 0x64006400, RZ, 0xfc, !PT ;  /* 0x64006400434a7812 */ /* 0x000fe200078efcff */
[----:B------:R-:W-:Y:S01]  /*4360*/  HFMA2 R61, R11, R20, R37 ;  /* 0x000000140b3d7231 */ /* 0x000fe20000000025 */
[----:B------:R-:W-:Y:S01]  /*4370*/  HFMA2.MMA R63, R51, R20, R63 ;  /* 0x00000014333f7235 */ /* 0x000fe2000000003f */
[----:B------:R-:W0:Y:S01]  /*4380*/  LDS.128 R36, [UR4+0x20] ;  /* 0x00002004ff247984 */ /* 0x000e220008000c00 */
[----:B------:R-:W-:Y:S01]  /*4390*/  LOP3.LUT R20, R60, 0x64006400, RZ, 0xfc, !PT ;  /* 0x640064003c147812 */ /* 0x000fe200078efcff */
[----:B------:R-:W-:Y:S01]  /*43a0*/  HADD2 R60, R56, -1040, -1040 ;  /* 0xe410e410383c7430 */ /* 0x000fe20000000000 */
[-C--:B------:R-:W-:Y:S01]  /*43b0*/  HFMA2.MMA R71, R54, R21.reuse, R71 ;  /* 0x0000001536477235 */ /* 0x080fe20000000047 */
[----:B------:R-:W-:Y:S01]  /*43c0*/  HADD2 R67, R59, -1040, -1040 ;  /* 0xe410e4103b437430 */ /* 0x000fe20000000000 */
[----:B------:R-:W-:Y:S01]  /*43d0*/  SHF.R.U32.HI R27, RZ, 0xa, R27 ;  /* 0x0000000aff1b7819 */ /* 0x000fe2000001161b */
[----:B------:R-:W-:Y:S01]  /*43e0*/  HADD2 R56, R20, -1040, -1040 ;  /* 0xe410e41014387430 */ /* 0x000fe20000000000 */
[----:B------:R-:W-:Y:S01]  /*43f0*/  HFMA2.MMA R20, R62, R21, R63 ;  /* 0x000000153e147235 */ /* 0x000fe2000000003f */
[----:B------:R-:W-:Y:S01]  /*4400*/  LOP3.LUT R63, R26, 0x1f001f, RZ, 0xc0, !PT ;  /* 0x001f001f1a3f7812 */ /* 0x000fe200078ec0ff */
[-C--:B------:R-:W-:Y:S01]  /*4410*/  HFMA2 R72, R60, R21.reuse, R72 ;  /* 0x000000153c487231 */ /* 0x080fe20000000048 */
[----:B------:R-:W-:Y:S01]  /*4420*/  SHF.R.U32.HI R26, RZ, 0xa, R26 ;  /* 0x0000000aff1a7819 */ /* 0x000fe2000001161a */
[----:B------:R-:W-:Y:S01]  /*4430*/  HFMA2 R21, R56, R21, R61 ;  /* 0x0000001538157231 */ /* 0x000fe2000000003d */
[----:B------:R-:W-:-:S02]  /*4440*/  LOP3.LUT R73, R63, 0x64006400, RZ, 0xfc, !PT ;  /* 0x640064003f497812 */ /* 0x000fc400078efcff */
[----:B------:R-:W-:Y:S01]  /*4450*/  LOP3.LUT R61, R25, 0x1f001f, RZ, 0xc0, !PT ;  /* 0x001f001f193d7812 */ /* 0x000fe200078ec0ff */
[-C--:B------:R-:W-:Y:S01]  /*4460*/  HFMA2.MMA R20, R67, R22.reuse, R20 ;  /* 0x0000001643147235 */ /* 0x080fe20000000014 */
[----:B------:R-:W-:Y:S01]  /*4470*/  SHF.R.U32.HI R25, RZ, 0xa, R25 ;  /* 0x0000000aff197819 */ /* 0x000fe20000011619 */
[----:B------:R-:W-:Y:S01]  /*4480*/  HADD2 R59, R73, -1040, -1040 ;  /* 0xe410e410493b7430 */ /* 0x000fe20000000000 */
[----:B------:R-:W-:Y:S02]  /*4490*/  LOP3.LUT R61, R61, 0x64006400, RZ, 0xfc, !PT ;  /* 0x640064003d3d7812 */ /* 0x000fe400078efcff */
[----:B------:R-:W-:Y:S02]  /*44a0*/  LOP3.LUT R26, R26, 0x1f001f, RZ, 0xc0, !PT ;  /* 0x001f001f1a1a7812 */ /* 0x000fe400078ec0ff */
[----:B------:R-:W-:Y:S01]  /*44b0*/  LOP3.LUT R25, R25, 0x1f001f, RZ, 0xc0, !PT ;  /* 0x001f001f19197812 */ /* 0x000fe200078ec0ff */
[----:B------:R-:W-:Y:S01]  /*44c0*/  HFMA2.MMA R71, R59, R22, R71 ;  /* 0x000000163b477235 */ /* 0x000fe20000000047 */
[----:B------:R-:W-:Y:S01]  /*44d0*/  HADD2 R63, R61, -1040, -1040 ;  /* 0xe410e4103d3f7430 */ /* 0x000fe20000000000 */
[----:B------:R-:W-:Y:S01]  /*44e0*/  LOP3.LUT R26, R26, 0x64006400, RZ, 0xfc, !PT ;  /* 0x640064001a1a7812 */ /* 0x000fe200078efcff */
[----:B------:R-:W-:Y:S01]  /*44f0*/  HADD2 R61, R74, -1040, -1040 ;  /* 0xe410e4104a3d7430 */ /* 0x000fe20000000000 */
[-C--:B------:R-:W-:Y:S01]  /*4500*/  HFMA2.MMA R20, R14, R23.reuse, R20 ;  /* 0x000000170e147235 */ /* 0x080fe20000000014 */
[-C--:B------:R-:W-:Y:S01]  /*4510*/  HFMA2 R72, R63, R22.reuse, R72 ;  /* 0x000000163f487231 */ /* 0x080fe20000000048 */
[----:B------:R-:W-:Y:S01]  /*4520*/  LOP3.LUT R25, R25, 0x64006400, RZ, 0xfc, !PT ;  /* 0x6400640019197812 */ /* 0x000fe200078efcff */
[----:B------:R-:W-:Y:S01]  /*4530*/  HFMA2 R21, R61, R22, R21 ;  /* 0x000000163d157231 */ /* 0x000fe20000000015 */
[----:B------:R-:W-:Y:S01]  /*4540*/  HFMA2.MMA R22, R10, R23, R71 ;  /* 0x000000170a167235 */ /* 0x000fe20000000047 */
[----:B------:R-:W-:Y:S01]  /*4550*/  LOP3.LUT R27, R27, 0x1f001f, RZ, 0xc0, !PT ;  /* 0x001f001f1b1b7812 */ /* 0x000fe200078ec0ff */
[----:B------:R-:W-:-:S02]  /*4560*/  HADD2 R73, R26, -1040, -1040 ;  /* 0xe410e4101a497430 */ /* 0x000fc40000000000 */
[-C--:B------:R-:W-:Y:S01]  /*4570*/  HFMA2 R72, R12, R23.reuse, R72 ;  /* 0x000000170c487231 */ /* 0x080fe20000000048 */
[----:B------:R-:W-:Y:S01]  /*4580*/  LOP3.LUT R27, R27, 0x64006400, RZ, 0xfc, !PT ;  /* 0x640064001b1b7812 */ /* 0x000fe200078efcff */
[----:B------:R-:W-:Y:S01]  /*4590*/  HFMA2 R21, R8, R23, R21 ;  /* 0x0000001708157231 */ /* 0x000fe20000000015 */
[----:B------:R-:W-:Y:S01]  /*45a0*/  LOP3.LUT R23, R29, 0x1f001f, RZ, 0xc0, !PT ;  /* 0x001f001f1d177812 */ /* 0x000fe200078ec0ff */
[----:B------:R-:W-:Y:S01]  /*45b0*/  HADD2 R75, R25, -1040, -1040 ;  /* 0xe410e410194b7430 */ /* 0x000fe20000000000 */
[-C--:B0-----:R-:W-:Y:S01]  /*45c0*/  HFMA2.MMA R85, R79, R36.reuse, R20 ;  /* 0x000000244f557235 */ /* 0x081fe20000000014 */
[----:B------:R-:W-:Y:S01]  /*45d0*/  LOP3.LUT R25, R31, 0x1f001f, RZ, 0xc0, !PT ;  /* 0x001f001f1f197812 */ /* 0x000fe200078ec0ff */
[----:B------:R-:W-:Y:S01]  /*45e0*/  HFMA2.MMA R20, R73, R36, R22 ;  /* 0x0000002449147235 */ /* 0x000fe20000000016 */
[----:B------:R-:W-:Y:S01]  /*45f0*/  HFMA2 R84, R75, R36, R72 ;  /* 0x000000244b547231 */ /* 0x000fe20000000048 */
[----:B------:R-:W-:Y:S01]  /*4600*/  LOP3.LUT R22, R28, 0x1f001f, RZ, 0xc0, !PT ;  /* 0x001f001f1c167812 */ /* 0x000fe200078ec0ff */
[----:B------:R-:W-:Y:S01]  /*4610*/  HADD2 R72, R24, -1040, -1040 ;  /* 0xe410e41018487430 */ /* 0x000fe20000000000 */
[----:B------:R-:W-:Y:S01]  /*4620*/  LOP3.LUT R23, R23, 0x64006400, RZ, 0xfc, !PT ;  /* 0x6400640017177812 */ /* 0x000fe200078efcff */
[----:B------:R-:W-:Y:S01]  /*4630*/  HADD2 R71, R27, -1040, -1040 ;  /* 0xe410e4101b477430 */ /* 0x000fe20000000000 */
[----:B------:R-:W-:-:S02]  /*4640*/  LOP3.LUT R25, R25, 0x64006400, RZ, 0xfc, !PT ;  /* 0x6400640019197812 */ /* 0x000fc400078efcff */
[----:B------:R-:W-:Y:S01]  /*4650*/  LOP3.LUT R22, R22, 0x64006400, RZ, 0xfc, !PT ;  /* 0x6400640016167812 */ /* 0x000fe200078efcff */
[----:B------:R-:W-:Y:S01]  /*4660*/  HADD2 R74, R23, -1040, -1040 ;  /* 0xe410e410174a7430 */ /* 0x000fe20000000000 */
[----:B------:R-:W-:Y:S01]  /*4670*/  SHF.R.U32.HI R23, RZ, 0xc, R28 ;  /* 0x0000000cff177819 */ /* 0x000fe2000001161c */
[----:B------:R-:W-:Y:S01]  /*4680*/  HFMA2 R21, R71, R36, R21 ;  /* 0x0000002447157231 */ /* 0x000fe20000000015 */
[-C--:B------:R-:W-:Y:S01]  /*4690*/  HFMA2.MMA R20, R72, R37.reuse, R20 ;  /* 0x0000002548147235 */ /* 0x080fe20000000014 */
[----:B------:R-:W-:Y:S01]  /*46a0*/  HADD2 R36, R25, -1040, -1040 ;  /* 0xe410e41019247430 */ /* 0x000fe20000000000 */
[----:B------:R-:W-:Y:S01]  /*46b0*/  LOP3.LUT R24, R78, 0x80008, R23, 0xf8, !PT ;  /* 0x000800084e187812 */ /* 0x000fe200078ef817 */
[----:B------:R-:W-:Y:S01]  /*46c0*/  HADD2 R76, R22, -1040, -1040 ;  /* 0xe410e410164c7430 */ /* 0x000fe20000000000 */
[----:B------:R-:W-:Y:S01]  /*46d0*/  SHF.R.U32.HI R23, RZ, 0xc, R30 ;  /* 0x0000000cff177819 */ /* 0x000fe2000001161e */
[-C--:B------:R-:W-:Y:S01]  /*46e0*/  HFMA2 R21, R36, R37.reuse, R21 ;  /* 0x0000002524157231 */ /* 0x080fe20000000015 */
[----:B------:R-:W-:Y:S01]  /*46f0*/  SHF.R.U32.HI R22, RZ, 0xc, R31 ;  /* 0x0000000cff167819 */ /* 0x000fe2000001161f */
[----:B------:R-:W-:Y:S01]  /*4700*/  HFMA2 R84, R74, R37, R84 ;  /* 0x000000254a547231 */ /* 0x000fe20000000054 */
[----:B------:R-:W-:Y:S01]  /*4710*/  LOP3.LUT R26, R82, 0x80008, R23, 0xf8, !PT ;  /* 0x00080008521a7812 */ /* 0x000fe200078ef817 */
[----:B------:R-:W-:Y:S01]  /*4720*/  HFMA2.MMA R85, R76, R37, R85 ;  /* 0x000000254c557235 */ /* 0x000fe20000000055 */
[----:B------:R-:W-:Y:S01]  /*4730*/  LOP3.LUT R27, R83, 0x80008, R22, 0xf8, !PT ;  /* 0x00080008531b7812 */ /* 0x000fe200078ef816 */
[-C--:B------:R-:W-:Y:S01]  /*4740*/  HFMA2.MMA R37, R5, R38.reuse, R20 ;  /* 0x0000002605257235 */ /* 0x080fe20000000014 */
[-C--:B------:R-:W-:Y:S01]  /*4750*/  HFMA2 R83, R3, R38.reuse, R21 ;  /* 0x0000002603537231 */ /* 0x080fe20000000015 */
[----:B------:R-:W-:Y:S01]  /*4760*/  SHF.R.U32.HI R28, RZ, 0xa, R28 ;  /* 0x0000000aff1c7819 */ /* 0x000fe2000001161c */
[----:B------:R-:W0:Y:S01]  /*4770*/  LDS.128 R20, [UR4+0x30] ;  /* 0x00003004ff147984 */ /* 0x000e220008000c00 */
[----:B------:R-:W-:Y:S01]  /*4780*/  SHF.R.U32.HI R30, RZ, 0xa, R30 ;  /* 0x0000000aff1e7819 */ /* 0x000fe2000001161e */
[----:B------:R-:W-:Y:S01]  /*4790*/  HFMA2 R84, R7, R38, R84 ;  /* 0x0000002607547231 */ /* 0x000fe20000000054 */
[----:B------:R-:W-:Y:S01]  /*47a0*/  LOP3.LUT R28, R28, 0x1f001f, RZ, 0xc0, !PT ;  /* 0x001f001f1c1c7812 */ /* 0x000fe200078ec0ff */
[----:B------:R-:W-:Y:S01]  /*47b0*/  HFMA2.MMA R85, R9, R38, R85 ;  /* 0x0000002609557235 */ /* 0x000fe20000000055 */
[----:B------:R-:W-:-:S02]  /*47c0*/  SHF.R.U32.HI R25, RZ, 0xc, R29 ;  /* 0x0000000cff197819 */ /* 0x000fc4000001161d */
[----:B------:R-:W-:Y:S02]  /*47d0*/  LOP3.LUT R28, R28, 0x64006400, RZ, 0xfc, !PT ;  /* 0x640064001c1c7812 */ /* 0x000fe400078efcff */
[----:B------:R-:W-:Y:S02]  /*47e0*/  SHF.R.U32.HI R29, RZ, 0xa, R29 ;  /* 0x0000000aff1d7819 */ /* 0x000fe4000001161d */
[----:B------:R-:W-:Y:S01]  /*47f0*/  SHF.R.U32.HI R31, RZ, 0xa, R31 ;  /* 0x0000000aff1f7819 */ /* 0x000fe2000001161f */
[----:B------:R-:W-:Y:S01]  /*4800*/  HADD2 R82, R28, -1040, -1040 ;  /* 0xe410e4101c527430 */ /* 0x000fe20000000000 */
[----:B------:R-:W-:Y:S02]  /*4810*/  LOP3.LUT R30, R30, 0x1f001f, RZ, 0xc0, !PT ;  /* 0x001f001f1e1e7812 */ /* 0x000fe400078ec0ff */
[----:B------:R-:W-:Y:S02]  /*4820*/  LOP3.LUT R29, R29, 0x1f001f, RZ, 0xc0, !PT ;  /* 0x001f001f1d1d7812 */ /* 0x000fe400078ec0ff */
[----:B------:R-:W-:Y:S01]  /*4830*/  LOP3.LUT R31, R31, 0x1f001f, RZ, 0xc0, !PT ;  /* 0x001f001f1f1f7812 */ /* 0x000fe200078ec0ff */
[----:B------:R-:W-:Y:S01]  /*4840*/  HFMA2.MMA R28, R82, R39, R85 ;  /* 0x00000027521c7235 */ /* 0x000fe20000000055 */
[----:B------:R-:W-:-:S02]  /*4850*/  LOP3.LUT R30, R30, 0x64006400, RZ, 0xfc, !PT ;  /* 0x640064001e1e7812 */ /* 0x000fc400078efcff */
[----:B------:R-:W-:Y:S02]  /*4860*/  LOP3.LUT R29, R29, 0x64006400, RZ, 0xfc, !PT ;  /* 0x640064001d1d7812 */ /* 0x000fe400078efcff */
[----:B------:R-:W-:Y:S01]  /*4870*/  LOP3.LUT R31, R31, 0x64006400, RZ, 0xfc, !PT ;  /* 0x640064001f1f7812 */ /* 0x000fe200078efcff */
[----:B------:R-:W-:Y:S01]  /*4880*/  HADD2 R78, R30, -1040, -1040 ;  /* 0xe410e4101e4e7430 */ /* 0x000fe20000000000 */
[----:B------:R-:W-:Y:S02]  /*4890*/  LOP3.LUT R85, R32, 0x1f001f, RZ, 0xc0, !PT ;  /* 0x001f001f20557812 */ /* 0x000fe400078ec0ff */
[----:B------:R-:W-:Y:S01]  /*48a0*/  LOP3.LUT R25, R80, 0x80008, R25, 0xf8, !PT ;  /* 0x0008000850197812 */ /* 0x000fe200078ef819 */
[----:B------:R-:W-:Y:S01]  /*48b0*/  HADD2 R80, R29, -1040, -1040 ;  /* 0xe410e4101d507430 */ /* 0x000fe20000000000 */
[----:B------:R-:W-:Y:S01]  /*48c0*/  LOP3.LUT R85, R85, 0x64006400, RZ, 0xfc, !PT ;  /* 0x6400640055557812 */ /* 0x000fe200078efcff */
[----:B------:R-:W-:Y:S01]  /*48d0*/  HADD2 R38, R31, -1040, -1040 ;  /* 0xe410e4101f267430 */ /* 0x000fe20000000000 */
[----:B------:R-:W-:Y:S01]  /*48e0*/  HFMA2.MMA R29, R78, R39, R37 ;  /* 0x000000274e1d7235 */ /* 0x000fe20000000025 */
[-C--:B------:R-:W-:Y:S01]  /*48f0*/  HFMA2 R84, R80, R39.reuse, R84 ;  /* 0x0000002750547231 */ /* 0x080fe20000000054 */
[----:B------:R-:W-:Y:S01]  /*4900*/  LOP3.LUT R37, R35, 0x1f001f, RZ, 0xc0, !PT ;  /* 0x001f001f23257812 */ /* 0x000fe200078ec0ff */
[----:B------:R-:W-:Y:S01]  /*4910*/  HFMA2 R30, R38, R39, R83 ;  /* 0x00000027261e7231 */ /* 0x000fe20000000053 */
[----:B------:R-:W-:Y:S01]  /*4920*/  LOP3.LUT R39, R34, 0x1f001f, RZ, 0xc0, !PT ;  /* 0x001f001f22277812 */ /* 0x000fe200078ec0ff */
[----:B------:R-:W-:Y:S01]  /*4930*/  HADD2 R85, R85, -1040, -1040 ;  /* 0xe410e41055557430 */ /* 0x000fe20000000000 */
[----:B------:R-:W-:-:S02]  /*4940*/  LOP3.LUT R83, R33, 0x1f001f, RZ, 0xc0, !PT ;  /* 0x001f001f21537812 */ /* 0x000fc400078ec0ff */
[----:B------:R-:W-:Y:S02]  /*4950*/  LOP3.LUT R39, R39, 0x64006400, RZ, 0xfc, !PT ;  /* 0x6400640027277812 */ /* 0x000fe400078efcff */
[----:B------:R-:W-:Y:S01]  /*4960*/  LOP3.LUT R83, R83, 0x64006400, RZ, 0xfc, !PT ;  /* 0x6400640053537812 */ /* 0x000fe200078efcff */
[-C--:B0-----:R-:W-:Y:S01]  /*4970*/  HFMA2.MMA R31, R85, R20.reuse, R28 ;  /* 0x00000014551f7235 */ /* 0x081fe2000000001c */
[----:B------:R-:W-:Y:S01]  /*4980*/  LOP3.LUT R37, R37, 0x64006400, RZ, 0xfc, !PT ;  /* 0x6400640025257812 */ /* 0x000fe200078efcff */
[----:B------:R-:W-:Y:S02]  /*4990*/  HADD2 R39, R39, -1040, -1040 ;  /* 0xe410e41027277430 */ /* 0x000fe40000000000 */
[----:B------:R-:W-:Y:S02]  /*49a0*/  HADD2 R83, R83, -1040, -1040 ;  /* 0xe410e41053537430 */ /* 0x000fe40000000000 */
[----:B------:R-:W-:Y:S02]  /*49b0*/  HADD2 R37, R37, -1040, -1040 ;  /* 0xe410e41025257430 */ /* 0x000fe40000000000 */
[----:B------:R-:W-:Y:S01]  /*49c0*/  HFMA2.MMA R28, R39, R20, R29 ;  /* 0x00000014271c7235 */ /* 0x000fe2000000001d */
[-C--:B------:R-:W-:Y:S01]  /*49d0*/  HFMA2 R84, R83, R20.reuse, R84 ;  /* 0x0000001453547231 */ /* 0x080fe20000000054 */
[-C--:B------:R-:W-:Y:S01]  /*49e0*/  HFMA2.MMA R29, R6, R21.reuse, R31 ;  /* 0x00000015061d7235 */ /* 0x080fe2000000001f */
[--C-:B------:R-:W-:Y:S01]  /*49f0*/  SHF.R.U32.HI R31, RZ, 0xb, R32.reuse ;  /* 0x0000000bff1f7819 */ /* 0x100fe20000011620 */
[----:B------:R-:W-:Y:S01]  /*4a00*/  HFMA2 R30, R37, R20, R30 ;  /* 0x00000014251e7231 */ /* 0x000fe2000000001e */
[----:B------:R-:W-:Y:S01]  /*4a10*/  SHF.R.U32.HI R32, RZ, 0xa, R32 ;  /* 0x0000000aff207819 */ /* 0x000fe20000011620 */
[-C--:B------:R-:W-:Y:S01]  /*4a20*/  HFMA2 R20, R4, R21.reuse, R84 ;  /* 0x0000001504147231 */ /* 0x080fe20000000054 */
[----:B------:R-:W-:Y:S01]  /*4a30*/  LOP3.LUT R24, R24, 0x100010, R31, 0xf8, !PT ;  /* 0x0010001018187812 */ /* 0x000fe200078ef81f */
[----:B------:R-:W-:Y:S01]  /*4a40*/  HFMA2.MMA R28, R2, R21, R28 ;  /* 0x00000015021c7235 */ /* 0x000fe2000000001c */
[--C-:B------:R-:W-:Y:S01]  /*4a50*/  SHF.R.U32.HI R31, RZ, 0xb, R34.reuse ;  /* 0x0000000bff1f7819 */ /* 0x100fe20000011622 */
[----:B------:R-:W-:Y:S01]  /*4a60*/  HFMA2 R21, R0, R21, R30 ;  /* 0x0000001500157231 */ /* 0x000fe2000000001e */
[----:B------:R-:W-:-:S02]  /*4a70*/  SHF.R.U32.HI R34, RZ, 0xa, R34 ;  /* 0x0000000aff227819 */ /* 0x000fc40000011622 */
[----:B------:R-:W-:Y:S02]  /*4a80*/  LOP3.LUT R32, R32, 0x1f001f, RZ, 0xc0, !PT ;  /* 0x001f001f20207812 */ /* 0x000fe400078ec0ff */
[----:B------:R-:W-:Y:S02]  /*4a90*/  LOP3.LUT R34, R34, 0x1f001f, RZ, 0xc0, !PT ;  /* 0x001f001f22227812 */ /* 0x000fe400078ec0ff */
[----:B------:R-:W-:Y:S02]  /*4aa0*/  LOP3.LUT R32, R32, 0x64006400, RZ, 0xfc, !PT ;  /* 0x6400640020207812 */ /* 0x000fe400078efcff */
[--C-:B------:R-:W-:Y:S02]  /*4ab0*/  SHF.R.U32.HI R30, RZ, 0xb, R33.reuse ;  /* 0x0000000bff1e7819 */ /* 0x100fe40000011621 */
[----:B------:R-:W-:Y:S01]  /*4ac0*/  LOP3.LUT R34, R34, 0x64006400, RZ, 0xfc, !PT ;  /* 0x6400640022227812 */ /* 0x000fe200078efcff */
[----:B------:R-:W-:Y:S01]  /*4ad0*/  HADD2 R93, R32, -1040, -1040 ;  /* 0xe410e410205d7430 */ /* 0x000fe20000000000 */
[----:B------:R-:W-:-:S02]  /*4ae0*/  SHF.R.U32.HI R33, RZ, 0xa, R33 ;  /* 0x0000000aff217819 */ /* 0x000fc40000011621 */
[----:B------:R-:W-:Y:S01]  /*4af0*/  LOP3.LUT R25, R25, 0x100010, R30, 0xf8, !PT ;  /* 0x0010001019197812 */ /* 0x000fe200078ef81e */
[----:B------:R-:W-:Y:S01]  /*4b00*/  HADD2 R89, R34, -1040, -1040 ;  /* 0xe410e41022597430 */ /* 0x000fe20000000000 */
[----:B------:R-:W-:Y:S01]  /*4b10*/  SHF.R.U32.HI R30, RZ, 0xb, R35 ;  /* 0x0000000bff1e7819 */ /* 0x000fe20000011623 */
[-C--:B------:R-:W-:Y:S01]  /*4b20*/  HFMA2.MMA R29, R93, R22.reuse, R29 ;  /* 0x000000165d1d7235 */ /* 0x080fe2000000001d */
[----:B------:R-:W-:Y:S02]  /*4b30*/  LOP3.LUT R26, R26, 0x100010, R31, 0xf8, !PT ;  /* 0x001000101a1a7812 */ /* 0x000fe400078ef81f */
[----:B------:R-:W-:Y:S01]  /*4b40*/  SHF.R.U32.HI R35, RZ, 0xa, R35 ;  /* 0x0000000aff237819 */ /* 0x000fe20000011623 */
[----:B------:R-:W-:Y:S01]  /*4b50*/  HFMA2.MMA R28, R89, R22, R28 ;  /* 0x00000016591c7235 */ /* 0x000fe2000000001c */
[----:B------:R-:W-:Y:S02]  /*4b60*/  LOP3.LUT R33, R33, 0x1f001f, RZ, 0xc0, !PT ;  /* 0x001f001f21217812 */ /* 0x000fe400078ec0ff */
        /* <DEDUP_REMOVED lines=81> */
[----:B------:R-:W0:Y:S02]  /*5080*/  LDS.128 R20, [UR4+0xb0] ;  /* 0x0000b004ff147984 */ /* 0x000e240008000c00 */
[----:B0-----:R-:W-:-:S06]  /*5090*/  HFMA2.MMA R27, R37, R20, R27 ;  /* 0x00000014251b7235 */ /* 0x001fcc000000001b */
[----:B------:R-:W-:Y:S01]  /*50a0*/  HFMA2 R24, R39, R20, R24 ;  /* 0x0000001427187231 */ /* 0x000fe20000000018 */
[-C--:B------:R-:W-:Y:S02]  /*50b0*/  HFMA2.MMA R26, R85, R20.reuse, R26 ;  /* 0x00000014551a7235 */ /* 0x080fe4000000001a */
[----:B------:R-:W-:Y:S01]  /*50c0*/  HFMA2.MMA R25, R83, R20, R25 ;  /* 0x0000001453197235 */ /* 0x000fe20000000019 */
[----:B------:R-:W-:Y:S01]  /*50d0*/  HFMA2 R24, R2, R21, R24 ;  /* 0x0000001502187231 */ /* 0x000fe20000000018 */
[----:B------:R-:W-:-:S03]  /*50e0*/  HFMA2.MMA R27, R0, R21, R27 ;  /* 0x00000015001b7235 */ /* 0x000fc6000000001b */
[----:B------:R-:W-:-:S03]  /*50f0*/  HFMA2 R24, R89, R22, R24 ;  /* 0x0000001659187231 */ /* 0x000fc60000000018 */
[-C--:B------:R-:W-:Y:S02]  /*5100*/  HFMA2 R26, R6, R21.reuse, R26 ;  /* 0x00000015061a7231 */ /* 0x080fe4000000001a */
[----:B------:R-:W-:Y:S01]  /*5110*/  HFMA2 R25, R4, R21, R25 ;  /* 0x0000001504197231 */ /* 0x000fe20000000019 */
[-C--:B------:R-:W-:Y:S01]  /*5120*/  HFMA2.MMA R27, R87, R22.reuse, R27 ;  /* 0x00000016571b7235 */ /* 0x080fe2000000001b */
[----:B------:R-:W-:Y:S02]  /*5130*/  HFMA2 R24, R86, R23, R24 ;  /* 0x0000001756187231 */ /* 0x000fe40000000018 */
[-C--:B------:R-:W-:Y:S02]  /*5140*/  HFMA2.MMA R26, R93, R22.reuse, R26 ;  /* 0x000000165d1a7235 */ /* 0x080fe4000000001a */
[----:B------:R-:W-:Y:S01]  /*5150*/  HFMA2.MMA R25, R91, R22, R25 ;  /* 0x000000165b197235 */ /* 0x000fe20000000019 */
[----:B------:R-:W-:Y:S02]  /*5160*/  HADD2 R24, R24.H0_H0, R24.H1_H1 ;  /* 0x3000001818187230 */ /* 0x000fe40000000800 */
[----:B------:R-:W-:-:S05]  /*5170*/  HFMA2.MMA R27, R84, R23, R27 ;  /* 0x00000017541b7235 */ /* 0x000fca000000001b */
        /* <DEDUP_REMOVED lines=86> */
.L_x_1162:
[----:B------:R-:W-:Y:S01]  /*56e0*/  IADD3 R46, R46, 0x20, RZ ;  /* 0x000000202e2e7810 */ /* 0x000fe20007ffe0ff */
[----:B------:R-:W-:Y:S01]  /*56f0*/  UIADD3 UR4, UR4, 0x40, URZ ;  /* 0x0000004004047890 */ /* 0x000fe2000fffe03f */
[----:B------:R-:W-:Y:S02]  /*5700*/  IMAD.WIDE R96, R43, 0x4, R96 ;  /* 0x000000042b607825 */ /* 0x000fe400078e0260 */
[C---:B------:R-:W-:Y:S02]  /*5710*/  ISETP.GE.AND P0, PT, R46.reuse, UR5, PT ;  /* 0x000000052e007c0c */ /* 0x040fe4000bf06270 */
[----:B------:R-:W-:-:S13]  /*5720*/  ISETP.LT.AND P2, PT, R46, R45, PT ;  /* 0x0000002d2e00720c */ /* 0x000fda0003f41270 */
[----:B------:R-:W-:Y:S05]  /*5730*/  @!P0 BRA P2, `(.L_x_1163) ;  /* 0xffffffdc00fc8947 */ /* 0x000fea000103ffff */
.L_x_1161:
[----:B------:R-:W-:Y:S05]  /*5740*/  @!P1 EXIT ;  /* 0x000000000000994d */ /* 0x000fea0003800000 */
[----:B------:R-:W0:Y:S01]  /*5750*/  S2R R0, SR_CTAID.X ;  /* 0x0000000000007919 */ /* 0x000e220000002500 */
[----:B------:R-:W1:Y:S01]  /*5760*/  S2UR UR4, SR_CTAID.Y ;  /* 0x00000000000479c3 */ /* 0x000e620000002600 */
[----:B-----5:R-:W0:Y:S07]  /*5770*/  S2R R5, SR_TID.X ;  /* 0x0000000000057919 */ /* 0x020e2e0000002100 */
[----:B------:R-:W2:Y:S01]  /*5780*/  LDC.64 R2, c[0x0][0x230] ;  /* 0x00008c00ff027b82 */ /* 0x000ea20000000a00 */
[----:B-1----:R-:W-:Y:S01]  /*5790*/  UIMAD UR4, UR4, 0x3, URZ ;  /* 0x00000003040478a4 */ /* 0x002fe2000f8e023f */
        /* <DEDUP_REMOVED lines=11> */
.L_x_1167:
[----:B------:R-:W0:Y:S02]  /*5850*/  LDS R4, [R0] ;  /* 0x0000000000047984 */ /* 0x000e240000000800 */
[----:B0-----:R-:W-:-:S06]  /*5860*/  HADD2 R5, R4, R41 ;  /* 0x0000002904057230 */ /* 0x001fcc0000000000 */
[----:B------:R-:W0:Y:S02]  /*5870*/  ATOMS.CAST.SPIN R5, [R0], R4, R5 ;  /* 0x000000040005738d */ /* 0x000e240001800005 */
[----:B0-----:R-:W-:-:S13]  /*5880*/  ISETP.EQ.U32.AND P0, PT, R5, 0x1, PT ;  /* 0x000000010500780c */ /* 0x001fda0003f02070 */
[----:B------:R-:W-:Y:S05]  /*5890*/  @!P0 BRA `(.L_x_1167) ;  /* 0xfffffffc00ec8947 */ /* 0x000fea000383ffff */
[----:B------:R-:W-:Y:S05]  /*58a0*/  BRA `(.L_x_1165) ;  /* 0x00000000000c7947 */ /* 0x000fea0003800000 */
.L_x_1166:
[----:B------:R-:W2:Y:S02]  /*58b0*/  LD.E R0, desc[UR6][R6.64] ;  /* 0x0000000606007980 */ /* 0x000ea4000c101900 */
[----:B--2---:R-:W-:-:S05]  /*58c0*/  IADD3 R5, R41, R0, RZ ;  /* 0x0000000029057210 */ /* 0x004fca0007ffe0ff */
[----:B------:R0:W-:Y:S02]  /*58d0*/  ST.E desc[UR6][R6.64], R5 ;  /* 0x0000000506007985 */ /* 0x0001e4000c101906 */
.L_x_1165:
[----:B------:R-:W-:Y:S05]  /*58e0*/  BSYNC B0 ;  /* 0x0000000000007941 */ /* 0x000fea0003800000 */
.L_x_1164:
[----:B------:R1:W-:Y:S01]  /*58f0*/  ATOM.E.ADD.F16x2.RN.STRONG.GPU P0, RZ, desc[UR6][R6.64+0x4], R40 ;  /* 0x0000042806ff79a2 */ /* 0x0003e2000810e1c6 */
[----:B------:R-:W-:Y:S04]  /*5900*/  BSSY B0, `(.L_x_1168) ;  /* 0x000000f000007945 */ /* 0x000fe80003800000 */
[----:B-1----:R-:W-:Y:S05]  /*5910*/  @P0 BRA `(.L_x_1169) ;  /* 0x0000000000340947 */ /* 0x002fea0003800000 */
[----:B------:R-:W1:Y:S02]  /*5920*/  QSPC.E.S P0, RZ, [R6+0x4] ;  /* 0x0000040006ff73aa */ /* 0x000e640000000500 */
[----:B-1----:R-:W-:Y:S05]  /*5930*/  @!P0 BRA `(.L_x_1170) ;  /* 0x0000000000208947 */ /* 0x002fea0003800000 */
[----:B------:R-:W-:-:S04]  /*5940*/  MOV R4, R6 ;  /* 0x0000000600047202 */ /* 0x000fc80000000f00 */
[----:B------:R-:W-:-:S07]  /*5950*/  MOV R0, R4 ;  /* 0x0000000400007202 */ /* 0x000fce0000000f00 */
.L_x_1171:
[----:B------:R-:W0:Y:S02]  /*5960*/  LDS R4, [R0+0x4] ;  /* 0x0000040000047984 */ /* 0x000e240000000800 */
[----:B0-----:R-:W-:-:S10]  /*5970*/  HFMA2.MMA R5, R4, 1, 1, R40 ;  /* 0x3c003c0004057835 */ /* 0x001fd40000000028 */
[----:B------:R-:W0:Y:S02]  /*5980*/  ATOMS.CAST.SPIN R5, [R0+0x4], R4, R5 ;  /* 0x000004040005738d */ /* 0x000e240001800005 */
[----:B0-----:R-:W-:-:S13]  /*5990*/  ISETP.EQ.U32.AND P0, PT, R5, 0x1, PT ;  /* 0x000000010500780c */ /* 0x001fda0003f02070 */
[----:B------:R-:W-:Y:S05]  /*59a0*/  @!P0 BRA `(.L_x_1171) ;  /* 0xfffffffc00ec8947 */ /* 0x000fea000383ffff */
[----:B------:R-:W-:Y:S05]  /*59b0*/  BRA `(.L_x_1169) ;  /* 0x00000000000c7947 */ /* 0x000fea0003800000 */
.L_x_1170:
[----:B------:R-:W0:Y:S02]  /*59c0*/  LD.E R0, desc[UR6][R6.64+0x4] ;  /* 0x0000040606007980 */ /* 0x000e24000c101900 */
[----:B0-----:R-:W-:-:S05]  /*59d0*/  IADD3 R5, R40, R0, RZ ;  /* 0x0000000028057210 */ /* 0x001fca0007ffe0ff */
[----:B------:R1:W-:Y:S02]  /*59e0*/  ST.E desc[UR6][R6.64+0x4], R5 ;  /* 0x0000040506007985 */ /* 0x0003e4000c101906 */
.L_x_1169:
[----:B------:R-:W-:Y:S05]  /*59f0*/  BSYNC B0 ;  /* 0x0000000000007941 */ /* 0x000fea0003800000 */
.L_x_1168:
[----:B------:R-:W-:-:S13]  /*5a00*/  ISETP.GE.AND P0, PT, R44, 0x2, PT ;  /* 0x000000022c00780c */ /* 0x000fda0003f06270 */
[----:B------:R-:W-:Y:S05]  /*5a10*/  @!P0 EXIT ;  /* 0x000000000000894d */ /* 0x000fea0003800000 */
[----:B------:R-:W-:-:S05]  /*5a20*/  IADD3 R8, R8, R43, RZ ;  /* 0x0000002b08087210 */ /* 0x000fca0007ffe0ff */
        /* <DEDUP_REMOVED lines=8> */
.L_x_1175:
[----:B------:R-:W0:Y:S02]  /*5ab0*/  LDS R4, [R0] ;  /* 0x0000000000047984 */ /* 0x000e240000000800 */
[----:B0-----:R-:W-:-:S06]  /*5ac0*/  HADD2 R5, R4, R19 ;  /* 0x0000001304057230 */ /* 0x001fcc0000000000 */
[----:B------:R-:W0:Y:S02]  /*5ad0*/  ATOMS.CAST.SPIN R5, [R0], R4, R5 ;  /* 0x000000040005738d */ /* 0x000e240001800005 */
[----:B0-----:R-:W-:-:S13]  /*5ae0*/  ISETP.EQ.U32.AND P0, PT, R5, 0x1, PT ;  /* 0x000000010500780c */ /* 0x001fda0003f02070 */
[----:B------:R-:W-:Y:S05]  /*5af0*/  @!P0 BRA `(.L_x_1175) ;  /* 0xfffffffc00ec8947 */ /* 0x000fea000383ffff */
[----:B------:R-:W-:Y:S05]  /*5b00*/  BRA `(.L_x_1173) ;  /* 0x00000000000c7947 */ /* 0x000fea0003800000 */
.L_x_1174:
[----:B------:R-:W2:Y:S02]  /*5b10*/  LD.E R0, desc[UR6][R6.64] ;  /* 0x0000000606007980 */ /* 0x000ea4000c101900 */
[----:B--2---:R-:W-:-:S05]  /*5b20*/  IADD3 R5, R19, R0, RZ ;  /* 0x0000000013057210 */ /* 0x004fca0007ffe0ff */
[----:B------:R0:W-:Y:S02]  /*5b30*/  ST.E desc[UR6][R6.64], R5 ;  /* 0x0000000506007985 */ /* 0x0001e4000c101906 */
.L_x_1173:
[----:B------:R-:W-:Y:S05]  /*5b40*/  BSYNC B0 ;  /* 0x0000000000007941 */ /* 0x000fea0003800000 */
.L_x_1172:
[----:B------:R1:W-:Y:S01]  /*5b50*/  ATOM.E.ADD.F16x2.RN.STRONG.GPU P0, RZ, desc[UR6][R6.64+0x4], R18 ;  /* 0x0000041206ff79a2 */ /* 0x0003e2000810e1c6 */
[----:B------:R-:W-:Y:S04]  /*5b60*/  BSSY B0, `(.L_x_1176) ;  /* 0x000000f000007945 */ /* 0x000fe80003800000 */
[----:B-1----:R-:W-:Y:S05]  /*5b70*/  @P0 BRA `(.L_x_1177) ;  /* 0x0000000000340947 */ /* 0x002fea0003800000 */
[----:B------:R-:W1:Y:S02]  /*5b80*/  QSPC.E.S P0, RZ, [R6+0x4] ;  /* 0x0000040006ff73aa */ /* 0x000e640000000500 */
[----:B-1----:R-:W-:Y:S05]  /*5b90*/  @!P0 BRA `(.L_x_1178) ;  /* 0x0000000000208947 */ /* 0x002fea0003800000 */
[----:B------:R-:W-:-:S04]  /*5ba0*/  MOV R4, R6 ;  /* 0x0000000600047202 */ /* 0x000fc80000000f00 */
[----:B------:R-:W-:-:S07]  /*5bb0*/  MOV R0, R4 ;  /* 0x0000000400007202 */ /* 0x000fce0000000f00 */
.L_x_1179:
[----:B------:R-:W0:Y:S02]  /*5bc0*/  LDS R4, [R0+0x4] ;  /* 0x0000040000047984 */ /* 0x000e240000000800 */
[----:B0-----:R-:W-:-:S10]  /*5bd0*/  HFMA2.MMA R5, R4, 1, 1, R18 ;  /* 0x3c003c0004057835 */ /* 0x001fd40000000012 */
[----:B------:R-:W0:Y:S02]  /*5be0*/  ATOMS.CAST.SPIN R5, [R0+0x4], R4, R5 ;  /* 0x000004040005738d */ /* 0x000e240001800005 */
[----:B0-----:R-:W-:-:S13]  /*5bf0*/  ISETP.EQ.U32.AND P0, PT, R5, 0x1, PT ;  /* 0x000000010500780c */ /* 0x001fda0003f02070 */
[----:B------:R-:W-:Y:S05]  /*5c00*/  @!P0 BRA `(.L_x_1179) ;  /* 0xfffffffc00ec8947 */ /* 0x000fea000383ffff */
[----:B------:R-:W-:Y:S05]  /*5c10*/  BRA `(.L_x_1177) ;  /* 0x00000000000c7947 */ /* 0x000fea0003800000 */
.L_x_1178:
[----:B------:R-:W0:Y:S02]  /*5c20*/  LD.E R0, desc[UR6][R6.64+0x4] ;  /* 0x0000040606007980 */ /* 0x000e24000c101900 */
[----:B0-----:R-:W-:-:S05]  /*5c30*/  IADD3 R5, R18, R0, RZ ;  /* 0x0000000012057210 */ /* 0x001fca0007ffe0ff */
[----:B------:R1:W-:Y:S02]  /*5c40*/  ST.E desc[UR6][R6.64+0x4], R5 ;  /* 0x0000040506007985 */ /* 0x0003e4000c101906 */
.L_x_1177:
[----:B------:R-:W-:Y:S05]  /*5c50*/  BSYNC B0 ;  /* 0x0000000000007941 */ /* 0x000fea0003800000 */
.L_x_1176:
[----:B------:R-:W-:-:S13]  /*5c60*/  ISETP.NE.AND P0, PT, R44, 0x2, PT ;  /* 0x000000022c00780c */ /* 0x000fda0003f05270 */
[----:B------:R-:W-:Y:S05]  /*5c70*/  @!P0 EXIT ;  /* 0x000000000000894d */ /* 0x000fea0003800000 */
[----:B01----:R-:W-:-:S05]  /*5c80*/  IADD3 R5, R8, R43, RZ ;  /* 0x0000002b08057210 */ /* 0x003fca0007ffe0ff */
[----:B------:R-:W-:-:S05]  /*5c90*/  IMAD.WIDE R4, R5, 0x2, R2 ;  /* 0x0000000205047825 */ /* 0x000fca00078e0202 */
[----:B------:R0:W-:Y:S01]  /*5ca0*/  ATOM.E.ADD.F16x2.RN.STRONG.GPU P0, RZ, desc[UR6][R4.64], R17 ;  /* 0x0000001104ff79a2 */ /* 0x0001e2000810e1c6 */
[----:B------:R-:W-:Y:S04]  /*5cb0*/  BSSY B0, `(.L_x_1180) ;  /* 0x000000f000007945 */ /* 0x000fe80003800000 */
[----:B0-----:R-:W-:Y:S05]  /*5cc0*/  @P0 BRA `(.L_x_1181) ;  /* 0x0000000000340947 */ /* 0x001fea0003800000 */
[----:B------:R-:W0:Y:S02]  /*5cd0*/  QSPC.E.S P0, RZ, [R4] ;  /* 0x0000000004ff73aa */ /* 0x000e240000000500 */
[----:B0-----:R-:W-:Y:S05]  /*5ce0*/  @!P0 BRA `(.L_x_1182) ;  /* 0x0000000000208947 */ /* 0x001fea0003800000 */
[----:B------:R-:W-:-:S04]  /*5cf0*/  MOV R2, R4 ;  /* 0x0000000400027202 */ /* 0x000fc80000000f00 */
[----:B------:R-:W-:-:S07]  /*5d00*/  MOV R0, R2 ;  /* 0x0000000200007202 */ /* 0x000fce0000000f00 */
.L_x_1183:
[----:B------:R-:W0:Y:S02]  /*5d10*/  LDS R2, [R0] ;  /* 0x0000000000027984 */ /* 0x000e240000000800 */
[----:B0-----:R-:W-:-:S06]  /*5d20*/  HADD2 R3, R2, R17 ;  /* 0x0000001102037230 */ /* 0x001fcc0000000000 */
[----:B------:R-:W0:Y:S02]  /*5d30*/  ATOMS.CAST.SPIN R3, [R0], R2, R3 ;  /* 0x000000020003738d */ /* 0x000e240001800003 */
[----:B0-----:R-:W-:-:S13]  /*5d40*/  ISETP.EQ.U32.AND P0, PT, R3, 0x1, PT ;  /* 0x000000010300780c */ /* 0x001fda0003f02070 */
[----:B------:R-:W-:Y:S05]  /*5d50*/  @!P0 BRA `(.L_x_1183) ;  /* 0xfffffffc00ec8947 */ /* 0x000fea000383ffff */
[----:B------:R-:W-:Y:S05]  /*5d60*/  BRA `(.L_x_1181) ;  /* 0x00000000000c7947 */ /* 0x000fea0003800000 */
.L_x_1182:
[----:B------:R-:W2:Y:S02]  /*5d70*/  LD.E R0, desc[UR6][R4.64] ;  /* 0x0000000604007980 */ /* 0x000ea4000c101900 */
[----:B--2---:R-:W-:-:S05]  /*5d80*/  IADD3 R3, R17, R0, RZ ;  /* 0x0000000011037210 */ /* 0x004fca0007ffe0ff */
[----:B------:R0:W-:Y:S02]  /*5d90*/  ST.E desc[UR6][R4.64], R3 ;  /* 0x0000000304007985 */ /* 0x0001e4000c101906 */
.L_x_1181:
[----:B------:R-:W-:Y:S05]  /*5da0*/  BSYNC B0 ;  /* 0x0000000000007941 */ /* 0x000fea0003800000 */
.L_x_1180:
[----:B------:R1:W-:Y:S02]  /*5db0*/  ATOM.E.ADD.F16x2.RN.STRONG.GPU P0, RZ, desc[UR6][R4.64+0x4], R16 ;  /* 0x0000041004ff79a2 */ /* 0x0003e4000810e1c6 */
[----:B-1----:R-:W-:Y:S05]  /*5dc0*/  @P0 EXIT ;  /* 0x000000000000094d */ /* 0x002fea0003800000 */
[----:B------:R-:W1:Y:S02]  /*5dd0*/  QSPC.E.S P0, RZ, [R4+0x4] ;  /* 0x0000040004ff73aa */ /* 0x000e640000000500 */
[----:B-1----:R-:W-:Y:S05]  /*5de0*/  @!P0 BRA `(.L_x_1184) ;  /* 0x0000000000208947 */ /* 0x002fea0003800000 */
[----:B------:R-:W-:-:S04]  /*5df0*/  MOV R2, R4 ;  /* 0x0000000400027202 */ /* 0x000fc80000000f00 */
[----:B------:R-:W-:-:S07]  /*5e00*/  MOV R0, R2 ;  /* 0x0000000200007202 */ /* 0x000fce0000000f00 */
.L_x_1185:
[----:B------:R-:W0:Y:S02]  /*5e10*/  LDS R2, [R0+0x4] ;  /* 0x0000040000027984 */ /* 0x000e240000000800 */
[----:B0-----:R-:W-:-:S10]  /*5e20*/  HFMA2.MMA R3, R2, 1, 1, R16 ;  /* 0x3c003c0002037835 */ /* 0x001fd40000000010 */
[----:B------:R-:W0:Y:S02]  /*5e30*/  ATOMS.CAST.SPIN R3, [R0+0x4], R2, R3 ;  /* 0x000004020003738d */ /* 0x000e240001800003 */
[----:B0-----:R-:W-:-:S13]  /*5e40*/  ISETP.EQ.U32.AND P0, PT, R3, 0x1, PT ;  /* 0x000000010300780c */ /* 0x001fda0003f02070 */
[----:B------:R-:W-:Y:S05]  /*5e50*/  @!P0 BRA `(.L_x_1185) ;  /* 0xfffffffc00ec8947 */ /* 0x000fea000383ffff */
[----:B------:R-:W-:Y:S05]  /*5e60*/  EXIT ;  /* 0x000000000000794d */ /* 0x000fea0003800000 */
.L_x_1184:
[----:B------:R-:W0:Y:S02]  /*5e70*/  LD.E R0, desc[UR6][R4.64+0x4] ;  /* 0x0000040604007980 */ /* 0x000e24000c101900 */
[----:B0-----:R-:W-:-:S05]  /*5e80*/  IADD3 R3, R16, R0, RZ ;  /* 0x0000000010037210 */ /* 0x001fca0007ffe0ff */
[----:B------:R-:W-:Y:S01]  /*5e90*/  ST.E desc[UR6][R4.64+0x4], R3 ;  /* 0x0000040304007985 */ /* 0x000fe2000c101906 */
[----:B------:R-:W-:Y:S05]  /*5ea0*/  EXIT ;  /* 0x000000000000794d */ /* 0x000fea0003800000 */
.L_x_1186:
        /* <DEDUP_REMOVED lines=13> */
.L_x_3230:


//--------------------- .text._Z23gemm_half_q_half_kernelILi3ELi16ELb0ELb0ELi64EEvPK6__halfPKjS4_S2_PS0_iiiiPKtS7_iiiiiibS2_i --------------------------
	.section	.text._Z23gemm_half_q_half_kernelILi3ELi16ELb0ELb0ELi64EEvPK6__halfPKjS4_S2_PS0_iiiiPKtS7_iiiiiibS2_i,"ax",@progbits
	.align	128
        .global         _Z23gemm_half_q_half_kernelILi3ELi16ELb0ELb0ELi64EEvPK6__halfPKjS4_S2_PS0_iiiiPKtS7_iiiiiibS2_i
        .type           _Z23gemm_half_q_half_kernelILi3ELi16ELb0ELb0ELi64EEvPK6__halfPKjS4_S2_PS0_iiiiPKtS7_iiiiiibS2_i,@function
        .size           _Z23gemm_half_q_half_kernelILi3ELi16ELb0ELb0ELi64EEvPK6__halfPKjS4_S2_PS0_iiiiPKtS7_iiiiiibS2_i,(.L_x_3231 - _Z23gemm_half_q_half_kernelILi3ELi16ELb0ELb0ELi64EEvPK6__halfPKjS4_S2_PS0_iiiiPKtS7_iiiiiibS2_i)
        .other          _Z23gemm_half_q_half_kernelILi3ELi16ELb0ELb0ELi64EEvPK6__halfPKjS4_S2_PS0_iiiiPKtS7_iiiiiibS2_i,@"STO_CUDA_ENTRY STV_DEFAULT"
_Z23gemm_half_q_half_kernelILi3ELi16ELb0ELb0ELi64EEvPK6__halfPKjS4_S2_PS0_iiiiPKtS7_iiiiiibS2_i:
.text._Z23gemm_half_q_half_kernelILi3ELi16ELb0ELb0ELi64EEvPK6__halfPKjS4_S2_PS0_iiiiPKtS7_iiiiiibS2_i:
        /* <DEDUP_REMOVED lines=45> */
.L_x_1191:
        /* <DEDUP_REMOVED lines=16> */
.L_x_1190:
        /* <DEDUP_REMOVED lines=16> */
.L_x_1189:
        /* <DEDUP_REMOVED lines=17> */
.L_x_1193:
        /* <DEDUP_REMOVED lines=16> */
.L_x_1192:
        /* <DEDUP_REMOVED lines=14> */
.L_x_1188:
[----:B------:R-:W-:Y:S05]  /*07c0*/  BSYNC B0 ;  /* 0x0000000000007941 */ /* 0x000fea0003800000 */
.L_x_1187:
        /* <DEDUP_REMOVED lines=13> */
[----:B------:R-:W-:-:S04]  /*08a0*/  IMAD R0, R0, 0x3, R3 ;  /* 0x0000000300007824 */ /* 0x000fc800078e0203 */
[----:B------:R-:W-:-:S04]  /*08b0*/  IMAD R3, R17, 0x4, R0 ;  /* 0x0000000411037824 */ /* 0x000fc800078e0200 */
[----:B0-----:R-:W-:Y:S01]  /*08c0*/  IMAD.WIDE R4, R3, 0x2, R4 ;  /* 0x0000000203047825 */ /* 0x001fe200078e0204 */
[----:B------:R-:W-:Y:S01]  /*08d0*/  HFMA2.MMA R3, -RZ, RZ, 0, 0 ;  /* 0x00000000ff037435 */ /* 0x000fe200000001ff */
[----:B------:R-:W-:Y:S10]  /*08e0*/  @!P2 BRA `(.L_x_1195) ;  /* 0x000000000034a947 */ /* 0x000ff40003800000 */
[----:B------:R-:W-:Y:S01]  /*08f0*/  PLOP3.LUT P0, PT, PT, PT, PT, 0x8, 0x0 ;  /* 0x000000000000781c */ /* 0x000fe20003f0e170 */
[----:B------:R-:W-:-:S12]  /*0900*/  VIADD R0, R44, 0xfffffffd ;  /* 0xfffffffd2c007836 */ /* 0x000fd80000000000 */
.L_x_1196:
        /* <DEDUP_REMOVED lines=11> */
.L_x_1195:
[----:B------:R-:W-:-:S05]  /*09c0*/  IMAD.IADD R0, R44, 0x1, -R3 ;  /* 0x000000012c007824 */ /* 0x000fca00078e0a03 */
        /* <DEDUP_REMOVED lines=9> */
.L_x_1194:
[----:B--2---:R-:W2:Y:S08]  /*0a60*/  LDC.64 R6, c[0x0][0x248] ;  /* 0x00009200ff067b82 */ /* 0x004eb00000000a00 */
[----:B------:R-:W-:Y:S01]  /*0a70*/  BAR.SYNC.DEFER_BLOCKING 0x0 ;  /* 0x0000000000007b1d */ /* 0x000fe20000010000 */
[----:B------:R-:W-:Y:S01]  /*0a80*/  ISETP.GE.AND P0, PT, R46, R45, PT ;  /* 0x0000002d2e00720c */ /* 0x000fe20003f06270 */
[----:B0-----:R-:W-:-:S06]  /*0a90*/  IMAD.SHL.U32 R5, R15, 0x80, RZ ;  /* 0x000000800f057824 */ /* 0x001fcc00078e00ff */
[----:B------:R-:W0:Y:S08]  /*0aa0*/  LDC R25, c[0x0][0x25c] ;  /* 0x00009700ff197b82 */ /* 0x000e300000000800 */
[----:B------:R-:W3:Y:S01]  /*0ab0*/  LDC R3, c[0x0][0x264] ;  /* 0x00009900ff037b82 */ /* 0x000ee20000000800 */
[----:B--2---:R-:W-:Y:S01]  /*0ac0*/  IMAD.WIDE R4, R5, 0x2, R6 ;  /* 0x0000000205047825 */ /* 0x004fe200078e0206 */
[----:B------:R-:W-:Y:S06]  /*0ad0*/  @P0 BRA `(.L_x_1197) ;  /* 0x0000000000d00947 */ /* 0x000fec0003800000 */
[----:B------:R2:W5:Y:S01]  /*0ae0*/  LDG.E.U16.CONSTANT R0, desc[UR6][R4.64] ;  /* 0x0000000604007981 */ /* 0x000562000c1e9500 */
[----:B-1----:R-:W1:Y:S01]  /*0af0*/  LDC.64 R8, c[0x0][0x220] ;  /* 0x00008800ff087b82 */ /* 0x002e620000000a00 */
[----:B------:R-:W-:Y:S01]  /*0b00*/  SHF.R.S32.HI R13, RZ, 0x1f, R2 ;  /* 0x0000001fff0d7819 */ /* 0x000fe20000011402 */
[----:B------:R-:W-:Y:S01]  /*0b10*/  IMAD.MOV.U32 R20, RZ, RZ, RZ ;  /* 0x000000ffff147224 */ /* 0x000fe200078e00ff */
[----:B------:R-:W-:Y:S02]  /*0b20*/  SHF.L.U32 R12, R2, 0x2, RZ ;  /* 0x00000002020c7819 */ /* 0x000fe400000006ff */
[----:B------:R-:W-:Y:S02]  /*0b30*/  LEA.HI R13, R13, R2, RZ, 0x3 ;  /* 0x000000020d0d7211 */ /* 0x000fe400078f18ff */
[----:B------:R-:W-:Y:S01]  /*0b40*/  MOV R22, R46 ;  /* 0x0000002e00167202 */ /* 0x000fe20000000f00 */
[----:B------:R-:W4:Y:S01]  /*0b50*/  LDC.64 R10, c[0x0][0x228] ;  /* 0x00008a00ff0a7b82 */ /* 0x000f220000000a00 */
[----:B------:R-:W-:-:S02]  /*0b60*/  LOP3.LUT R18, R12, 0x10, RZ, 0xc0, !PT ;  /* 0x000000100c127812 */ /* 0x000fc400078ec0ff */
[----:B--2---:R-:W-:-:S07]  /*0b70*/  SHF.R.S32.HI R19, RZ, 0x3, R13 ;  /* 0x00000003ff137819 */ /* 0x004fce000001140d */
.L_x_1198:
[----:B--2--5:R-:W-:-:S04]  /*0b80*/  IMAD.IADD R14, R0, 0x1, R20 ;  /* 0x00000001000e7824 */ /* 0x024fc800078e0214 */
[----:B------:R-:W-:-:S05]  /*0b90*/  IMAD R12, R14, R43, RZ ;  /* 0x0000002b0e0c7224 */ /* 0x000fca00078e02ff */
[----:B------:R-:W-:-:S04]  /*0ba0*/  SHF.R.S32.HI R13, RZ, 0x1f, R12 ;  /* 0x0000001fff0d7819 */ /* 0x000fc8000001140c */
[----:B------:R-:W-:-:S04]  /*0bb0*/  LEA.HI R12, R13, R12, RZ, 0x3 ;  /* 0x0000000c0d0c7211 */ /* 0x000fc800078f18ff */
[----:B------:R-:W-:-:S05]  /*0bc0*/  LEA.HI.SX32 R13, R12, R19, 0x1d ;  /* 0x000000130c0d7211 */ /* 0x000fca00078feaff */
[----:B-1----:R-:W-:-:S06]  /*0bd0*/  IMAD.WIDE R12, R13, 0x4, R8 ;  /* 0x000000040d0c7825 */ /* 0x002fcc00078e0208 */
[----:B------:R-:W2:Y:S01]  /*0be0*/  LDG.E.CONSTANT R13, desc[UR6][R12.64] ;  /* 0x000000060c0d7981 */ /* 0x000ea2000c1e9900 */
[----:B----4-:R-:W-:Y:S01]  /*0bf0*/  IMAD.WIDE R14, R14, 0x2, R10 ;  /* 0x000000020e0e7825 */ /* 0x010fe200078e020a */
[----:B------:R-:W-:-:S05]  /*0c00*/  LEA R17, R22, 0x1, 0x1 ;  /* 0x0000000116117811 */ /* 0x000fca00078e08ff */
[----:B------:R1:W4:Y:S01]  /*0c10*/  LDG.E.U16.CONSTANT R14, desc[UR6][R14.64] ;  /* 0x000000060e0e7981 */ /* 0x000322000c1e9500 */
[----:B------:R-:W-:-:S06]  /*0c20*/  IMAD.WIDE R16, R17, 0x2, R6 ;  /* 0x0000000211107825 */ /* 0x000fcc00078e0206 */
[----:B------:R-:W3:Y:S01]  /*0c30*/  LDG.E.U16.CONSTANT R17, desc[UR6][R16.64] ;  /* 0x0000000610117981 */ /* 0x000ee2000c1e9500 */
[----:B--2---:R-:W-:-:S04]  /*0c40*/  SHF.R.U32.HI R21, RZ, R18, R13 ;  /* 0x00000012ff157219 */ /* 0x004fc8000001160d */
[----:B------:R-:W-:Y:S02]  /*0c50*/  LOP3.LUT R23, R21, 0xf, RZ, 0xc0, !PT ;  /* 0x0000000f15177812 */ /* 0x000fe400078ec0ff */
[--C-:B------:R-:W-:Y:S02]  /*0c60*/  SHF.R.U32.HI R24, RZ, 0x4, R21.reuse ;  /* 0x00000004ff187819 */ /* 0x100fe40000011615 */
[--C-:B------:R-:W-:Y:S02]  /*0c70*/  SHF.R.U32.HI R12, RZ, 0xc, R21.reuse ;  /* 0x0000000cff0c7819 */ /* 0x100fe40000011615 */
[----:B------:R-:W-:Y:S02]  /*0c80*/  SHF.R.U32.HI R21, RZ, 0x8, R21 ;  /* 0x00000008ff157819 */ /* 0x000fe40000011615 */
[----:B------:R-:W-:Y:S02]  /*0c90*/  LOP3.LUT R24, R24, 0xf, RZ, 0xc0, !PT ;  /* 0x0000000f18187812 */ /* 0x000fe400078ec0ff */
[----:B------:R-:W-:Y:S01]  /*0ca0*/  LOP3.LUT R21, R21, 0xf, RZ, 0xc0, !PT ;  /* 0x0000000f15157812 */ /* 0x000fe200078ec0ff */
[----:B---3--:R-:W-:Y:S01]  /*0cb0*/  IMAD.IADD R22, R17, 0x1, R22 ;  /* 0x0000000111167824 */ /* 0x008fe200078e0216 */
        /* <DEDUP_REMOVED lines=9> */
[----:B-1----:R-:W-:Y:S01]  /*0d50*/  IMAD R15, R12, R12, RZ ;  /* 0x0000000c0c0f7224 */ /* 0x002fe200078e02ff */
[----:B------:R-:W-:Y:S08]  /*0d60*/  I2F.F16 R24, R24 ;  /* 0x0000001800187306 */ /* 0x000ff00000200c00 */
[----:B------:R-:W1:Y:S08]  /*0d70*/  I2F.F16 R23, R23 ;  /* 0x0000001700177306 */ /* 0x000e700000200c00 */
[----:B------:R-:W-:Y:S01]  /*0d80*/  I2F.F16 R12, R15 ;  /* 0x0000000f000c7306 */ /* 0x000fe20000200c00 */
[----:B-1----:R-:W-:-:S07]  /*0d90*/  PRMT R23, R23, 0x5410, R24 ;  /* 0x0000541017177816 */ /* 0x002fce0000000018 */
[----:B------:R-:W1:Y:S02]  /*0da0*/  I2F.F16 R21, R21 ;  /* 0x0000001500157306 */ /* 0x000e640000200c00 */
[----:B-1----:R-:W-:Y:S01]  /*0db0*/  PRMT R13, R21, 0x5410, R12 ;  /* 0x00005410150d7816 */ /* 0x002fe2000000000c */
[----:B----4-:R-:W-:-:S04]  /*0dc0*/  HMUL2 R12, R23, R14.H0_H0 ;  /* 0x2000000e170c7232 */ /* 0x010fc80000000000 */
[----:B------:R-:W-:Y:S01]  /*0dd0*/  HMUL2 R13, R13, R14.H0_H0 ;  /* 0x2000000e0d0d7232 */ /* 0x000fe20000000000 */
[C---:B------:R-:W-:Y:S02]  /*0de0*/  LEA R14, R20.reuse, R1, 0x3 ;  /* 0x00000001140e7211 */ /* 0x040fe400078e18ff */
[----:B------:R-:W-:-:S03]  /*0df0*/  IADD3 R20, R20, 0x1, RZ ;  /* 0x0000000114147810 */ /* 0x000fc60007ffe0ff */
[----:B------:R2:W-:Y:S01]  /*0e00*/  STL.64 [R14], R12 ;  /* 0x0000000c0e007387 */ /* 0x0005e20000100a00 */
[----:B------:R-:W-:Y:S05]  /*0e10*/  @!P2 BRA `(.L_x_1198) ;  /* 0xfffffffc0058a947 */ /* 0x000fea000383ffff */
.L_x_1197:
        /* <DEDUP_REMOVED lines=11> */
[C---:B0-----:R-:W-:Y:S02]  /*0ed0*/  ISETP.GT.AND P3, PT, R46.reuse, R25, PT ;  /* 0x000000192e00720c */ /* 0x041fe40003f64270 */
[----:B---3--:R-:W-:Y:S01]  /*0ee0*/  ISETP.GT.AND P5, PT, R46, R3, PT ;  /* 0x000000032e00720c */ /* 0x008fe20003fa4270 */
[----:B------:R-:W-:-:S12]  /*0ef0*/  @!P2 BRA `(.L_x_1199) ;  /* 0x00000000001ca947 */ /* 0x000fd80003800000 */
[----:B------:R-:W0:Y:S02]  /*0f00*/  LDC R7, c[0x0][0x25c] ;  /* 0x00009700ff077b82 */ /* 0x000e240000000800 */
[----:B0-----:R-:W-:-:S05]  /*0f10*/  VIMNMX R6, R46, R7, PT ;  /* 0x000000072e067248 */ /* 0x001fca0003fe0100 */
[----:B------:R-:W-:-:S05]  /*0f20*/  VIADD R6, R6, -UR4 ;  /* 0x8000000406067c36 */ /* 0x000fca0008000000 */
[----:B------:R-:W-:-:S04]  /*0f30*/  SHF.R.S32.HI R7, RZ, 0x1f, R6 ;  /* 0x0000001fff077819 */ /* 0x000fc80000011406 */
[----:B------:R-:W-:-:S04]  /*0f40*/  LEA.HI R7, R7, R6, RZ, 0x5 ;  /* 0x0000000607077211 */ /* 0x000fc800078f28ff */
[----:B------:R-:W-:-:S05]  /*0f50*/  SHF.R.S32.HI R7, RZ, 0x5, R7 ;  /* 0x00000005ff077819 */ /* 0x000fca0000011407 */
[----:B------:R-:W-:-:S07]  /*0f60*/  IMAD R6, R7, 0x6, RZ ;  /* 0x0000000607067824 */ /* 0x000fce00078e02ff */
.L_x_1199:
        /* <DEDUP_REMOVED lines=8> */
.L_x_1200:
[----:B------:R-:W-:Y:S01]  /*0ff0*/  IMAD.MOV.U32 R7, RZ, RZ, RZ ;  /* 0x000000ffff077224 */ /* 0x000fe200078e00ff */
[----:B------:R-:W-:Y:S02]  /*1000*/  SHF.R.S32.HI R11, RZ, 0x5, R8 ;  /* 0x00000005ff0b7819 */ /* 0x000fe40000011408 */
[----:B-1----:R-:W-:Y:S01]  /*1010*/  MOV R9, RZ ;  /* 0x000000ff00097202 */ /* 0x002fe20000000f00 */
[----:B------:R-:W-:Y:S06]  /*1020*/  @!P4 BRA `(.L_x_1201) ;  /* 0x00000000001cc947 */ /* 0x000fec0003800000 */
[----:B------:R-:W0:Y:S02]  /*1030*/  LDC R9, c[0x0][0x264] ;  /* 0x00009900ff097b82 */ /* 0x000e240000000800 */
[----:B0-----:R-:W-:-:S05]  /*1040*/  VIMNMX R8, R46, R9, PT ;  /* 0x000000092e087248 */ /* 0x001fca0003fe0100 */
[----:B------:R-:W-:-:S05]  /*1050*/  VIADD R8, R8, -UR5 ;  /* 0x8000000508087c36 */ /* 0x000fca0008000000 */
[----:B------:R-:W-:-:S04]  /*1060*/  SHF.R.S32.HI R9, RZ, 0x1f, R8 ;  /* 0x0000001fff097819 */ /* 0x000fc80000011408 */
[----:B------:R-:W-:-:S04]  /*1070*/  LEA.HI R9, R9, R8, RZ, 0x5 ;  /* 0x0000000809097211 */ /* 0x000fc800078f28ff */
[----:B------:R-:W-:-:S04]  /*1080*/  SHF.R.S32.HI R9, RZ, 0x5, R9 ;  /* 0x00000005ff097819 */ /* 0x000fc80000011409 */
[----:B------:R-:W-:-:S07]  /*1090*/  SHF.L.U32 R9, R9, 0x2, RZ ;  /* 0x0000000209097819 */ /* 0x000fce00000006ff */
.L_x_1201:
        /* <DEDUP_REMOVED lines=8> */
.L_x_1202:
[----:B------:R-:W-:Y:S01]  /*1120*/  HFMA2.MMA R8, -RZ, RZ, 0, 0 ;  /* 0x00000000ff087435 */ /* 0x000fe200000001ff */
[----:B------:R-:W-:Y:S10]  /*1130*/  @!P6 BRA `(.L_x_1203) ;  /* 0x00000000001ce947 */ /* 0x000ff40003800000 */
[----:B------:R-:W0:Y:S02]  /*1140*/  LDC R3, c[0x0][0x26c] ;  /* 0x00009b00ff037b82 */ /* 0x000e240000000800 */
[----:B0-----:R-:W-:-:S05]  /*1150*/  VIMNMX R3, R46, R3, PT ;  /* 0x000000032e037248 */ /* 0x001fca0003fe0100 */
[----:B------:R-:W-:-:S05]  /*1160*/  VIADD R3, R3, -UR8 ;  /* 0x8000000803037c36 */ /* 0x000fca0008000000 */
[----:B------:R-:W-:-:S04]  /*1170*/  SHF.R.S32.HI R8, RZ, 0x1f, R3 ;  /* 0x0000001fff087819 */ /* 0x000fc80000011403 */
[----:B------:R-:W-:-:S04]  /*1180*/  LEA.HI R8, R8, R3, RZ, 0x5 ;  /* 0x0000000308087211 */ /* 0x000fc800078f28ff */
[----:B------:R-:W-:-:S04]  /*1190*/  SHF.R.S32.HI R8, RZ, 0x5, R8 ;  /* 0x00000005ff087819 */ /* 0x000fc80000011408 */
[----:B------:R-:W-:-:S07]  /*11a0*/  SHF.L.U32 R8, R8, 0x1, RZ ;  /* 0x0000000108087819 */ /* 0x000fce00000006ff */
.L_x_1203:
[----:B------:R-:W-:Y:S01]  /*11b0*/  ISETP.GE.OR P0, PT, R46, UR5, P0 ;  /* 0x000000052e007c0c */ /* 0x000fe20008706670 */
        /* <DEDUP_REMOVED lines=10> */
[----:B------:R-:W3:Y:S04]  /*1260*/  LDL.64 R94, [R1] ;  /* 0x00000000015e7983 */ /* 0x000ee80000100a00 */
[----:B------:R-:W4:Y:S01]  /*1270*/  LDG.E.U16.CONSTANT R15, desc[UR6][R4.64+0x2] ;  /* 0x00000206040f7981 */ /* 0x000f22000c1e9500 */
        /* <DEDUP_REMOVED lines=13> */
[----:B---3--:R-:W-:Y:S01]  /*1350*/  PRMT R92, R95, 0x7610, R95 ;  /* 0x000076105f5c7816 */ /* 0x008fe2000000005f */
[----:B----4-:R-:W-:-:S07]  /*1360*/  IMAD.IADD R15, R46, 0x1, R15 ;  /* 0x000000012e0f7824 */ /* 0x010fce00078e020f */
.L_x_1206:
[----:B------:R-:W-:Y:S01]  /*1370*/  ISETP.NE.AND P0, PT, R46, R15, PT ;  /* 0x0000000f2e00720c */ /* 0x000fe20003f05270 */
[----:B------:R-:W0:Y:S01]  /*1380*/  LDC R43, c[0x0][0x23c] ;  /* 0x00008f00ff2b7b82 */ /* 0x000e220000000800 */
[----:B-----5:R-:W-:Y:S01]  /*1390*/  MOV R5, R3 ;  /* 0x0000000300057202 */ /* 0x020fe20000000f00 */
[----:B------:R-:W-:-:S10]  /*13a0*/  IMAD.MOV.U32 R4, RZ, RZ, R0 ;  /* 0x000000ffff047224 */ /* 0x000fd400078e0000 */
[----:B------:R-:W1:Y:S01]  /*13b0*/  @!P0 LDC.64 R6, c[0x0][0x248] ;  /* 0x00009200ff068b82 */ /* 0x000e620000000a00 */
[----:B------:R-:W-:Y:S02]  /*13c0*/  @!P0 IADD3 R16, R16, 0x1, RZ ;  /* 0x0000000110108810 */ /* 0x000fe40007ffe0ff */
[----:B------:R-:W-:-:S03]  /*13d0*/  @!P0 SHF.L.U32 R11, R46, 0x1, RZ ;  /* 0x000000012e0b8819 */ /* 0x000fc600000006ff */
[----:B------:R-:W-:-:S05]  /*13e0*/  @!P0 IMAD R0, R16, 0x8, R1 ;  /* 0x0000000810008824 */ /* 0x000fca00078e0201 */
[----:B------:R-:W3:Y:S01]  /*13f0*/  @!P0 LDL.64 R20, [R0] ;  /* 0x0000000000148983 */ /* 0x000ee20000100a00 */
[----:B0-----:R-:W-:-:S04]  /*1400*/  IMAD.WIDE R8, R43, 0x4, R4 ;  /* 0x000000042b087825 */ /* 0x001fc800078e0204 */
[----:B------:R-:W-:-:S04]  /*1410*/  IMAD.WIDE R24, R43, 0x4, R8 ;  /* 0x000000042b187825 */ /* 0x000fc800078e0208 */
[----:B-1----:R-:W-:Y:S02]  /*1420*/  @!P0 IMAD.WIDE R2, R11, 0x2, R6 ;  /* 0x000000020b028825 */ /* 0x002fe400078e0206 */
[----:B------:R-:W5:Y:S02]  /*1430*/  LDG.E.128.CONSTANT R4, desc[UR6][R4.64] ;  /* 0x0000000604047981 */ /* 0x000f64000c1e9d00 */
[C---:B--2---:R-:W-:Y:S02]  /*1440*/  IMAD.WIDE R12, R43.reuse, 0x4, R24 ;  /* 0x000000042b0c7825 */ /* 0x044fe400078e0218 */
[----:B------:R-:W2:Y:S04]  /*1450*/  @!P0 LDG.E.U16.CONSTANT R3, desc[UR6][R2.64+0x2] ;  /* 0x0000020602038981 */ /* 0x000ea8000c1e9500 */
[----:B------:R-:W5:Y:S04]  /*1460*/  LDG.E.128.CONSTANT R8, desc[UR6][R8.64] ;  /* 0x0000000608087981 */ /* 0x000f68000c1e9d00 */
[----:B------:R-:W5:Y:S04]  /*1470*/  LDG.E.128.CONSTANT R24, desc[UR6][R24.64] ;  /* 0x0000000618187981 */ /* 0x000f68000c1e9d00 */
[----:B------:R0:W5:Y:S01]  /*1480*/  LDG.E.128.CONSTANT R28, desc[UR6][R12.64] ;  /* 0x000000060c1c7981 */ /* 0x000162000c1e9d00 */
[----:B------:R-:W-:Y:S01]  /*1490*/  IMAD.WIDE R96, R43, 0x4, R12 ;  /* 0x000000042b607825 */ /* 0x000fe200078e020c */
[----:B---3--:R-:W-:-:S02]  /*14a0*/  @!P0 PRMT R94, R20, 0x7610, R94 ;  /* 0x00007610145e8816 */ /* 0x008fc4000000005e */
[----:B------:R-:W-:Y:S02]  /*14b0*/  @!P0 PRMT R92, R21, 0x7610, R92 ;  /* 0x00007610155c8816 */ /* 0x000fe4000000005c */
[----:B------:R-:W-:Y:S02]  /*14c0*/  @!P0 PRMT R94, R94, 0x7610, R20 ;  /* 0x000076105e5e8816 */ /* 0x000fe40000000014 */
[----:B------:R-:W-:Y:S02]  /*14d0*/  @!P0 PRMT R92, R92, 0x7610, R21 ;  /* 0x000076105c5c8816 */ /* 0x000fe40000000015 */
[----:B--2---:R-:W-:Y:S01]  /*14e0*/  @!P0 IADD3 R15, R3, R46, RZ ;  /* 0x0000002e030f8210 */ /* 0x004fe20007ffe0ff */
        /* <DEDUP_REMOVED lines=483> */
.L_x_1205:
[----:B------:R-:W-:Y:S01]  /*3320*/  VIADD R46, R46, 0x20 ;  /* 0x000000202e2e7836 */ /* 0x000fe20000000000 */
[----:B------:R-:W-:Y:S01]  /*3330*/  UIADD3 UR4, UR4, 0x40, URZ ;  /* 0x0000004004047890 */ /* 0x000fe2000fffe03f */
[----:B------:R-:W-:-:S03]  /*3340*/  IMAD.WIDE R2, R43, 0x4, R96 ;  /* 0x000000042b027825 */ /* 0x000fc600078e0260 */
[C---:B------:R-:W-:Y:S02]  /*3350*/  ISETP.GE.AND P0, PT, R46.reuse, UR5, PT ;  /* 0x000000052e007c0c */ /* 0x040fe4000bf06270 */
[----:B------:R-:W-:Y:S02]  /*3360*/  ISETP.LT.AND P2, PT, R46, R45, PT ;  /* 0x0000002d2e00720c */ /* 0x000fe40003f41270 */
[----:B------:R-:W-:-:S11]  /*3370*/  MOV R0, R2 ;  /* 0x0000000200007202 */ /* 0x000fd60000000f00 */
[----:B------:R-:W-:Y:S05]  /*3380*/  @!P0 BRA P2, `(.L_x_1206) ;  /* 0xffffffdc00f88947 */ /* 0x000fea000103ffff */
.L_x_1204:
[----:B------:R-:W-:Y:S05]  /*3390*/  @!P1 EXIT ;  /* 0x000000000000994d */ /* 0x000fea0003800000 */
[----:B------:R-:W0:Y:S01]  /*33a0*/  S2R R0, SR_CTAID.X ;  /* 0x0000000000007919 */ /* 0x000e220000002500 */
[----:B------:R-:W1:Y:S01]  /*33b0*/  S2UR UR4, SR_CTAID.Y ;  /* 0x00000000000479c3 */ /* 0x000e620000002600 */
[----:B-----5:R-:W0:Y:S07]  /*33c0*/  S2R R5, SR_TID.X ;  /* 0x0000000000057919 */ /* 0x020e2e0000002100 */
[----:B------:R-:W3:Y:S01]  /*33d0*/  LDC.64 R2, c[0x0][0x230] ;  /* 0x00008c00ff027b82 */ /* 0x000ee20000000a00 */
[----:B-1----:R-:W-:Y:S01]  /*33e0*/  UIMAD UR4, UR4, 0x3, URZ ;  /* 0x00000003040478a4 */ /* 0x002fe2000f8e023f */
[----:B0-----:R-:W-:-:S05]  /*33f0*/  LEA R0, R0, R5, 0x6 ;  /* 0x0000000500007211 */ /* 0x001fca00078e30ff */
[----:B------:R-:W-:-:S04]  /*3400*/  IMAD.SHL.U32 R0, R0, 0x4, RZ ;  /* 0x0000000400007824 */ /* 0x000fc800078e00ff */
[----:B------:R-:W-:-:S04]  /*3410*/  IMAD R8, R43, UR4, R0 ;  /* 0x000000042b087c24 */ /* 0x000fc8000f8e0200 */
        /* <DEDUP_REMOVED lines=8> */
.L_x_1210:
[----:B------:R-:W0:Y:S02]  /*34a0*/  LDS R4, [R0] ;  /* 0x0000000000047984 */ /* 0x000e240000000800 */
[----:B0-----:R-:W-:-:S10]  /*34b0*/  HFMA2.MMA R5, R4, 1, 1, R42 ;  /* 0x3c003c0004057835 */ /* 0x001fd4000000002a */
[----:B------:R-:W0:Y:S02]  /*34c0*/  ATOMS.CAST.SPIN R5, [R0], R4, R5 ;  /* 0x000000040005738d */ /* 0x000e240001800005 */
[----:B0-----:R-:W-:-:S13]  /*34d0*/  ISETP.EQ.U32.AND P0, PT, R5, 0x1, PT ;  /* 0x000000010500780c */ /* 0x001fda0003f02070 */
[----:B------:R-:W-:Y:S05]  /*34e0*/  @!P0 BRA `(.L_x_1210) ;  /* 0xfffffffc00ec8947 */ /* 0x000fea000383ffff */
[----:B------:R-:W-:Y:S05]  /*34f0*/  BRA `(.L_x_1208) ;  /* 0x00000000000c7947 */ /* 0x000fea0003800000 */
.L_x_1209:
[----:B------:R-:W3:Y:S02]  /*3500*/  LD.E R0, desc[UR6][R6.64] ;  /* 0x0000000606007980 */ /* 0x000ee4000c101900 */
[----:B---3--:R-:W-:-:S05]  /*3510*/  IADD3 R5, R42, R0, RZ ;  /* 0x000000002a057210 */ /* 0x008fca0007ffe0ff */
[----:B------:R0:W-:Y:S02]  /*3520*/  ST.E desc[UR6][R6.64], R5 ;  /* 0x0000000506007985 */ /* 0x0001e4000c101906 */
.L_x_1208:
[----:B------:R-:W-:Y:S05]  /*3530*/  BSYNC B0 ;  /* 0x0000000000007941 */ /* 0x000fea0003800000 */
.L_x_1207:
[----:B------:R1:W-:Y:S01]  /*3540*/  ATOM.E.ADD.F16x2.RN.STRONG.GPU P0, RZ, desc[UR6][R6.64+0x4], R41 ;  /* 0x0000042906ff79a2 */ /* 0x0003e2000810e1c6 */
[----:B------:R-:W-:Y:S04]  /*3550*/  BSSY B0, `(.L_x_1211) ;  /* 0x000000f000007945 */ /* 0x000fe80003800000 */
[----:B-1----:R-:W-:Y:S05]  /*3560*/  @P0 BRA `(.L_x_1212) ;  /* 0x0000000000340947 */ /* 0x002fea0003800000 */
[----:B------:R-:W1:Y:S02]  /*3570*/  QSPC.E.S P0, RZ, [R6+0x4] ;  /* 0x0000040006ff73aa */ /* 0x000e640000000500 */
[----:B-1----:R-:W-:Y:S05]  /*3580*/  @!P0 BRA `(.L_x_1213) ;  /* 0x0000000000208947 */ /* 0x002fea0003800000 */
[----:B------:R-:W-:-:S05]  /*3590*/  IMAD.MOV.U32 R4, RZ, RZ, R6 ;  /* 0x000000ffff047224 */ /* 0x000fca00078e0006 */
[----:B------:R-:W-:-:S07]  /*35a0*/  MOV R0, R4 ;  /* 0x0000000400007202 */ /* 0x000fce0000000f00 */
.L_x_1214:
[----:B------:R-:W0:Y:S02]  /*35b0*/  LDS R4, [R0+0x4] ;  /* 0x0000040000047984 */ /* 0x000e240000000800 */
[----:B0-----:R-:W-:-:S06]  /*35c0*/  HADD2 R5, R4, R41 ;  /* 0x0000002904057230 */ /* 0x001fcc0000000000 */
[----:B------:R-:W0:Y:S02]  /*35d0*/  ATOMS.CAST.SPIN R5, [R0+0x4], R4, R5 ;  /* 0x000004040005738d */ /* 0x000e240001800005 */
[----:B0-----:R-:W-:-:S13]  /*35e0*/  ISETP.EQ.U32.AND P0, PT, R5, 0x1, PT ;  /* 0x000000010500780c */ /* 0x001fda0003f02070 */
[----:B------:R-:W-:Y:S05]  /*35f0*/  @!P0 BRA `(.L_x_1214) ;  /* 0xfffffffc00ec8947 */ /* 0x000fea000383ffff */
[----:B------:R-:W-:Y:S05]  /*3600*/  BRA `(.L_x_1212) ;  /* 0x00000000000c7947 */ /* 0x000fea0003800000 */
.L_x_1213:
[----:B------:R-:W0:Y:S02]  /*3610*/  LD.E R0, desc[UR6][R6.64+0x4] ;  /* 0x0000040606007980 */ /* 0x000e24000c101900 */
[----:B0-----:R-:W-:-:S05]  /*3620*/  IADD3 R5, R41, R0, RZ ;  /* 0x0000000029057210 */ /* 0x001fca0007ffe0ff */
[----:B------:R1:W-:Y:S02]  /*3630*/  ST.E desc[UR6][R6.64+0x4], R5 ;  /* 0x0000040506007985 */ /* 0x0003e4000c101906 */
.L_x_1212:
[----:B------:R-:W-:Y:S05]  /*3640*/  BSYNC B0 ;  /* 0x0000000000007941 */ /* 0x000fea0003800000 */
.L_x_1211:
        /* <DEDUP_REMOVED lines=11> */
.L_x_1218:
[----:B------:R-:W0:Y:S02]  /*3700*/  LDS R4, [R0] ;  /* 0x0000000000047984 */ /* 0x000e240000000800 */
[----:B0-----:R-:W-:-:S10]  /*3710*/  HFMA2.MMA R5, R4, 1, 1, R40 ;  /* 0x3c003c0004057835 */ /* 0x001fd40000000028 */
[----:B------:R-:W0:Y:S02]  /*3720*/  ATOMS.CAST.SPIN R5, [R0], R4, R5 ;  /* 0x000000040005738d */ /* 0x000e240001800005 */
[----:B0-----:R-:W-:-:S13]  /*3730*/  ISETP.EQ.U32.AND P0, PT, R5, 0x1, PT ;  /* 0x000000010500780c */ /* 0x001fda0003f02070 */
[----:B------:R-:W-:Y:S05]  /*3740*/  @!P0 BRA `(.L_x_1218) ;  /* 0xfffffffc00ec8947 */ /* 0x000fea000383ffff */
[----:B------:R-:W-:Y:S05]  /*3750*/  BRA `(.L_x_1216) ;  /* 0x00000000000c7947 */ /* 0x000fea0003800000 */
.L_x_1217:
[----:B------:R-:W3:Y:S02]  /*3760*/  LD.E R0, desc[UR6][R6.64] ;  /* 0x0000000606007980 */ /* 0x000ee4000c101900 */
[----:B---3--:R-:W-:-:S05]  /*3770*/  IADD3 R5, R40, R0, RZ ;  /* 0x0000000028057210 */ /* 0x008fca0007ffe0ff */
[----:B------:R0:W-:Y:S02]  /*3780*/  ST.E desc[UR6][R6.64], R5 ;  /* 0x0000000506007985 */ /* 0x0001e4000c101906 */
.L_x_1216:
[----:B------:R-:W-:Y:S05]  /*3790*/  BSYNC B0 ;  /* 0x0000000000007941 */ /* 0x000fea0003800000 */
.L_x_1215:
[----:B------:R1:W-:Y:S01]  /*37a0*/  ATOM.E.ADD.F16x2.RN.STRONG.GPU P0, RZ, desc[UR6][R6.64+0x4], R19 ;  /* 0x0000041306ff79a2 */ /* 0x0003e2000810e1c6 */
[----:B------:R-:W-:Y:S04]  /*37b0*/  BSSY B0, `(.L_x_1219) ;  /* 0x000000f000007945 */ /* 0x000fe80003800000 */
[----:B-1----:R-:W-:Y:S05]  /*37c0*/  @P0 BRA `(.L_x_1220) ;  /* 0x0000000000340947 */ /* 0x002fea0003800000 */
[----:B------:R-:W1:Y:S02]  /*37d0*/  QSPC.E.S P0, RZ, [R6+0x4] ;  /* 0x0000040006ff73aa */ /* 0x000e640000000500 */
[----:B-1----:R-:W-:Y:S05]  /*37e0*/  @!P0 BRA `(.L_x_1221) ;  /* 0x0000000000208947 */ /* 0x002fea0003800000 */
[----:B------:R-:W-:-:S04]  /*37f0*/  MOV R4, R6 ;  /* 0x0000000600047202 */ /* 0x000fc80000000f00 */
[----:B------:R-:W-:-:S07]  /*3800*/  MOV R0, R4 ;  /* 0x0000000400007202 */ /* 0x000fce0000000f00 */
.L_x_1222:
[----:B------:R-:W0:Y:S02]  /*3810*/  LDS R4, [R0+0x4] ;  /* 0x0000040000047984 */ /* 0x000e240000000800 */
[----:B0-----:R-:W-:-:S06]  /*3820*/  HADD2 R5, R4, R19 ;  /* 0x0000001304057230 */ /* 0x001fcc0000000000 */
[----:B------:R-:W0:Y:S02]  /*3830*/  ATOMS.CAST.SPIN R5, [R0+0x4], R4, R5 ;  /* 0x000004040005738d */ /* 0x000e240001800005 */
[----:B0-----:R-:W-:-:S13]  /*3840*/  ISETP.EQ.U32.AND P0, PT, R5, 0x1, PT ;  /* 0x000000010500780c */ /* 0x001fda0003f02070 */
[----:B------:R-:W-:Y:S05]  /*3850*/  @!P0 BRA `(.L_x_1222) ;  /* 0xfffffffc00ec8947 */ /* 0x000fea000383ffff */
[----:B------:R-:W-:Y:S05]  /*3860*/  BRA `(.L_x_1220) ;  /* 0x00000000000c7947 */ /* 0x000fea0003800000 */
.L_x_1221:
[----:B------:R-:W0:Y:S02]  /*3870*/  LD.E R0, desc[UR6][R6.64+0x4] ;  /* 0x0000040606007980 */ /* 0x000e24000c101900 */
[----:B0-----:R-:W-:-:S05]  /*3880*/  IMAD.IADD R5, R19, 0x1, R0 ;  /* 0x0000000113057824 */ /* 0x001fca00078e0200 */
[----:B------:R1:W-:Y:S02]  /*3890*/  ST.E desc[UR6][R6.64+0x4], R5 ;  /* 0x0000040506007985 */ /* 0x0003e4000c101906 */
.L_x_1220:
[----:B------:R-:W-:Y:S05]  /*38a0*/  BSYNC B0 ;  /* 0x0000000000007941 */ /* 0x000fea0003800000 */
.L_x_1219:
        /* <DEDUP_REMOVED lines=11> */
.L_x_1226:
[----:B------:R-:W0:Y:S02]  /*3960*/  LDS R2, [R0] ;  /* 0x0000000000027984 */ /* 0x000e240000000800 */
[----:B0-----:R-:W-:-:S10]  /*3970*/  HFMA2.MMA R3, R2, 1, 1, R18 ;  /* 0x3c003c0002037835 */ /* 0x001fd40000000012 */
[----:B------:R-:W0:Y:S02]  /*3980*/  ATOMS.CAST.SPIN R3, [R0], R2, R3 ;  /* 0x000000020003738d */ /* 0x000e240001800003 */
[----:B0-----:R-:W-:-:S13]  /*3990*/  ISETP.EQ.U32.AND P0, PT, R3, 0x1, PT ;  /* 0x000000010300780c */ /* 0x001fda0003f02070 */
[----:B------:R-:W-:Y:S05]  /*39a0*/  @!P0 BRA `(.L_x_1226) ;  /* 0xfffffffc00ec8947 */ /* 0x000fea000383ffff */
[----:B------:R-:W-:Y:S05]  /*39b0*/  BRA `(.L_x_1224) ;  /* 0x00000000000c7947 */ /* 0x000fea0003800000 */
.L_x_1225:
[----:B------:R-:W3:Y:S02]  /*39c0*/  LD.E R0, desc[UR6][R4.64] ;  /* 0x0000000604007980 */ /* 0x000ee4000c101900 */
[----:B---3--:R-:W-:-:S05]  /*39d0*/  IMAD.IADD R3, R18, 0x1, R0 ;  /* 0x0000000112037824 */ /* 0x008fca00078e0200 */
[----:B------:R0:W-:Y:S02]  /*39e0*/  ST.E desc[UR6][R4.64], R3 ;  /* 0x0000000304007985 */ /* 0x0001e4000c101906 */
.L_x_1224:
[----:B------:R-:W-:Y:S05]  /*39f0*/  BSYNC B0 ;  /* 0x0000000000007941 */ /* 0x000fea0003800000 */
.L_x_1223:
[----:B------:R1:W-:Y:S02]  /*3a00*/  ATOM.E.ADD.F16x2.RN.STRONG.GPU P0, RZ, desc[UR6][R4.64+0x4], R17 ;  /* 0x0000041104ff79a2 */ /* 0x0003e4000810e1c6 */
[----:B-1----:R-:W-:Y:S05]  /*3a10*/  @P0 EXIT ;  /* 0x000000000000094d */ /* 0x002fea0003800000 */
[----:B------:R-:W1:Y:S02]  /*3a20*/  QSPC.E.S P0, RZ, [R4+0x4] ;  /* 0x0000040004ff73aa */ /* 0x000e640000000500 */
[----:B-1----:R-:W-:Y:S05]  /*3a30*/  @!P0 BRA `(.L_x_1227) ;  /* 0x0000000000208947 */ /* 0x002fea0003800000 */
[----:B------:R-:W-:-:S04]  /*3a40*/  MOV R2, R4 ;  /* 0x0000000400027202 */ /* 0x000fc80000000f00 */
[----:B------:R-:W-:-:S07]  /*3a50*/  MOV R0, R2 ;  /* 0x0000000200007202 */ /* 0x000fce0000000f00 */
.L_x_1228:
[----:B------:R-:W0:Y:S02]  /*3a60*/  LDS R2, [R0+0x4] ;  /* 0x0000040000027984 */ /* 0x000e240000000800 */
[----:B0-----:R-:W-:-:S06]  /*3a70*/  HADD2 R3, R2, R17 ;  /* 0x0000001102037230 */ /* 0x001fcc0000000000 */
[----:B------:R-:W0:Y:S02]  /*3a80*/  ATOMS.CAST.SPIN R3, [R0+0x4], R2, R3 ;  /* 0x000004020003738d */ /* 0x000e240001800003 */
[----:B0-----:R-:W-:-:S13]  /*3a90*/  ISETP.EQ.U32.AND P0, PT, R3, 0x1, PT ;  /* 0x000000010300780c */ /* 0x001fda0003f02070 */
[----:B------:R-:W-:Y:S05]  /*3aa0*/  @!P0 BRA `(.L_x_1228) ;  /* 0xfffffffc00ec8947 */ /* 0x000fea000383ffff */
[----:B------:R-:W-:Y:S05]  /*3ab0*/  EXIT ;  /* 0x000000000000794d */ /* 0x000fea0003800000 */
.L_x_1227:
[----:B------:R-:W0:Y:S02]  /*3ac0*/  LD.E R0, desc[UR6][R4.64+0x4] ;  /* 0x0000040604007980 */ /* 0x000e24000c101900 */
[----:B0-----:R-:W-:-:S05]  /*3ad0*/  IADD3 R3, R17, R0, RZ ;  /* 0x0000000011037210 */ /* 0x001fca0007ffe0ff */
[----:B------:R-:W-:Y:S01]  /*3ae0*/  ST.E desc[UR6][R4.64+0x4], R3 ;  /* 0x0000040304007985 */ /* 0x000fe2000c101906 */
[----:B------:R-:W-:Y:S05]  /*3af0*/  EXIT ;  /* 0x000000000000794d */ /* 0x000fea0003800000 */
.L_x_1229:
        /* <DEDUP_REMOVED lines=16> */
.L_x_3231:


//--------------------- .text._Z23gemm_half_q_half_kernelILi3ELi24ELb0ELb0ELi64EEvPK6__halfPKjS4_S2_PS0_iiiiPKtS7_iiiiiibS2_i --------------------------
	.section	.text._Z23gemm_half_q_half_kernelILi3ELi24ELb0ELb0ELi64EEvPK6__halfPKjS4_S2_PS0_iiiiPKtS7_iiiiiibS2_i,"ax",@progbits
	.align	128
        .global         _Z23gemm_half_q_half_kernelILi3ELi24ELb0ELb0ELi64EEvPK6__halfPKjS4_S2_PS0_iiiiPKtS7_iiiiiibS2_i
        .type           _Z23gemm_half_q_half_kernelILi3ELi24ELb0ELb0ELi64EEvPK6__halfPKjS4_S2_PS0_iiiiPKtS7_iiiiiibS2_i,@function
        .size           _Z23gemm_half_q_half_kernelILi3ELi24ELb0ELb0ELi64EEvPK6__halfPKjS4_S2_PS0_iiiiPKtS7_iiiiiibS2_i,(.L_x_3232 - _Z23gemm_half_q_half_kernelILi3ELi24ELb0ELb0ELi64EEvPK6__halfPKjS4_S2_PS0_iiiiPKtS7_iiiiiibS2_i)
        .other          _Z23gemm_half_q_half_kernelILi3ELi24ELb0ELb0ELi64EEvPK6__halfPKjS4_S2_PS0_iiiiPKtS7_iiiiiibS2_i,@"STO_CUDA_ENTRY STV_DEFAULT"
_Z23gemm_half_q_half_kernelILi3ELi24ELb0ELb0ELi64EEvPK6__halfPKjS4_S2_PS0_iiiiPKtS7_iiiiiibS2_i:
.text._Z23gemm_half_q_half_kernelILi3ELi24ELb0ELb0ELi64EEvPK6__halfPKjS4_S2_PS0_iiiiPKtS7_iiiiiibS2_i:
        /* <DEDUP_REMOVED lines=34> */
[----:B------:R-:W-:Y:S01]  /*0220*/  LEA R5, R4, R4, 0x1 ;  /* 0x0000000404057211 */ /* 0x000fe200078e08ff */
        /* <DEDUP_REMOVED lines=10> */
.L_x_1234:
        /* <DEDUP_REMOVED lines=16> */
.L_x_1233:
        /* <DEDUP_REMOVED lines=16> */
.L_x_1232:
[----:B------:R-:W0:Y:S01]  /*04d0*/  S2UR UR5, SR_CgaCtaId ;  /* 0x00000000000579c3 */ /* 0x000e220000008800 */
[----:B------:R-:W-:Y:S01]  /*04e0*/  IMAD R6, R14, R21, RZ ;  /* 0x000000150e067224 */ /* 0x000fe200078e02ff */
[----:B------:R-:W-:Y:S01]  /*04f0*/  ISETP.GT.AND P2, PT, R44, 0x3, PT ;  /* 0x000000032c00780c */ /* 0x000fe20003f44270 */
[----:B------:R-:W-:Y:S01]  /*0500*/  UMOV UR4, 0x400 ;  /* 0x0000040000047882 */ /* 0x000fe20000000000 */
[----:B------:R-:W-:Y:S01]  /*0510*/  ULDC.64 UR8, c[0x0][0x210] ;  /* 0x0000840000087ab9 */ /* 0x000fe20000000a00 */
[----:B------:R-:W-:Y:S01]  /*0520*/  HFMA2.MMA R13, -RZ, RZ, 0, 0 ;  /* 0x00000000ff0d7435 */ /* 0x000fe200000001ff */
[----:B------:R-:W-:-:S04]  /*0530*/  LEA R7, R6, R6, 0x1 ;  /* 0x0000000606077211 */ /* 0x000fc800078e08ff */
        /* <DEDUP_REMOVED lines=10> */
.L_x_1236:
        /* <DEDUP_REMOVED lines=16> */
.L_x_1235:
        /* <DEDUP_REMOVED lines=14> */
.L_x_1231:
[----:B------:R-:W-:Y:S05]  /*07c0*/  BSYNC B0 ;  /* 0x0000000000007941 */ /* 0x000fea0003800000 */
.L_x_1230:
        /* <DEDUP_REMOVED lines=20> */
.L_x_1239:
        /* <DEDUP_REMOVED lines=11> */
.L_x_1238:
        /* <DEDUP_REMOVED lines=10> */
.L_x_1237:
        /* <DEDUP_REMOVED lines=16> */
.L_x_1241:
        /* <DEDUP_REMOVED lines=43> */
.L_x_1240:
[----:B0-----:R0:W5:Y:S01]  /*0e10*/  LDL.64 R8, [R1] ;  /* 0x0000000001087983 */ /* 0x0011620000100a00 */
[----:B------:R-:W1:Y:S01]  /*0e20*/  LDC R3, c[0x0][0x25c] ;  /* 0x00009700ff037b82 */ /* 0x000e620000000800 */
[----:B------:R-:W-:Y:S01]  /*0e30*/  ULDC UR4, c[0x0][0x258] ;  /* 0x0000960000047ab9 */ /* 0x000fe20000000800 */
[----:B------:R-:W-:Y:S01]  /*0e40*/  ULDC UR10, c[0x0][0x260] ;  /* 0x00009800000a7ab9 */ /* 0x000fe20000000800 */
[C---:B------:R-:W-:Y:S01]  /*0e50*/  ISETP.GT.AND P2, PT, R46.reuse, UR4, PT ;  /* 0x000000042e007c0c */ /* 0x040fe2000bf44270 */
[----:B------:R-:W-:Y:S01]  /*0e60*/  ULDC UR5, c[0x0][0x268] ;  /* 0x00009a0000057ab9 */ /* 0x000fe20000000800 */
[C---:B------:R-:W-:Y:S02]  /*0e70*/  VIMNMX R0, R46.reuse, UR4, PT ;  /* 0x000000042e007c48 */ /* 0x040fe4000bfe0100 */
[----:B------:R-:W-:Y:S01]  /*0e80*/  ISETP.GT.AND P4, PT, R46, UR10, PT ;  /* 0x0000000a2e007c0c */ /* 0x000fe2000bf84270 */
[----:B------:R-:W2:Y:S01]  /*0e90*/  LDC R5, c[0x0][0x264] ;  /* 0x00009900ff057b82 */ /* 0x000ea20000000800 */
[----:B------:R-:W-:-:S02]  /*0ea0*/  SHF.R.S32.HI R7, RZ, 0x1f, R0 ;  /* 0x0000001fff077819 */ /* 0x000fc40000011400 */
[C---:B------:R-:W-:Y:S02]  /*0eb0*/  ISETP.GT.AND P6, PT, R46.reuse, UR5, PT ;  /* 0x000000052e007c0c */ /* 0x040fe4000bfc4270 */
[----:B------:R-:W-:Y:S01]  /*0ec0*/  LEA.HI R10, R7, R0, RZ, 0x5 ;  /* 0x00000000070a7211 */ /* 0x000fe200078f28ff */
[----:B------:R-:W-:Y:S01]  /*0ed0*/  HFMA2.MMA R0, -RZ, RZ, 0, 0 ;  /* 0x00000000ff007435 */ /* 0x000fe200000001ff */
[----:B------:R-:W-:Y:S02]  /*0ee0*/  MOV R4, RZ ;  /* 0x000000ff00047202 */ /* 0x000fe40000000f00 */
[C---:B-1----:R-:W-:Y:S02]  /*0ef0*/  ISETP.GT.AND P3, PT, R46.reuse, R3, PT ;  /* 0x000000032e00720c */ /* 0x042fe40003f64270 */
[----:B--2---:R-:W-:Y:S01]  /*0f00*/  ISETP.GT.AND P5, PT, R46, R5, PT ;  /* 0x000000052e00720c */ /* 0x004fe20003fa4270 */
[----:B0-----:R-:W-:-:S12]  /*0f10*/  @!P2 BRA `(.L_x_1242) ;  /* 0x00000000001ca947 */ /* 0x001fd80003800000 */
[----:B------:R-:W0:Y:S02]  /*0f20*/  LDC R7, c[0x0][0x25c] ;  /* 0x00009700ff077b82 */ /* 0x000e240000000800 */
[----:B0-----:R-:W-:-:S04]  /*0f30*/  VIMNMX R4, R46, R7, PT ;  /* 0x000000072e047248 */ /* 0x001fc80003fe0100 */
[----:B------:R-:W-:-:S04]  /*0f40*/  IADD3 R4, R4, -UR4, RZ ;  /* 0x8000000404047c10 */ /* 0x000fc8000fffe0ff */
[----:B------:R-:W-:-:S04]  /*0f50*/  SHF.R.S32.HI R7, RZ, 0x1f, R4 ;  /* 0x0000001fff077819 */ /* 0x000fc80000011404 */
[----:B------:R-:W-:-:S04]  /*0f60*/  LEA.HI R7, R7, R4, RZ, 0x5 ;  /* 0x0000000407077211 */ /* 0x000fc800078f28ff */
[----:B------:R-:W-:-:S05]  /*0f70*/  SHF.R.S32.HI R7, RZ, 0x5, R7 ;  /* 0x00000005ff077819 */ /* 0x000fca0000011407 */
[----:B------:R-:W-:-:S07]  /*0f80*/  IMAD R4, R7, 0x6, RZ ;  /* 0x0000000607047824 */ /* 0x000fce00078e02ff */
.L_x_1242:
        /* <DEDUP_REMOVED lines=8> */
.L_x_1243:
        /* <DEDUP_REMOVED lines=10> */
.L_x_1244:
        /* <DEDUP_REMOVED lines=8> */
.L_x_1245:
        /* <DEDUP_REMOVED lines=10> */
.L_x_1246:
        /* <DEDUP_REMOVED lines=8> */
[----:B------:R-:W-:-:S02]  /*1250*/  PRMT R94, R9, 0x7610, R9 ;  /* 0x00007610095e7816 */ /* 0x000fc40000000009 */
[----:B------:R-:W-:Y:S01]  /*1260*/  MOV R42, RZ ;  /* 0x000000ff002a7202 */ /* 0x000fe20000000f00 */
        /* <DEDUP_REMOVED lines=13> */
[----:B------:R-:W-:Y:S01]  /*1340*/  IADD3 R15, R46, R15, RZ ;  /* 0x0000000f2e0f7210 */ /* 0x000fe20007ffe0ff */
[----:B------:R-:W-:Y:S06]  /*1350*/  @P0 BRA `(.L_x_1247) ;  /* 0x0000002000140947 */ /* 0x000fec0003800000 */
[----:B------:R-:W-:Y:S01]  /*1360*/  MOV R42, RZ ;  /* 0x000000ff002a7202 */ /* 0x000fe20000000f00 */
[----:B------:R-:W-:Y:S01]  /*1370*/  ULDC UR5, c[0x0][0x260] ;  /* 0x0000980000057ab9 */ /* 0x000fe20000000800 */
[----:B------:R-:W-:Y:S01]  /*1380*/  PRMT R41, RZ, 0x7610, R41 ;  /* 0x00007610ff297816 */ /* 0x000fe20000000029 */
[----:B------:R-:W-:-:S06]  /*1390*/  ULDC UR8, c[0x0][0x240] ;  /* 0x0000900000087ab9 */ /* 0x000fcc0000000800 */
.L_x_1249:
[----:B------:R-:W-:Y:S01]  /*13a0*/  ISETP.NE.AND P0, PT, R46, R15, PT ;  /* 0x0000000f2e00720c */ /* 0x000fe20003f05270 */
[----:B------:R-:W0:-:S12]  /*13b0*/  LDC R43, c[0x0][0x23c] ;  /* 0x00008f00ff2b7b82 */ /* 0x000e180000000800 */
[----:B------:R-:W1:Y:S01]  /*13c0*/  @!P0 LDC.64 R2, c[0x0][0x248] ;  /* 0x00009200ff028b82 */ /* 0x000e620000000a00 */
[----:B------:R-:W-:Y:S02]  /*13d0*/  @!P0 IADD3 R42, R42, 0x1, RZ ;  /* 0x000000012a2a8810 */ /* 0x000fe40007ffe0ff */
[----:B------:R-:W-:Y:S02]  /*13e0*/  @!P0 SHF.L.U32 R5, R46, 0x1, RZ ;  /* 0x000000012e058819 */ /* 0x000fe400000006ff */
[----:B------:R-:W-:-:S05]  /*13f0*/  @!P0 LEA R0, R42, R1, 0x3 ;  /* 0x000000012a008211 */ /* 0x000fca00078e18ff */
        /* <DEDUP_REMOVED lines=42> */
[----:B------:R-:W-:-:S02]  /*16a0*/  LOP3.LUT R14, R14, 0x10001, RZ, 0xc0, !PT ;  /* 0x000100010e0e7812 */ /* 0x000fc400078ec0ff */
[----:B------:R-:W-:Y:S02]  /*16b0*/  LOP3.LUT R73, R36, 0x20002, R73, 0xf8, !PT ;  /* 0x0002000224497812 */ /* 0x000fe400078ef849 */
[----:B------:R-:W-:Y:S02]  /*16c0*/  LOP3.LUT R86, R14, 0x20002, R37, 0xf8, !PT ;  /* 0x000200020e567812 */ /* 0x000fe400078ef825 */
[----:B------:R-:W-:Y:S02]  /*16d0*/  LOP3.LUT R72, R38, 0x20002, R9, 0xf8, !PT ;  /* 0x0002000226487812 */ /* 0x000fe400078ef809 */
[----:B------:R-:W-:Y:S02]  /*16e0*/  LOP3.LUT R71, R39, 0x20002, R8, 0xf8, !PT ;  /* 0x0002000227477812 */ /* 0x000fe400078ef808 */
[----:B------:R-:W0:Y:S01]  /*16f0*/  LDS.128 R36, [UR4] ;  /* 0x00000004ff247984 */ /* 0x000e220008000c00 */
[C---:B------:R-:W-:Y:S02]  /*1700*/  LOP3.LUT R22, R6.reuse, 0x1f001f, RZ, 0xc0, !PT ;  /* 0x001f001f06167812 */ /* 0x040fe400078ec0ff */
[----:B------:R-:W-:-:S02]  /*1710*/  LOP3.LUT R2, R6, 0x3e003e0, RZ, 0xc0, !PT ;  /* 0x03e003e006027812 */ /* 0x000fc400078ec0ff */
[----:B------:R-:W-:Y:S02]  /*1720*/  SHF.R.U32.HI R50, RZ, 0xa, R6 ;  /* 0x0000000aff327819 */ /* 0x000fe40000011606 */
[C---:B------:R-:W-:Y:S02]  /*1730*/  LOP3.LUT R23, R7.reuse, 0x1f001f, RZ, 0xc0, !PT ;  /* 0x001f001f07177812 */ /* 0x040fe400078ec0ff */
[----:B------:R-:W-:Y:S02]  /*1740*/  LOP3.LUT R3, R7, 0x3e003e0, RZ, 0xc0, !PT ;  /* 0x03e003e007037812 */ /* 0x000fe400078ec0ff */
[----:B------:R-:W-:Y:S02]  /*1750*/  SHF.R.U32.HI R53, RZ, 0xa, R7 ;  /* 0x0000000aff357819 */ /* 0x000fe40000011607 */
[C---:B------:R-:W-:Y:S02]  /*1760*/  LOP3.LUT R62, R10.reuse, 0x1f001f, RZ, 0xc0, !PT ;  /* 0x001f001f0a3e7812 */ /* 0x040fe400078ec0ff */
[----:B------:R-:W-:-:S02]  /*1770*/  LOP3.LUT R6, R10, 0x3e003e0, RZ, 0xc0, !PT ;  /* 0x03e003e00a067812 */ /* 0x000fc400078ec0ff */
[----:B------:R-:W-:Y:S02]  /*1780*/  SHF.R.U32.HI R56, RZ, 0xa, R10 ;  /* 0x0000000aff387819 */ /* 0x000fe4000001160a */
        /* <DEDUP_REMOVED lines=14> */
[----:B------:R-:W-:Y:S01]  /*1870*/  LOP3.LUT R64, R11, 0x1f001f, RZ, 0xc0, !PT ;  /* 0x001f001f0b407812 */ /* 0x000fe200078ec0ff */
[-C--:B------:R-:W-:Y:S01]  /*1880*/  HFMA2 R7, R63, R0.reuse.H0_H0, -48, -48 ;  /* 0xd200d2003f077431 */ /* 0x080fe20000040000 */
[----:B------:R-:W-:Y:S01]  /*1890*/  SHF.R.U32.HI R57, RZ, 0xa, R11 ;  /* 0x0000000aff397819 */ /* 0x000fe2000001160b */
        /* <DEDUP_REMOVED lines=43> */
[----:B------:R-:W-:-:S02]  /*1b50*/  ISETP.GE.AND P0, PT, R44, 0x2, PT ;  /* 0x000000022c00780c */ /* 0x000fc40003f06270 */
[----:B------:R-:W-:-:S05]  /*1b60*/  LOP3.LUT R56, R56, 0x64006400, RZ, 0xfc, !PT ;  /* 0x6400640038387812 */ /* 0x000fca00078efcff */
[----:B------:R-:W-:Y:S01]  /*1b70*/  HADD2 R56, R56, -1040, -1040 ;  /* 0xe410e41038387430 */ /* 0x000fe20000000000 */
[----:B--2---:R-:W-:Y:S02]  /*1b80*/  LOP3.LUT R66, R33, 0x3e003e0, RZ, 0xc0, !PT ;  /* 0x03e003e021427812 */ /* 0x004fe400078ec0ff */
[----:B------:R-:W-:Y:S02]  /*1b90*/  LOP3.LUT R4, R34, 0x3e003e0, RZ, 0xc0, !PT ;  /* 0x03e003e022047812 */ /* 0x000fe400078ec0ff */
[----:B------:R-:W-:Y:S01]  /*1ba0*/  LOP3.LUT R63, R66, 0x64006400, RZ, 0xfc, !PT ;  /* 0x64006400423f7812 */ /* 0x000fe200078efcff */
[----:B0-----:R-:W-:Y:S01]  /*1bb0*/  HFMA2 R66, R77, R36, RZ.H0_H0 ;  /* 0x000000244d427231 */ /* 0x001fe200000400ff */
[----:B------:R-:W-:Y:S02]  /*1bc0*/  LOP3.LUT R6, R32, 0x3e003e0, RZ, 0xc0, !PT ;  /* 0x03e003e020067812 */ /* 0x000fe400078ec0ff */
[----:B------:R-:W-:Y:S01]  /*1bd0*/  LOP3.LUT R67, R4, 0x64006400, RZ, 0xfc, !PT ;  /* 0x6400640004437812 */ /* 0x000fe200078efcff */
[----:B------:R-:W-:Y:S01]  /*1be0*/  HFMA2 R4, R63, R0.H0_H0, -48, -48 ;  /* 0xd200d2003f047431 */ /* 0x000fe20000040000 */
[----:B------:R-:W-:Y:S01]  /*1bf0*/  LOP3.LUT R63, R22, 0x64006400, RZ, 0xfc, !PT ;  /* 0x64006400163f7812 */ /* 0x000fe200078efcff */
[----:B------:R-:W-:Y:S01]  /*1c00*/  HFMA2 R66, R68, R37, R66 ;  /* 0x0000002544427231 */ /* 0x000fe20000000042 */
[----:B------:R-:W-:-:S02]  /*1c10*/  LOP3.LUT R61, R6, 0x64006400, RZ, 0xfc, !PT ;  /* 0x64006400063d7812 */ /* 0x000fc400078efcff */
[----:B------:R-:W-:Y:S01]  /*1c20*/  LOP3.LUT R2, R35, 0x3e003e0, RZ, 0xc0, !PT ;  /* 0x03e003e023027812 */ /* 0x000fe200078ec0ff */
[----:B------:R-:W-:Y:S01]  /*1c30*/  HADD2 R63, R63, -1040, -1040 ;  /* 0xe410e4103f3f7430 */ /* 0x000fe20000000000 */
[----:B------:R-:W-:Y:S01]  /*1c40*/  LOP3.LUT R87, R32, 0x1f001f, RZ, 0xc0, !PT ;  /* 0x001f001f20577812 */ /* 0x000fe200078ec0ff */
[-C--:B------:R-:W-:Y:S01]  /*1c50*/  HFMA2 R6, R61, R0.reuse.H0_H0, -48, -48 ;  /* 0xd200d2003d067431 */ /* 0x080fe20000040000 */
[----:B------:R-:W-:Y:S01]  /*1c60*/  LOP3.LUT R69, R2, 0x64006400, RZ, 0xfc, !PT ;  /* 0x6400640002457812 */ /* 0x000fe200078efcff */
[-C--:B------:R-:W-:Y:S01]  /*1c70*/  HFMA2 R2, R67, R0.reuse.H0_H0, -48, -48 ;  /* 0xd200d20043027431 */ /* 0x080fe20000040000 */
[----:B------:R-:W-:Y:S01]  /*1c80*/  LOP3.LUT R61, R23, 0x64006400, RZ, 0xfc, !PT ;  /* 0x64006400173d7812 */ /* 0x000fe200078efcff */
[-C--:B------:R-:W-:Y:S01]  /*1c90*/  HFMA2.MMA R67, R63, R36.reuse, RZ ;  /* 0x000000243f437235 */ /* 0x080fe200000000ff */
[----:B------:R-:W0:Y:S01]  /*1ca0*/  LDS.128 R20, [UR4+0x10] ;  /* 0x00001004ff147984 */ /* 0x000e220008000c00 */
[----:B------:R-:W-:Y:S01]  /*1cb0*/  HFMA2 R0, R69, R0.H0_H0, -48, -48 ;  /* 0xd200d20045007431 */ /* 0x000fe20000040000 */
[----:B------:R-:W-:Y:S01]  /*1cc0*/  HFMA2.MMA R69, R81, R36, RZ ;  /* 0x0000002451457235 */ /* 0x000fe200000000ff */
[----:B------:R-:W-:Y:S01]  /*1cd0*/  HADD2 R61, R61, -1040, -1040 ;  /* 0xe410e4103d3d7430 */ /* 0x000fe20000000000 */
[----:B------:R-:W-:-:S03]  /*1ce0*/  LOP3.LUT R87, R87, 0x64006400, RZ, 0xfc, !PT ;  /* 0x6400640057577812 */ /* 0x000fc600078efcff */
        /* <DEDUP_REMOVED lines=11> */
[----:B------:R-:W-:Y:S01]  /*1da0*/  HADD2 R53, R53, -1040, -1040 ;  /* 0xe410e41035357430 */ /* 0x000fe20000000000 */
[----:B------:R-:W-:Y:S01]  /*1db0*/  HFMA2.MMA R69, R83, R38, R69 ;  /* 0x0000002653457235 */ /* 0x000fe20000000045 */
[----:B------:R-:W-:Y:S01]  /*1dc0*/  HADD2 R49, R74, -1040, -1040 ;  /* 0xe410e4104a317430 */ /* 0x000fe20000000000 */
[----:B------:R-:W-:Y:S01]  /*1dd0*/  LOP3.LUT R62, R64, 0x64006400, RZ, 0xfc, !PT ;  /* 0x64006400403e7812 */ /* 0x000fe200078efcff */
[----:B------:R-:W-:-:S02]  /*1de0*/  HFMA2 R74, R67, R38, R66 ;  /* 0x00000026434a7231 */ /* 0x000fc40000000042 */
[----:B------:R-:W-:Y:S01]  /*1df0*/  HADD2 R66, R59, -1040, -1040 ;  /* 0xe410e4103b427430 */ /* 0x000fe20000000000 */
[----:B------:R-:W-:Y:S01]  /*1e00*/  HFMA2.MMA R36, R53, R38, R36 ;  /* 0x0000002635247235 */ /* 0x000fe20000000024 */
[----:B------:R-:W-:Y:S02]  /*1e10*/  HADD2 R50, R50, -1040, -1040 ;  /* 0xe410e41032327430 */ /* 0x000fe40000000000 */
[----:B------:R-:W-:Y:S02]  /*1e20*/  HFMA2 R37, R49, R38, R37 ;  /* 0x0000002631257231 */ /* 0x000fe40000000025 */
[-C--:B------:R-:W-:Y:S01]  /*1e30*/  HFMA2.MMA R69, R66, R39.reuse, R69 ;  /* 0x0000002742457235 */ /* 0x080fe20000000045 */
[----:B------:R-:W-:Y:S01]  /*1e40*/  HADD2 R64, R60, -1040, -1040 ;  /* 0xe410e4103c407430 */ /* 0x000fe20000000000 */
[----:B------:R-:W-:Y:S01]  /*1e50*/  LOP3.LUT R60, R55, 0x64006400, RZ, 0xfc, !PT ;  /* 0x64006400373c7812 */ /* 0x000fe200078efcff */
[----:B------:R-:W-:Y:S01]  /*1e60*/  HADD2 R48, R62, -1040, -1040 ;  /* 0xe410e4103e307430 */ /* 0x000fe20000000000 */
[----:B------:R-:W-:Y:S01]  /*1e70*/  HFMA2.MMA R36, R50, R39, R36 ;  /* 0x0000002732247235 */ /* 0x000fe20000000024 */
[----:B------:R-:W-:-:S02]  /*1e80*/  HFMA2 R74, R64, R39, R74 ;  /* 0x00000027404a7231 */ /* 0x000fc4000000004a */
[----:B------:R-:W-:Y:S01]  /*1e90*/  HFMA2 R37, R48, R39, R37 ;  /* 0x0000002730257231 */ /* 0x000fe20000000025 */
[-C--:B0-----:R-:W-:Y:S01]  /*1ea0*/  HFMA2.MMA R39, R65, R20.reuse, R69 ;  /* 0x0000001441277235 */ /* 0x081fe20000000045 */
[-C--:B------:R-:W-:Y:S01]  /*1eb0*/  HFMA2 R74, R51, R20.reuse, R74 ;  /* 0x00000014334a7231 */ /* 0x080fe2000000004a */
[----:B------:R-:W-:Y:S02]  /*1ec0*/  LOP3.LUT R69, R24, 0x1f001f, RZ, 0xc0, !PT ;  /* 0x001f001f18457812 */ /* 0x000fe400078ec0ff */
[----:B------:R-:W-:Y:S01]  /*1ed0*/  HFMA2.MMA R75, R13, R20, R36 ;  /* 0x000000140d4b7235 */ /* 0x000fe20000000024 */
        /* <DEDUP_REMOVED lines=9> */
[-C--:B------:R-:W-:Y:S01]  /*1f70*/  HFMA2 R78, R54, R21.reuse, R38 ;  /* 0x00000015364e7231 */ /* 0x080fe20000000026 */
[----:B------:R-:W-:Y:S01]  /*1f80*/  LOP3.LUT R57, R36, 0x64006400, RZ, 0xfc, !PT ;  /* 0x6400640024397812 */ /* 0x000fe200078efcff */
[----:B------:R-:W-:Y:S01]  /*1f90*/  HFMA2.MMA R75, R56, R21, R75 ;  /* 0x00000015384b7235 */ /* 0x000fe2000000004b */
[----:B------:R-:W-:Y:S01]  /*1fa0*/  LOP3.LUT R59, R37, 0x64006400, RZ, 0xfc, !PT ;  /* 0x64006400253b7812 */ /* 0x000fe200078efcff */
[----:B------:R-:W-:Y:S01]  /*1fb0*/  HFMA2 R74, R60, R21, R74 ;  /* 0x000000153c4a7231 */ /* 0x000fe2000000004a */
[----:B------:R-:W0:Y:S01]  /*1fc0*/  LDS.128 R36, [UR4+0x20] ;  /* 0x00002004ff247984 */ /* 0x000e220008000c00 */
[----:B------:R-:W-:Y:S01]  /*1fd0*/  LOP3.LUT R69, R69, 0x64006400, RZ, 0xfc, !PT ;  /* 0x6400640045457812 */ /* 0x000fe200078efcff */
[----:B------:R-:W-:Y:S01]  /*1fe0*/  HADD2 R57, R57, -1040, -1040 ;  /* 0xe410e41039397430 */ /* 0x000fe20000000000 */
[----:B------:R-:W-:Y:S01]  /*1ff0*/  SHF.R.U32.HI R21, RZ, 0xd, R24 ;  /* 0x0000000dff157819 */ /* 0x000fe20000011618 */
[----:B------:R-:W-:-:S02]  /*2000*/  HADD2 R55, R55, -1040, -1040 ;  /* 0xe410e41037377430 */ /* 0x000fc40000000000 */
[----:B------:R-:W-:Y:S01]  /*2010*/  HADD2 R69, R69, -1040, -1040 ;  /* 0xe410e41045457430 */ /* 0x000fe20000000000 */
[----:B------:R-:W-:Y:S01]  /*2020*/  LOP3.LUT R86, R86, 0x40004, R21, 0xf8, !PT ;  /* 0x0004000456567812 */ /* 0x000fe200078ef815 */
[----:B------:R-:W-:Y:S01]  /*2030*/  HADD2 R59, R59, -1040, -1040 ;  /* 0xe410e4103b3b7430 */ /* 0x000fe20000000000 */
[--C-:B------:R-:W-:Y:S01]  /*2040*/  SHF.R.U32.HI R21, RZ, 0xd, R26.reuse ;  /* 0x0000000dff157819 */ /* 0x100fe2000001161a */
[-C--:B------:R-:W-:Y:S01]  /*2050*/  HFMA2 R74, R55, R22.reuse, R74 ;  /* 0x00000016374a7231 */ /* 0x080fe2000000004a */
[-C--:B------:R-:W-:Y:S01]  /*2060*/  HFMA2.MMA R75, R57, R22.reuse, R75 ;  /* 0x00000016394b7235 */ /* 0x080fe2000000004b */
[----:B------:R-:W-:Y:S01]  /*2070*/  HFMA2 R78, R59, R22, R78 ;  /* 0x000000163b4e7231 */ /* 0x000fe2000000004e */
[----:B------:R-:W-:Y:S01]  /*2080*/  HFMA2.MMA R76, R69, R22, R20 ;  /* 0x00000016454c7235 */ /* 0x000fe20000000014 */
[----:B------:R-:W-:Y:S01]  /*2090*/  SHF.R.U32.HI R20, RZ, 0xd, R27 ;  /* 0x0000000dff147819 */ /* 0x000fe2000001161b */
[-C--:B------:R-:W-:Y:S01]  /*20a0*/  HFMA2 R74, R12, R23.reuse, R74 ;  /* 0x000000170c4a7231 */ /* 0x080fe2000000004a */
[----:B------:R-:W-:Y:S01]  /*20b0*/  SHF.R.U32.HI R26, RZ, 0xa, R26 ;  /* 0x0000000aff1a7819 */ /* 0x000fe2000001161a */
[----:B------:R-:W-:Y:S01]  /*20c0*/  HFMA2 R78, R8, R23, R78 ;  /* 0x00000017084e7231 */ /* 0x000fe2000000004e */
[----:B------:R-:W-:-:S02]  /*20d0*/  LOP3.LUT R20, R71, 0x40004, R20, 0xf8, !PT ;  /* 0x0004000447147812 */ /* 0x000fc400078ef814 */
[----:B------:R-:W-:Y:S01]  /*20e0*/  SHF.R.U32.HI R71, RZ, 0xa, R24 ;  /* 0x0000000aff477819 */ /* 0x000fe20000011618 */
[-C--:B------:R-:W-:Y:S01]  /*20f0*/  HFMA2.MMA R76, R14, R23.reuse, R76 ;  /* 0x000000170e4c7235 */ /* 0x080fe2000000004c */
[--C-:B------:R-:W-:Y:S01]  /*2100*/  SHF.R.U32.HI R22, RZ, 0xd, R25.reuse ;  /* 0x0000000dff167819 */ /* 0x100fe20000011619 */
[----:B------:R-:W-:Y:S01]  /*2110*/  HFMA2.MMA R24, R10, R23, R75 ;  /* 0x000000170a187235 */ /* 0x000fe2000000004b */
[----:B------:R-:W-:Y:S02]  /*2120*/  SHF.R.U32.HI R25, RZ, 0xa, R25 ;  /* 0x0000000aff197819 */ /* 0x000fe40000011619 */
[----:B------:R-:W-:Y:S02]  /*2130*/  SHF.R.U32.HI R27, RZ, 0xa, R27 ;  /* 0x0000000aff1b7819 */ /* 0x000fe4000001161b */
[----:B------:R-:W-:Y:S02]  /*2140*/  LOP3.LUT R71, R71, 0x1f001f, RZ, 0xc0, !PT ;  /* 0x001f001f47477812 */ /* 0x000fe400078ec0ff */
[----:B------:R-:W-:-:S02]  /*2150*/  LOP3.LUT R26, R26, 0x1f001f, RZ, 0xc0, !PT ;  /* 0x001f001f1a1a7812 */ /* 0x000fc400078ec0ff */
[----:B------:R-:W-:Y:S02]  /*2160*/  LOP3.LUT R25, R25, 0x1f001f, RZ, 0xc0, !PT ;  /* 0x001f001f19197812 */ /* 0x000fe400078ec0ff */
[----:B------:R-:W-:Y:S02]  /*2170*/  LOP3.LUT R27, R27, 0x1f001f, RZ, 0xc0, !PT ;  /* 0x001f001f1b1b7812 */ /* 0x000fe400078ec0ff */
[----:B------:R-:W-:Y:S02]  /*2180*/  LOP3.LUT R22, R73, 0x40004, R22, 0xf8, !PT ;  /* 0x0004000449167812 */ /* 0x000fe400078ef816 */
[----:B------:R-:W-:Y:S02]  /*2190*/  LOP3.LUT R71, R71, 0x64006400, RZ, 0xfc, !PT ;  /* 0x6400640047477812 */ /* 0x000fe400078efcff */
[----:B------:R-:W-:Y:S02]  /*21a0*/  LOP3.LUT R73, R26, 0x64006400, RZ, 0xfc, !PT ;  /* 0x640064001a497812 */ /* 0x000fe400078efcff */
[----:B------:R-:W-:Y:S01]  /*21b0*/  LOP3.LUT R25, R25, 0x64006400, RZ, 0xfc, !PT ;  /* 0x6400640019197812 */ /* 0x000fe200078efcff */
[----:B------:R-:W-:Y:S01]  /*21c0*/  HADD2 R79, R71, -1040, -1040 ;  /* 0xe410e410474f7430 */ /* 0x000fe20000000000 */
[----:B------:R-:W-:Y:S01]  /*21d0*/  LOP3.LUT R27, R27, 0x64006400, RZ, 0xfc, !PT ;  /* 0x640064001b1b7812 */ /* 0x000fe200078efcff */
[----:B------:R-:W-:Y:S01]  /*21e0*/  HADD2 R73, R73, -1040, -1040 ;  /* 0xe410e41049497430 */ /* 0x000fe20000000000 */
[----:B------:R-:W-:Y:S01]  /*21f0*/  LOP3.LUT R26, R28, 0x1f001f, RZ, 0xc0, !PT ;  /* 0x001f001f1c1a7812 */ /* 0x000fe200078ec0ff */
[----:B------:R-:W-:Y:S01]  /*2200*/  HADD2 R75, R25, -1040, -1040 ;  /* 0xe410e410194b7430 */ /* 0x000fe20000000000 */
[----:B------:R-:W-:Y:S01]  /*2210*/  LOP3.LUT R21, R72, 0x40004, R21, 0xf8, !PT ;  /* 0x0004000448157812 */ /* 0x000fe200078ef815 */
[----:B------:R-:W-:Y:S01]  /*2220*/  HADD2 R71, R27, -1040, -1040 ;  /* 0xe410e4101b477430 */ /* 0x000fe20000000000 */
[-C--:B0-----:R-:W-:Y:S01]  /*2230*/  HFMA2.MMA R23, R79, R36.reuse, R76 ;  /* 0x000000244f177235 */ /* 0x081fe2000000004c */
[-C--:B------:R-:W-:Y:S01]  /*2240*/  HFMA2 R25, R75, R36.reuse, R74 ;  /* 0x000000244b197231 */ /* 0x080fe2000000004a */
[----:B------:R-:W-:Y:S01]  /*2250*/  HFMA2.MMA R24, R73, R36, R24 ;  /* 0x0000002449187235 */ /* 0x000fe20000000018 */
[----:B------:R-:W-:Y:S01]  /*2260*/  HFMA2 R78, R71, R36, R78 ;  /* 0x00000024474e7231 */ /* 0x000fe2000000004e */
[----:B------:R-:W-:-:S02]  /*2270*/  LOP3.LUT R26, R26, 0x64006400, RZ, 0xfc, !PT ;  /* 0x640064001a1a7812 */ /* 0x000fc400078efcff */
[----:B------:R-:W-:Y:S02]  /*2280*/  LOP3.LUT R36, R30, 0x1f001f, RZ, 0xc0, !PT ;  /* 0x001f001f1e247812 */ /* 0x000fe400078ec0ff */
[----:B------:R-:W-:Y:S01]  /*2290*/  LOP3.LUT R27, R29, 0x1f001f, RZ, 0xc0, !PT ;  /* 0x001f001f1d1b7812 */ /* 0x000fe200078ec0ff */
[----:B------:R-:W-:Y:S01]  /*22a0*/  HADD2 R76, R26, -1040, -1040 ;  /* 0xe410e4101a4c7430 */ /* 0x000fe20000000000 */
[----:B------:R-:W-:Y:S02]  /*22b0*/  LOP3.LUT R72, R31, 0x1f001f, RZ, 0xc0, !PT ;  /* 0x001f001f1f487812 */ /* 0x000fe400078ec0ff */
[----:B------:R-:W-:Y:S02]  /*22c0*/  LOP3.LUT R36, R36, 0x64006400, RZ, 0xfc, !PT ;  /* 0x6400640024247812 */ /* 0x000fe400078efcff */
[----:B------:R-:W-:Y:S01]  /*22d0*/  LOP3.LUT R27, R27, 0x64006400, RZ, 0xfc, !PT ;  /* 0x640064001b1b7812 */ /* 0x000fe200078efcff */
[----:B------:R-:W-:Y:S01]  /*22e0*/  HFMA2.MMA R23, R76, R37, R23 ;  /* 0x000000254c177235 */ /* 0x000fe20000000017 */
[----:B------:R-:W-:Y:S01]  /*22f0*/  LOP3.LUT R80, R72, 0x64006400, RZ, 0xfc, !PT ;  /* 0x6400640048507812 */ /* 0x000fe200078efcff */
[----:B------:R-:W-:-:S02]  /*2300*/  HADD2 R72, R36, -1040, -1040 ;  /* 0xe410e41024487430 */ /* 0x000fc40000000000 */
[----:B------:R-:W-:Y:S02]  /*2310*/  HADD2 R74, R27, -1040, -1040 ;  /* 0xe410e4101b4a7430 */ /* 0x000fe40000000000 */
[----:B------:R-:W-:Y:S02]  /*2320*/  HADD2 R36, R80, -1040, -1040 ;  /* 0xe410e41050247430 */ /* 0x000fe40000000000 */
[-C--:B------:R-:W-:Y:S01]  /*2330*/  HFMA2 R25, R74, R37.reuse, R25 ;  /* 0x000000254a197231 */ /* 0x080fe20000000019 */
[----:B------:R-:W-:Y:S01]  /*2340*/  HFMA2.MMA R24, R72, R37, R24 ;  /* 0x0000002548187235 */ /* 0x000fe20000000018 */
[----:B------:R-:W-:Y:S01]  /*2350*/  HFMA2 R78, R36, R37, R78 ;  /* 0x00000025244e7231 */ /* 0x000fe2000000004e */
[----:B------:R-:W-:Y:S01]  /*2360*/  HFMA2.MMA R85, R9, R38, R23 ;  /* 0x0000002609557235 */ /* 0x000fe20000000017 */
[-C--:B------:R-:W-:Y:S01]  /*2370*/  HFMA2 R37, R7, R38.reuse, R25 ;  /* 0x0000002607257231 */ /* 0x080fe20000000019 */
[----:B------:R-:W-:Y:S01]  /*2380*/  SHF.R.U32.HI R23, RZ, 0xc, R28 ;  /* 0x0000000cff177819 */ /* 0x000fe2000001161c */
[----:B------:R-:W-:Y:S01]  /*2390*/  HFMA2 R84, R3, R38, R78 ;  /* 0x0000002603547231 */ /* 0x000fe2000000004e */
[----:B------:R-:W-:-:S02]  /*23a0*/  SHF.R.U32.HI R25, RZ, 0xc, R29 ;  /* 0x0000000cff197819 */ /* 0x000fc4000001161d */
[----:B------:R-:W-:Y:S01]  /*23b0*/  HFMA2.MMA R27, R5, R38, R24 ;  /* 0x00000026051b7235 */ /* 0x000fe20000000018 */
[----:B------:R-:W-:Y:S02]  /*23c0*/  LOP3.LUT R86, R86, 0x80008, R23, 0xf8, !PT ;  /* 0x0008000856567812 */ /* 0x000fe400078ef817 */
[----:B------:R-:W-:Y:S02]  /*23d0*/  LOP3.LUT R24, R22, 0x80008, R25, 0xf8, !PT ;  /* 0x0008000816187812 */ /* 0x000fe400078ef819 */
[----:B------:R-:W-:Y:S02]  /*23e0*/  SHF.R.U32.HI R22, RZ, 0xc, R30 ;  /* 0x0000000cff167819 */ /* 0x000fe4000001161e */
[----:B------:R-:W-:Y:S02]  /*23f0*/  SHF.R.U32.HI R23, RZ, 0xc, R31 ;  /* 0x0000000cff177819 */ /* 0x000fe4000001161f */
[----:B------:R-:W-:Y:S02]  /*2400*/  LOP3.LUT R25, R21, 0x80008, R22, 0xf8, !PT ;  /* 0x0008000815197812 */ /* 0x000fe400078ef816 */
[----:B------:R-:W-:-:S02]  /*2410*/  LOP3.LUT R26, R20, 0x80008, R23, 0xf8, !PT ;  /* 0x00080008141a7812 */ /* 0x000fc400078ef817 */
[----:B------:R-:W0:Y:S01]  /*2420*/  LDS.128 R20, [UR4+0x30] ;  /* 0x00003004ff147984 */ /* 0x000e220008000c00 */
[----:B------:R-:W-:Y:S02]  /*2430*/  SHF.R.U32.HI R28, RZ, 0xa, R28 ;  /* 0x0000000aff1c7819 */ /* 0x000fe4000001161c */
[----:B------:R-:W-:Y:S02]  /*2440*/  SHF.R.U32.HI R30, RZ, 0xa, R30 ;  /* 0x0000000aff1e7819 */ /* 0x000fe4000001161e */
[----:B------:R-:W-:Y:S02]  /*2450*/  SHF.R.U32.HI R29, RZ, 0xa, R29 ;  /* 0x0000000aff1d7819 */ /* 0x000fe4000001161d */
[----:B------:R-:W-:Y:S02]  /*2460*/  SHF.R.U32.HI R31, RZ, 0xa, R31 ;  /* 0x0000000aff1f7819 */ /* 0x000fe4000001161f */
        /* <DEDUP_REMOVED lines=8> */
[----:B------:R-:W-:Y:S01]  /*24f0*/  LOP3.LUT R31, R31, 0x64006400, RZ, 0xfc, !PT ;  /* 0x640064001f1f7812 */ /* 0x000fe200078efcff */
[----:B------:R-:W-:-:S02]  /*2500*/  HADD2 R78, R30, -1040, -1040 ;  /* 0xe410e4101e4e7430 */ /* 0x000fc40000000000 */
[----:B------:R-:W-:Y:S02]  /*2510*/  HADD2 R80, R29, -1040, -1040 ;  /* 0xe410e4101d507430 */ /* 0x000fe40000000000 */
[----:B------:R-:W-:Y:S01]  /*2520*/  HADD2 R38, R31, -1040, -1040 ;  /* 0xe410e4101f267430 */ /* 0x000fe20000000000 */
[-C--:B------:R-:W-:Y:S01]  /*2530*/  HFMA2.MMA R28, R82, R39.reuse, R85 ;  /* 0x00000027521c7235 */ /* 0x080fe20000000055 */
[-C--:B------:R-:W-:Y:S01]  /*2540*/  HFMA2 R29, R80, R39.reuse, R37 ;  /* 0x00000027501d7231 */ /* 0x080fe20000000025 */
[----:B------:R-:W-:Y:S01]  /*2550*/  HFMA2.MMA R27, R78, R39, R27 ;  /* 0x000000274e1b7235 */ /* 0x000fe2000000001b */
[----:B------:R-:W-:Y:S01]  /*2560*/  HFMA2 R84, R38, R39, R84 ;  /* 0x0000002726547231 */ /* 0x000fe20000000054 */
[----:B------:R-:W-:Y:S02]  /*2570*/  LOP3.LUT R85, R33, 0x1f001f, RZ, 0xc0, !PT ;  /* 0x001f001f21557812 */ /* 0x000fe400078ec0ff */
[----:B------:R-:W-:Y:S02]  /*2580*/  LOP3.LUT R39, R34, 0x1f001f, RZ, 0xc0, !PT ;  /* 0x001f001f22277812 */ /* 0x000fe400078ec0ff */
[----:B------:R-:W-:-:S02]  /*2590*/  LOP3.LUT R85, R85, 0x64006400, RZ, 0xfc, !PT ;  /* 0x6400640055557812 */ /* 0x000fc400078efcff */
[----:B------:R-:W-:Y:S01]  /*25a0*/  LOP3.LUT R39, R39, 0x64006400, RZ, 0xfc, !PT ;  /* 0x6400640027277812 */ /* 0x000fe200078efcff */
[----:B0-----:R-:W-:Y:S01]  /*25b0*/  HFMA2.MMA R30, R87, R20, R28 ;  /* 0x00000014571e7235 */ /* 0x001fe2000000001c */
[----:B------:R-:W-:Y:S01]  /*25c0*/  LOP3.LUT R37, R35, 0x1f001f, RZ, 0xc0, !PT ;  /* 0x001f001f23257812 */ /* 0x000fe200078ec0ff */
[----:B------:R-:W-:Y:S02]  /*25d0*/  HADD2 R85, R85, -1040, -1040 ;  /* 0xe410e41055557430 */ /* 0x000fe40000000000 */
[----:B------:R-:W-:Y:S01]  /*25e0*/  HADD2 R39, R39, -1040, -1040 ;  /* 0xe410e41027277430 */ /* 0x000fe20000000000 */
[----:B------:R-:W-:Y:S01]  /*25f0*/  LOP3.LUT R37, R37, 0x64006400, RZ, 0xfc, !PT ;  /* 0x6400640025257812 */ /* 0x000fe200078efcff */
[----:B------:R-:W-:-:S04]  /*2600*/  HFMA2 R29, R85, R20, R29 ;  /* 0x00000014551d7231 */ /* 0x000fc8000000001d */
[----:B------:R-:W-:Y:S01]  /*2610*/  HADD2 R37, R37, -1040, -1040 ;  /* 0xe410e41025257430 */ /* 0x000fe20000000000 */
[----:B------:R-:W-:Y:S01]  /*2620*/  HFMA2.MMA R28, R39, R20, R27 ;  /* 0x00000014271c7235 */ /* 0x000fe2000000001b */
[-C--:B------:R-:W-:Y:S01]  /*2630*/  HFMA2 R27, R4, R21.reuse, R29 ;  /* 0x00000015041b7231 */ /* 0x080fe2000000001d */
[--C-:B------:R-:W-:Y:S01]  /*2640*/  SHF.R.U32.HI R29, RZ, 0xb, R32.reuse ;  /* 0x0000000bff1d7819 */ /* 0x100fe20000011620 */
[----:B------:R-:W-:Y:S01]  /*2650*/  HFMA2 R84, R37, R20, R84 ;  /* 0x0000001425547231 */ /* 0x000fe20000000054 */
[----:B------:R-:W-:Y:S01]  /*2660*/  SHF.R.U32.HI R32, RZ, 0xa, R32 ;  /* 0x0000000aff207819 */ /* 0x000fe20000011620 */
[-C--:B------:R-:W-:Y:S01]  /*2670*/  HFMA2.MMA R20, R6, R21.reuse, R30 ;  /* 0x0000001506147235 */ /* 0x080fe2000000001e */
[--C-:B------:R-:W-:Y:S02]  /*2680*/  SHF.R.U32.HI R30, RZ, 0xb, R34.reuse ;  /* 0x0000000bff1e7819 */ /* 0x100fe40000011622 */
[----:B------:R-:W-:Y:S01]  /*2690*/  SHF.R.U32.HI R34, RZ, 0xa, R34 ;  /* 0x0000000aff227819 */ /* 0x000fe20000011622 */
[----:B------:R-:W-:Y:S01]  /*26a0*/  HFMA2.MMA R28, R2, R21, R28 ;  /* 0x00000015021c7235 */ /* 0x000fe2000000001c */
[----:B------:R-:W-:Y:S01]  /*26b0*/  LOP3.LUT R32, R32, 0x1f001f, RZ, 0xc0, !PT ;  /* 0x001f001f20207812 */ /* 0x000fe200078ec0ff */
[----:B------:R-:W-:Y:S01]  /*26c0*/  HFMA2 R21, R0, R21, R84 ;  /* 0x0000001500157231 */ /* 0x000fe20000000054 */
[----:B------:R-:W-:-:S02]  /*26d0*/  LOP3.LUT R34, R34, 0x1f001f, RZ, 0xc0, !PT ;  /* 0x001f001f22227812 */ /* 0x000fc400078ec0ff */
[----:B------:R-:W-:Y:S02]  /*26e0*/  LOP3.LUT R86, R86, 0x100010, R29, 0xf8, !PT ;  /* 0x0010001056567812 */ /* 0x000fe400078ef81d */
[----:B------:R-:W-:Y:S02]  /*26f0*/  LOP3.LUT R32, R32, 0x64006400, RZ, 0xfc, !PT ;  /* 0x6400640020207812 */ /* 0x000fe400078efcff */
[--C-:B------:R-:W-:Y:S02]  /*2700*/  SHF.R.U32.HI R29, RZ, 0xb, R33.reuse ;  /* 0x0000000bff1d7819 */ /* 0x100fe40000011621 */
[----:B------:R-:W-:Y:S01]  /*2710*/  LOP3.LUT R34, R34, 0x64006400, RZ, 0xfc, !PT ;  /* 0x6400640022227812 */ /* 0x000fe200078efcff */
[----:B------:R-:W-:Y:S01]  /*2720*/  HADD2 R84, R32, -1040, -1040 ;  /* 0xe410e41020547430 */ /* 0x000fe20000000000 */
[----:B------:R-:W-:Y:S02]  /*2730*/  SHF.R.U32.HI R33, RZ, 0xa, R33 ;  /* 0x0000000aff217819 */ /* 0x000fe40000011621 */
[----:B------:R-:W-:Y:S01]  /*2740*/  LOP3.LUT R24, R24, 0x100010, R29, 0xf8, !PT ;  /* 0x0010001018187812 */ /* 0x000fe200078ef81d */
[----:B------:R-:W-:Y:S01]  /*2750*/  HADD2 R91, R34, -1040, -1040 ;  /* 0xe410e410225b7430 */ /* 0x000fe20000000000 */
[----:B------:R-:W-:Y:S01]  /*2760*/  SHF.R.U32.HI R29, RZ, 0xb, R35 ;  /* 0x0000000bff1d7819 */ /* 0x000fe20000011623 */
[----:B------:R-:W-:Y:S01]  /*2770*/  HFMA2.MMA R20, R84, R22, R20 ;  /* 0x0000001654147235 */ /* 0x000fe20000000014 */
[----:B------:R-:W-:-:S02]  /*2780*/  LOP3.LUT R25, R25, 0x100010, R30, 0xf8, !PT ;  /* 0x0010001019197812 */ /* 0x000fc400078ef81e */
[----:B------:R-:W-:Y:S01]  /*2790*/  SHF.R.U32.HI R35, RZ, 0xa, R35 ;  /* 0x0000000aff237819 */ /* 0x000fe20000011623 */
[----:B------:R-:W-:Y:S01]  /*27a0*/  HFMA2.MMA R28, R91, R22, R28 ;  /* 0x000000165b1c7235 */ /* 0x000fe2000000001c */
[----:B------:R-:W-:Y:S02]  /*27b0*/  LOP3.LUT R33, R33, 0x1f001f, RZ, 0xc0, !PT ;  /* 0x001f001f21217812 */ /* 0x000fe400078ec0ff */
[----:B------:R-:W-:Y:S02]  /*27c0*/  LOP3.LUT R86, R86, 0x64006400, RZ, 0xfc, !PT ;  /* 0x6400640056567812 */ /* 0x000fe400078efcff */
[----:B------:R-:W-:Y:S02]  /*27d0*/  LOP3.LUT R35, R35, 0x1f001f, RZ, 0xc0, !PT ;  /* 0x001f001f23237812 */ /* 0x000fe400078ec0ff */
[----:B------:R-:W-:Y:S01]  /*27e0*/  LOP3.LUT R25, R25, 0x64006400, RZ, 0xfc, !PT ;  /* 0x6400640019197812 */ /* 0x000fe200078efcff */
[----:B------:R-:W-:Y:S01]  /*27f0*/  HADD2 R92, R86, -1040, -1040 ;  /* 0xe410e410565c7430 */ /* 0x000fe20000000000 */
[----:B------:R-:W-:-:S02]  /*2800*/  LOP3.LUT R33, R33, 0x64006400, RZ, 0xfc, !PT ;  /* 0x6400640021217812 */ /* 0x000fc400078efcff */
        /* <DEDUP_REMOVED lines=9> */
[----:B------:R-:W-:Y:S02]  /*28a0*/  HFMA2 R27, R93, R22, R27 ;  /* 0x000000165d1b7231 */ /* 0x000fe4000000001b */
        /* <DEDUP_REMOVED lines=100> */
[-C--:B------:R-:W-:Y:S02]  /*2ef0*/  HFMA2 R58, R53, R22.reuse, R58 ;  /* 0x00000016353a7231 */ /* 0x080fe4000000003a */
[-C--:B------:R-:W-:Y:S01]  /*2f00*/  HFMA2 R35, R70, R21.reuse, R35 ;  /* 0x0000001546237231 */ /* 0x080fe20000000023 */
[----:B------:R-:W-:Y:S01]  /*2f10*/  HFMA2.MMA R20, R52, R21, R20 ;  /* 0x0000001534147235 */ /* 0x000fe20000000014 */
[----:B------:R-:W-:Y:S02]  /*2f20*/  HFMA2 R32, R68, R21, R34 ;  /* 0x0000001544207231 */ /* 0x000fe40000000022 */
[----:B------:R-:W-:Y:S02]  /*2f30*/  HFMA2 R58, R50, R23, R58 ;  /* 0x00000017323a7231 */ /* 0x000fe4000000003a */
[----:B------:R-:W-:Y:S01]  /*2f40*/  HFMA2.MMA R33, R83, R22, R35 ;  /* 0x0000001653217235 */ /* 0x000fe20000000023 */
[----:B------:R-:W-:-:S02]  /*2f50*/  HFMA2 R32, R67, R22, R32 ;  /* 0x0000001643207231 */ /* 0x000fc40000000020 */
[----:B-1----:R-:W-:Y:S01]  /*2f60*/  HFMA2 R58, R13, R24, R58 ;  /* 0x000000180d3a7231 */ /* 0x002fe2000000003a */
[----:B------:R-:W-:-:S03]  /*2f70*/  HFMA2.MMA R20, R49, R22, R20 ;  /* 0x0000001631147235 */ /* 0x000fc60000000014 */
[-C--:B------:R-:W-:Y:S01]  /*2f80*/  HFMA2.MMA R32, R64, R23.reuse, R32 ;  /* 0x0000001740207235 */ /* 0x080fe20000000020 */
[----:B------:R-:W-:Y:S01]  /*2f90*/  HFMA2 R13, R56, R25, R58 ;  /* 0x00000019380d7231 */ /* 0x000fe2000000003a */
[----:B------:R-:W-:-:S03]  /*2fa0*/  HFMA2.MMA R33, R66, R23, R33 ;  /* 0x0000001742217235 */ /* 0x000fc60000000021 */
[----:B------:R-:W-:Y:S02]  /*2fb0*/  HFMA2.MMA R20, R48, R23, R20 ;  /* 0x0000001730147235 */ /* 0x000fe40000000014 */
[----:B------:R-:W-:-:S03]  /*2fc0*/  HFMA2.MMA R13, R57, R26, R13 ;  /* 0x0000001a390d7235 */ /* 0x000fc6000000000d */
[-C--:B------:R-:W-:Y:S02]  /*2fd0*/  HFMA2 R32, R51, R24.reuse, R32 ;  /* 0x0000001833207231 */ /* 0x080fe40000000020 */
[----:B------:R-:W-:Y:S01]  /*2fe0*/  HFMA2 R33, R65, R24, R33 ;  /* 0x0000001841217231 */ /* 0x000fe20000000021 */
[----:B------:R-:W-:Y:S02]  /*2ff0*/  HFMA2.MMA R20, R11, R24, R20 ;  /* 0x000000180b147235 */ /* 0x000fe40000000014 */
[----:B------:R-:W-:Y:S02]  /*3000*/  HFMA2.MMA R13, R10, R27, R13 ;  /* 0x0000001b0a0d7235 */ /* 0x000fe4000000000d */
[-C--:B------:R-:W-:Y:S02]  /*3010*/  HFMA2.MMA R60, R60, R25.reuse, R32 ;  /* 0x000000193c3c7235 */ /* 0x080fe40000000020 */
[-C--:B------:R-:W-:Y:S02]  /*3020*/  HFMA2.MMA R33, R62, R25.reuse, R33 ;  /* 0x000000193e217235 */ /* 0x080fe40000000021 */
[----:B------:R-:W-:-:S02]  /*3030*/  HFMA2.MMA R20, R54, R25, R20 ;  /* 0x0000001936147235 */ /* 0x000fc40000000014 */
[----:B0-----:R-:W-:-:S04]  /*3040*/  HFMA2.MMA R13, R73, R28, R13 ;  /* 0x0000001c490d7235 */ /* 0x001fc8000000000d */
[-C--:B------:R-:W-:Y:S02]  /*3050*/  HFMA2 R60, R55, R26.reuse, R60 ;  /* 0x0000001a373c7231 */ /* 0x080fe4000000003c */
[-C--:B------:R-:W-:Y:S02]  /*3060*/  HFMA2 R69, R69, R26.reuse, R33 ;  /* 0x0000001a45457231 */ /* 0x080fe40000000021 */
[----:B------:R-:W0:Y:S01]  /*3070*/  LDS.128 R32, [UR4+0x130] ;  /* 0x00013004ff207984 */ /* 0x000e220008000c00 */
[----:B------:R-:W-:Y:S01]  /*3080*/  HFMA2.MMA R13, R72, R29, R13 ;  /* 0x0000001d480d7235 */ /* 0x000fe2000000000d */
[----:B------:R-:W-:Y:S02]  /*3090*/  HFMA2 R20, R59, R26, R20 ;  /* 0x0000001a3b147231 */ /* 0x000fe40000000014 */
[----:B------:R-:W-:Y:S01]  /*30a0*/  HFMA2.MMA R14, R14, R27, R69 ;  /* 0x0000001b0e0e7235 */ /* 0x000fe20000000045 */
[-C--:B------:R-:W-:Y:S02]  /*30b0*/  HFMA2 R60, R12, R27.reuse, R60 ;  /* 0x0000001b0c3c7231 */ /* 0x080fe4000000003c */
[----:B------:R-:W-:-:S02]  /*30c0*/  HFMA2 R20, R8, R27, R20 ;  /* 0x0000001b08147231 */ /* 0x000fc40000000014 */
[----:B------:R-:W-:Y:S01]  /*30d0*/  HFMA2.MMA R13, R5, R30, R13 ;  /* 0x0000001e050d7235 */ /* 0x000fe2000000000d */
[-C--:B------:R-:W-:Y:S02]  /*30e0*/  HFMA2 R60, R75, R28.reuse, R60 ;  /* 0x0000001c4b3c7231 */ /* 0x080fe4000000003c */
        /* <DEDUP_REMOVED lines=9> */
[----:B------:R-:W-:-:S03]  /*3180*/  HFMA2 R20, R38, R31, R20 ;  /* 0x0000001f26147231 */ /* 0x000fc60000000014 */
[----:B------:R-:W-:-:S08]  /*3190*/  HFMA2.MMA R14, R9, R30, R14 ;  /* 0x0000001e090e7235 */ /* 0x000fd0000000000e */
[----:B------:R-:W-:Y:S02]  /*31a0*/  HFMA2.MMA R14, R82, R31, R14 ;  /* 0x0000001f520e7235 */ /* 0x000fe4000000000e */
[----:B0-----:R-:W-:Y:S01]  /*31b0*/  HFMA2.MMA R13, R39, R32, R13 ;  /* 0x00000020270d7235 */ /* 0x001fe2000000000d */
[-C--:B------:R-:W-:Y:S02]  /*31c0*/  HFMA2 R60, R85, R32.reuse, R60 ;  /* 0x00000020553c7231 */ /* 0x080fe4000000003c */
[----:B------:R-:W-:-:S03]  /*31d0*/  HFMA2 R20, R37, R32, R20 ;  /* 0x0000002025147231 */ /* 0x000fc60000000014 */
[----:B------:R-:W-:Y:S01]  /*31e0*/  HFMA2.MMA R3, R87, R32, R14 ;  /* 0x0000002057037235 */ /* 0x000fe2000000000e */
[-C--:B------:R-:W-:Y:S02]  /*31f0*/  HFMA2 R60, R4, R33.reuse, R60 ;  /* 0x00000021043c7231 */ /* 0x080fe4000000003c */
[----:B------:R-:W-:Y:S01]  /*3200*/  HFMA2 R20, R0, R33, R20 ;  /* 0x0000002100147231 */ /* 0x000fe20000000014 */
[-C--:B------:R-:W-:Y:S01]  /*3210*/  HFMA2.MMA R13, R2, R33.reuse, R13 ;  /* 0x00000021020d7235 */ /* 0x080fe2000000000d */
[-C--:B------:R-:W-:Y:S02]  /*3220*/  HFMA2 R60, R93, R34.reuse, R60 ;  /* 0x000000225d3c7231 */ /* 0x080fe4000000003c */
[----:B------:R-:W-:Y:S01]  /*3230*/  HFMA2 R20, R89, R34, R20 ;  /* 0x0000002259147231 */ /* 0x000fe20000000014 */
[----:B------:R-:W-:Y:S01]  /*3240*/  HFMA2.MMA R3, R6, R33, R3 ;  /* 0x0000002106037235 */ /* 0x000fe20000000003 */
[-C--:B------:R-:W-:Y:S02]  /*3250*/  HFMA2 R60, R90, R35.reuse, R60 ;  /* 0x000000235a3c7231 */ /* 0x080fe4000000003c */
[----:B------:R-:W-:Y:S01]  /*3260*/  HFMA2 R20, R86, R35, R20 ;  /* 0x0000002356147231 */ /* 0x000fe20000000014 */
[----:B------:R-:W-:Y:S01]  /*3270*/  HFMA2.MMA R13, R91, R34, R13 ;  /* 0x000000225b0d7235 */ /* 0x000fe2000000000d */
[----:B------:R-:W-:-:S02]  /*3280*/  HADD2 R60, R60.H0_H0, R60.H1_H1 ;  /* 0x3000003c3c3c7230 */ /* 0x000fc40000000800 */
[----:B------:R-:W-:Y:S01]  /*3290*/  HADD2 R20, R20.H0_H0, R20.H1_H1 ;  /* 0x3000001414147230 */ /* 0x000fe20000000800 */
[----:B------:R-:W-:-:S04]  /*32a0*/  HFMA2.MMA R3, R84, R34, R3 ;  /* 0x0000002254037235 */ /* 0x000fc80000000003 */
[----:B------:R-:W-:-:S04]  /*32b0*/  HFMA2.MMA R13, R88, R35, R13 ;  /* 0x00000023580d7235 */ /* 0x000fc8000000000d */
[----:B------:R-:W-:-:S06]  /*32c0*/  HFMA2.MMA R3, R92, R35, R3 ;  /* 0x000000235c037235 */ /* 0x000fcc0000000003 */
[----:B------:R-:W-:-:S04]  /*32d0*/  HADD2 R13, R13.H0_H0, R13.H1_H1 ;  /* 0x3000000d0d0d7230 */ /* 0x000fc80000000800 */
[----:B------:R-:W-:Y:S01]  /*32e0*/  HADD2 R3, R3.H0_H0, R3.H1_H1 ;  /* 0x3000000303037230 */ /* 0x000fe20000000800 */
[----:B------:R-:W-:-:S04]  /*32f0*/  PRMT R13, R13, 0x5410, R20 ;  /* 0x000054100d0d7816 */ /* 0x000fc80000000014 */
[----:B------:R-:W-:Y:S01]  /*3300*/  PRMT R3, R3, 0x5410, R60 ;  /* 0x0000541003037816 */ /* 0x000fe2000000003c */
[----:B------:R-:W-:-:S05]  /*3310*/  HFMA2 R16, R13, R94, R16 ;  /* 0x0000005e0d107231 */ /* 0x000fca0000000010 */
[----:B------:R-:W-:-:S11]  /*3320*/  HFMA2.MMA R17, R3, R95, R17 ;  /* 0x0000005f03117235 */ /* 0x000fd60000000011 */
.L_x_1248:
[----:B------:R-:W-:Y:S01]  /*3330*/  LEA R0, R47, 0x40, 0x6 ;  /* 0x000000402f007811 */ /* 0x000fe200078e30ff */
[----:B------:R-:W-:Y:S01]  /*3340*/  UIADD3 UR4, UR4, 0x40, URZ ;  /* 0x0000004004047890 */ /* 0x000fe2000fffe03f */
[----:B------:R-:W-:Y:S01]  /*3350*/  IADD3 R46, R46, 0x20, RZ ;  /* 0x000000202e2e7810 */ /* 0x000fe20007ffe0ff */
[----:B-----5:R-:W-:Y:S01]  /*3360*/  IMAD.WIDE R6, R43, 0x4, R96 ;  /* 0x000000042b067825 */ /* 0x020fe200078e0260 */
[----:B------:R-:W-:Y:S02]  /*3370*/  VIMNMX R3, R0, UR8, PT ;  /* 0x0000000800037c48 */ /* 0x000fe4000bfe0100 */
[C---:B------:R-:W-:Y:S02]  /*3380*/  ISETP.GE.AND P0, PT, R46.reuse, UR5, PT ;  /* 0x000000052e007c0c */ /* 0x040fe4000bf06270 */
[----:B------:R-:W-:-:S13]  /*3390*/  ISETP.LT.AND P2, PT, R46, R3, PT ;  /* 0x000000032e00720c */ /* 0x000fda0003f41270 */
[----:B------:R-:W-:Y:S05]  /*33a0*/  @!P0 BRA P2, `(.L_x_1249) ;  /* 0xffffffdc00fc8947 */ /* 0x000fea000103ffff */
.L_x_1247:
[----:B------:R-:W-:Y:S01]  /*33b0*/  ISETP.GE.AND P0, PT, R46, R45, PT ;  /* 0x0000002d2e00720c */ /* 0x000fe20003f06270 */
[----:B------:R-:W-:-:S03]  /*33c0*/  ULDC UR5, c[0x0][0x264] ;  /* 0x0000990000057ab9 */ /* 0x000fc60000000800 */
[----:B------:R-:W-:Y:S01]  /*33d0*/  ISETP.GE.OR P0, PT, R46, UR5, P0 ;  /* 0x000000052e007c0c */ /* 0x000fe20008706670 */
[----:B------:R-:W-:-:S12]  /*33e0*/  ULDC UR5, c[0x0][0x264] ;  /* 0x0000990000057ab9 */ /* 0x000fd80000000800 */
[----:B------:R-:W-:Y:S05]  /*33f0*/  @P0 BRA `(.L_x_1250) ;  /* 0x0000004000240947 */ /* 0x000fea0003800000 */
.L_x_1255:
        /* <DEDUP_REMOVED lines=28> */
[----:B------:R-:W-:Y:S01]  /*35c0*/  LOP3.LUT R20, R9, 0xf000f0, RZ, 0xc0, !PT ;  /* 0x00f000f009147812 */ /* 0x000fe200078ec0ff */
[----:B------:R-:W-:Y:S01]  /*35d0*/  HADD2 R23, R3, -1032, -1032 ;  /* 0xe408e40803177430 */ /* 0x000fe20000000000 */
[----:B------:R-:W-:-:S02]  /*35e0*/  LOP3.LUT R0, R0, 0x64006400, RZ, 0xfc, !PT ;  /* 0x6400640000007812 */ /* 0x000fc400078efcff */
[--C-:B------:R-:W-:Y:S01]  /*35f0*/  HADD2.F32 R2, -RZ, R22.reuse.H0_H0 ;  /* 0x20000016ff027230 */ /* 0x100fe20000004100 */
[----:B------:R-:W-:Y:S01]  /*3600*/  LOP3.LUT R13, R11, 0xf000f, RZ, 0xc0, !PT ;  /* 0x000f000f0b0d7812 */ /* 0x000fe200078ec0ff */
[----:B------:R-:W-:Y:S02]  /*3610*/  HADD2.F32 R26, -RZ, R22.H1_H1 ;  /* 0x30000016ff1a7230 */ /* 0x000fe40000004100 */
[----:B------:R-:W-:Y:S02]  /*3620*/  HADD2 R21, R0, -1032, -1032 ;  /* 0xe408e40800157430 */ /* 0x000fe40000000000 */
[--C-:B------:R-:W-:Y:S01]  /*3630*/  HADD2.F32 R3, -RZ, R23.reuse.H0_H0 ;  /* 0x20000017ff037230 */ /* 0x100fe20000004100 */
[----:B------:R-:W-:Y:S01]  /*3640*/  LOP3.LUT R4, R8, 0xf000f0, RZ, 0xc0, !PT ;  /* 0x00f000f008047812 */ /* 0x000fe200078ec0ff */
[----:B------:R-:W-:Y:S01]  /*3650*/  HADD2.F32 R27, -RZ, R23.H1_H1 ;  /* 0x30000017ff1b7230 */ /* 0x000fe20000004100 */
[----:B------:R-:W-:Y:S01]  /*3660*/  LOP3.LUT R28, R13, 0x64006400, RZ, 0xfc, !PT ;  /* 0x640064000d1c7812 */ /* 0x000fe200078efcff */
[----:B------:R-:W0:Y:S01]  /*3670*/  LDS.64 R22, [UR4+0x8] ;  /* 0x00000804ff167984 */ /* 0x000e220008000a00 */
[--C-:B------:R-:W-:Y:S01]  /*3680*/  HADD2.F32 R0, -RZ, R21.reuse.H0_H0 ;  /* 0x20000015ff007230 */ /* 0x100fe20000004100 */
[----:B------:R-:W-:Y:S01]  /*3690*/  LOP3.LUT R25, R10, 0xf000f0, RZ, 0xc0, !PT ;  /* 0x00f000f00a197812 */ /* 0x000fe200078ec0ff */
[----:B------:R-:W-:Y:S01]  /*36a0*/  HADD2.F32 R24, -RZ, R21.H1_H1 ;  /* 0x30000015ff187230 */ /* 0x000fe20000004100 */
[----:B------:R-:W-:Y:S01]  /*36b0*/  LOP3.LUT R21, R20, 0x64006400, RZ, 0xfc, !PT ;  /* 0x6400640014157812 */ /* 0x000fe200078efcff */
[----:B------:R-:W-:Y:S01]  /*36c0*/  HADD2 R28, R28, -1032, -1032 ;  /* 0xe408e4081c1c7430 */ /* 0x000fe20000000000 */
[----:B------:R-:W-:Y:S01]  /*36d0*/  LOP3.LUT R29, R11, 0xf000f0, RZ, 0xc0, !PT ;  /* 0x00f000f00b1d7812 */ /* 0x000fe200078ec0ff */
[----:B------:R-:W-:Y:S01]  /*36e0*/  FFMA.FTZ R34, R5, R2, RZ ;  /* 0x0000000205227223 */ /* 0x000fe200000100ff */
[----:B------:R-:W-:Y:S01]  /*36f0*/  LOP3.LUT R13, R4, 0x64006400, RZ, 0xfc, !PT ;  /* 0x64006400040d7812 */ /* 0x000fe200078efcff */
[-C--:B------:R-:W-:Y:S01]  /*3700*/  HFMA2 R21, R21, R12.reuse.H0_H0, -72, -72 ;  /* 0xd480d48015157431 */ /* 0x080fe2000004000c */
[----:B------:R-:W-:Y:S01]  /*3710*/  LOP3.LUT R25, R25, 0x64006400, RZ, 0xfc, !PT ;  /* 0x6400640019197812 */ /* 0x000fe200078efcff */
[----:B------:R-:W-:Y:S01]  /*3720*/  HADD2.F32 R4, -RZ, R28.H0_H0 ;  /* 0x2000001cff047230 */ /* 0x000fe20000004100 */
[----:B------:R-:W-:Y:S01]  /*3730*/  LOP3.LUT R29, R29, 0x64006400, RZ, 0xfc, !PT ;  /* 0x640064001d1d7812 */ /* 0x000fe200078efcff */
[----:B------:R-:W-:-:S02]  /*3740*/  HFMA2 R37, R13, R12.H0_H0, -72, -72 ;  /* 0xd480d4800d257431 */ /* 0x000fc4000004000c */
[----:B------:R-:W-:Y:S02]  /*3750*/  HADD2.F32 R30, -RZ, R21.H0_H0 ;  /* 0x20000015ff1e7230 */ /* 0x000fe40000004100 */
[----:B------:R-:W-:Y:S01]  /*3760*/  FFMA.FTZ R13, R0, R5, RZ ;  /* 0x00000005000d7223 */ /* 0x000fe200000100ff */
[----:B------:R-:W-:Y:S01]  /*3770*/  SHF.R.U32.HI R8, RZ, 0x8, R8 ;  /* 0x00000008ff087819 */ /* 0x000fe20000011608 */
[-C--:B------:R-:W-:Y:S02]  /*3780*/  HFMA2 R25, R25, R12.reuse.H0_H0, -72, -72 ;  /* 0xd480d48019197431 */ /* 0x080fe4000004000c */
[----:B------:R-:W-:Y:S01]  /*3790*/  FFMA.FTZ R34, R33, R26, R34 ;  /* 0x0000001a21227223 */ /* 0x000fe20000010022 */
[----:B------:R-:W-:Y:S01]  /*37a0*/  HFMA2 R38, R29, R12.H0_H0, -72, -72 ;  /* 0xd480d4801d267431 */ /* 0x000fe2000004000c */
[----:B------:R-:W-:Y:S01]  /*37b0*/  SHF.R.U32.HI R11, RZ, 0x8, R11 ;  /* 0x00000008ff0b7819 */ /* 0x000fe2000001160b */
[----:B------:R-:W-:Y:S02]  /*37c0*/  HADD2.F32 R29, -RZ, R37.H0_H0 ;  /* 0x20000025ff1d7230 */ /* 0x000fe40000004100 */
[----:B------:R-:W-:Y:S01]  /*37d0*/  FFMA.FTZ R20, R24, R33, R13 ;  /* 0x0000002118147223 */ /* 0x000fe2000001000d */
[----:B------:R-:W-:Y:S01]  /*37e0*/  SHF.R.U32.HI R9, RZ, 0x8, R9 ;  /* 0x00000008ff097819 */ /* 0x000fe20000011609 */
[----:B------:R-:W-:-:S02]  /*37f0*/  HADD2.F32 R28, -RZ, R28.H1_H1 ;  /* 0x3000001cff1c7230 */ /* 0x000fc40000004100 */
[----:B------:R-:W-:Y:S01]  /*3800*/  FFMA.FTZ R36, R5, R3, RZ ;  /* 0x0000000305247223 */ /* 0x000fe200000100ff */
[----:B------:R-:W-:Y:S01]  /*3810*/  FFMA.FTZ R43, R35, R30, R34 ;  /* 0x0000001e232b7223 */ /* 0x000fe20000010022 */
[----:B------:R-:W-:Y:S01]  /*3820*/  LOP3.LUT R13, R8, 0xf000f, RZ, 0xc0, !PT ;  /* 0x000f000f080d7812 */ /* 0x000fe200078ec0ff */
[--C-:B------:R-:W-:Y:S02]  /*3830*/  HADD2.F32 R31, -RZ, R25.reuse.H0_H0 ;  /* 0x20000019ff1f7230 */ /* 0x100fe40000004100 */
[----:B------:R-:W-:Y:S01]  /*3840*/  FFMA.FTZ R5, R5, R4, RZ ;  /* 0x0000000405057223 */ /* 0x000fe200000100ff */
[----:B------:R-:W-:Y:S01]  /*3850*/  HADD2.F32 R34, -RZ, R25.H1_H1 ;  /* 0x30000019ff227230 */ /* 0x000fe20000004100 */
[----:B------:R-:W-:Y:S01]  /*3860*/  LOP3.LUT R25, R11, 0xf000f, RZ, 0xc0, !PT ;  /* 0x000f000f0b197812 */ /* 0x000fe200078ec0ff */
[----:B------:R-:W-:Y:S01]  /*3870*/  FFMA.FTZ R48, R29, R35, R20 ;  /* 0x000000231d307223 */ /* 0x000fe20000010014 */
[----:B------:R-:W-:Y:S01]  /*3880*/  HADD2.F32 R32, -RZ, R38.H0_H0 ;  /* 0x20000026ff207230 */ /* 0x000fe20000004100 */
[----:B------:R-:W-:Y:S01]  /*3890*/  LOP3.LUT R20, R9, 0xf000f, RZ, 0xc0, !PT ;  /* 0x000f000f09147812 */ /* 0x000fe200078ec0ff */
[----:B------:R-:W-:Y:S01]  /*38a0*/  FFMA.FTZ R5, R33, R28, R5 ;  /* 0x0000001c21057223 */ /* 0x000fe20000010005 */
[----:B------:R-:W-:Y:S01]  /*38b0*/  LOP3.LUT R13, R13, 0x64006400, RZ, 0xfc, !PT ;  /* 0x640064000d0d7812 */ /* 0x000fe200078efcff */
[----:B------:R-:W-:Y:S01]  /*38c0*/  FFMA.FTZ R36, R33, R27, R36 ;  /* 0x0000001b21247223 */ /* 0x000fe20000010024 */
[----:B------:R-:W-:Y:S01]  /*38d0*/  SHF.R.U32.HI R10, RZ, 0x8, R10 ;  /* 0x00000008ff0a7819 */ /* 0x000fe2000001160a */
[----:B------:R-:W-:Y:S01]  /*38e0*/  HADD2.F32 R33, -RZ, R21.H1_H1 ;  /* 0x30000015ff217230 */ /* 0x000fe20000004100 */
[----:B------:R-:W-:Y:S01]  /*38f0*/  LOP3.LUT R25, R25, 0x64006400, RZ, 0xfc, !PT ;  /* 0x6400640019197812 */ /* 0x000fe200078efcff */
[----:B------:R-:W-:Y:S01]  /*3900*/  FFMA.FTZ R50, R35, R32, R5 ;  /* 0x0000002023327223 */ /* 0x000fe20000010005 */
[----:B------:R-:W-:Y:S01]  /*3910*/  LOP3.LUT R20, R20, 0x64006400, RZ, 0xfc, !PT ;  /* 0x6400640014147812 */ /* 0x000fe200078efcff */
[----:B------:R-:W-:Y:S01]  /*3920*/  HADD2 R49, R13, -1032, -1032 ;  /* 0xe408e4080d317430 */ /* 0x000fe20000000000 */
[----:B------:R-:W-:Y:S01]  /*3930*/  LOP3.LUT R21, R10, 0xf000f, RZ, 0xc0, !PT ;  /* 0x000f000f0a157812 */ /* 0x000fe200078ec0ff */
[----:B------:R-:W-:-:S02]  /*3940*/  HADD2.F32 R5, -RZ, R37.H1_H1 ;  /* 0x30000025ff057230 */ /* 0x000fc40000004100 */
[----:B------:R-:W-:Y:S02]  /*3950*/  HADD2 R25, R25, -1032, -1032 ;  /* 0xe408e40819197430 */ /* 0x000fe40000000000 */
[----:B------:R-:W-:Y:S01]  /*3960*/  FFMA.FTZ R47, R35, R31, R36 ;  /* 0x0000001f232f7223 */ /* 0x000fe20000010024 */
[----:B------:R-:W-:Y:S01]  /*3970*/  LOP3.LUT R21, R21, 0x64006400, RZ, 0xfc, !PT ;  /* 0x6400640015157812 */ /* 0x000fe200078efcff */
[----:B------:R-:W-:Y:S02]  /*3980*/  HADD2.F32 R35, -RZ, R38.H1_H1 ;  /* 0x30000026ff237230 */ /* 0x000fe40000004100 */
[----:B------:R-:W-:Y:S02]  /*3990*/  HADD2 R51, R20, -1032, -1032 ;  /* 0xe408e40814337430 */ /* 0x000fe40000000000 */
[----:B0-----:R-:W-:Y:S02]  /*39a0*/  HADD2.F32 R20, -RZ, R22.H0_H0 ;  /* 0x20000016ff147230 */ /* 0x001fe40000004100 */
[----:B------:R-:W-:Y:S01]  /*39b0*/  FFMA.FTZ R13, R5, R14, R48 ;  /* 0x0000000e050d7223 */ /* 0x000fe20000010030 */
[----:B------:R-:W-:Y:S01]  /*39c0*/  HADD2.F32 R36, -RZ, R49.H0_H0 ;  /* 0x20000031ff247230 */ /* 0x000fe20000004100 */
[----:B------:R-:W-:Y:S01]  /*39d0*/  LOP3.LUT R8, R8, 0xf000f0, RZ, 0xc0, !PT ;  /* 0x00f000f008087812 */ /* 0x000fe200078ec0ff */
[----:B------:R-:W-:-:S02]  /*39e0*/  HADD2.F32 R39, -RZ, R25.H0_H0 ;  /* 0x20000019ff277230 */ /* 0x000fc40000004100 */
[----:B------:R-:W-:Y:S02]  /*39f0*/  HADD2 R21, R21, -1032, -1032 ;  /* 0xe408e40815157430 */ /* 0x000fe40000000000 */
[----:B------:R-:W-:Y:S02]  /*3a00*/  HADD2.F32 R53, -RZ, R25.H1_H1 ;  /* 0x30000019ff357230 */ /* 0x000fe40000004100 */
[C---:B------:R-:W-:Y:S01]  /*3a10*/  FFMA.FTZ R43, R14.reuse, R33, R43 ;  /* 0x000000210e2b7223 */ /* 0x040fe2000001002b */
[----:B------:R-:W0:Y:S01]  /*3a20*/  LDC R25, c[0x0][0x23c] ;  /* 0x00008f00ff197b82 */ /* 0x000e220000000800 */
[C---:B------:R-:W-:Y:S01]  /*3a30*/  FFMA.FTZ R47, R14.reuse, R34, R47 ;  /* 0x000000220e2f7223 */ /* 0x040fe2000001002f */
[----:B------:R-:W-:Y:S01]  /*3a40*/  FFMA.FTZ R50, R14, R35, R50 ;  /* 0x000000230e327223 */ /* 0x000fe20000010032 */
[----:B------:R-:W-:Y:S01]  /*3a50*/  FFMA.FTZ R14, R36, R20, R13 ;  /* 0x00000014240e7223 */ /* 0x000fe2000001000d */
[----:B------:R-:W-:Y:S01]  /*3a60*/  LOP3.LUT R13, R9, 0xf000f0, RZ, 0xc0, !PT ;  /* 0x00f000f0090d7812 */ /* 0x000fe200078ec0ff */
[----:B------:R-:W-:Y:S01]  /*3a70*/  HADD2.F32 R37, -RZ, R51.H0_H0 ;  /* 0x20000033ff257230 */ /* 0x000fe20000004100 */
[----:B------:R-:W-:Y:S01]  /*3a80*/  LOP3.LUT R9, R8, 0x64006400, RZ, 0xfc, !PT ;  /* 0x6400640008097812 */ /* 0x000fe200078efcff */
[----:B------:R-:W-:Y:S01]  /*3a90*/  HADD2.F32 R38, -RZ, R21.H0_H0 ;  /* 0x20000015ff267230 */ /* 0x000fe20000004100 */
[----:B------:R-:W-:Y:S01]  /*3aa0*/  LOP3.LUT R10, R10, 0xf000f0, RZ, 0xc0, !PT ;  /* 0x00f000f00a0a7812 */ /* 0x000fe200078ec0ff */
[----:B------:R-:W-:Y:S01]  /*3ab0*/  HADD2.F32 R49, -RZ, R49.H1_H1 ;  /* 0x30000031ff317230 */ /* 0x000fe20000004100 */
[----:B------:R-:W-:Y:S01]  /*3ac0*/  LOP3.LUT R11, R11, 0xf000f0, RZ, 0xc0, !PT ;  /* 0x00f000f00b0b7812 */ /* 0x000fe200078ec0ff */
[----:B------:R-:W-:Y:S01]  /*3ad0*/  HFMA2 R8, R9, R12.H0_H0, -72, -72 ;  /* 0xd480d48009087431 */ /* 0x000fe2000004000c */
[----:B------:R-:W-:Y:S01]  /*3ae0*/  LOP3.LUT R13, R13, 0x64006400, RZ, 0xfc, !PT ;  /* 0x640064000d0d7812 */ /* 0x000fe200078efcff */
[----:B------:R-:W-:Y:S01]  /*3af0*/  FFMA.FTZ R43, R20, R37, R43 ;  /* 0x00000025142b7223 */ /* 0x000fe2000001002b */
[----:B------:R-:W-:Y:S01]  /*3b00*/  LOP3.LUT R9, R10, 0x64006400, RZ, 0xfc, !PT ;  /* 0x640064000a097812 */ /* 0x000fe200078efcff */
[C---:B------:R-:W-:Y:S01]  /*3b10*/  FFMA.FTZ R47, R20.reuse, R38, R47 ;  /* 0x00000026142f7223 */ /* 0x040fe2000001002f */
[----:B------:R-:W-:Y:S01]  /*3b20*/  LOP3.LUT R11, R11, 0x64006400, RZ, 0xfc, !PT ;  /* 0x640064000b0b7812 */ /* 0x000fe200078efcff */
[----:B------:R-:W-:Y:S01]  /*3b30*/  FFMA.FTZ R20, R20, R39, R50 ;  /* 0x0000002714147223 */ /* 0x000fe20000010032 */
[----:B------:R-:W-:-:S02]  /*3b40*/  HADD2.F32 R50, -RZ, R51.H1_H1 ;  /* 0x30000033ff327230 */ /* 0x000fc40000004100 */
[-C--:B------:R-:W-:Y:S02]  /*3b50*/  HFMA2 R13, R13, R12.reuse.H0_H0, -72, -72 ;  /* 0xd480d4800d0d7431 */ /* 0x080fe4000004000c */
[----:B------:R-:W-:Y:S02]  /*3b60*/  HADD2.F32 R48, -RZ, R22.H1_H1 ;  /* 0x30000016ff307230 */ /* 0x000fe40000004100 */
[-C--:B------:R-:W-:Y:S02]  /*3b70*/  HFMA2 R9, R9, R12.reuse.H0_H0, -72, -72 ;  /* 0xd480d48009097431 */ /* 0x080fe4000004000c */
[----:B------:R-:W-:Y:S02]  /*3b80*/  HADD2.F32 R52, -RZ, R21.H1_H1 ;  /* 0x30000015ff347230 */ /* 0x000fe40000004100 */
[----:B------:R-:W-:Y:S02]  /*3b90*/  HFMA2 R11, R11, R12.H0_H0, -72, -72 ;  /* 0xd480d4800b0b7431 */ /* 0x000fe4000004000c */
[----:B------:R-:W-:-:S02]  /*3ba0*/  HADD2.F32 R60, -RZ, R13.H0_H0 ;  /* 0x2000000dff3c7230 */ /* 0x000fc40000004100 */
[----:B------:R-:W-:Y:S01]  /*3bb0*/  FFMA.FTZ R22, R49, R48, R14 ;  /* 0x0000003031167223 */ /* 0x000fe2000001000e */
[C---:B------:R-:W-:Y:S01]  /*3bc0*/  FFMA.FTZ R43, R48.reuse, R50, R43 ;  /* 0x00000032302b7223 */ /* 0x040fe2000001002b */
[C---:B------:R-:W-:Y:S01]  /*3bd0*/  FFMA.FTZ R47, R48.reuse, R52, R47 ;  /* 0x00000034302f7223 */ /* 0x040fe2000001002f */
[----:B------:R-:W-:Y:S01]  /*3be0*/  FFMA.FTZ R48, R48, R53, R20 ;  /* 0x0000003530307223 */ /* 0x000fe20000010014 */
[----:B------:R-:W-:Y:S02]  /*3bf0*/  HADD2.F32 R56, -RZ, R13.H1_H1 ;  /* 0x3000000dff387230 */ /* 0x000fe40000004100 */
[--C-:B------:R-:W-:Y:S02]  /*3c00*/  HADD2.F32 R59, -RZ, R8.reuse.H0_H0 ;  /* 0x20000008ff3b7230 */ /* 0x100fe40000004100 */
[----:B------:R-:W-:Y:S02]  /*3c10*/  HADD2.F32 R54, -RZ, R8.H1_H1 ;  /* 0x30000008ff367230 */ /* 0x000fe40000004100 */
[----:B------:R-:W-:-:S02]  /*3c20*/  HADD2.F32 R58, -RZ, R9.H0_H0 ;  /* 0x20000009ff3a7230 */ /* 0x000fc40000004100 */
[----:B------:R-:W-:Y:S02]  /*3c30*/  HADD2.F32 R55, -RZ, R9.H1_H1 ;  /* 0x30000009ff377230 */ /* 0x000fe40000004100 */
[--C-:B------:R-:W-:Y:S02]  /*3c40*/  HADD2.F32 R57, -RZ, R11.reuse.H0_H0 ;  /* 0x2000000bff397230 */ /* 0x100fe40000004100 */
[----:B------:R-:W-:Y:S02]  /*3c50*/  HADD2.F32 R51, -RZ, R11.H1_H1 ;  /* 0x3000000bff337230 */ /* 0x000fe40000004100 */
[--C-:B------:R-:W-:Y:S02]  /*3c60*/  HADD2.F32 R13, -RZ, R95.reuse.H0_H0 ;  /* 0x2000005fff0d7230 */ /* 0x100fe40000004100 */
[----:B------:R-:W-:Y:S02]  /*3c70*/  HADD2.F32 R14, -RZ, R95.H1_H1 ;  /* 0x3000005fff0e7230 */ /* 0x000fe40000004100 */
[----:B------:R-:W-:-:S02]  /*3c80*/  HADD2.F32 R20, -RZ, R94.H0_H0 ;  /* 0x2000005eff147230 */ /* 0x000fc40000004100 */
[----:B------:R-:W-:Y:S01]  /*3c90*/  HADD2.F32 R21, -RZ, R94.H1_H1 ;  /* 0x3000005eff157230 */ /* 0x000fe20000004100 */
[----:B0-----:R-:W-:Y:S06]  /*3ca0*/  @!P0 BRA `(.L_x_1252) ;  /* 0x0000000400b88947 */ /* 0x001fec0003800000 */
        /* <DEDUP_REMOVED lines=110> */
.L_x_1252:
[----:B------:R-:W-:Y:S01]  /*4390*/  IMAD.WIDE R26, R25, 0x4, R6 ;  /* 0x00000004191a7825 */ /* 0x000fe200078e0206 */
[----:B------:R-:W0:Y:S04]  /*43a0*/  LDS.64 R2, [UR4+0x10] ;  /* 0x00001004ff027984 */ /* 0x000e280008000a00 */
[----:B------:R1:W2:Y:S01]  /*43b0*/  LDG.E.128.CONSTANT R8, desc[UR6][R26.64] ;  /* 0x000000061a087981 */ /* 0x0002a2000c1e9d00 */
[--C-:B------:R-:W-:Y:S02]  /*43c0*/  HADD2.F32 R0, -RZ, R23.reuse.H0_H0 ;  /* 0x20000017ff007230 */ /* 0x100fe40000004100 */
[----:B------:R-:W-:-:S03]  /*43d0*/  HADD2.F32 R23, -RZ, R23.H1_H1 ;  /* 0x30000017ff177230 */ /* 0x000fc60000004100 */
[----:B------:R-:W-:Y:S01]  /*43e0*/  FFMA.FTZ R59, R59, R0, R22 ;  /* 0x000000003b3b7223 */ /* 0x000fe20000010016 */
[C---:B------:R-:W-:Y:S01]  /*43f0*/  FFMA.FTZ R60, R0.reuse, R60, R43 ;  /* 0x0000003c003c7223 */ /* 0x040fe2000001002b */
        /* <DEDUP_REMOVED lines=9> */
[----:B-1----:R-:W-:-:S02]  /*4490*/  IMAD.WIDE R26, R25, 0x4, R26 ;  /* 0x00000004191a7825 */ /* 0x002fc400078e021a */
[----:B------:R-:W-:Y:S02]  /*44a0*/  F2FP.F16.F32.PACK_AB R28, RZ, R28 ;  /* 0x0000001cff1c723e */ /* 0x000fe400000000ff */
[----:B------:R-:W-:-:S05]  /*44b0*/  F2FP.F16.F32.PACK_AB R29, RZ, R29 ;  /* 0x0000001dff1d723e */ /* 0x000fca00000000ff */
[----:B------:R-:W-:Y:S02]  /*44c0*/  HADD2 R29, R29.H0_H0, R41.H1_H1 ;  /* 0x300000291d1d7230 */ /* 0x000fe40000000800 */
[--C-:B0-----:R-:W-:Y:S02]  /*44d0*/  HADD2.F32 R5, -RZ, R2.reuse.H0_H0 ;  /* 0x20000002ff057230 */ /* 0x101fe40000004100 */
[----:B------:R-:W-:Y:S02]  /*44e0*/  HADD2.F32 R47, -RZ, R2.H1_H1 ;  /* 0x30000002ff2f7230 */ /* 0x000fe40000004100 */
[--C-:B------:R-:W-:Y:S02]  /*44f0*/  HADD2.F32 R48, -RZ, R3.reuse.H0_H0 ;  /* 0x20000003ff307230 */ /* 0x100fe40000004100 */
[----:B------:R-:W-:Y:S01]  /*4500*/  HADD2.F32 R24, -RZ, R3.H1_H1 ;  /* 0x30000003ff187230 */ /* 0x000fe20000004100 */
[----:B--2---:R-:W-:Y:S02]  /*4510*/  LOP3.LUT R0, R8, 0xf000f, RZ, 0xc0, !PT ;  /* 0x000f000f08007812 */ /* 0x004fe400078ec0ff */
[----:B------:R-:W-:-:S02]  /*4520*/  LOP3.LUT R22, R9, 0xf000f, RZ, 0xc0, !PT ;  /* 0x000f000f09167812 */ /* 0x000fc400078ec0ff */
[----:B------:R-:W-:Y:S02]  /*4530*/  LOP3.LUT R23, R10, 0xf000f, RZ, 0xc0, !PT ;  /* 0x000f000f0a177812 */ /* 0x000fe400078ec0ff */
        /* <DEDUP_REMOVED lines=8> */
[--C-:B------:R-:W-:Y:S01]  /*45c0*/  HADD2.F32 R0, -RZ, R2.reuse.H0_H0 ;  /* 0x20000002ff007230 */ /* 0x100fe20000004100 */
[----:B------:R-:W-:Y:S01]  /*45d0*/  LOP3.LUT R38, R33, 0x64006400, RZ, 0xfc, !PT ;  /* 0x6400640021267812 */ /* 0x000fe200078efcff */
[----:B------:R-:W-:Y:S01]  /*45e0*/  HADD2.F32 R31, -RZ, R2.H1_H1 ;  /* 0x30000002ff1f7230 */ /* 0x000fe20000004100 */
[----:B------:R-:W-:Y:S01]  /*45f0*/  LOP3.LUT R32, R9, 0xf000f0, RZ, 0xc0, !PT ;  /* 0x00f000f009207812 */ /* 0x000fe200078ec0ff */
        /* <DEDUP_REMOVED lines=17> */
[C---:B------:R-:W-:Y:S01]  /*4710*/  FFMA.FTZ R50, R5.reuse, R2, RZ ;  /* 0x0000000205327223 */ /* 0x040fe200000100ff */
[----:B------:R-:W-:Y:S01]  /*4720*/  FFMA.FTZ R32, R0, R5, RZ ;  /* 0x0000000500207223 */ /* 0x000fe200000100ff */
[C---:B------:R-:W-:Y:S01]  /*4730*/  FFMA.FTZ R33, R5.reuse, R4, RZ ;  /* 0x0000000405217223 */ /* 0x040fe200000100ff */
[----:B------:R-:W-:Y:S02]  /*4740*/  HFMA2 R53, R39, R12.H0_H0, -72, -72 ;  /* 0xd480d48027357431 */ /* 0x000fe4000004000c */
[----:B------:R-:W-:Y:S01]  /*4750*/  FFMA.FTZ R52, R5, R3, RZ ;  /* 0x0000000305347223 */ /* 0x000fe200000100ff */
[----:B------:R-:W-:-:S02]  /*4760*/  HADD2.F32 R37, -RZ, R49.H0_H0 ;  /* 0x20000031ff257230 */ /* 0x000fc40000004100 */
[----:B------:R-:W-:Y:S01]  /*4770*/  FFMA.FTZ R5, R47, R34, R50 ;  /* 0x000000222f057223 */ /* 0x000fe20000010032 */
[----:B------:R-:W-:Y:S02]  /*4780*/  HADD2.F32 R38, -RZ, R51.H0_H0 ;  /* 0x20000033ff267230 */ /* 0x000fe40000004100 */
[----:B------:R-:W-:Y:S01]  /*4790*/  FFMA.FTZ R32, R31, R47, R32 ;  /* 0x0000002f1f207223 */ /* 0x000fe20000010020 */
[----:B------:R-:W-:Y:S02]  /*47a0*/  HADD2.F32 R43, -RZ, R54.H0_H0 ;  /* 0x20000036ff2b7230 */ /* 0x000fe40000004100 */
[C---:B------:R-:W-:Y:S01]  /*47b0*/  FFMA.FTZ R50, R47.reuse, R36, R33 ;  /* 0x000000242f327223 */ /* 0x040fe20000010021 */
[----:B------:R-:W-:Y:S01]  /*47c0*/  SHF.R.U32.HI R8, RZ, 0x8, R8 ;  /* 0x00000008ff087819 */ /* 0x000fe20000011608 */
[----:B------:R-:W-:Y:S01]  /*47d0*/  HADD2.F32 R39, -RZ, R53.H0_H0 ;  /* 0x20000035ff277230 */ /* 0x000fe20000004100 */
[----:B------:R-:W-:Y:S01]  /*47e0*/  SHF.R.U32.HI R9, RZ, 0x8, R9 ;  /* 0x00000008ff097819 */ /* 0x000fe20000011609 */
[----:B------:R-:W-:Y:S01]  /*47f0*/  FFMA.FTZ R52, R47, R35, R52 ;  /* 0x000000232f347223 */ /* 0x000fe20000010034 */
[----:B------:R-:W-:Y:S01]  /*4800*/  SHF.R.U32.HI R10, RZ, 0x8, R10 ;  /* 0x00000008ff0a7819 */ /* 0x000fe2000001160a */
[----:B------:R-:W-:Y:S01]  /*4810*/  FFMA.FTZ R56, R37, R48, R32 ;  /* 0x0000003025387223 */ /* 0x000fe20000010020 */
[----:B------:R-:W-:Y:S01]  /*4820*/  SHF.R.U32.HI R11, RZ, 0x8, R11 ;  /* 0x00000008ff0b7819 */ /* 0x000fe2000001160b */
[C---:B------:R-:W-:Y:S01]  /*4830*/  FFMA.FTZ R55, R48.reuse, R38, R5 ;  /* 0x0000002630377223 */ /* 0x040fe20000010005 */
        /* <DEDUP_REMOVED lines=8> */
[----:B------:R-:W-:Y:S01]  /*48c0*/  HADD2.F32 R49, -RZ, R53.H1_H1 ;  /* 0x30000035ff317230 */ /* 0x000fe20000004100 */
[----:B------:R-:W-:-:S02]  /*48d0*/  LOP3.LUT R5, R5, 0x64006400, RZ, 0xfc, !PT ;  /* 0x6400640005057812 */ /* 0x000fc400078efcff */
[----:B------:R-:W-:Y:S01]  /*48e0*/  LOP3.LUT R32, R32, 0x64006400, RZ, 0xfc, !PT ;  /* 0x6400640020207812 */ /* 0x000fe200078efcff */
[----:B------:R-:W-:Y:S01]  /*48f0*/  FFMA.FTZ R56, R47, R24, R56 ;  /* 0x000000182f387223 */ /* 0x000fe20000010038 */
[----:B------:R-:W-:Y:S01]  /*4900*/  LOP3.LUT R33, R33, 0x64006400, RZ, 0xfc, !PT ;  /* 0x6400640021217812 */ /* 0x000fe200078efcff */
[----:B------:R-:W-:Y:S01]  /*4910*/  HADD2 R60, R5, -1032, -1032 ;  /* 0xe408e408053c7430 */ /* 0x000fe20000000000 */
[----:B------:R-:W-:Y:S01]  /*4920*/  LOP3.LUT R51, R50, 0x64006400, RZ, 0xfc, !PT ;  /* 0x6400640032337812 */ /* 0x000fe200078efcff */
[----:B------:R-:W-:Y:S02]  /*4930*/  HADD2 R62, R32, -1032, -1032 ;  /* 0xe408e408203e7430 */ /* 0x000fe40000000000 */
[----:B------:R-:W-:Y:S02]  /*4940*/  HADD2.F32 R50, -RZ, R54.H1_H1 ;  /* 0x30000036ff327230 */ /* 0x000fe40000004100 */
[----:B------:R-:W-:Y:S02]  /*4950*/  HADD2 R33, R33, -1032, -1032 ;  /* 0xe408e40821217430 */ /* 0x000fe40000000000 */
[----:B0-----:R-:W-:-:S02]  /*4960*/  HADD2.F32 R5, -RZ, R22.H0_H0 ;  /* 0x20000016ff057230 */ /* 0x001fc40000004100 */
[----:B------:R-:W-:Y:S02]  /*4970*/  HADD2 R64, R51, -1032, -1032 ;  /* 0xe408e40833407430 */ /* 0x000fe40000000000 */
[----:B------:R-:W-:Y:S02]  /*4980*/  HADD2.F32 R51, -RZ, R60.H0_H0 ;  /* 0x2000003cff337230 */ /* 0x000fe40000004100 */
[C---:B------:R-:W-:Y:S01]  /*4990*/  FFMA.FTZ R32, R24.reuse, R48, R55 ;  /* 0x0000003018207223 */ /* 0x040fe20000010037 */
[----:B------:R-:W-:Y:S02]  /*49a0*/  HADD2.F32 R52, -RZ, R62.H0_H0 ;  /* 0x2000003eff347230 */ /* 0x000fe40000004100 */
[C---:B------:R-:W-:Y:S01]  /*49b0*/  FFMA.FTZ R58, R24.reuse, R49, R58 ;  /* 0x00000031183a7223 */ /* 0x040fe2000001003a */
[--C-:B------:R-:W-:Y:S02]  /*49c0*/  HADD2.F32 R53, -RZ, R33.reuse.H0_H0 ;  /* 0x20000021ff357230 */ /* 0x100fe40000004100 */
[----:B------:R-:W-:Y:S01]  /*49d0*/  FFMA.FTZ R57, R24, R50, R57 ;  /* 0x0000003218397223 */ /* 0x000fe20000010039 */
[----:B------:R-:W-:Y:S01]  /*49e0*/  HADD2.F32 R54, -RZ, R64.H0_H0 ;  /* 0x20000040ff367230 */ /* 0x000fe20000004100 */
[----:B------:R-:W-:Y:S01]  /*49f0*/  LOP3.LUT R8, R8, 0xf000f0, RZ, 0xc0, !PT ;  /* 0x00f000f008087812 */ /* 0x000fe200078ec0ff */
[----:B------:R-:W-:Y:S01]  /*4a00*/  FFMA.FTZ R24, R51, R5, R56 ;  /* 0x0000000533187223 */ /* 0x000fe20000010038 */
[----:B------:R-:W-:Y:S01]  /*4a10*/  LOP3.LUT R9, R9, 0xf000f0, RZ, 0xc0, !PT ;  /* 0x00f000f009097812 */ /* 0x000fe200078ec0ff */
[C---:B------:R-:W-:Y:S01]  /*4a20*/  FFMA.FTZ R61, R5.reuse, R52, R32 ;  /* 0x00000034053d7223 */ /* 0x040fe20000010020 */
[----:B------:R-:W-:Y:S01]  /*4a30*/  LOP3.LUT R10, R10, 0xf000f0, RZ, 0xc0, !PT ;  /* 0x00f000f00a0a7812 */ /* 0x000fe200078ec0ff */
        /* <DEDUP_REMOVED lines=10> */
[----:B------:R-:W-:-:S02]  /*4ae0*/  HFMA2 R5, R5, R12.H0_H0, -72, -72 ;  /* 0xd480d48005057431 */ /* 0x000fc4000004000c */
[----:B------:R-:W-:Y:S02]  /*4af0*/  HADD2.F32 R22, -RZ, R64.H1_H1 ;  /* 0x30000040ff167230 */ /* 0x000fe40000004100 */
[-C--:B------:R-:W-:Y:S01]  /*4b00*/  HFMA2 R8, R9, R12.reuse.H0_H0, -72, -72 ;  /* 0xd480d48009087431 */ /* 0x080fe2000004000c */
[----:B------:R-:W-:Y:S01]  /*4b10*/  LOP3.LUT R11, R11, 0x64006400, RZ, 0xfc, !PT ;  /* 0x640064000b0b7812 */ /* 0x000fe200078efcff */
[-C--:B------:R-:W-:Y:S02]  /*4b20*/  HFMA2 R62, R33, R12.reuse.H0_H0, -72, -72 ;  /* 0xd480d480213e7431 */ /* 0x080fe4000004000c */
[----:B------:R-:W-:Y:S01]  /*4b30*/  FFMA.FTZ R66, R55, R32, R24 ;  /* 0x0000002037427223 */ /* 0x000fe20000010018 */
[C---:B------:R-:W-:Y:S01]  /*4b40*/  FFMA.FTZ R10, R32.reuse, R56, R61 ;  /* 0x00000038200a7223 */ /* 0x040fe2000001003d */
[----:B------:R-:W-:Y:S01]  /*4b50*/  FFMA.FTZ R9, R32, R57, R58 ;  /* 0x0000003920097223 */ /* 0x000fe2000001003a */
[----:B------:R-:W-:Y:S02]  /*4b60*/  HADD2.F32 R61, -RZ, R5.H0_H0 ;  /* 0x20000005ff3d7230 */ /* 0x000fe40000004100 */
[----:B------:R-:W-:-:S02]  /*4b70*/  HFMA2 R11, R11, R12.H0_H0, -72, -72 ;  /* 0xd480d4800b0b7431 */ /* 0x000fc4000004000c */
[----:B------:R-:W-:Y:S02]  /*4b80*/  HADD2.F32 R33, -RZ, R5.H1_H1 ;  /* 0x30000005ff217230 */ /* 0x000fe40000004100 */
[----:B------:R-:W-:Y:S01]  /*4b90*/  FFMA.FTZ R32, R32, R22, R63 ;  /* 0x0000001620207223 */ /* 0x000fe2000001003f */
[--C-:B------:R-:W-:Y:S02]  /*4ba0*/  HADD2.F32 R60, -RZ, R8.reuse.H0_H0 ;  /* 0x20000008ff3c7230 */ /* 0x100fe40000004100 */
[----:B------:R-:W-:Y:S01]  /*4bb0*/  HADD2.F32 R24, -RZ, R8.H1_H1 ;  /* 0x30000008ff187230 */ /* 0x000fe20000004100 */
[----:B------:R-:W-:Y:S01]  /*4bc0*/  F2FP.F16.F32.PACK_AB R8, RZ, R59 ;  /* 0x0000003bff08723e */ /* 0x000fe200000000ff */
[--C-:B------:R-:W-:Y:S02]  /*4bd0*/  HADD2.F32 R58, -RZ, R62.reuse.H0_H0 ;  /* 0x2000003eff3a7230 */ /* 0x100fe40000004100 */
[----:B------:R-:W-:Y:S02]  /*4be0*/  HADD2.F32 R5, -RZ, R62.H1_H1 ;  /* 0x3000003eff057230 */ /* 0x000fe40000004100 */
[----:B------:R-:W-:Y:S01]  /*4bf0*/  FMUL.FTZ R62, R30, R21 ;  /* 0x000000151e3e7220 */ /* 0x000fe20000410000 */
[----:B------:R-:W-:-:S02]  /*4c00*/  HADD2.F32 R59, -RZ, R23.H0_H0 ;  /* 0x20000017ff3b7230 */ /* 0x000fc40000004100 */
[----:B------:R-:W-:Y:S02]  /*4c10*/  HADD2 R30, R28.H0_H0, R41.H0_H0 ;  /* 0x200000291c1e7230 */ /* 0x000fe40000000800 */
[--C-:B------:R-:W-:Y:S02]  /*4c20*/  HADD2.F32 R63, -RZ, R11.reuse.H0_H0 ;  /* 0x2000000bff3f7230 */ /* 0x100fe40000004100 */
[----:B------:R-:W-:Y:S01]  /*4c30*/  HADD2 R28, R8.H0_H0, R40.H0_H0 ;  /* 0x20000028081c7230 */ /* 0x000fe20000000800 */
[----:B------:R-:W-:Y:S01]  /*4c40*/  F2FP.F16.F32.PACK_AB R62, RZ, R62 ;  /* 0x0000003eff3e723e */ /* 0x000fe200000000ff */
[----:B------:R-:W-:Y:S01]  /*4c50*/  FFMA.FTZ R66, R61, R59, R66 ;  /* 0x0000003b3d427223 */ /* 0x000fe20000010042 */
[C---:B------:R-:W-:Y:S01]  /*4c60*/  FFMA.FTZ R65, R59.reuse, R60, R10 ;  /* 0x0000003c3b417223 */ /* 0x040fe2000001000a */
[----:B------:R-:W-:Y:S01]  /*4c70*/  FFMA.FTZ R64, R59, R58, R9 ;  /* 0x0000003a3b407223 */ /* 0x000fe20000010009 */
[----:B------:R-:W-:Y:S01]  /*4c80*/  HADD2.F32 R41, -RZ, R11.H1_H1 ;  /* 0x3000000bff297230 */ /* 0x000fe20000004100 */
        /* <DEDUP_REMOVED lines=111> */
.L_x_1253:
[----:B------:R0:W2:Y:S01]  /*5380*/  LDG.E.128.CONSTANT R8, desc[UR6][R26.64] ;  /* 0x000000061a087981 */ /* 0x0000a2000c1e9d00 */
[----:B------:R-:W-:Y:S02]  /*5390*/  HADD2.F32 R56, -RZ, R23.H1_H1 ;  /* 0x30000017ff387230 */ /* 0x000fe40000004100 */
[----:B------:R-:W-:Y:S02]  /*53a0*/  HADD2 R31, R62.H0_H0, R40.H1_H1 ;  /* 0x300000283e1f7230 */ /* 0x000fe40000000800 */
[----:B------:R-:W-:Y:S01]  /*53b0*/  IMAD.WIDE R22, R25, 0x4, R26 ;  /* 0x0000000419167825 */ /* 0x000fe200078e021a */
[----:B------:R-:W1:Y:S03]  /*53c0*/  LDS.64 R2, [UR4+0x20] ;  /* 0x00002004ff027984 */ /* 0x000e660008000a00 */
[----:B------:R-:W-:Y:S01]  /*53d0*/  FFMA.FTZ R32, R59, R63, R32 ;  /* 0x0000003f3b207223 */ /* 0x000fe20000010020 */
[C---:B------:R-:W-:Y:S01]  /*53e0*/  FFMA.FTZ R65, R56.reuse, R24, R65 ;  /* 0x0000001838417223 */ /* 0x040fe20000010041 */
[C---:B------:R-:W-:Y:S01]  /*53f0*/  FFMA.FTZ R55, R56.reuse, R5, R64 ;  /* 0x0000000538377223 */ /* 0x040fe20000010040 */
        /* <DEDUP_REMOVED lines=9> */
[----:B------:R-:W-:Y:S02]  /*5490*/  HADD2 R29, R65.H0_H0, R29.H0_H0 ;  /* 0x2000001d411d7230 */ /* 0x000fe40000000800 */
[----:B------:R-:W-:Y:S02]  /*54a0*/  HADD2 R30, R66.H0_H0, R30.H0_H0 ;  /* 0x2000001e421e7230 */ /* 0x000fe40000000800 */
[--C-:B-1----:R-:W-:Y:S02]  /*54b0*/  HADD2.F32 R5, -RZ, R2.reuse.H0_H0 ;  /* 0x20000002ff057230 */ /* 0x102fe40000004100 */
[----:B------:R-:W-:-:S02]  /*54c0*/  HADD2.F32 R40, -RZ, R2.H1_H1 ;  /* 0x30000002ff287230 */ /* 0x000fc40000004100 */
[--C-:B------:R-:W-:Y:S02]  /*54d0*/  HADD2.F32 R48, -RZ, R3.reuse.H0_H0 ;  /* 0x20000003ff307230 */ /* 0x100fe40000004100 */
[----:B0-----:R-:W-:Y:S01]  /*54e0*/  HADD2.F32 R26, -RZ, R3.H1_H1 ;  /* 0x30000003ff1a7230 */ /* 0x001fe20000004100 */
[----:B--2---:R-:W-:Y:S02]  /*54f0*/  LOP3.LUT R0, R8, 0xf000f, RZ, 0xc0, !PT ;  /* 0x000f000f08007812 */ /* 0x004fe400078ec0ff */
[----:B------:R-:W-:Y:S02]  /*5500*/  LOP3.LUT R24, R9, 0xf000f, RZ, 0xc0, !PT ;  /* 0x000f000f09187812 */ /* 0x000fe400078ec0ff */
[----:B------:R-:W-:Y:S02]  /*5510*/  LOP3.LUT R25, R10, 0xf000f, RZ, 0xc0, !PT ;  /* 0x000f000f0a197812 */ /* 0x000fe400078ec0ff */
        /* <DEDUP_REMOVED lines=16> */
[--C-:B------:R-:W-:Y:S01]  /*5620*/  HADD2.F32 R3, -RZ, R25.reuse.H0_H0 ;  /* 0x20000019ff037230 */ /* 0x100fe20000004100 */
[----:B------:R-:W-:Y:S01]  /*5630*/  LOP3.LUT R35, R35, 0x64006400, RZ, 0xfc, !PT ;  /* 0x6400640023237812 */ /* 0x000fe200078efcff */
[----:B------:R-:W-:-:S02]  /*5640*/  HADD2.F32 R34, -RZ, R25.H1_H1 ;  /* 0x30000019ff227230 */ /* 0x000fc40000004100 */
[----:B------:R-:W-:Y:S01]  /*5650*/  HADD2 R38, R38, -1032, -1032 ;  /* 0xe408e40826267430 */ /* 0x000fe20000000000 */
[----:B------:R-:W0:Y:S01]  /*5660*/  LDS.64 R24, [UR4+0x28] ;  /* 0x00002804ff187984 */ /* 0x000e220008000a00 */
[----:B------:R-:W-:Y:S01]  /*5670*/  LOP3.LUT R27, R4, 0x64006400, RZ, 0xfc, !PT ;  /* 0x64006400041b7812 */ /* 0x000fe200078efcff */
[-C--:B------:R-:W-:Y:S01]  /*5680*/  HFMA2 R49, R35, R12.reuse.H0_H0, -72, -72 ;  /* 0xd480d48023317431 */ /* 0x080fe2000004000c */
[----:B------:R-:W-:Y:S01]  /*5690*/  LOP3.LUT R37, R36, 0x64006400, RZ, 0xfc, !PT ;  /* 0x6400640024257812 */ /* 0x000fe200078efcff */
[----:B------:R-:W-:Y:S01]  /*56a0*/  HADD2.F32 R4, -RZ, R38.H0_H0 ;  /* 0x20000026ff047230 */ /* 0x000fe20000004100 */
[----:B------:R-:W-:Y:S01]  /*56b0*/  LOP3.LUT R39, R39, 0x64006400, RZ, 0xfc, !PT ;  /* 0x6400640027277812 */ /* 0x000fe200078efcff */
[-C--:B------:R-:W-:Y:S02]  /*56c0*/  HFMA2 R47, R27, R12.reuse.H0_H0, -72, -72 ;  /* 0xd480d4801b2f7431 */ /* 0x080fe4000004000c */
[----:B------:R-:W-:Y:S01]  /*56d0*/  FFMA.FTZ R41, R5, R2, RZ ;  /* 0x0000000205297223 */ /* 0x000fe200000100ff */
[----:B------:R-:W-:Y:S01]  /*56e0*/  FFMA.FTZ R27, R0, R5, RZ ;  /* 0x00000005001b7223 */ /* 0x000fe200000100ff */
[----:B------:R-:W-:-:S02]  /*56f0*/  HFMA2 R51, R37, R12.H0_H0, -72, -72 ;  /* 0xd480d48025337431 */ /* 0x000fc4000004000c */
[----:B------:R-:W-:Y:S02]  /*5700*/  HADD2.F32 R35, -RZ, R38.H1_H1 ;  /* 0x30000026ff237230 */ /* 0x000fe40000004100 */
[----:B------:R-:W-:Y:S01]  /*5710*/  HFMA2 R52, R39, R12.H0_H0, -72, -72 ;  /* 0xd480d48027347431 */ /* 0x000fe2000004000c */
[----:B------:R-:W-:Y:S01]  /*5720*/  SHF.R.U32.HI R8, RZ, 0x8, R8 ;  /* 0x00000008ff087819 */ /* 0x000fe20000011608 */
[----:B------:R-:W-:Y:S02]  /*5730*/  HADD2.F32 R37, -RZ, R49.H0_H0 ;  /* 0x20000031ff257230 */ /* 0x000fe40000004100 */
[C---:B------:R-:W-:Y:S01]  /*5740*/  FFMA.FTZ R43, R5.reuse, R3, RZ ;  /* 0x00000003052b7223 */ /* 0x040fe200000100ff */
[----:B------:R-:W-:Y:S01]  /*5750*/  FFMA.FTZ R50, R5, R4, RZ ;  /* 0x0000000405327223 */ /* 0x000fe200000100ff */
[----:B------:R-:W-:Y:S02]  /*5760*/  HADD2.F32 R36, -RZ, R47.H0_H0 ;  /* 0x2000002fff247230 */ /* 0x000fe40000004100 */
[----:B------:R-:W-:Y:S01]  /*5770*/  FFMA.FTZ R41, R40, R33, R41 ;  /* 0x0000002128297223 */ /* 0x000fe20000010029 */
[----:B------:R-:W-:Y:S01]  /*5780*/  SHF.R.U32.HI R10, RZ, 0x8, R10 ;  /* 0x00000008ff0a7819 */ /* 0x000fe2000001160a */
[----:B------:R-:W-:Y:S01]  /*5790*/  FFMA.FTZ R27, R32, R40, R27 ;  /* 0x00000028201b7223 */ /* 0x000fe2000001001b */
[----:B------:R-:W-:Y:S01]  /*57a0*/  SHF.R.U32.HI R9, RZ, 0x8, R9 ;  /* 0x00000008ff097819 */ /* 0x000fe20000011609 */
[----:B------:R-:W-:Y:S01]  /*57b0*/  HADD2.F32 R38, -RZ, R51.H0_H0 ;  /* 0x20000033ff267230 */ /* 0x000fe20000004100 */
[----:B------:R-:W-:Y:S01]  /*57c0*/  SHF.R.U32.HI R11, RZ, 0x8, R11 ;  /* 0x00000008ff0b7819 */ /* 0x000fe2000001160b */
[----:B------:R-:W-:-:S02]  /*57d0*/  HADD2.F32 R39, -RZ, R52.H0_H0 ;  /* 0x20000034ff277230 */ /* 0x000fc40000004100 */
[C---:B------:R-:W-:Y:S01]  /*57e0*/  FFMA.FTZ R43, R40.reuse, R34, R43 ;  /* 0x00000022282b7223 */ /* 0x040fe2000001002b */
[----:B------:R-:W-:Y:S01]  /*57f0*/  FFMA.FTZ R50, R40, R35, R50 ;  /* 0x0000002328327223 */ /* 0x000fe20000010032 */
[----:B------:R-:W-:Y:S01]  /*5800*/  LOP3.LUT R5, R8, 0xf000f, RZ, 0xc0, !PT ;  /* 0x000f000f08057812 */ /* 0x000fe200078ec0ff */
[----:B------:R-:W-:Y:S01]  /*5810*/  FFMA.FTZ R57, R48, R37, R41 ;  /* 0x0000002530397223 */ /* 0x000fe20000010029 */
[----:B------:R-:W-:Y:S02]  /*5820*/  HADD2.F32 R40, -RZ, R47.H1_H1 ;  /* 0x3000002fff287230 */ /* 0x000fe40000004100 */
[----:B------:R-:W-:Y:S01]  /*5830*/  FFMA.FTZ R53, R36, R48, R27 ;  /* 0x0000003024357223 */ /* 0x000fe2000001001b */
[----:B------:R-:W-:Y:S01]  /*5840*/  HADD2.F32 R41, -RZ, R49.H1_H1 ;  /* 0x30000031ff297230 */ /* 0x000fe20000004100 */
[----:B------:R-:W-:Y:S01]  /*5850*/  LOP3.LUT R47, R10, 0xf000f, RZ, 0xc0, !PT ;  /* 0x000f000f0a2f7812 */ /* 0x000fe200078ec0ff */
[C---:B------:R-:W-:Y:S01]  /*5860*/  FFMA.FTZ R54, R48.reuse, R38, R43 ;  /* 0x0000002630367223 */ /* 0x040fe2000001002b */
[----:B------:R-:W-:Y:S01]  /*5870*/  LOP3.LUT R27, R9, 0xf000f, RZ, 0xc0, !PT ;  /* 0x000f000f091b7812 */ /* 0x000fe200078ec0ff */
[----:B------:R-:W-:Y:S01]  /*5880*/  FFMA.FTZ R58, R48, R39, R50 ;  /* 0x00000027303a7223 */ /* 0x000fe20000010032 */
[----:B------:R-:W-:Y:S01]  /*5890*/  LOP3.LUT R49, R11, 0xf000f, RZ, 0xc0, !PT ;  /* 0x000f000f0b317812 */ /* 0x000fe200078ec0ff */
[----:B------:R-:W-:Y:S01]  /*58a0*/  HADD2.F32 R43, -RZ, R51.H1_H1 ;  /* 0x30000033ff2b7230 */ /* 0x000fe20000004100 */
[----:B------:R-:W-:Y:S01]  /*58b0*/  LOP3.LUT R5, R5, 0x64006400, RZ, 0xfc, !PT ;  /* 0x6400640005057812 */ /* 0x000fe200078efcff */
[----:B------:R-:W-:Y:S01]  /*58c0*/  FFMA.FTZ R53, R40, R26, R53 ;  /* 0x0000001a28357223 */ /* 0x000fe20000010035 */
[----:B------:R-:W-:Y:S01]  /*58d0*/  LOP3.LUT R48, R47, 0x64006400, RZ, 0xfc, !PT ;  /* 0x640064002f307812 */ /* 0x000fe200078efcff */
[----:B------:R-:W-:Y:S01]  /*58e0*/  HADD2.F32 R47, -RZ, R52.H1_H1 ;  /* 0x30000034ff2f7230 */ /* 0x000fe20000004100 */
[----:B------:R-:W-:Y:S01]  /*58f0*/  LOP3.LUT R27, R27, 0x64006400, RZ, 0xfc, !PT ;  /* 0x640064001b1b7812 */ /* 0x000fe200078efcff */
[----:B------:R-:W-:Y:S01]  /*5900*/  HADD2 R60, R5, -1032, -1032 ;  /* 0xe408e408053c7430 */ /* 0x000fe20000000000 */
[----:B------:R-:W-:Y:S01]  /*5910*/  LOP3.LUT R49, R49, 0x64006400, RZ, 0xfc, !PT ;  /* 0x6400640031317812 */ /* 0x000fe200078efcff */
[----:B------:R-:W-:-:S02]  /*5920*/  HADD2 R62, R48, -1032, -1032 ;  /* 0xe408e408303e7430 */ /* 0x000fc40000000000 */
[----:B0-----:R-:W-:Y:S02]  /*5930*/  HADD2.F32 R52, -RZ, R24.H0_H0 ;  /* 0x20000018ff347230 */ /* 0x001fe40000004100 */
[----:B------:R-:W-:Y:S02]  /*5940*/  HADD2 R27, R27, -1032, -1032 ;  /* 0xe408e4081b1b7430 */ /* 0x000fe40000000000 */
[----:B------:R-:W-:Y:S02]  /*5950*/  HADD2.F32 R48, -RZ, R60.H0_H0 ;  /* 0x2000003cff307230 */ /* 0x000fe40000004100 */
[----:B------:R-:W-:Y:S01]  /*5960*/  HADD2 R64, R49, -1032, -1032 ;  /* 0xe408e40831407430 */ /* 0x000fe20000000000 */
[----:B------:R-:W-:Y:S01]  /*5970*/  LOP3.LUT R9, R9, 0xf000f0, RZ, 0xc0, !PT ;  /* 0x00f000f009097812 */ /* 0x000fe200078ec0ff */
[----:B------:R-:W-:Y:S02]  /*5980*/  HADD2.F32 R50, -RZ, R62.H0_H0 ;  /* 0x2000003eff327230 */ /* 0x000fe40000004100 */
[----:B------:R-:W-:Y:S01]  /*5990*/  FFMA.FTZ R5, R26, R43, R54 ;  /* 0x0000002b1a057223 */ /* 0x000fe20000010036 */
[----:B------:R-:W-:Y:S01]  /*59a0*/  HADD2.F32 R49, -RZ, R27.H0_H0 ;  /* 0x2000001bff317230 */ /* 0x000fe20000004100 */
[----:B------:R-:W-:Y:S01]  /*59b0*/  LOP3.LUT R10, R10, 0xf000f0, RZ, 0xc0, !PT ;  /* 0x00f000f00a0a7812 */ /* 0x000fe200078ec0ff */
[----:B------:R-:W-:-:S02]  /*59c0*/  HADD2.F32 R51, -RZ, R64.H0_H0 ;  /* 0x20000040ff337230 */ /* 0x000fc40000004100 */
[C---:B------:R-:W-:Y:S01]  /*59d0*/  FFMA.FTZ R57, R26.reuse, R41, R57 ;  /* 0x000000291a397223 */ /* 0x040fe20000010039 */
[----:B------:R-:W-:Y:S01]  /*59e0*/  FFMA.FTZ R58, R26, R47, R58 ;  /* 0x0000002f1a3a7223 */ /* 0x000fe2000001003a */
[----:B------:R-:W-:Y:S01]  /*59f0*/  LOP3.LUT R8, R8, 0xf000f0, RZ, 0xc0, !PT ;  /* 0x00f000f008087812 */ /* 0x000fe200078ec0ff */
[----:B------:R-:W-:Y:S01]  /*5a00*/  FFMA.FTZ R59, R48, R52, R53 ;  /* 0x00000034303b7223 */ /* 0x000fe20000010035 */
[----:B------:R-:W-:Y:S01]  /*5a10*/  LOP3.LUT R9, R9, 0x64006400, RZ, 0xfc, !PT ;  /* 0x6400640009097812 */ /* 0x000fe200078efcff */
[----:B------:R-:W-:Y:S02]  /*5a20*/  HADD2.F32 R53, -RZ, R27.H1_H1 ;  /* 0x3000001bff357230 */ /* 0x000fe40000004100 */
[----:B------:R-:W-:Y:S01]  /*5a30*/  FFMA.FTZ R63, R52, R50, R5 ;  /* 0x00000032343f7223 */ /* 0x000fe20000010005 */
[----:B------:R-:W-:Y:S01]  /*5a40*/  LOP3.LUT R27, R10, 0x64006400, RZ, 0xfc, !PT ;  /* 0x640064000a1b7812 */ /* 0x000fe200078efcff */
[C---:B------:R-:W-:Y:S01]  /*5a50*/  FFMA.FTZ R61, R52.reuse, R49, R57 ;  /* 0x00000031343d7223 */ /* 0x040fe20000010039 */
[----:B------:R-:W-:Y:S01]  /*5a60*/  FFMA.FTZ R26, R52, R51, R58 ;  /* 0x00000033341a7223 */ /* 0x000fe2000001003a */
        /* <DEDUP_REMOVED lines=10> */
[----:B------:R-:W-:Y:S01]  /*5b10*/  LOP3.LUT R11, R11, 0x64006400, RZ, 0xfc, !PT ;  /* 0x640064000b0b7812 */ /* 0x000fe200078efcff */
[----:B------:R-:W-:Y:S01]  /*5b20*/  FFMA.FTZ R9, R52, R24, R59 ;  /* 0x0000001834097223 */ /* 0x000fe2000001003b */
[C---:B------:R-:W-:Y:S01]  /*5b30*/  FFMA.FTZ R61, R24.reuse, R54, R63 ;  /* 0x00000036183d7223 */ /* 0x040fe2000001003f */
[----:B------:R-:W-:Y:S01]  /*5b40*/  FFMA.FTZ R26, R24, R57, R26 ;  /* 0x00000039181a7223 */ /* 0x000fe2000001001a */
[----:B------:R-:W-:-:S02]  /*5b50*/  HADD2.F32 R59, -RZ, R8.H0_H0 ;  /* 0x20000008ff3b7230 */ /* 0x000fc40000004100 */
[----:B------:R-:W-:Y:S02]  /*5b60*/  HFMA2 R11, R11, R12.H0_H0, -72, -72 ;  /* 0xd480d4800b0b7431 */ /* 0x000fe4000004000c */
[----:B------:R-:W-:Y:S01]  /*5b70*/  HADD2.F32 R24, -RZ, R8.H1_H1 ;  /* 0x30000008ff187230 */ /* 0x000fe20000004100 */
[----:B------:R-:W-:Y:S01]  /*5b80*/  F2FP.F16.F32.PACK_AB R8, RZ, R55 ;  /* 0x00000037ff08723e */ /* 0x000fe200000000ff */
[----:B------:R-:W-:Y:S02]  /*5b90*/  HADD2.F32 R58, -RZ, R62.H0_H0 ;  /* 0x2000003eff3a7230 */ /* 0x000fe40000004100 */
[----:B------:R-:W-:Y:S02]  /*5ba0*/  HADD2.F32 R55, -RZ, R25.H0_H0 ;  /* 0x20000019ff377230 */ /* 0x000fe40000004100 */
[----:B------:R-:W-:Y:S02]  /*5bb0*/  HADD2.F32 R60, -RZ, R5.H0_H0 ;  /* 0x20000005ff3c7230 */ /* 0x000fe40000004100 */
[----:B------:R-:W-:-:S02]  /*5bc0*/  HADD2 R28, R8.H0_H0, R28.H0_H0 ;  /* 0x2000001c081c7230 */ /* 0x000fc40000000800 */
[----:B------:R-:W-:Y:S02]  /*5bd0*/  HADD2.F32 R27, -RZ, R5.H1_H1 ;  /* 0x30000005ff1b7230 */ /* 0x000fe40000004100 */
[C---:B------:R-:W-:Y:S01]  /*5be0*/  FFMA.FTZ R65, R55.reuse, R59, R10 ;  /* 0x0000003b37417223 */ /* 0x040fe2000001000a */
[----:B------:R-:W-:Y:S02]  /*5bf0*/  HADD2.F32 R5, -RZ, R62.H1_H1 ;  /* 0x3000003eff057230 */ /* 0x000fe40000004100 */
[----:B------:R-:W-:Y:S01]  /*5c00*/  FFMA.FTZ R62, R55, R58, R61 ;  /* 0x0000003a373e7223 */ /* 0x000fe2000001003d */
[--C-:B------:R-:W-:Y:S02]  /*5c10*/  HADD2.F32 R63, -RZ, R11.reuse.H0_H0 ;  /* 0x2000000bff3f7230 */ /* 0x100fe40000004100 */
        /* <DEDUP_REMOVED lines=113> */
.L_x_1254:
[----:B------:R-:W2:Y:S01]  /*6330*/  LDG.E.128.CONSTANT R8, desc[UR6][R22.64] ;  /* 0x0000000616087981 */ /* 0x000ea2000c1e9d00 */
[----:B------:R-:W-:Y:S02]  /*6340*/  HADD2.F32 R0, -RZ, R25.H1_H1 ;  /* 0x30000019ff007230 */ /* 0x000fe40000004100 */
[----:B------:R-:W-:Y:S01]  /*6350*/  FFMA.FTZ R26, R55, R63, R26 ;  /* 0x0000003f371a7223 */ /* 0x000fe2000001001a */
[----:B------:R-:W-:Y:S01]  /*6360*/  HADD2 R31, R56.H0_H0, R31.H0_H0 ;  /* 0x2000001f381f7230 */ /* 0x000fe20000000800 */
[----:B------:R-:W0:Y:S01]  /*6370*/  LDS.64 R2, [UR4+0x30] ;  /* 0x00003004ff027984 */ /* 0x000e220008000a00 */
        /* <DEDUP_REMOVED lines=16> */
[----:B------:R-:W-:-:S04]  /*6480*/  PRMT R30, R30, 0x5410, R29 ;  /* 0x000054101e1e7816 */ /* 0x000fc8000000001d */
[----:B------:R-:W-:Y:S01]  /*6490*/  PRMT R28, R28, 0x5410, R26 ;  /* 0x000054101c1c7816 */ /* 0x000fe2000000001a */
[--C-:B0-----:R-:W-:Y:S02]  /*64a0*/  HADD2.F32 R5, -RZ, R2.reuse.H0_H0 ;  /* 0x20000002ff057230 */ /* 0x101fe40000004100 */
[----:B------:R-:W-:Y:S02]  /*64b0*/  HADD2.F32 R37, -RZ, R2.H1_H1 ;  /* 0x30000002ff257230 */ /* 0x000fe40000004100 */
[--C-:B------:R-:W-:Y:S02]  /*64c0*/  HADD2.F32 R43, -RZ, R3.reuse.H0_H0 ;  /* 0x20000003ff2b7230 */ /* 0x100fe40000004100 */
[----:B------:R-:W-:Y:S01]  /*64d0*/  HADD2.F32 R48, -RZ, R3.H1_H1 ;  /* 0x30000003ff307230 */ /* 0x000fe20000004100 */
[C---:B--2---:R-:W-:Y:S02]  /*64e0*/  LOP3.LUT R0, R8.reuse, 0xf000f, RZ, 0xc0, !PT ;  /* 0x000f000f08007812 */ /* 0x044fe400078ec0ff */
        /* <DEDUP_REMOVED lines=17> */
[----:B------:R-:W-:Y:S01]  /*6600*/  HADD2.F32 R22, -RZ, R23.H1_H1 ;  /* 0x30000017ff167230 */ /* 0x000fe20000004100 */
[----:B------:R-:W-:Y:S01]  /*6610*/  LOP3.LUT R34, R10, 0xf000f0, RZ, 0xc0, !PT ;  /* 0x00f000f00a227812 */ /* 0x000fe200078ec0ff */
[--C-:B------:R-:W-:Y:S01]  /*6620*/  HADD2.F32 R2, -RZ, R3.reuse.H0_H0 ;  /* 0x20000003ff027230 */ /* 0x100fe20000004100 */
[----:B------:R-:W0:Y:S01]  /*6630*/  LDS.64 R8, [UR4+0x38] ;  /* 0x00003804ff087984 */ /* 0x000e220008000a00 */
        /* <DEDUP_REMOVED lines=17> */
[----:B------:R-:W-:Y:S01]  /*6750*/  LOP3.LUT R37, R36, 0x64006400, RZ, 0xfc, !PT ;  /* 0x6400640024257812 */ /* 0x000fe200078efcff */
[----:B------:R-:W-:-:S02]  /*6760*/  HFMA2 R33, R33, R12.H0_H0, -72, -72 ;  /* 0xd480d48021217431 */ /* 0x000fc4000004000c */
[--C-:B------:R-:W-:Y:S02]  /*6770*/  HADD2.F32 R5, -RZ, R52.reuse.H0_H0 ;  /* 0x20000034ff057230 */ /* 0x100fe40000004100 */
[-C--:B------:R-:W-:Y:S02]  /*6780*/  HFMA2 R35, R35, R12.reuse.H0_H0, -72, -72 ;  /* 0xd480d48023237431 */ /* 0x080fe4000004000c */
[----:B------:R-:W-:Y:S02]  /*6790*/  HADD2.F32 R27, -RZ, R52.H1_H1 ;  /* 0x30000034ff1b7230 */ /* 0x000fe40000004100 */
[----:B------:R-:W-:Y:S02]  /*67a0*/  HFMA2 R37, R37, R12.H0_H0, -72, -72 ;  /* 0xd480d48025257431 */ /* 0x000fe4000004000c */
[----:B------:R-:W-:Y:S02]  /*67b0*/  HADD2.F32 R32, -RZ, R33.H0_H0 ;  /* 0x20000021ff207230 */ /* 0x000fe40000004100 */
[----:B------:R-:W-:Y:S01]  /*67c0*/  FFMA.FTZ R38, R5, R43, R38 ;  /* 0x0000002b05267223 */ /* 0x000fe20000010026 */
[----:B------:R-:W-:Y:S01]  /*67d0*/  HADD2.F32 R34, -RZ, R35.H0_H0 ;  /* 0x20000023ff227230 */ /* 0x000fe20000004100 */
[----:B------:R-:W-:Y:S01]  /*67e0*/  SHF.R.U32.HI R10, RZ, 0x8, R10 ;  /* 0x00000008ff0a7819 */ /* 0x000fe2000001160a */
[----:B------:R-:W-:-:S02]  /*67f0*/  HADD2.F32 R36, -RZ, R37.H0_H0 ;  /* 0x20000025ff247230 */ /* 0x000fc40000004100 */
[C---:B------:R-:W-:Y:S01]  /*6800*/  FFMA.FTZ R47, R43.reuse, R32, R50 ;  /* 0x000000202b2f7223 */ /* 0x040fe20000010032 */
[----:B------:R-:W-:Y:S02]  /*6810*/  HADD2.F32 R33, -RZ, R33.H1_H1 ;  /* 0x30000021ff217230 */ /* 0x000fe40000004100 */
[C---:B------:R-:W-:Y:S01]  /*6820*/  FFMA.FTZ R50, R43.reuse, R34, R49 ;  /* 0x000000222b327223 */ /* 0x040fe20000010031 */
[----:B------:R-:W-:Y:S02]  /*6830*/  HADD2.F32 R35, -RZ, R35.H1_H1 ;  /* 0x30000023ff237230 */ /* 0x000fe40000004100 */
[----:B------:R-:W-:Y:S01]  /*6840*/  FFMA.FTZ R54, R43, R36, R51 ;  /* 0x000000242b367223 */ /* 0x000fe20000010033 */
[----:B------:R-:W-:Y:S01]  /*6850*/  HADD2.F32 R37, -RZ, R37.H1_H1 ;  /* 0x30000025ff257230 */ /* 0x000fe20000004100 */
[----:B------:R-:W-:Y:S01]  /*6860*/  SHF.R.U32.HI R11, RZ, 0x8, R11 ;  /* 0x00000008ff0b7819 */ /* 0x000fe2000001160b */
        /* <DEDUP_REMOVED lines=26> */
[----:B------:R-:W-:Y:S01]  /*6a10*/  HADD2.F32 R48, -RZ, R63.H0_H0 ;  /* 0x2000003fff307230 */ /* 0x000fe20000004100 */
[----:B------:R-:W-:Y:S01]  /*6a20*/  LOP3.LUT R51, R11, 0xf000f0, RZ, 0xc0, !PT ;  /* 0x00f000f00b337812 */ /* 0x000fe200078ec0ff */
        /* <DEDUP_REMOVED lines=8> */
[----:B------:R-:W-:Y:S01]  /*6ab0*/  HFMA2 R40, R11, R12.H0_H0, -72, -72 ;  /* 0xd480d4800b287431 */ /* 0x000fe2000004000c */
[----:B------:R-:W-:Y:S01]  /*6ac0*/  LOP3.LUT R55, R51, 0x64006400, RZ, 0xfc, !PT ;  /* 0x6400640033377812 */ /* 0x000fe200078efcff */
[----:B------:R-:W-:-:S02]  /*6ad0*/  HADD2.F32 R51, -RZ, R61.H1_H1 ;  /* 0x3000003dff337230 */ /* 0x000fc40000004100 */
[-C--:B------:R-:W-:Y:S02]  /*6ae0*/  HFMA2 R61, R41, R12.reuse.H0_H0, -72, -72 ;  /* 0xd480d480293d7431 */ /* 0x080fe4000004000c */
[----:B------:R-:W-:Y:S02]  /*6af0*/  HADD2.F32 R49, -RZ, R54.H1_H1 ;  /* 0x30000036ff317230 */ /* 0x000fe40000004100 */
[-C--:B------:R-:W-:Y:S02]  /*6b00*/  HFMA2 R62, R53, R12.reuse.H0_H0, -72, -72 ;  /* 0xd480d480353e7431 */ /* 0x080fe4000004000c */
[----:B------:R-:W-:Y:S02]  /*6b10*/  HADD2.F32 R54, -RZ, R40.H0_H0 ;  /* 0x20000028ff367230 */ /* 0x000fe40000004100 */
[----:B------:R-:W-:Y:S02]  /*6b20*/  HFMA2 R66, R55, R12.H0_H0, -72, -72 ;  /* 0xd480d48037427431 */ /* 0x000fe4000004000c */
[----:B------:R-:W-:-:S02]  /*6b30*/  HADD2.F32 R55, -RZ, R63.H1_H1 ;  /* 0x3000003fff377230 */ /* 0x000fc40000004100 */
[----:B------:R-:W-:Y:S01]  /*6b40*/  FFMA.FTZ R11, R49, R8, R56 ;  /* 0x00000008310b7223 */ /* 0x000fe20000010038 */
[----:B------:R-:W-:Y:S02]  /*6b50*/  HADD2.F32 R53, -RZ, R61.H0_H0 ;  /* 0x2000003dff357230 */ /* 0x000fe40000004100 */
[C---:B------:R-:W-:Y:S01]  /*6b60*/  FFMA.FTZ R10, R8.reuse, R50, R59 ;  /* 0x00000032080a7223 */ /* 0x040fe2000001003b */
[----:B------:R-:W-:Y:S02]  /*6b70*/  HADD2.F32 R52, -RZ, R62.H0_H0 ;  /* 0x2000003eff347230 */ /* 0x000fe40000004100 */
[C---:B------:R-:W-:Y:S01]  /*6b80*/  FFMA.FTZ R41, R8.reuse, R51, R58 ;  /* 0x0000003308297223 */ /* 0x040fe2000001003a */
[----:B------:R-:W-:Y:S02]  /*6b90*/  HADD2.F32 R12, -RZ, R66.H0_H0 ;  /* 0x20000042ff0c7230 */ /* 0x000fe40000004100 */
[----:B------:R-:W-:Y:S01]  /*6ba0*/  FFMA.FTZ R59, R8, R55, R60 ;  /* 0x00000037083b7223 */ /* 0x000fe2000001003c */
        /* <DEDUP_REMOVED lines=35> */
[----:B------:R-:W-:-:S02]  /*6de0*/  FFMA.FTZ R64, R4, R29, RZ ;  /* 0x0000001d04407223 */ /* 0x000fc400000100ff */
        /* <DEDUP_REMOVED lines=99> */
.L_x_1251:
[----:B------:R-:W0:Y:S01]  /*7420*/  LDC R43, c[0x0][0x23c] ;  /* 0x00008f00ff2b7b82 */ /* 0x000e220000000800 */
[----:B------:R-:W-:Y:S01]  /*7430*/  IADD3 R46, R46, 0x20, RZ ;  /* 0x000000202e2e7810 */ /* 0x000fe20007ffe0ff */
[----:B------:R-:W-:-:S03]  /*7440*/  UIADD3 UR4, UR4, 0x40, URZ ;  /* 0x0000004004047890 */ /* 0x000fc6000fffe03f */
[C---:B------:R-:W-:Y:S02]  /*7450*/  ISETP.GE.AND P0, PT, R46.reuse, UR5, PT ;  /* 0x000000052e007c0c */ /* 0x040fe4000bf06270 */
[----:B------:R-:W-:Y:S01]  /*7460*/  ISETP.LT.AND P2, PT, R46, R45, PT ;  /* 0x0000002d2e00720c */ /* 0x000fe20003f41270 */
[----:B0-----:R-:W-:-:S12]  /*7470*/  IMAD.WIDE R6, R43, 0x10, R6 ;  /* 0x000000102b067825 */ /* 0x001fd800078e0206 */
[----:B------:R-:W-:Y:S05]  /*7480*/  @!P0 BRA P2, `(.L_x_1255) ;  /* 0xffffffbc00dc8947 */ /* 0x000fea000103ffff */
.L_x_1250:
[----:B------:R-:W-:Y:S05]  /*7490*/  @!P1 EXIT ;  /* 0x000000000000994d */ /* 0x000fea0003800000 */
[----:B------:R-:W0:Y:S01]  /*74a0*/  S2R R0, SR_CTAID.X ;  /* 0x0000000000007919 */ /* 0x000e220000002500 */
[----:B------:R-:W1:Y:S01]  /*74b0*/  S2UR UR4, SR_CTAID.Y ;  /* 0x00000000000479c3 */ /* 0x000e620000002600 */
[----:B------:R-:W0:Y:S07]  /*74c0*/  S2R R5, SR_TID.X ;  /* 0x0000000000057919 */ /* 0x000e2e0000002100 */
        /* <DEDUP_REMOVED lines=13> */
.L_x_1259:
[----:B------:R-:W0:Y:S02]  /*75a0*/  LDS R4, [R0] ;  /* 0x0000000000047984 */ /* 0x000e240000000800 */
[----:B0-----:R-:W-:-:S10]  /*75b0*/  HFMA2.MMA R5, R4, 1, 1, R41 ;  /* 0x3c003c0004057835 */ /* 0x001fd40000000029 */
[----:B------:R-:W0:Y:S02]  /*75c0*/  ATOMS.CAST.SPIN R5, [R0], R4, R5 ;  /* 0x000000040005738d */ /* 0x000e240001800005 */
[----:B0-----:R-:W-:-:S13]  /*75d0*/  ISETP.EQ.U32.AND P0, PT, R5, 0x1, PT ;  /* 0x000000010500780c */ /* 0x001fda0003f02070 */
[----:B------:R-:W-:Y:S05]  /*75e0*/  @!P0 BRA `(.L_x_1259) ;  /* 0xfffffffc00ec8947 */ /* 0x000fea000383ffff */
[----:B------:R-:W-:Y:S05]  /*75f0*/  BRA `(.L_x_1257) ;  /* 0x00000000000c7947 */ /* 0x000fea0003800000 */
.L_x_1258:
[----:B------:R-:W2:Y:S02]  /*7600*/  LD.E R0, desc[UR6][R6.64] ;  /* 0x0000000606007980 */ /* 0x000ea4000c101900 */
[----:B--2---:R-:W-:-:S05]  /*7610*/  IADD3 R5, R41, R0, RZ ;  /* 0x0000000029057210 */ /* 0x004fca0007ffe0ff */
[----:B------:R0:W-:Y:S02]  /*7620*/  ST.E desc[UR6][R6.64], R5 ;  /* 0x0000000506007985 */ /* 0x0001e4000c101906 */
.L_x_1257:
[----:B------:R-:W-:Y:S05]  /*7630*/  BSYNC B0 ;  /* 0x0000000000007941 */ /* 0x000fea0003800000 */
.L_x_1256:
[----:B------:R1:W-:Y:S01]  /*7640*/  ATOM.E.ADD.F16x2.RN.STRONG.GPU P0, RZ, desc[UR6][R6.64+0x4], R40 ;  /* 0x0000042806ff79a2 */ /* 0x0003e2000810e1c6 */
[----:B------:R-:W-:Y:S04]  /*7650*/  BSSY B0, `(.L_x_1260) ;  /* 0x000000f000007945 */ /* 0x000fe80003800000 */
[----:B-1----:R-:W-:Y:S05]  /*7660*/  @P0 BRA `(.L_x_1261) ;  /* 0x0000000000340947 */ /* 0x002fea0003800000 */
[----:B------:R-:W1:Y:S02]  /*7670*/  QSPC.E.S P0, RZ, [R6+0x4] ;  /* 0x0000040006ff73aa */ /* 0x000e640000000500 */
[----:B-1----:R-:W-:Y:S05]  /*7680*/  @!P0 BRA `(.L_x_1262) ;  /* 0x0000000000208947 */ /* 0x002fea0003800000 */
[----:B------:R-:W-:-:S04]  /*7690*/  MOV R4, R6 ;  /* 0x0000000600047202 */ /* 0x000fc80000000f00 */
[----:B------:R-:W-:-:S07]  /*76a0*/  MOV R0, R4 ;  /* 0x0000000400007202 */ /* 0x000fce0000000f00 */
.L_x_1263:
[----:B------:R-:W0:Y:S02]  /*76b0*/  LDS R4, [R0+0x4] ;  /* 0x0000040000047984 */ /* 0x000e240000000800 */
[----:B0-----:R-:W-:-:S06]  /*76c0*/  HADD2 R5, R4, R40 ;  /* 0x0000002804057230 */ /* 0x001fcc0000000000 */
[----:B------:R-:W0:Y:S02]  /*76d0*/  ATOMS.CAST.SPIN R5, [R0+0x4], R4, R5 ;  /* 0x000004040005738d */ /* 0x000e240001800005 */
[----:B0-----:R-:W-:-:S13]  /*76e0*/  ISETP.EQ.U32.AND P0, PT, R5, 0x1, PT ;  /* 0x000000010500780c */ /* 0x001fda0003f02070 */
[----:B------:R-:W-:Y:S05]  /*76f0*/  @!P0 BRA `(.L_x_1263) ;  /* 0xfffffffc00ec8947 */ /* 0x000fea000383ffff */
[----:B------:R-:W-:Y:S05]  /*7700*/  BRA `(.L_x_1261) ;  /* 0x00000000000c7947 */ /* 0x000fea0003800000 */
.L_x_1262:
[----:B------:R-:W0:Y:S02]  /*7710*/  LD.E R0, desc[UR6][R6.64+0x4] ;  /* 0x0000040606007980 */ /* 0x000e24000c101900 */
[----:B0-----:R-:W-:-:S05]  /*7720*/  IADD3 R5, R40, R0, RZ ;  /* 0x0000000028057210 */ /* 0x001fca0007ffe0ff */
[----:B------:R1:W-:Y:S02]  /*7730*/  ST.E desc[UR6][R6.64+0x4], R5 ;  /* 0x0000040506007985 */ /* 0x0003e4000c101906 */
.L_x_1261:
[----:B------:R-:W-:Y:S05]  /*7740*/  BSYNC B0 ;  /* 0x0000000000007941 */ /* 0x000fea0003800000 */
.L_x_1260:
        /* <DEDUP_REMOVED lines=11> */
.L_x_1267:
[----:B------:R-:W0:Y:S02]  /*7800*/  LDS R4, [R0] ;  /* 0x0000000000047984 */ /* 0x000e240000000800 */
[----:B0-----:R-:W-:-:S10]  /*7810*/  HFMA2.MMA R5, R4, 1, 1, R19 ;  /* 0x3c003c0004057835 */ /* 0x001fd40000000013 */
[----:B------:R-:W0:Y:S02]  /*7820*/  ATOMS.CAST.SPIN R5, [R0], R4, R5 ;  /* 0x000000040005738d */ /* 0x000e240001800005 */
[----:B0-----:R-:W-:-:S13]  /*7830*/  ISETP.EQ.U32.AND P0, PT, R5, 0x1, PT ;  /* 0x000000010500780c */ /* 0x001fda0003f02070 */
[----:B------:R-:W-:Y:S05]  /*7840*/  @!P0 BRA `(.L_x_1267) ;  /* 0xfffffffc00ec8947 */ /* 0x000fea000383ffff */
[----:B------:R-:W-:Y:S05]  /*7850*/  BRA `(.L_x_1265) ;  /* 0x00000000000c7947 */ /* 0x000fea0003800000 */
.L_x_1266:
[----:B------:R-:W2:Y:S02]  /*7860*/  LD.E R0, desc[UR6][R6.64] ;  /* 0x0000000606007980 */ /* 0x000ea4000c101900 */
[----:B--2---:R-:W-:-:S05]  /*7870*/  IADD3 R5, R19, R0, RZ ;  /* 0x0000000013057210 */ /* 0x004fca0007ffe0ff */
[----:B------:R0:W-:Y:S02]  /*7880*/  ST.E desc[UR6][R6.64], R5 ;  /* 0x0000000506007985 */ /* 0x0001e4000c101906 */
.L_x_1265:
[----:B------:R-:W-:Y:S05]  /*7890*/  BSYNC B0 ;  /* 0x0000000000007941 */ /* 0x000fea0003800000 */
.L_x_1264:
[----:B------:R1:W-:Y:S01]  /*78a0*/  ATOM.E.ADD.F16x2.RN.STRONG.GPU P0, RZ, desc[UR6][R6.64+0x4], R18 ;  /* 0x0000041206ff79a2 */ /* 0x0003e2000810e1c6 */
[----:B------:R-:W-:Y:S04]  /*78b0*/  BSSY B0, `(.L_x_1268) ;  /* 0x000000f000007945 */ /* 0x000fe80003800000 */
[----:B-1----:R-:W-:Y:S05]  /*78c0*/  @P0 BRA `(.L_x_1269) ;  /* 0x0000000000340947 */ /* 0x002fea0003800000 */
[----:B------:R-:W1:Y:S02]  /*78d0*/  QSPC.E.S P0, RZ, [R6+0x4] ;  /* 0x0000040006ff73aa */ /* 0x000e640000000500 */
[----:B-1----:R-:W-:Y:S05]  /*78e0*/  @!P0 BRA `(.L_x_1270) ;  /* 0x0000000000208947 */ /* 0x002fea0003800000 */
[----:B------:R-:W-:-:S04]  /*78f0*/  MOV R4, R6 ;  /* 0x0000000600047202 */ /* 0x000fc80000000f00 */
[----:B------:R-:W-:-:S07]  /*7900*/  MOV R0, R4 ;  /* 0x0000000400007202 */ /* 0x000fce0000000f00 */
.L_x_1271:
[----:B------:R-:W0:Y:S02]  /*7910*/  LDS R4, [R0+0x4] ;  /* 0x0000040000047984 */ /* 0x000e240000000800 */
[----:B0-----:R-:W-:-:S06]  /*7920*/  HADD2 R5, R4, R18 ;  /* 0x0000001204057230 */ /* 0x001fcc0000000000 */
[----:B------:R-:W0:Y:S02]  /*7930*/  ATOMS.CAST.SPIN R5, [R0+0x4], R4, R5 ;  /* 0x000004040005738d */ /* 0x000e240001800005 */
[----:B0-----:R-:W-:-:S13]  /*7940*/  ISETP.EQ.U32.AND P0, PT, R5, 0x1, PT ;  /* 0x000000010500780c */ /* 0x001fda0003f02070 */
[----:B------:R-:W-:Y:S05]  /*7950*/  @!P0 BRA `(.L_x_1271) ;  /* 0xfffffffc00ec8947 */ /* 0x000fea000383ffff */
[----:B------:R-:W-:Y:S05]  /*7960*/  BRA `(.L_x_1269) ;  /* 0x00000000000c7947 */ /* 0x000fea0003800000 */
.L_x_1270:
[----:B------:R-:W0:Y:S02]  /*7970*/  LD.E R0, desc[UR6][R6.64+0x4] ;  /* 0x0000040606007980 */ /* 0x000e24000c101900 */
[----:B0-----:R-:W-:-:S05]  /*7980*/  IADD3 R5, R18, R0, RZ ;  /* 0x0000000012057210 */ /* 0x001fca0007ffe0ff */
[----:B------:R1:W-:Y:S02]  /*7990*/  ST.E desc[UR6][R6.64+0x4], R5 ;  /* 0x0000040506007985 */ /* 0x0003e4000c101906 */
.L_x_1269:
[----:B------:R-:W-:Y:S05]  /*79a0*/  BSYNC B0 ;  /* 0x0000000000007941 */ /* 0x000fea0003800000 */
.L_x_1268:
        /* <DEDUP_REMOVED lines=11> */
.L_x_1275:
[----:B------:R-:W0:Y:S02]  /*7a60*/  LDS R2, [R0] ;  /* 0x0000000000027984 */ /* 0x000e240000000800 */
[----:B0-----:R-:W-:-:S10]  /*7a70*/  HFMA2.MMA R3, R2, 1, 1, R17 ;  /* 0x3c003c0002037835 */ /* 0x001fd40000000011 */
[----:B------:R-:W0:Y:S02]  /*7a80*/  ATOMS.CAST.SPIN R3, [R0], R2, R3 ;  /* 0x000000020003738d */ /* 0x000e240001800003 */
[----:B0-----:R-:W-:-:S13]  /*7a90*/  ISETP.EQ.U32.AND P0, PT, R3, 0x1, PT ;  /* 0x000000010300780c */ /* 0x001fda0003f02070 */
[----:B------:R-:W-:Y:S05]  /*7aa0*/  @!P0 BRA `(.L_x_1275) ;  /* 0xfffffffc00ec8947 */ /* 0x000fea000383ffff */
[----:B------:R-:W-:Y:S05]  /*7ab0*/  BRA `(.L_x_1273) ;  /* 0x00000000000c7947 */ /* 0x000fea0003800000 */
.L_x_1274:
[----:B------:R-:W2:Y:S02]  /*7ac0*/  LD.E R0, desc[UR6][R4.64] ;  /* 0x0000000604007980 */ /* 0x000ea4000c101900 */
[----:B--2---:R-:W-:-:S05]  /*7ad0*/  IADD3 R3, R17, R0, RZ ;  /* 0x0000000011037210 */ /* 0x004fca0007ffe0ff */
[----:B------:R0:W-:Y:S02]  /*7ae0*/  ST.E desc[UR6][R4.64], R3 ;  /* 0x0000000304007985 */ /* 0x0001e4000c101906 */
.L_x_1273:
[----:B------:R-:W-:Y:S05]  /*7af0*/  BSYNC B0 ;  /* 0x0000000000007941 */ /* 0x000fea0003800000 */
.L_x_1272:
[----:B------:R1:W-:Y:S02]  /*7b00*/  ATOM.E.ADD.F16x2.RN.STRONG.GPU P0, RZ, desc[UR6][R4.64+0x4], R16 ;  /* 0x0000041004ff79a2 */ /* 0x0003e4000810e1c6 */
[----:B-1----:R-:W-:Y:S05]  /*7b10*/  @P0 EXIT ;  /* 0x000000000000094d */ /* 0x002fea0003800000 */
[----:B------:R-:W1:Y:S02]  /*7b20*/  QSPC.E.S P0, RZ, [R4+0x4] ;  /* 0x0000040004ff73aa */ /* 0x000e640000000500 */
[----:B-1----:R-:W-:Y:S05]  /*7b30*/  @!P0 BRA `(.L_x_1276) ;  /* 0x0000000000208947 */ /* 0x002fea0003800000 */
[----:B------:R-:W-:-:S04]  /*7b40*/  MOV R2, R4 ;  /* 0x0000000400027202 */ /* 0x000fc80000000f00 */
[----:B------:R-:W-:-:S07]  /*7b50*/  MOV R0, R2 ;  /* 0x0000000200007202 */ /* 0x000fce0000000f00 */
.L_x_1277:
[----:B------:R-:W0:Y:S02]  /*7b60*/  LDS R2, [R0+0x4] ;  /* 0x0000040000027984 */ /* 0x000e240000000800 */
[----:B0-----:R-:W-:-:S06]  /*7b70*/  HADD2 R3, R2, R16 ;  /* 0x0000001002037230 */ /* 0x001fcc0000000000 */
[----:B------:R-:W0:Y:S02]  /*7b80*/  ATOMS.CAST.SPIN R3, [R0+0x4], R2, R3 ;  /* 0x000004020003738d */ /* 0x000e240001800003 */
[----:B0-----:R-:W-:-:S13]  /*7b90*/  ISETP.EQ.U32.AND P0, PT, R3, 0x1, PT ;  /* 0x000000010300780c */ /* 0x001fda0003f02070 */
[----:B------:R-:W-:Y:S05]  /*7ba0*/  @!P0 BRA `(.L_x_1277) ;  /* 0xfffffffc00ec8947 */ /* 0x000fea000383ffff */
[----:B------:R-:W-:Y:S05]  /*7bb0*/  EXIT ;  /* 0x000000000000794d */ /* 0x000fea0003800000 */
.L_x_1276:
[----:B------:R-:W0:Y:S02]  /*7bc0*/  LD.E R0, desc[UR6][R4.64+0x4] ;  /* 0x0000040604007980 */ /* 0x000e24000c101900 */
[----:B0-----:R-:W-:-:S05]  /*7bd0*/  IADD3 R3, R16, R0, RZ ;  /* 0x0000000010037210 */ /* 0x001fca0007ffe0ff */
[----:B------:R-:W-:Y:S01]  /*7be0*/  ST.E desc[UR6][R4.64+0x4], R3 ;  /* 0x0000040304007985 */ /* 0x000fe2000c101906 */
[----:B------:R-:W-:Y:S05]  /*7bf0*/  EXIT ;  /* 0x000000000000794d */ /* 0x000fea0003800000 */
.L_x_1278:
        /* <DEDUP_REMOVED lines=16> */
.L_x_3232:


//--------------------- .text._Z23gemm_half_q_half_kernelILi3ELi8ELb0ELb0ELi64EEvPK6__halfPKjS4_S2_PS0_iiiiPKtS7_iiiiiibS2_i --------------------------
	.section	.text._Z23gemm_half_q_half_kernelILi3ELi8ELb0ELb0ELi64EEvPK6__halfPKjS4_S2_PS0_iiiiPKtS7_iiiiiibS2_i,"ax",@progbits
	.align	128
        .global         _Z23gemm_half_q_half_kernelILi3ELi8ELb0ELb0ELi64EEvPK6__halfPKjS4_S2_PS0_iiiiPKtS7_iiiiiibS2_i
        .type           _Z23gemm_half_q_half_kernelILi3ELi8ELb0ELb0ELi64EEvPK6__halfPKjS4_S2_PS0_iiiiPKtS7_iiiiiibS2_i,@function
        .size           _Z23gemm_half_q_half_kernelILi3ELi8ELb0ELb0ELi64EEvPK6__halfPKjS4_S2_PS0_iiiiPKtS7_iiiiiibS2_i,(.L_x_3233 - _Z23gemm_half_q_half_kernelILi3ELi8ELb0ELb0ELi64EEvPK6__halfPKjS4_S2_PS0_iiiiPKtS7_iiiiiibS2_i)
        .other          _Z23gemm_half_q_half_kernelILi3ELi8ELb0ELb0ELi64EEvPK6__halfPKjS4_S2_PS0_iiiiPKtS7_iiiiiibS2_i,@"STO_CUDA_ENTRY STV_DEFAULT"
_Z23gemm_half_q_half_kernelILi3ELi8ELb0ELb0ELi64EEvPK6__halfPKjS4_S2_PS0_iiiiPKtS7_iiiiiibS2_i:
.text._Z23gemm_half_q_half_kernelILi3ELi8ELb0ELb0ELi64EEvPK6__halfPKjS4_S2_PS0_iiiiPKtS7_iiiiiibS2_i:
        /* <DEDUP_REMOVED lines=45> */
.L_x_1283:
        /* <DEDUP_REMOVED lines=16> */
.L_x_1282:
        /* <DEDUP_REMOVED lines=16> */
.L_x_1281:
        /* <DEDUP_REMOVED lines=17> */
.L_x_1285:
        /* <DEDUP_REMOVED lines=16> */
.L_x_1284:
        /* <DEDUP_REMOVED lines=14> */
.L_x_1280:
[----:B------:R-:W-:Y:S05]  /*07c0*/  BSYNC B0 ;  /* 0x0000000000007941 */ /* 0x000fea0003800000 */
.L_x_1279:
        /* <DEDUP_REMOVED lines=12> */
[----:B------:R-:W-:-:S03]  /*0890*/  PLOP3.LUT P0, PT, PT, PT, PT, 0x80, 0x0 ;  /* 0x000000000000781c */ /* 0x000fc60003f0f070 */
[----:B------:R-:W-:Y:S01]  /*08a0*/  IMAD R2, R5, 0x3, R2 ;  /* 0x0000000305027824 */ /* 0x000fe200078e0202 */
[----:B------:R-:W-:-:S04]  /*08b0*/  HFMA2.MMA R5, -RZ, RZ, 0, 0 ;  /* 0x00000000ff057435 */ /* 0x000fc800000001ff */
[----:B------:R-:W-:-:S05]  /*08c0*/  LEA R3, R3, R2, 0x2 ;  /* 0x0000000203037211 */ /* 0x000fca00078e10ff */
[----:B0-----:R-:W-:Y:S01]  /*08d0*/  IMAD.WIDE R2, R3, 0x2, R8 ;  /* 0x0000000203027825 */ /* 0x001fe200078e0208 */
[----:B------:R-:W-:Y:S06]  /*08e0*/  @!P2 BRA `(.L_x_1287) ;  /* 0x000000000034a947 */ /* 0x000fec0003800000 */
[----:B------:R-:W-:Y:S02]  /*08f0*/  PLOP3.LUT P0, PT, PT, PT, PT, 0x8, 0x0 ;  /* 0x000000000000781c */ /* 0x000fe40003f0e170 */
[----:B------:R-:W-:-:S11]  /*0900*/  IADD3 R6, R22, -0x3, RZ ;  /* 0xfffffffd16067810 */ /* 0x000fd60007ffe0ff */
.L_x_1288:
        /* <DEDUP_REMOVED lines=11> */
.L_x_1287:
[----:B------:R-:W-:-:S04]  /*09c0*/  IADD3 R6, R22, -R5, RZ ;  /* 0x8000000516067210 */ /* 0x000fc80007ffe0ff */
[----:B------:R-:W-:-:S13]  /*09d0*/  ISETP.GT.AND P2, PT, R6, 0x1, PT ;  /* 0x000000010600780c */ /* 0x000fda0003f44270 */
[----:B------:R-:W-:Y:S01]  /*09e0*/  @P2 PLOP3.LUT P0, PT, PT, PT, PT, 0x8, 0x0 ;  /* 0x000000000000281c */ /* 0x000fe20003f0e170 */
[C---:B-1----:R-:W-:Y:S01]  /*09f0*/  @P2 IMAD.WIDE R8, R0.reuse, 0x2, R2 ;  /* 0x0000000200082825 */ /* 0x042fe200078e0202 */
[----:B------:R-:W-:Y:S01]  /*0a00*/  @P2 IADD3 R5, R5, 0x2, RZ ;  /* 0x0000000205052810 */ /* 0x000fe20007ffe0ff */
[----:B------:R0:W-:Y:S03]  /*0a10*/  @P2 STG.E.64 desc[UR6][R2.64], RZ ;  /* 0x000000ff02002986 */ /* 0x0001e6000c101b06 */
[----:B------:R-:W-:Y:S01]  /*0a20*/  ISETP.LT.OR P0, PT, R5, R22, P0 ;  /* 0x000000160500720c */ /* 0x000fe20000701670 */
[----:B------:R1:W-:Y:S01]  /*0a30*/  @P2 STG.E.64 desc[UR6][R8.64], RZ ;  /* 0x000000ff08002986 */ /* 0x0003e2000c101b06 */
[----:B0-----:R-:W-:-:S11]  /*0a40*/  @P2 IMAD.WIDE R2, R0, 0x2, R8 ;  /* 0x0000000200022825 */ /* 0x001fd600078e0208 */
[----:B------:R1:W-:Y:S02]  /*0a50*/  @P0 STG.E.64 desc[UR6][R2.64], RZ ;  /* 0x000000ff02000986 */ /* 0x0003e4000c101b06 */
.L_x_1286:
        /* <DEDUP_REMOVED lines=18> */
.L_x_1290:
        /* <DEDUP_REMOVED lines=42> */
.L_x_1289:
        /* <DEDUP_REMOVED lines=20> */
.L_x_1291:
        /* <DEDUP_REMOVED lines=8> */
.L_x_1292:
[----:B------:R-:W-:Y:S01]  /*0fe0*/  HFMA2.MMA R6, -RZ, RZ, 0, 0 ;  /* 0x00000000ff067435 */ /* 0x000fe200000001ff */
[----:B------:R-:W-:Y:S01]  /*0ff0*/  MOV R15, RZ ;  /* 0x000000ff000f7202 */ /* 0x000fe20000000f00 */
[----:B------:R-:W-:Y:S01]  /*1000*/  HFMA2.MMA R9, -RZ, RZ, 0, 0 ;  /* 0x00000000ff097435 */ /* 0x000fe200000001ff */
[----:B------:R-:W-:Y:S01]  /*1010*/  SHF.R.S32.HI R10, RZ, 0x5, R8 ;  /* 0x00000005ff0a7819 */ /* 0x000fe20000011408 */
[----:B------:R-:W-:Y:S09]  /*1020*/  @!P4 BRA `(.L_x_1293) ;  /* 0x00000000001cc947 */ /* 0x000ff20003800000 */
[----:B------:R-:W1:Y:S02]  /*1030*/  LDC R9, c[0x0][0x264] ;  /* 0x00009900ff097b82 */ /* 0x000e640000000800 */
[----:B-1----:R-:W-:-:S04]  /*1040*/  VIMNMX R8, R24, R9, PT ;  /* 0x0000000918087248 */ /* 0x002fc80003fe0100 */
[----:B------:R-:W-:-:S04]  /*1050*/  IADD3 R8, R8, -UR5, RZ ;  /* 0x8000000508087c10 */ /* 0x000fc8000fffe0ff */
[----:B------:R-:W-:-:S04]  /*1060*/  SHF.R.S32.HI R9, RZ, 0x1f, R8 ;  /* 0x0000001fff097819 */ /* 0x000fc80000011408 */
[----:B------:R-:W-:-:S04]  /*1070*/  LEA.HI R9, R9, R8, RZ, 0x5 ;  /* 0x0000000809097211 */ /* 0x000fc800078f28ff */
[----:B------:R-:W-:-:S04]  /*1080*/  SHF.R.S32.HI R9, RZ, 0x5, R9 ;  /* 0x00000005ff097819 */ /* 0x000fc80000011409 */
[----:B------:R-:W-:-:S07]  /*1090*/  SHF.L.U32 R9, R9, 0x2, RZ ;  /* 0x0000000209097819 */ /* 0x000fce00000006ff */
.L_x_1293:
        /* <DEDUP_REMOVED lines=8> */
.L_x_1294:
        /* <DEDUP_REMOVED lines=8> */
.L_x_1295:
[----:B------:R-:W-:Y:S02]  /*11a0*/  ISETP.GE.OR P0, PT, R24, R13, P0 ;  /* 0x0000000d1800720c */ /* 0x000fe40000706670 */
[----:B------:R-:W-:Y:S02]  /*11b0*/  LEA R3, R10, R3, 0x3 ;  /* 0x000000030a037211 */ /* 0x000fe400078e18ff */
[----:B------:R-:W-:Y:S02]  /*11c0*/  PRMT R21, RZ, 0x5410, RZ ;  /* 0x00005410ff157816 */ /* 0x000fe400000000ff */
[----:B------:R-:W-:Y:S02]  /*11d0*/  IADD3 R2, R9, R3, R2 ;  /* 0x0000000309027210 */ /* 0x000fe40007ffe002 */
[----:B------:R-:W-:Y:S02]  /*11e0*/  PRMT R20, RZ, 0x5410, RZ ;  /* 0x00005410ff147816 */ /* 0x000fe400000000ff */
[----:B------:R-:W-:-:S02]  /*11f0*/  IADD3 R11, R15, R2, R6 ;  /* 0x000000020f0b7210 */ /* 0x000fc40007ffe006 */
[----:B------:R-:W-:Y:S02]  /*1200*/  PRMT R19, RZ, 0x5410, RZ ;  /* 0x00005410ff137816 */ /* 0x000fe400000000ff */
[----:B0-----:R-:W-:Y:S02]  /*1210*/  PRMT R17, RZ, 0x5410, RZ ;  /* 0x00005410ff117816 */ /* 0x001fe400000000ff */
[----:B------:R-:W-:Y:S02]  /*1220*/  PRMT R15, RZ, 0x5410, RZ ;  /* 0x00005410ff0f7816 */ /* 0x000fe400000000ff */
[----:B------:R-:W-:Y:S01]  /*1230*/  PRMT R14, RZ, 0x5410, RZ ;  /* 0x00005410ff0e7816 */ /* 0x000fe200000000ff */
[----:B------:R-:W-:Y:S06]  /*1240*/  @P0 BRA `(.L_x_1296) ;  /* 0x0000004000740947 */ /* 0x000fec0003800000 */
[----:B------:R-:W2:Y:S04]  /*1250*/  LDL.64 R8, [R1] ;  /* 0x0000000001087983 */ /* 0x000ea80000100a00 */
[----:B------:R0:W3:Y:S01]  /*1260*/  LDG.E.U16.CONSTANT R3, desc[UR6][R4.64+0x2] ;  /* 0x0000020604037981 */ /* 0x0000e2000c1e9500 */
        /* <DEDUP_REMOVED lines=15> */
[----:B0-----:R-:W-:Y:S02]  /*1360*/  PRMT R5, R5, 0x7610, R9 ;  /* 0x0000761005057816 */ /* 0x001fe40000000009 */
[----:B---3--:R-:W-:-:S07]  /*1370*/  IADD3 R16, R24, R3, RZ ;  /* 0x0000000318107210 */ /* 0x008fce0007ffe0ff */
.L_x_1301:
        /* <DEDUP_REMOVED lines=17> */
[----:B------:R-:W0:Y:S07]  /*1490*/  LDS.64 R2, [UR4] ;  /* 0x00000004ff027984 */ /* 0x000e2e0008000a00 */
[----:B------:R-:W-:Y:S01]  /*14a0*/  PRMT R5, R0, 0x7610, R5 ;  /* 0x0000761000057816 */ /* 0x000fe20000000005 */
[----:B0-----:R-:W-:-:S02]  /*14b0*/  HADD2.F32 R39, -RZ, R2.H1_H1 ;  /* 0x30000002ff277230 */ /* 0x001fc40000004100 */
[--C-:B------:R-:W-:Y:S02]  /*14c0*/  HADD2.F32 R28, -RZ, R3.reuse.H0_H0 ;  /* 0x20000003ff1c7230 */ /* 0x100fe40000004100 */
[----:B------:R-:W-:Y:S01]  /*14d0*/  HADD2.F32 R41, -RZ, R3.H1_H1 ;  /* 0x30000003ff297230 */ /* 0x000fe20000004100 */
[----:B--2---:R-:W-:Y:S02]  /*14e0*/  LOP3.LUT R0, R8, 0xf000f, RZ, 0xc0, !PT ;  /* 0x000f000f08007812 */ /* 0x004fe400078ec0ff */
[----:B------:R-:W-:Y:S02]  /*14f0*/  LOP3.LUT R30, R10, 0xf000f, RZ, 0xc0, !PT ;  /* 0x000f000f0a1e7812 */ /* 0x000fe400078ec0ff */
[----:B------:R-:W-:Y:S02]  /*1500*/  LOP3.LUT R0, R0, 0x64006400, RZ, 0xfc, !PT ;  /* 0x6400640000007812 */ /* 0x000fe400078efcff */
[----:B------:R-:W-:Y:S02]  /*1510*/  LOP3.LUT R35, R10, 0xf000f0, RZ, 0xc0, !PT ;  /* 0x00f000f00a237812 */ /* 0x000fe400078ec0ff */
[----:B------:R-:W-:-:S02]  /*1520*/  SHF.R.U32.HI R26, RZ, 0x8, R10 ;  /* 0x00000008ff1a7819 */ /* 0x000fc4000001160a */
[----:B------:R-:W-:Y:S02]  /*1530*/  LOP3.LUT R10, R11, 0xf000f, RZ, 0xc0, !PT ;  /* 0x000f000f0b0a7812 */ /* 0x000fe400078ec0ff */
[C---:B------:R-:W-:Y:S02]  /*1540*/  LOP3.LUT R4, R9.reuse, 0xf000f, RZ, 0xc0, !PT ;  /* 0x000f000f09047812 */ /* 0x040fe400078ec0ff */
[----:B------:R-:W-:Y:S02]  /*1550*/  LOP3.LUT R33, R9, 0xf000f0, RZ, 0xc0, !PT ;  /* 0x00f000f009217812 */ /* 0x000fe400078ec0ff */
[----:B------:R-:W-:Y:S01]  /*1560*/  SHF.R.U32.HI R25, RZ, 0x8, R9 ;  /* 0x00000008ff197819 */ /* 0x000fe20000011609 */
[----:B------:R-:W-:Y:S02]  /*1570*/  HADD2.F32 R9, -RZ, R2.H0_H0 ;  /* 0x20000002ff097230 */ /* 0x000fe40000004100 */
[----:B------:R-:W-:Y:S01]  /*1580*/  HADD2 R2, R0, -1032, -1032 ;  /* 0xe408e40800027430 */ /* 0x000fe20000000000 */
[----:B------:R-:W-:-:S02]  /*1590*/  LOP3.LUT R0, R10, 0x64006400, RZ, 0xfc, !PT ;  /* 0x640064000a007812 */ /* 0x000fc400078efcff */
[----:B------:R-:W-:Y:S02]  /*15a0*/  LOP3.LUT R29, R8, 0xf000f0, RZ, 0xc0, !PT ;  /* 0x00f000f0081d7812 */ /* 0x000fe400078ec0ff */
[----:B------:R-:W-:Y:S01]  /*15b0*/  LOP3.LUT R30, R30, 0x64006400, RZ, 0xfc, !PT ;  /* 0x640064001e1e7812 */ /* 0x000fe200078efcff */
[----:B------:R-:W-:Y:S01]  /*15c0*/  HADD2 R36, R0, -1032, -1032 ;  /* 0xe408e40800247430 */ /* 0x000fe20000000000 */
[----:B------:R-:W-:Y:S01]  /*15d0*/  LOP3.LUT R4, R4, 0x64006400, RZ, 0xfc, !PT ;  /* 0x6400640004047812 */ /* 0x000fe200078efcff */
[----:B------:R-:W-:Y:S01]  /*15e0*/  HADD2.F32 R32, -RZ, R2.H1_H1 ;  /* 0x30000002ff207230 */ /* 0x000fe20000004100 */
[----:B------:R-:W-:Y:S01]  /*15f0*/  LOP3.LUT R37, R11, 0xf000f0, RZ, 0xc0, !PT ;  /* 0x00f000f00b257812 */ /* 0x000fe200078ec0ff */
[----:B------:R-:W-:Y:S02]  /*1600*/  HADD2 R30, R30, -1032, -1032 ;  /* 0xe408e4081e1e7430 */ /* 0x000fe40000000000 */
[--C-:B------:R-:W-:Y:S01]  /*1610*/  HADD2.F32 R0, -RZ, R36.reuse.H0_H0 ;  /* 0x20000024ff007230 */ /* 0x100fe20000004100 */
[----:B------:R-:W-:Y:S01]  /*1620*/  SHF.R.U32.HI R27, RZ, 0x8, R11 ;  /* 0x00000008ff1b7819 */ /* 0x000fe2000001160b */
[----:B------:R-:W-:Y:S01]  /*1630*/  HADD2 R31, R4, -1032, -1032 ;  /* 0xe408e408041f7430 */ /* 0x000fe20000000000 */
[----:B------:R-:W-:Y:S01]  /*1640*/  LOP3.LUT R34, R29, 0x64006400, RZ, 0xfc, !PT ;  /* 0x640064001d227812 */ /* 0x000fe200078efcff */
[----:B------:R-:W0:Y:S01]  /*1650*/  LDS.64 R10, [UR4+0x8] ;  /* 0x00000804ff0a7984 */ /* 0x000e220008000a00 */
[----:B------:R-:W-:-:S02]  /*1660*/  HADD2.F32 R29, -RZ, R36.H1_H1 ;  /* 0x30000024ff1d7230 */ /* 0x000fc40000004100 */
[----:B------:R-:W-:Y:S01]  /*1670*/  FFMA.FTZ R40, R9, R0, RZ ;  /* 0x0000000009287223 */ /* 0x000fe200000100ff */
[----:B------:R-:W-:Y:S01]  /*1680*/  HADD2.F32 R4, -RZ, R2.H0_H0 ;  /* 0x20000002ff047230 */ /* 0x000fe20000004100 */
[----:B------:R-:W-:Y:S01]  /*1690*/  LOP3.LUT R36, R33, 0x64006400, RZ, 0xfc, !PT ;  /* 0x6400640021247812 */ /* 0x000fe200078efcff */
[--C-:B------:R-:W-:Y:S02]  /*16a0*/  HADD2.F32 R2, -RZ, R30.reuse.H0_H0 ;  /* 0x2000001eff027230 */ /* 0x100fe40000004100 */
[----:B------:R-:W-:Y:S01]  /*16b0*/  FFMA.FTZ R46, R39, R29, R40 ;  /* 0x0000001d272e7223 */ /* 0x000fe20000010028 */
[----:B------:R-:W-:Y:S01]  /*16c0*/  HADD2.F32 R3, -RZ, R31.H0_H0 ;  /* 0x2000001fff037230 */ /* 0x000fe20000004100 */
[----:B------:R-:W-:Y:S01]  /*16d0*/  LOP3.LUT R38, R35, 0x64006400, RZ, 0xfc, !PT ;  /* 0x6400640023267812 */ /* 0x000fe200078efcff */
[----:B------:R-:W-:Y:S01]  /*16e0*/  HADD2.F32 R30, -RZ, R30.H1_H1 ;  /* 0x3000001eff1e7230 */ /* 0x000fe20000004100 */
[----:B------:R-:W-:Y:S01]  /*16f0*/  LOP3.LUT R40, R37, 0x64006400, RZ, 0xfc, !PT ;  /* 0x6400640025287812 */ /* 0x000fe200078efcff */
[----:B------:R-:W-:-:S02]  /*1700*/  HFMA2 R45, R34, R5.H0_H0, -72, -72 ;  /* 0xd480d480222d7431 */ /* 0x000fc40000040005 */
[----:B------:R-:W-:Y:S01]  /*1710*/  FFMA.FTZ R33, R4, R9, RZ ;  /* 0x0000000904217223 */ /* 0x000fe200000100ff */
[----:B------:R-:W-:Y:S02]  /*1720*/  HADD2.F32 R31, -RZ, R31.H1_H1 ;  /* 0x3000001fff1f7230 */ /* 0x000fe40000004100 */
[C---:B------:R-:W-:Y:S01]  /*1730*/  FFMA.FTZ R35, R9.reuse, R2, RZ ;  /* 0x0000000209237223 */ /* 0x040fe200000100ff */
[-C--:B------:R-:W-:Y:S02]  /*1740*/  HFMA2 R36, R36, R5.reuse.H0_H0, -72, -72 ;  /* 0xd480d48024247431 */ /* 0x080fe40000040005 */
[----:B------:R-:W-:Y:S01]  /*1750*/  FFMA.FTZ R34, R9, R3, RZ ;  /* 0x0000000309227223 */ /* 0x000fe200000100ff */
[-C--:B------:R-:W-:Y:S02]  /*1760*/  HFMA2 R38, R38, R5.reuse.H0_H0, -72, -72 ;  /* 0xd480d48026267431 */ /* 0x080fe40000040005 */
[----:B------:R-:W-:Y:S01]  /*1770*/  FFMA.FTZ R42, R32, R39, R33 ;  /* 0x00000027202a7223 */ /* 0x000fe20000010021 */
[----:B------:R-:W-:-:S02]  /*1780*/  HFMA2 R40, R40, R5.H0_H0, -72, -72 ;  /* 0xd480d48028287431 */ /* 0x000fc40000040005 */
[C---:B------:R-:W-:Y:S01]  /*1790*/  FFMA.FTZ R44, R39.reuse, R30, R35 ;  /* 0x0000001e272c7223 */ /* 0x040fe20000010023 */
[--C-:B------:R-:W-:Y:S02]  /*17a0*/  HADD2.F32 R33, -RZ, R45.reuse.H0_H0 ;  /* 0x2000002dff217230 */ /* 0x100fe40000004100 */
[----:B------:R-:W-:Y:S01]  /*17b0*/  FFMA.FTZ R43, R39, R31, R34 ;  /* 0x0000001f272b7223 */ /* 0x000fe20000010022 */
[----:B------:R-:W-:Y:S01]  /*17c0*/  HADD2.F32 R35, -RZ, R36.H0_H0 ;  /* 0x20000024ff237230 */ /* 0x000fe20000004100 */
[----:B------:R-:W-:Y:S01]  /*17d0*/  SHF.R.U32.HI R8, RZ, 0x8, R8 ;  /* 0x00000008ff087819 */ /* 0x000fe20000011608 */
        /* <DEDUP_REMOVED lines=12> */
[----:B------:R-:W-:Y:S01]  /*18a0*/  LOP3.LUT R42, R27, 0xf000f, RZ, 0xc0, !PT ;  /* 0x000f000f1b2a7812 */ /* 0x000fe200078ec0ff */
[C---:B------:R-:W-:Y:S01]  /*18b0*/  FFMA.FTZ R49, R41.reuse, R38, R43 ;  /* 0x0000002629317223 */ /* 0x040fe2000001002b */
[----:B------:R-:W-:Y:S01]  /*18c0*/  LOP3.LUT R9, R8, 0xf000f, RZ, 0xc0, !PT ;  /* 0x000f000f08097812 */ /* 0x000fe200078ec0ff */
[----:B------:R-:W-:Y:S01]  /*18d0*/  FFMA.FTZ R52, R41, R40, R47 ;  /* 0x0000002829347223 */ /* 0x000fe2000001002f */
[----:B------:R-:W-:Y:S01]  /*18e0*/  LOP3.LUT R41, R26, 0xf000f, RZ, 0xc0, !PT ;  /* 0x000f000f1a297812 */ /* 0x000fe200078ec0ff */
[--C-:B0-----:R-:W-:Y:S01]  /*18f0*/  HADD2.F32 R46, -RZ, R10.reuse.H0_H0 ;  /* 0x2000000aff2e7230 */ /* 0x101fe20000004100 */
[----:B------:R-:W-:Y:S01]  /*1900*/  LOP3.LUT R42, R42, 0x64006400, RZ, 0xfc, !PT ;  /* 0x640064002a2a7812 */ /* 0x000fe200078efcff */
[----:B------:R-:W-:Y:S01]  /*1910*/  HADD2.F32 R10, -RZ, R10.H1_H1 ;  /* 0x3000000aff0a7230 */ /* 0x000fe20000004100 */
[----:B------:R-:W-:-:S02]  /*1920*/  LOP3.LUT R41, R41, 0x64006400, RZ, 0xfc, !PT ;  /* 0x6400640029297812 */ /* 0x000fc400078efcff */
[----:B------:R-:W-:Y:S01]  /*1930*/  LOP3.LUT R9, R9, 0x64006400, RZ, 0xfc, !PT ;  /* 0x6400640009097812 */ /* 0x000fe200078efcff */
[----:B------:R-:W-:Y:S01]  /*1940*/  HADD2 R47, R42, -1032, -1032 ;  /* 0xe408e4082a2f7430 */ /* 0x000fe20000000000 */
[C---:B------:R-:W-:Y:S01]  /*1950*/  LOP3.LUT R28, R25.reuse, 0xf000f, RZ, 0xc0, !PT ;  /* 0x000f000f191c7812 */ /* 0x040fe200078ec0ff */
        /* <DEDUP_REMOVED lines=9> */
[----:B------:R-:W-:Y:S01]  /*19f0*/  HADD2 R54, R28, -1032, -1032 ;  /* 0xe408e4081c367430 */ /* 0x000fe20000000000 */
[----:B------:R-:W-:Y:S01]  /*1a00*/  LOP3.LUT R8, R8, 0x64006400, RZ, 0xfc, !PT ;  /* 0x6400640008087812 */ /* 0x000fe200078efcff */
[----:B------:R-:W-:Y:S01]  /*1a10*/  FFMA.FTZ R50, R46, R42, R49 ;  /* 0x0000002a2e327223 */ /* 0x000fe20000010031 */
[----:B------:R-:W-:Y:S01]  /*1a20*/  LOP3.LUT R49, R26, 0xf000f0, RZ, 0xc0, !PT ;  /* 0x00f000f01a317812 */ /* 0x000fe200078ec0ff */
[----:B------:R-:W-:Y:S01]  /*1a30*/  FFMA.FTZ R57, R46, R41, R52 ;  /* 0x000000292e397223 */ /* 0x000fe20000010034 */
[----:B------:R-:W-:Y:S01]  /*1a40*/  LOP3.LUT R26, R25, 0x64006400, RZ, 0xfc, !PT ;  /* 0x64006400191a7812 */ /* 0x000fe200078efcff */
[----:B------:R-:W-:Y:S01]  /*1a50*/  FFMA.FTZ R9, R44, R46, R45 ;  /* 0x0000002e2c097223 */ /* 0x000fe2000001002d */
[----:B------:R-:W-:Y:S01]  /*1a60*/  LOP3.LUT R52, R49, 0x64006400, RZ, 0xfc, !PT ;  /* 0x6400640031347812 */ /* 0x000fe200078efcff */
[--C-:B------:R-:W-:Y:S02]  /*1a70*/  HADD2.F32 R43, -RZ, R54.reuse.H0_H0 ;  /* 0x20000036ff2b7230 */ /* 0x100fe40000004100 */
[----:B------:R-:W-:Y:S01]  /*1a80*/  HADD2.F32 R45, -RZ, R54.H1_H1 ;  /* 0x30000036ff2d7230 */ /* 0x000fe20000004100 */
[----:B------:R-:W-:Y:S01]  /*1a90*/  LOP3.LUT R54, R27, 0x64006400, RZ, 0xfc, !PT ;  /* 0x640064001b367812 */ /* 0x000fe200078efcff */
[----:B------:R-:W-:-:S02]  /*1aa0*/  HFMA2 R27, R8, R5.H0_H0, -72, -72 ;  /* 0xd480d480081b7431 */ /* 0x000fc40000040005 */
[----:B------:R-:W-:Y:S01]  /*1ab0*/  FFMA.FTZ R51, R46, R43, R51 ;  /* 0x0000002b2e337223 */ /* 0x000fe20000010033 */
[-C--:B------:R-:W-:Y:S02]  /*1ac0*/  HFMA2 R8, R26, R5.reuse.H0_H0, -72, -72 ;  /* 0xd480d4801a087431 */ /* 0x080fe40000040005 */
[----:B------:R-:W-:Y:S02]  /*1ad0*/  HADD2.F32 R55, -RZ, R48.H1_H1 ;  /* 0x30000030ff377230 */ /* 0x000fe40000004100 */
[-C--:B------:R-:W-:Y:S02]  /*1ae0*/  HFMA2 R25, R52, R5.reuse.H0_H0, -72, -72 ;  /* 0xd480d48034197431 */ /* 0x080fe40000040005 */
[----:B------:R-:W-:Y:S02]  /*1af0*/  HADD2.F32 R46, -RZ, R53.H1_H1 ;  /* 0x30000035ff2e7230 */ /* 0x000fe40000004100 */
[----:B------:R-:W-:Y:S02]  /*1b00*/  HFMA2 R26, R54, R5.H0_H0, -72, -72 ;  /* 0xd480d480361a7431 */ /* 0x000fe40000040005 */
[----:B------:R-:W-:-:S02]  /*1b10*/  HADD2.F32 R54, -RZ, R47.H1_H1 ;  /* 0x3000002fff367230 */ /* 0x000fc40000004100 */
[C---:B------:R-:W-:Y:S01]  /*1b20*/  FFMA.FTZ R51, R10.reuse, R45, R51 ;  /* 0x0000002d0a337223 */ /* 0x040fe20000010033 */
[----:B------:R-:W-:Y:S02]  /*1b30*/  HADD2.F32 R28, -RZ, R11.H0_H0 ;  /* 0x2000000bff1c7230 */ /* 0x000fe40000004100 */
[----:B------:R-:W-:Y:S01]  /*1b40*/  FFMA.FTZ R59, R10, R55, R50 ;  /* 0x000000370a3b7223 */ /* 0x000fe20000010032 */
[----:B------:R-:W-:Y:S02]  /*1b50*/  HADD2.F32 R49, -RZ, R8.H0_H0 ;  /* 0x20000008ff317230 */ /* 0x000fe40000004100 */
[----:B------:R-:W-:Y:S01]  /*1b60*/  FFMA.FTZ R52, R46, R10, R9 ;  /* 0x0000000a2e347223 */ /* 0x000fe20000010009 */
[----:B------:R-:W-:Y:S02]  /*1b70*/  HADD2.F32 R48, -RZ, R25.H0_H0 ;  /* 0x20000019ff307230 */ /* 0x000fe40000004100 */
[----:B------:R-:W-:Y:S01]  /*1b80*/  FFMA.FTZ R50, R10, R54, R57 ;  /* 0x000000360a327223 */ /* 0x000fe20000010039 */
[----:B------:R-:W-:-:S02]  /*1b90*/  HADD2.F32 R53, -RZ, R27.H0_H0 ;  /* 0x2000001bff357230 */ /* 0x000fc40000004100 */
[C---:B------:R-:W-:Y:S01]  /*1ba0*/  FFMA.FTZ R10, R28.reuse, R49, R51 ;  /* 0x000000311c0a7223 */ /* 0x040fe20000010033 */
[----:B------:R-:W-:Y:S02]  /*1bb0*/  HADD2.F32 R47, -RZ, R26.H0_H0 ;  /* 0x2000001aff2f7230 */ /* 0x000fe40000004100 */
[C---:B------:R-:W-:Y:S01]  /*1bc0*/  FFMA.FTZ R51, R28.reuse, R48, R59 ;  /* 0x000000301c337223 */ /* 0x040fe2000001003b */
[----:B------:R-:W-:Y:S02]  /*1bd0*/  HADD2.F32 R11, -RZ, R11.H1_H1 ;  /* 0x3000000bff0b7230 */ /* 0x000fe40000004100 */
[----:B------:R-:W-:Y:S01]  /*1be0*/  FFMA.FTZ R9, R53, R28, R52 ;  /* 0x0000001c35097223 */ /* 0x000fe20000010034 */
[----:B------:R-:W-:Y:S02]  /*1bf0*/  HADD2.F32 R56, -RZ, R27.H1_H1 ;  /* 0x3000001bff387230 */ /* 0x000fe40000004100 */
[----:B------:R-:W-:Y:S01]  /*1c00*/  FFMA.FTZ R50, R28, R47, R50 ;  /* 0x0000002f1c327223 */ /* 0x000fe20000010032 */
[----:B------:R-:W-:-:S02]  /*1c10*/  HADD2.F32 R57, -RZ, R8.H1_H1 ;  /* 0x30000008ff397230 */ /* 0x000fc40000004100 */
[----:B------:R-:W-:Y:S02]  /*1c20*/  HADD2.F32 R58, -RZ, R25.H1_H1 ;  /* 0x30000019ff3a7230 */ /* 0x000fe40000004100 */
[----:B------:R-:W-:Y:S01]  /*1c30*/  FFMA.FTZ R9, R56, R11, R9 ;  /* 0x0000000b38097223 */ /* 0x000fe20000010009 */
[----:B------:R-:W-:Y:S02]  /*1c40*/  HADD2.F32 R59, -RZ, R26.H1_H1 ;  /* 0x3000001aff3b7230 */ /* 0x000fe40000004100 */
[C---:B------:R-:W-:Y:S01]  /*1c50*/  FFMA.FTZ R10, R11.reuse, R57, R10 ;  /* 0x000000390b0a7223 */ /* 0x040fe2000001000a */
[----:B------:R-:W-:Y:S02]  /*1c60*/  HADD2.F32 R28, -RZ, R13.H0_H0 ;  /* 0x2000000dff1c7230 */ /* 0x000fe40000004100 */
[C---:B------:R-:W-:Y:S01]  /*1c70*/  FFMA.FTZ R51, R11.reuse, R58, R51 ;  /* 0x0000003a0b337223 */ /* 0x040fe20000010033 */
[--C-:B------:R-:W-:Y:S02]  /*1c80*/  HADD2.F32 R27, -RZ, R12.reuse.H1_H1 ;  /* 0x3000000cff1b7230 */ /* 0x100fe40000004100 */
        /* <DEDUP_REMOVED lines=126> */
.L_x_1298:
[----:B------:R-:W0:Y:S01]  /*2470*/  LDC R49, c[0x0][0x23c] ;  /* 0x00008f00ff317b82 */ /* 0x000e220000000800 */
[----:B------:R-:W1:Y:S01]  /*2480*/  LDS.64 R2, [UR4+0x10] ;  /* 0x00001004ff027984 */ /* 0x000e620008000a00 */
[----:B0-----:R-:W-:-:S05]  /*2490*/  IMAD.WIDE R14, R49, 0x4, R6 ;  /* 0x00000004310e7825 */ /* 0x001fca00078e0206 */
[----:B------:R0:W2:Y:S02]  /*24a0*/  LDG.E.128.CONSTANT R8, desc[UR6][R14.64] ;  /* 0x000000060e087981 */ /* 0x0000a4000c1e9d00 */
[----:B0-----:R-:W-:-:S04]  /*24b0*/  IMAD.WIDE R14, R49, 0x4, R14 ;  /* 0x00000004310e7825 */ /* 0x001fc800078e020e */
[----:B-1----:R-:W-:Y:S02]  /*24c0*/  HADD2.F32 R34, -RZ, R2.H1_H1 ;  /* 0x30000002ff227230 */ /* 0x002fe40000004100 */
[--C-:B------:R-:W-:Y:S02]  /*24d0*/  HADD2.F32 R35, -RZ, R3.reuse.H0_H0 ;  /* 0x20000003ff237230 */ /* 0x100fe40000004100 */
[----:B------:R-:W-:Y:S01]  /*24e0*/  HADD2.F32 R33, -RZ, R3.H1_H1 ;  /* 0x30000003ff217230 */ /* 0x000fe20000004100 */
[C---:B--2---:R-:W-:Y:S02]  /*24f0*/  LOP3.LUT R0, R8.reuse, 0xf000f, RZ, 0xc0, !PT ;  /* 0x000f000f08007812 */ /* 0x044fe400078ec0ff */
[----:B------:R-:W-:Y:S02]  /*2500*/  LOP3.LUT R32, R8, 0xf000f0, RZ, 0xc0, !PT ;  /* 0x00f000f008207812 */ /* 0x000fe400078ec0ff */
[----:B------:R-:W-:Y:S02]  /*2510*/  SHF.R.U32.HI R29, RZ, 0x8, R8 ;  /* 0x00000008ff1d7819 */ /* 0x000fe40000011608 */
[----:B------:R-:W-:-:S02]  /*2520*/  LOP3.LUT R4, R9, 0xf000f, RZ, 0xc0, !PT ;  /* 0x000f000f09047812 */ /* 0x000fc400078ec0ff */
[----:B------:R-:W-:Y:S02]  /*2530*/  LOP3.LUT R8, R10, 0xf000f, RZ, 0xc0, !PT ;  /* 0x000f000f0a087812 */ /* 0x000fe400078ec0ff */
[----:B------:R-:W-:Y:S02]  /*2540*/  LOP3.LUT R4, R4, 0x64006400, RZ, 0xfc, !PT ;  /* 0x6400640004047812 */ /* 0x000fe400078efcff */
[----:B------:R-:W-:Y:S02]  /*2550*/  LOP3.LUT R8, R8, 0x64006400, RZ, 0xfc, !PT ;  /* 0x6400640008087812 */ /* 0x000fe400078efcff */
[C---:B------:R-:W-:Y:S02]  /*2560*/  LOP3.LUT R38, R11.reuse, 0xf000f, RZ, 0xc0, !PT ;  /* 0x000f000f0b267812 */ /* 0x040fe400078ec0ff */
[----:B------:R-:W-:Y:S01]  /*2570*/  LOP3.LUT R39, R11, 0xf000f0, RZ, 0xc0, !PT ;  /* 0x00f000f00b277812 */ /* 0x000fe200078ec0ff */
[----:B------:R-:W-:Y:S01]  /*2580*/  HADD2 R8, R8, -1032, -1032 ;  /* 0xe408e40808087430 */ /* 0x000fe20000000000 */
[----:B------:R-:W-:Y:S01]  /*2590*/  SHF.R.U32.HI R31, RZ, 0x8, R11 ;  /* 0x00000008ff1f7819 */ /* 0x000fe2000001160b */
[----:B------:R-:W-:-:S02]  /*25a0*/  HADD2.F32 R11, -RZ, R2.H0_H0 ;  /* 0x20000002ff0b7230 */ /* 0x000fc40000004100 */
[----:B------:R-:W-:Y:S01]  /*25b0*/  HADD2 R2, R4, -1032, -1032 ;  /* 0xe408e40804027430 */ /* 0x000fe20000000000 */
[----:B------:R-:W-:Y:S01]  /*25c0*/  LOP3.LUT R0, R0, 0x64006400, RZ, 0xfc, !PT ;  /* 0x6400640000007812 */ /* 0x000fe200078efcff */
[----:B------:R-:W-:Y:S01]  /*25d0*/  HADD2.F32 R57, -RZ, R8.H1_H1 ;  /* 0x30000008ff397230 */ /* 0x000fe20000004100 */
[----:B------:R-:W-:Y:S02]  /*25e0*/  LOP3.LUT R36, R9, 0xf000f0, RZ, 0xc0, !PT ;  /* 0x00f000f009247812 */ /* 0x000fe400078ec0ff */
[--C-:B------:R-:W-:Y:S01]  /*25f0*/  HADD2.F32 R3, -RZ, R2.reuse.H0_H0 ;  /* 0x20000002ff037230 */ /* 0x100fe20000004100 */
[----:B------:R-:W-:Y:S01]  /*2600*/  SHF.R.U32.HI R30, RZ, 0x8, R9 ;  /* 0x00000008ff1e7819 */ /* 0x000fe20000011609 */
[----:B------:R-:W-:Y:S02]  /*2610*/  HADD2.F32 R58, -RZ, R2.H1_H1 ;  /* 0x30000002ff3a7230 */ /* 0x000fe40000004100 */
[----:B------:R-:W-:Y:S02]  /*2620*/  HADD2 R0, R0, -1032, -1032 ;  /* 0xe408e40800007430 */ /* 0x000fe40000000000 */
[----:B------:R-:W-:Y:S01]  /*2630*/  HADD2.F32 R2, -RZ, R8.H0_H0 ;  /* 0x20000008ff027230 */ /* 0x000fe20000004100 */
[----:B------:R-:W-:Y:S01]  /*2640*/  LOP3.LUT R38, R38, 0x64006400, RZ, 0xfc, !PT ;  /* 0x6400640026267812 */ /* 0x000fe200078efcff */
        /* <DEDUP_REMOVED lines=10> */
[----:B------:R-:W-:-:S02]  /*26f0*/  HFMA2 R37, R32, R5.H0_H0, -72, -72 ;  /* 0xd480d48020257431 */ /* 0x000fc40000040005 */
[--C-:B------:R-:W-:Y:S02]  /*2700*/  HADD2.F32 R56, -RZ, R38.reuse.H1_H1 ;  /* 0x30000026ff387230 */ /* 0x100fe40000004100 */
[-C--:B------:R-:W-:Y:S02]  /*2710*/  HFMA2 R32, R0, R5.reuse.H0_H0, -72, -72 ;  /* 0xd480d48000207431 */ /* 0x080fe40000040005 */
[----:B------:R-:W-:Y:S02]  /*2720*/  HADD2.F32 R0, -RZ, R38.H0_H0 ;  /* 0x20000026ff007230 */ /* 0x000fe40000004100 */
[-C--:B------:R-:W-:Y:S02]  /*2730*/  HFMA2 R39, R36, R5.reuse.H0_H0, -72, -72 ;  /* 0xd480d48024277431 */ /* 0x080fe40000040005 */
[----:B------:R-:W-:Y:S01]  /*2740*/  FFMA.FTZ R36, R4, R11, RZ ;  /* 0x0000000b04247223 */ /* 0x000fe200000100ff */
[----:B------:R-:W-:Y:S02]  /*2750*/  HFMA2 R40, R40, R5.H0_H0, -72, -72 ;  /* 0xd480d48028287431 */ /* 0x000fe40000040005 */
        /* <DEDUP_REMOVED lines=10> */
[----:B------:R-:W-:Y:S01]  /*2800*/  SHF.R.U32.HI R10, RZ, 0x8, R10 ;  /* 0x00000008ff0a7819 */ /* 0x000fe2000001160a */
        /* <DEDUP_REMOVED lines=21> */
[----:B0-----:R-:W-:Y:S02]  /*2960*/  HADD2.F32 R39, -RZ, R8.H0_H0 ;  /* 0x20000008ff277230 */ /* 0x001fe40000004100 */
[----:B------:R-:W-:Y:S02]  /*2970*/  HADD2 R62, R62, -1032, -1032 ;  /* 0xe408e4083e3e7430 */ /* 0x000fe40000000000 */
[----:B------:R-:W-:Y:S02]  /*2980*/  HADD2.F32 R43, -RZ, R37.H0_H0 ;  /* 0x20000025ff2b7230 */ /* 0x000fe40000004100 */
[----:B------:R-:W-:Y:S02]  /*2990*/  HADD2 R11, R40, -1032, -1032 ;  /* 0xe408e408280b7430 */ /* 0x000fe40000000000 */
[----:B------:R-:W-:Y:S02]  /*29a0*/  HADD2.F32 R41, -RZ, R32.H0_H0 ;  /* 0x20000020ff297230 */ /* 0x000fe40000004100 */
[----:B------:R-:W-:Y:S01]  /*29b0*/  FFMA.FTZ R33, R33, R44, R35 ;  /* 0x0000002c21217223 */ /* 0x000fe20000010023 */
[----:B------:R-:W-:-:S02]  /*29c0*/  HADD2.F32 R42, -RZ, R62.H0_H0 ;  /* 0x2000003eff2a7230 */ /* 0x000fc40000004100 */
[----:B------:R-:W-:Y:S01]  /*29d0*/  FFMA.FTZ R60, R43, R39, R34 ;  /* 0x000000272b3c7223 */ /* 0x000fe20000010022 */
[--C-:B------:R-:W-:Y:S02]  /*29e0*/  HADD2.F32 R40, -RZ, R11.reuse.H0_H0 ;  /* 0x2000000bff287230 */ /* 0x100fe40000004100 */
[C---:B------:R-:W-:Y:S01]  /*29f0*/  FFMA.FTZ R34, R39.reuse, R41, R36 ;  /* 0x0000002927227223 */ /* 0x040fe20000010024 */
[----:B------:R-:W-:Y:S01]  /*2a00*/  HADD2.F32 R36, -RZ, R11.H1_H1 ;  /* 0x3000000bff247230 */ /* 0x000fe20000004100 */
        /* <DEDUP_REMOVED lines=23> */
[----:B------:R-:W-:-:S02]  /*2b80*/  HADD2.F32 R35, -RZ, R29.H0_H0 ;  /* 0x2000001dff237230 */ /* 0x000fc40000004100 */
[----:B------:R-:W-:Y:S02]  /*2b90*/  HADD2.F32 R60, -RZ, R63.H0_H0 ;  /* 0x2000003fff3c7230 */ /* 0x000fe40000004100 */
[----:B------:R-:W-:Y:S02]  /*2ba0*/  HADD2.F32 R34, -RZ, R62.H0_H0 ;  /* 0x2000003eff227230 */ /* 0x000fe40000004100 */
[C---:B------:R-:W-:Y:S01]  /*2bb0*/  FFMA.FTZ R31, R65.reuse, R35, R30 ;  /* 0x00000023411f7223 */ /* 0x040fe2000001001e */
[----:B------:R-:W-:Y:S02]  /*2bc0*/  HADD2.F32 R33, -RZ, R8.H0_H0 ;  /* 0x20000008ff217230 */ /* 0x000fe40000004100 */
[----:B------:R-:W-:Y:S01]  /*2bd0*/  FFMA.FTZ R11, R60, R65, R11 ;  /* 0x000000413c0b7223 */ /* 0x000fe2000001000b */
[----:B------:R-:W-:Y:S02]  /*2be0*/  HADD2.F32 R10, -RZ, R9.H1_H1 ;  /* 0x30000009ff0a7230 */ /* 0x000fe40000004100 */
[----:B------:R-:W-:Y:S01]  /*2bf0*/  FFMA.FTZ R30, R65, R34, R67 ;  /* 0x00000022411e7223 */ /* 0x000fe20000010043 */
[----:B------:R-:W-:-:S02]  /*2c00*/  HADD2.F32 R29, -RZ, R29.H1_H1 ;  /* 0x3000001dff1d7230 */ /* 0x000fc40000004100 */
[----:B------:R-:W-:Y:S01]  /*2c10*/  FFMA.FTZ R65, R65, R33, R32 ;  /* 0x0000002141417223 */ /* 0x000fe20000010020 */
[----:B------:R-:W-:Y:S02]  /*2c20*/  HADD2.F32 R32, -RZ, R63.H1_H1 ;  /* 0x3000003fff207230 */ /* 0x000fe40000004100 */
[----:B------:R-:W-:Y:S02]  /*2c30*/  HADD2.F32 R9, -RZ, R62.H1_H1 ;  /* 0x3000003eff097230 */ /* 0x000fe40000004100 */
[----:B------:R-:W-:Y:S01]  /*2c40*/  FFMA.FTZ R62, R10, R29, R31 ;  /* 0x0000001d0a3e7223 */ /* 0x000fe2000001001f */
[----:B------:R-:W-:Y:S02]  /*2c50*/  HADD2.F32 R8, -RZ, R8.H1_H1 ;  /* 0x30000008ff087230 */ /* 0x000fe40000004100 */
[----:B------:R-:W-:Y:S01]  /*2c60*/  FFMA.FTZ R11, R32, R10, R11 ;  /* 0x0000000a200b7223 */ /* 0x000fe2000001000b */
[C---:B------:R-:W-:Y:S01]  /*2c70*/  FFMA.FTZ R31, R10.reuse, R9, R30 ;  /* 0x000000090a1f7223 */ /* 0x040fe2000001001e */
[----:B------:R-:W-:Y:S01]  /*2c80*/  FMUL.FTZ R62, R27, R62 ;  /* 0x0000003e1b3e7220 */ /* 0x000fe20000410000 */
[----:B------:R-:W-:Y:S01]  /*2c90*/  FFMA.FTZ R10, R10, R8, R65 ;  /* 0x000000080a0a7223 */ /* 0x000fe20000010041 */
[----:B------:R-:W-:Y:S01]  /*2ca0*/  FMUL.FTZ R11, R28, R11 ;  /* 0x0000000b1c0b7220 */ /* 0x000fe20000410000 */
[----:B------:R-:W-:-:S02]  /*2cb0*/  FMUL.FTZ R31, R26, R31 ;  /* 0x0000001f1a1f7220 */ /* 0x000fc40000410000 */
[----:B------:R-:W-:Y:S01]  /*2cc0*/  FMUL.FTZ R10, R25, R10 ;  /* 0x0000000a190a7220 */ /* 0x000fe20000410000 */
[----:B------:R-:W-:Y:S02]  /*2cd0*/  F2FP.F16.F32.PACK_AB R62, RZ, R62 ;  /* 0x0000003eff3e723e */ /* 0x000fe400000000ff */
[----:B------:R-:W-:Y:S02]  /*2ce0*/  F2FP.F16.F32.PACK_AB R11, RZ, R11 ;  /* 0x0000000bff0b723e */ /* 0x000fe400000000ff */
[----:B------:R-:W-:Y:S01]  /*2cf0*/  F2FP.F16.F32.PACK_AB R31, RZ, R31 ;  /* 0x0000001fff1f723e */ /* 0x000fe200000000ff */
[----:B------:R-:W-:Y:S01]  /*2d00*/  HADD2 R50, R62.H0_H0, R50.H0_H0 ;  /* 0x200000323e327230 */ /* 0x000fe20000000800 */
[----:B------:R-:W-:Y:S01]  /*2d10*/  F2FP.F16.F32.PACK_AB R10, RZ, R10 ;  /* 0x0000000aff0a723e */ /* 0x000fe200000000ff */
[----:B------:R-:W-:Y:S02]  /*2d20*/  HADD2 R61, R11.H0_H0, R61.H0_H0 ;  /* 0x2000003d0b3d7230 */ /* 0x000fe40000000800 */
[----:B------:R-:W-:-:S02]  /*2d30*/  HADD2 R51, R31.H0_H0, R51.H0_H0 ;  /* 0x200000331f337230 */ /* 0x000fc40000000800 */
        /* <DEDUP_REMOVED lines=21> */
[--C-:B-1----:R-:W-:Y:S02]  /*2e90*/  HADD2.F32 R11, -RZ, R30.reuse.H0_H0 ;  /* 0x2000001eff0b7230 */ /* 0x102fe40000004100 */
        /* <DEDUP_REMOVED lines=90> */
.L_x_1299:
[----:B------:R-:W2:Y:S04]  /*3440*/  LDG.E.128.CONSTANT R8, desc[UR6][R14.64] ;  /* 0x000000060e087981 */ /* 0x000ea8000c1e9d00 */
[----:B------:R-:W0:Y:S02]  /*3450*/  LDS.64 R2, [UR4+0x20] ;  /* 0x00002004ff027984 */ /* 0x000e240008000a00 */
        /* <DEDUP_REMOVED lines=10> */
[C---:B------:R-:W-:Y:S02]  /*3500*/  LOP3.LUT R34, R11.reuse, 0xf000f, RZ, 0xc0, !PT ;  /* 0x000f000f0b227812 */ /* 0x040fe400078ec0ff */
[----:B------:R-:W-:Y:S01]  /*3510*/  LOP3.LUT R38, R11, 0xf000f0, RZ, 0xc0, !PT ;  /* 0x00f000f00b267812 */ /* 0x000fe200078ec0ff */
[----:B------:R-:W-:Y:S01]  /*3520*/  HADD2 R8, R8, -1032, -1032 ;  /* 0xe408e40808087430 */ /* 0x000fe20000000000 */
[----:B------:R-:W-:Y:S01]  /*3530*/  SHF.R.U32.HI R55, RZ, 0x8, R11 ;  /* 0x00000008ff377819 */ /* 0x000fe2000001160b */
[----:B------:R-:W-:Y:S02]  /*3540*/  HADD2.F32 R11, -RZ, R2.H0_H0 ;  /* 0x20000002ff0b7230 */ /* 0x000fe40000004100 */
[----:B------:R-:W-:Y:S01]  /*3550*/  HADD2 R2, R4, -1032, -1032 ;  /* 0xe408e40804027430 */ /* 0x000fe20000000000 */
[----:B------:R-:W-:Y:S01]  /*3560*/  LOP3.LUT R0, R0, 0x64006400, RZ, 0xfc, !PT ;  /* 0x6400640000007812 */ /* 0x000fe200078efcff */
[----:B------:R-:W-:Y:S01]  /*3570*/  HADD2.F32 R46, -RZ, R8.H1_H1 ;  /* 0x30000008ff2e7230 */ /* 0x000fe20000004100 */
[----:B------:R-:W-:-:S02]  /*3580*/  LOP3.LUT R33, R9, 0xf000f0, RZ, 0xc0, !PT ;  /* 0x00f000f009217812 */ /* 0x000fc400078ec0ff */
        /* <DEDUP_REMOVED lines=57> */
[----:B------:R-:W-:Y:S02]  /*3920*/  HADD2.F32 R36, -RZ, R56.H0_H0 ;  /* 0x20000038ff247230 */ /* 0x000fe40000004100 */
[----:B------:R-:W-:Y:S02]  /*3930*/  HADD2 R11, R35, -1032, -1032 ;  /* 0xe408e408230b7430 */ /* 0x000fe40000000000 */
[----:B------:R-:W-:Y:S02]  /*3940*/  HADD2.F32 R35, -RZ, R58.H0_H0 ;  /* 0x2000003aff237230 */ /* 0x000fe40000004100 */
[----:B------:R-:W-:Y:S01]  /*3950*/  FFMA.FTZ R32, R30, R37, R32 ;  /* 0x000000251e207223 */ /* 0x000fe20000010020 */
[----:B------:R-:W-:Y:S01]  /*3960*/  HADD2.F32 R34, -RZ, R29.H0_H0 ;  /* 0x2000001dff227230 */ /* 0x000fe20000004100 */
[----:B------:R-:W-:Y:S01]  /*3970*/  LOP3.LUT R53, R53, 0xf000f0, RZ, 0xc0, !PT ;  /* 0x00f000f035357812 */ /* 0x000fe200078ec0ff */
[----:B------:R-:W-:Y:S01]  /*3980*/  HADD2.F32 R33, -RZ, R11.H0_H0 ;  /* 0x2000000bff217230 */ /* 0x000fe20000004100 */
[----:B------:R-:W-:Y:S01]  /*3990*/  LOP3.LUT R10, R10, 0xf000f0, RZ, 0xc0, !PT ;  /* 0x00f000f00a0a7812 */ /* 0x000fe200078ec0ff */
[----:B------:R-:W-:Y:S01]  /*39a0*/  FFMA.FTZ R65, R36, R60, R31 ;  /* 0x0000003c24417223 */ /* 0x000fe2000001001f */
[C---:B------:R-:W-:Y:S01]  /*39b0*/  FFMA.FTZ R62, R60.reuse, R35, R59 ;  /* 0x000000233c3e7223 */ /* 0x040fe2000001003b */
[----:B------:R-:W-:Y:S01]  /*39c0*/  FFMA.FTZ R63, R60, R34, R57 ;  /* 0x000000223c3f7223 */ /* 0x000fe20000010039 */
[----:B------:R-:W-:Y:S01]  /*39d0*/  HADD2.F32 R30, -RZ, R29.H1_H1 ;  /* 0x3000001dff1e7230 */ /* 0x000fe20000004100 */
        /* <DEDUP_REMOVED lines=12> */
[----:B------:R-:W-:Y:S02]  /*3aa0*/  HADD2.F32 R59, -RZ, R9.H0_H0 ;  /* 0x20000009ff3b7230 */ /* 0x000fe40000004100 */
        /* <DEDUP_REMOVED lines=31> */
[----:B------:R-:W-:Y:S01]  /*3ca0*/  F2FP.F16.F32.PACK_AB R10, RZ, R8 ;  /* 0x00000008ff0a723e */ /* 0x000fe200000000ff */
[----:B------:R-:W-:-:S04]  /*3cb0*/  IMAD.WIDE R8, R49, 0x4, R14 ;  /* 0x0000000431087825 */ /* 0x000fc800078e020e */
[----:B------:R-:W-:Y:S02]  /*3cc0*/  HADD2 R49, R11.H0_H0, R61.H0_H0 ;  /* 0x2000003d0b317230 */ /* 0x000fe40000000800 */
        /* <DEDUP_REMOVED lines=114> */
.L_x_1300:
[----:B------:R-:W2:Y:S01]  /*43f0*/  LDG.E.128.CONSTANT R8, desc[UR6][R8.64] ;  /* 0x0000000608087981 */ /* 0x000ea2000c1e9d00 */
[----:B------:R-:W-:Y:S02]  /*4400*/  PRMT R49, R49, 0x5410, R50 ;  /* 0x0000541031317816 */ /* 0x000fe40000000032 */
[----:B------:R-:W-:Y:S01]  /*4410*/  PRMT R51, R51, 0x5410, R52 ;  /* 0x0000541033337816 */ /* 0x000fe20000000034 */
[----:B------:R-:W0:Y:S02]  /*4420*/  LDS.64 R2, [UR4+0x30] ;  /* 0x00003004ff027984 */ /* 0x000e240008000a00 */
[----:B0-----:R-:W-:Y:S02]  /*4430*/  HADD2.F32 R33, -RZ, R2.H1_H1 ;  /* 0x30000002ff217230 */ /* 0x001fe40000004100 */
[--C-:B------:R-:W-:Y:S02]  /*4440*/  HADD2.F32 R41, -RZ, R3.reuse.H0_H0 ;  /* 0x20000003ff297230 */ /* 0x100fe40000004100 */
[----:B------:R-:W-:Y:S01]  /*4450*/  HADD2.F32 R56, -RZ, R3.H1_H1 ;  /* 0x30000003ff387230 */ /* 0x000fe20000004100 */
[----:B--2---:R-:W-:-:S02]  /*4460*/  LOP3.LUT R0, R8, 0xf000f, RZ, 0xc0, !PT ;  /* 0x000f000f08007812 */ /* 0x004fc400078ec0ff */
[----:B------:R-:W-:Y:S02]  /*4470*/  LOP3.LUT R30, R10, 0xf000f, RZ, 0xc0, !PT ;  /* 0x000f000f0a1e7812 */ /* 0x000fe400078ec0ff */
[----:B------:R-:W-:Y:S02]  /*4480*/  LOP3.LUT R0, R0, 0x64006400, RZ, 0xfc, !PT ;  /* 0x6400640000007812 */ /* 0x000fe400078efcff */
[----:B------:R-:W-:Y:S02]  /*4490*/  LOP3.LUT R37, R10, 0xf000f0, RZ, 0xc0, !PT ;  /* 0x00f000f00a257812 */ /* 0x000fe400078ec0ff */
[----:B------:R-:W-:Y:S02]  /*44a0*/  SHF.R.U32.HI R48, RZ, 0x8, R10 ;  /* 0x00000008ff307819 */ /* 0x000fe4000001160a */
[----:B------:R-:W-:Y:S02]  /*44b0*/  LOP3.LUT R4, R9, 0xf000f, RZ, 0xc0, !PT ;  /* 0x000f000f09047812 */ /* 0x000fe400078ec0ff */
[----:B------:R-:W-:-:S02]  /*44c0*/  LOP3.LUT R10, R11, 0xf000f, RZ, 0xc0, !PT ;  /* 0x000f000f0b0a7812 */ /* 0x000fc400078ec0ff */
[----:B------:R-:W-:Y:S02]  /*44d0*/  LOP3.LUT R35, R9, 0xf000f0, RZ, 0xc0, !PT ;  /* 0x00f000f009237812 */ /* 0x000fe400078ec0ff */
[----:B------:R-:W-:Y:S01]  /*44e0*/  SHF.R.U32.HI R15, RZ, 0x8, R9 ;  /* 0x00000008ff0f7819 */ /* 0x000fe20000011609 */
[----:B------:R-:W-:Y:S02]  /*44f0*/  HADD2.F32 R9, -RZ, R2.H0_H0 ;  /* 0x20000002ff097230 */ /* 0x000fe40000004100 */
[----:B------:R-:W-:Y:S01]  /*4500*/  HADD2 R2, R0, -1032, -1032 ;  /* 0xe408e40800027430 */ /* 0x000fe20000000000 */
        /* <DEDUP_REMOVED lines=12> */
[----:B------:R-:W0:Y:S01]  /*45d0*/  LDS.64 R10, [UR4+0x38] ;  /* 0x00003804ff0a7984 */ /* 0x000e220008000a00 */
[----:B------:R-:W-:Y:S01]  /*45e0*/  LOP3.LUT R34, R29, 0x64006400, RZ, 0xfc, !PT ;  /* 0x640064001d227812 */ /* 0x000fe200078efcff */
[----:B------:R-:W-:Y:S01]  /*45f0*/  HADD2.F32 R3, -RZ, R31.H0_H0 ;  /* 0x2000001fff037230 */ /* 0x000fe20000004100 */
[----:B------:R-:W-:Y:S01]  /*4600*/  LOP3.LUT R38, R37, 0x64006400, RZ, 0xfc, !PT ;  /* 0x6400640025267812 */ /* 0x000fe200078efcff */
[----:B------:R-:W-:Y:S01]  /*4610*/  HADD2.F32 R2, -RZ, R30.H0_H0 ;  /* 0x2000001eff027230 */ /* 0x000fe20000004100 */
[----:B------:R-:W-:Y:S01]  /*4620*/  LOP3.LUT R8, R8, 0x64006400, RZ, 0xfc, !PT ;  /* 0x6400640008087812 */ /* 0x000fe200078efcff */
[----:B------:R-:W-:-:S02]  /*4630*/  HADD2.F32 R0, -RZ, R36.H0_H0 ;  /* 0x20000024ff007230 */ /* 0x000fc40000004100 */
[-C--:B------:R-:W-:Y:S02]  /*4640*/  HFMA2 R39, R34, R5.reuse.H0_H0, -72, -72 ;  /* 0xd480d48022277431 */ /* 0x080fe40000040005 */
[----:B------:R-:W-:Y:S01]  /*4650*/  HADD2.F32 R29, -RZ, R36.H1_H1 ;  /* 0x30000024ff1d7230 */ /* 0x000fe20000004100 */
[----:B------:R-:W-:Y:S01]  /*4660*/  LOP3.LUT R36, R35, 0x64006400, RZ, 0xfc, !PT ;  /* 0x6400640023247812 */ /* 0x000fe200078efcff */
[----:B------:R-:W-:Y:S02]  /*4670*/  HADD2.F32 R31, -RZ, R31.H1_H1 ;  /* 0x3000001fff1f7230 */ /* 0x000fe40000004100 */
[----:B------:R-:W-:Y:S01]  /*4680*/  FFMA.FTZ R35, R4, R9, RZ ;  /* 0x0000000904237223 */ /* 0x000fe200000100ff */
[----:B------:R-:W-:Y:S02]  /*4690*/  HADD2.F32 R30, -RZ, R30.H1_H1 ;  /* 0x3000001eff1e7230 */ /* 0x000fe40000004100 */
[C---:B------:R-:W-:Y:S01]  /*46a0*/  FFMA.FTZ R34, R9.reuse, R3, RZ ;  /* 0x0000000309227223 */ /* 0x040fe200000100ff */
[C---:B------:R-:W-:Y:S01]  /*46b0*/  FFMA.FTZ R37, R9.reuse, R2, RZ ;  /* 0x0000000209257223 */ /* 0x040fe200000100ff */
[----:B------:R-:W-:Y:S01]  /*46c0*/  FFMA.FTZ R40, R9, R0, RZ ;  /* 0x0000000009287223 */ /* 0x000fe200000100ff */
        /* <DEDUP_REMOVED lines=10> */
[----:B------:R-:W-:-:S02]  /*4770*/  HADD2.F32 R37, -RZ, R36.H1_H1 ;  /* 0x30000024ff257230 */ /* 0x000fc40000004100 */
[--C-:B------:R-:W-:Y:S02]  /*4780*/  HADD2.F32 R36, -RZ, R33.reuse.H0_H0 ;  /* 0x20000021ff247230 */ /* 0x100fe40000004100 */
[C---:B------:R-:W-:Y:S01]  /*4790*/  FFMA.FTZ R55, R41.reuse, R38, R42 ;  /* 0x0000002629377223 */ /* 0x040fe2000001002a */
[----:B------:R-:W-:Y:S02]  /*47a0*/  HADD2.F32 R35, -RZ, R33.H1_H1 ;  /* 0x30000021ff237230 */ /* 0x000fe40000004100 */
[--C-:B------:R-:W-:Y:S02]  /*47b0*/  HADD2.F32 R34, -RZ, R8.reuse.H0_H0 ;  /* 0x20000008ff227230 */ /* 0x100fe40000004100 */
[----:B------:R-:W-:Y:S01]  /*47c0*/  FFMA.FTZ R42, R41, R36, R43 ;  /* 0x00000024292a7223 */ /* 0x000fe2000001002b */
[----:B------:R-:W-:Y:S02]  /*47d0*/  HADD2.F32 R33, -RZ, R8.H1_H1 ;  /* 0x30000008ff217230 */ /* 0x000fe40000004100 */
[----:B------:R-:W-:Y:S01]  /*47e0*/  FFMA.FTZ R8, R40, R41, R9 ;  /* 0x0000002928087223 */ /* 0x000fe20000010009 */
[----:B------:R-:W-:Y:S01]  /*47f0*/  LOP3.LUT R9, R15, 0xf000f, RZ, 0xc0, !PT ;  /* 0x000f000f0f097812 */ /* 0x000fe200078ec0ff */
[----:B------:R-:W-:Y:S01]  /*4800*/  FFMA.FTZ R44, R41, R34, R45 ;  /* 0x00000022292c7223 */ /* 0x000fe2000001002d */
        /* <DEDUP_REMOVED lines=33> */
[----:B------:R-:W-:-:S02]  /*4a20*/  HADD2.F32 R45, -RZ, R60.H1_H1 ;  /* 0x3000003cff2d7230 */ /* 0x000fc40000004100 */
[-C--:B------:R-:W-:Y:S01]  /*4a30*/  HFMA2 R15, R14, R5.reuse.H0_H0, -72, -72 ;  /* 0xd480d4800e0f7431 */ /* 0x080fe20000040005 */
[----:B------:R-:W-:Y:S01]  /*4a40*/  LOP3.LUT R58, R58, 0x64006400, RZ, 0xfc, !PT ;  /* 0x640064003a3a7812 */ /* 0x000fe200078efcff */
[----:B------:R-:W-:Y:S01]  /*4a50*/  HADD2.F32 R48, -RZ, R9.H1_H1 ;  /* 0x30000009ff307230 */ /* 0x000fe20000004100 */
[----:B------:R-:W-:Y:S01]  /*4a60*/  LOP3.LUT R60, R53, 0x64006400, RZ, 0xfc, !PT ;  /* 0x64006400353c7812 */ /* 0x000fe200078efcff */
[----:B------:R-:W-:Y:S01]  /*4a70*/  FFMA.FTZ R62, R10, R47, R54 ;  /* 0x0000002f0a3e7223 */ /* 0x000fe20000010036 */
[-C--:B------:R-:W-:Y:S02]  /*4a80*/  HFMA2 R56, R56, R5.reuse.H0_H0, -72, -72 ;  /* 0xd480d48038387431 */ /* 0x080fe40000040005 */
[--C-:B------:R-:W-:Y:S02]  /*4a90*/  HADD2.F32 R53, -RZ, R15.reuse.H0_H0 ;  /* 0x2000000fff357230 */ /* 0x100fe40000004100 */
[----:B------:R-:W-:Y:S02]  /*4aa0*/  HFMA2 R58, R58, R5.H0_H0, -72, -72 ;  /* 0xd480d4803a3a7431 */ /* 0x000fe40000040005 */
[----:B------:R-:W-:-:S02]  /*4ab0*/  HADD2.F32 R54, -RZ, R15.H1_H1 ;  /* 0x3000000fff367230 */ /* 0x000fc40000004100 */
[----:B------:R-:W-:Y:S02]  /*4ac0*/  HFMA2 R15, R60, R5.H0_H0, -72, -72 ;  /* 0xd480d4803c0f7431 */ /* 0x000fe40000040005 */
[----:B------:R-:W-:Y:S01]  /*4ad0*/  FFMA.FTZ R14, R46, R10, R57 ;  /* 0x0000000a2e0e7223 */ /* 0x000fe20000010039 */
[C---:B------:R-:W-:Y:S01]  /*4ae0*/  FFMA.FTZ R9, R10.reuse, R45, R55 ;  /* 0x0000002d0a097223 */ /* 0x040fe20000010037 */
[----:B------:R-:W-:Y:S02]  /*4af0*/  HADD2.F32 R8, -RZ, R11.H0_H0 ;  /* 0x2000000bff087230 */ /* 0x000fe40000004100 */
[----:B------:R-:W-:Y:S01]  /*4b00*/  FFMA.FTZ R10, R10, R48, R59 ;  /* 0x000000300a0a7223 */ /* 0x000fe2000001003b */
[--C-:B------:R-:W-:Y:S02]  /*4b10*/  HADD2.F32 R59, -RZ, R56.reuse.H0_H0 ;  /* 0x20000038ff3b7230 */ /* 0x100fe40000004100 */
[----:B------:R-:W-:Y:S02]  /*4b20*/  HADD2.F32 R60, -RZ, R56.H1_H1 ;  /* 0x30000038ff3c7230 */ /* 0x000fe40000004100 */
[----:B------:R-:W-:-:S02]  /*4b30*/  HADD2.F32 R57, -RZ, R58.H0_H0 ;  /* 0x2000003aff397230 */ /* 0x000fc40000004100 */
[--C-:B------:R-:W-:Y:S02]  /*4b40*/  HADD2.F32 R55, -RZ, R15.reuse.H0_H0 ;  /* 0x2000000fff377230 */ /* 0x100fe40000004100 */
[----:B------:R-:W-:Y:S02]  /*4b50*/  HADD2.F32 R56, -RZ, R15.H1_H1 ;  /* 0x3000000fff387230 */ /* 0x000fe40000004100 */
        /* <DEDUP_REMOVED lines=133> */
.L_x_1297:
[----:B------:R-:W0:Y:S01]  /*53b0*/  LDC R0, c[0x0][0x23c] ;  /* 0x00008f00ff007b82 */ /* 0x000e220000000800 */
[----:B------:R-:W-:Y:S01]  /*53c0*/  IADD3 R24, R24, 0x20, RZ ;  /* 0x0000002018187810 */ /* 0x000fe20007ffe0ff */
[----:B------:R-:W-:-:S03]  /*53d0*/  UIADD3 UR4, UR4, 0x40, URZ ;  /* 0x0000004004047890 */ /* 0x000fc6000fffe03f */
[C---:B------:R-:W-:Y:S02]  /*53e0*/  ISETP.GE.AND P0, PT, R24.reuse, UR5, PT ;  /* 0x0000000518007c0c */ /* 0x040fe4000bf06270 */
[----:B------:R-:W-:Y:S01]  /*53f0*/  ISETP.LT.AND P2, PT, R24, R23, PT ;  /* 0x000000171800720c */ /* 0x000fe20003f41270 */
[----:B0-----:R-:W-:-:S12]  /*5400*/  IMAD.WIDE R6, R0, 0x10, R6 ;  /* 0x0000001000067825 */ /* 0x001fd800078e0206 */
[----:B------:R-:W-:Y:S05]  /*5410*/  @!P0 BRA P2, `(.L_x_1301) ;  /* 0xffffffbc00d88947 */ /* 0x000fea000103ffff */
.L_x_1296:
        /* <DEDUP_REMOVED lines=17> */
.L_x_1305:
[----:B------:R-:W0:Y:S02]  /*5530*/  LDS R4, [R8] ;  /* 0x0000000008047984 */ /* 0x000e240000000800 */
[----:B0-----:R-:W-:-:S10]  /*5540*/  HFMA2.MMA R5, R4, 1, 1, R14 ;  /* 0x3c003c0004057835 */ /* 0x001fd4000000000e */
[----:B------:R-:W0:Y:S02]  /*5550*/  ATOMS.CAST.SPIN R5, [R8], R4, R5 ;  /* 0x000000040805738d */ /* 0x000e240001800005 */
[----:B0-----:R-:W-:-:S13]  /*5560*/  ISETP.EQ.U32.AND P0, PT, R5, 0x1, PT ;  /* 0x000000010500780c */ /* 0x001fda0003f02070 */
[----:B------:R-:W-:Y:S05]  /*5570*/  @!P0 BRA `(.L_x_1305) ;  /* 0xfffffffc00ec8947 */ /* 0x000fea000383ffff */
[----:B------:R-:W-:Y:S05]  /*5580*/  BRA `(.L_x_1303) ;  /* 0x00000000000c7947 */ /* 0x000fea0003800000 */
.L_x_1304:
[----:B------:R-:W2:Y:S02]  /*5590*/  LD.E R4, desc[UR6][R6.64] ;  /* 0x0000000606047980 */ /* 0x000ea4000c101900 */
[----:B--2---:R-:W-:-:S05]  /*55a0*/  IADD3 R5, R14, R4, RZ ;  /* 0x000000040e057210 */ /* 0x004fca0007ffe0ff */
[----:B------:R0:W-:Y:S02]  /*55b0*/  ST.E desc[UR6][R6.64], R5 ;  /* 0x0000000506007985 */ /* 0x0001e4000c101906 */
.L_x_1303:
[----:B------:R-:W-:Y:S05]  /*55c0*/  BSYNC B0 ;  /* 0x0000000000007941 */ /* 0x000fea0003800000 */
.L_x_1302:
[----:B------:R1:W-:Y:S01]  /*55d0*/  ATOM.E.ADD.F16x2.RN.STRONG.GPU P0, RZ, desc[UR6][R6.64+0x4], R15 ;  /* 0x0000040f06ff79a2 */ /* 0x0003e2000810e1c6 */
[----:B------:R-:W-:Y:S04]  /*55e0*/  BSSY B0, `(.L_x_1306) ;  /* 0x000000f000007945 */ /* 0x000fe80003800000 */
[----:B-1----:R-:W-:Y:S05]  /*55f0*/  @P0 BRA `(.L_x_1307) ;  /* 0x0000000000340947 */ /* 0x002fea0003800000 */
[----:B------:R-:W1:Y:S02]  /*5600*/  QSPC.E.S P0, RZ, [R6+0x4] ;  /* 0x0000040006ff73aa */ /* 0x000e640000000500 */
[----:B-1----:R-:W-:Y:S05]  /*5610*/  @!P0 BRA `(.L_x_1308) ;  /* 0x0000000000208947 */ /* 0x002fea0003800000 */
[----:B------:R-:W-:-:S04]  /*5620*/  MOV R4, R6 ;  /* 0x0000000600047202 */ /* 0x000fc80000000f00 */
[----:B0-----:R-:W-:-:S07]  /*5630*/  MOV R6, R4 ;  /* 0x0000000400067202 */ /* 0x001fce0000000f00 */
.L_x_1309:
[----:B------:R-:W0:Y:S02]  /*5640*/  LDS R4, [R6+0x4] ;  /* 0x0000040006047984 */ /* 0x000e240000000800 */
[----:B0-----:R-:W-:-:S06]  /*5650*/  HADD2 R5, R4, R15 ;  /* 0x0000000f04057230 */ /* 0x001fcc0000000000 */
[----:B------:R-:W0:Y:S02]  /*5660*/  ATOMS.CAST.SPIN R5, [R6+0x4], R4, R5 ;  /* 0x000004040605738d */ /* 0x000e240001800005 */
[----:B0-----:R-:W-:-:S13]  /*5670*/  ISETP.EQ.U32.AND P0, PT, R5, 0x1, PT ;  /* 0x000000010500780c */ /* 0x001fda0003f02070 */
[----:B------:R-:W-:Y:S05]  /*5680*/  @!P0 BRA `(.L_x_1309) ;  /* 0xfffffffc00ec8947 */ /* 0x000fea000383ffff */
[----:B------:R-:W-:Y:S05]  /*5690*/  BRA `(.L_x_1307) ;  /* 0x00000000000c7947 */ /* 0x000fea0003800000 */
.L_x_1308:
[----:B------:R-:W0:Y:S02]  /*56a0*/  LD.E R4, desc[UR6][R6.64+0x4] ;  /* 0x0000040606047980 */ /* 0x000e24000c101900 */
[----:B0-----:R-:W-:-:S05]  /*56b0*/  IADD3 R5, R15, R4, RZ ;  /* 0x000000040f057210 */ /* 0x001fca0007ffe0ff */
[----:B------:R1:W-:Y:S02]  /*56c0*/  ST.E desc[UR6][R6.64+0x4], R5 ;  /* 0x0000040506007985 */ /* 0x0003e4000c101906 */
.L_x_1307:
[----:B------:R-:W-:Y:S05]  /*56d0*/  BSYNC B0 ;  /* 0x0000000000007941 */ /* 0x000fea0003800000 */
.L_x_1306:
        /* <DEDUP_REMOVED lines=11> */
.L_x_1313:
[----:B------:R-:W0:Y:S02]  /*5790*/  LDS R4, [R8] ;  /* 0x0000000008047984 */ /* 0x000e240000000800 */
[----:B0-----:R-:W-:-:S10]  /*57a0*/  HFMA2.MMA R5, R4, 1, 1, R17 ;  /* 0x3c003c0004057835 */ /* 0x001fd40000000011 */
[----:B------:R-:W0:Y:S02]  /*57b0*/  ATOMS.CAST.SPIN R5, [R8], R4, R5 ;  /* 0x000000040805738d */ /* 0x000e240001800005 */
[----:B0-----:R-:W-:-:S13]  /*57c0*/  ISETP.EQ.U32.AND P0, PT, R5, 0x1, PT ;  /* 0x000000010500780c */ /* 0x001fda0003f02070 */
[----:B------:R-:W-:Y:S05]  /*57d0*/  @!P0 BRA `(.L_x_1313) ;  /* 0xfffffffc00ec8947 */ /* 0x000fea000383ffff */
[----:B------:R-:W-:Y:S05]  /*57e0*/  BRA `(.L_x_1311) ;  /* 0x00000000000c7947 */ /* 0x000fea0003800000 */
.L_x_1312:
[----:B------:R-:W2:Y:S02]  /*57f0*/  LD.E R4, desc[UR6][R6.64] ;  /* 0x0000000606047980 */ /* 0x000ea4000c101900 */
[----:B--2---:R-:W-:-:S05]  /*5800*/  IADD3 R5, R17, R4, RZ ;  /* 0x0000000411057210 */ /* 0x004fca0007ffe0ff */
[----:B------:R0:W-:Y:S02]  /*5810*/  ST.E desc[UR6][R6.64], R5 ;  /* 0x0000000506007985 */ /* 0x0001e4000c101906 */
.L_x_1311:
[----:B------:R-:W-:Y:S05]  /*5820*/  BSYNC B0 ;  /* 0x0000000000007941 */ /* 0x000fea0003800000 */
.L_x_1310:
[----:B------:R1:W-:Y:S01]  /*5830*/  ATOM.E.ADD.F16x2.RN.STRONG.GPU P0, RZ, desc[UR6][R6.64+0x4], R19 ;  /* 0x0000041306ff79a2 */ /* 0x0003e2000810e1c6 */
[----:B------:R-:W-:Y:S04]  /*5840*/  BSSY B0, `(.L_x_1314) ;  /* 0x000000f000007945 */ /* 0x000fe80003800000 */
[----:B-1----:R-:W-:Y:S05]  /*5850*/  @P0 BRA `(.L_x_1315) ;  /* 0x0000000000340947 */ /* 0x002fea0003800000 */
[----:B------:R-:W1:Y:S02]  /*5860*/  QSPC.E.S P0, RZ, [R6+0x4] ;  /* 0x0000040006ff73aa */ /* 0x000e640000000500 */
[----:B-1----:R-:W-:Y:S05]  /*5870*/  @!P0 BRA `(.L_x_1316) ;  /* 0x0000000000208947 */ /* 0x002fea0003800000 */
[----:B------:R-:W-:-:S04]  /*5880*/  MOV R4, R6 ;  /* 0x0000000600047202 */ /* 0x000fc80000000f00 */
[----:B0-----:R-:W-:-:S07]  /*5890*/  MOV R6, R4 ;  /* 0x0000000400067202 */ /* 0x001fce0000000f00 */
.L_x_1317:
[----:B------:R-:W0:Y:S02]  /*58a0*/  LDS R4, [R6+0x4] ;  /* 0x0000040006047984 */ /* 0x000e240000000800 */
[----:B0-----:R-:W-:-:S06]  /*58b0*/  HADD2 R5, R4, R19 ;  /* 0x0000001304057230 */ /* 0x001fcc0000000000 */
[----:B------:R-:W0:Y:S02]  /*58c0*/  ATOMS.CAST.SPIN R5, [R6+0x4], R4, R5 ;  /* 0x000004040605738d */ /* 0x000e240001800005 */
[----:B0-----:R-:W-:-:S13]  /*58d0*/  ISETP.EQ.U32.AND P0, PT, R5, 0x1, PT ;  /* 0x000000010500780c */ /* 0x001fda0003f02070 */
[----:B------:R-:W-:Y:S05]  /*58e0*/  @!P0 BRA `(.L_x_1317) ;  /* 0xfffffffc00ec8947 */ /* 0x000fea000383ffff */
[----:B------:R-:W-:Y:S05]  /*58f0*/  BRA `(.L_x_1315) ;  /* 0x00000000000c7947 */ /* 0x000fea0003800000 */
.L_x_1316:
[----:B------:R-:W0:Y:S02]  /*5900*/  LD.E R4, desc[UR6][R6.64+0x4] ;  /* 0x0000040606047980 */ /* 0x000e24000c101900 */
[----:B0-----:R-:W-:-:S05]  /*5910*/  IADD3 R5, R19, R4, RZ ;  /* 0x0000000413057210 */ /* 0x001fca0007ffe0ff */
[----:B------:R1:W-:Y:S02]  /*5920*/  ST.E desc[UR6][R6.64+0x4], R5 ;  /* 0x0000040506007985 */ /* 0x0003e4000c101906 */
.L_x_1315:
[----:B------:R-:W-:Y:S05]  /*5930*/  BSYNC B0 ;  /* 0x0000000000007941 */ /* 0x000fea0003800000 */
.L_x_1314:
        /* <DEDUP_REMOVED lines=11> */
.L_x_1321:
[----:B------:R-:W0:Y:S02]  /*59f0*/  LDS R2, [R0] ;  /* 0x0000000000027984 */ /* 0x000e240000000800 */
[----:B0-----:R-:W-:-:S10]  /*5a00*/  HFMA2.MMA R3, R2, 1, 1, R20 ;  /* 0x3c003c0002037835 */ /* 0x001fd40000000014 */
[----:B------:R-:W0:Y:S02]  /*5a10*/  ATOMS.CAST.SPIN R3, [R0], R2, R3 ;  /* 0x000000020003738d */ /* 0x000e240001800003 */
[----:B0-----:R-:W-:-:S13]  /*5a20*/  ISETP.EQ.U32.AND P0, PT, R3, 0x1, PT ;  /* 0x000000010300780c */ /* 0x001fda0003f02070 */
[----:B------:R-:W-:Y:S05]  /*5a30*/  @!P0 BRA `(.L_x_1321) ;  /* 0xfffffffc00ec8947 */ /* 0x000fea000383ffff */
[----:B------:R-:W-:Y:S05]  /*5a40*/  BRA `(.L_x_1319) ;  /* 0x00000000000c7947 */ /* 0x000fea0003800000 */
.L_x_1320:
[----:B------:R-:W2:Y:S02]  /*5a50*/  LD.E R0, desc[UR6][R4.64] ;  /* 0x0000000604007980 */ /* 0x000ea4000c101900 */
[----:B--2---:R-:W-:-:S05]  /*5a60*/  IADD3 R3, R20, R0, RZ ;  /* 0x0000000014037210 */ /* 0x004fca0007ffe0ff */
[----:B------:R0:W-:Y:S02]  /*5a70*/  ST.E desc[UR6][R4.64], R3 ;  /* 0x0000000304007985 */ /* 0x0001e4000c101906 */
.L_x_1319:
[----:B------:R-:W-:Y:S05]  /*5a80*/  BSYNC B0 ;  /* 0x0000000000007941 */ /* 0x000fea0003800000 */
.L_x_1318:
[----:B------:R1:W-:Y:S02]  /*5a90*/  ATOM.E.ADD.F16x2.RN.STRONG.GPU P0, RZ, desc[UR6][R4.64+0x4], R21 ;  /* 0x0000041504ff79a2 */ /* 0x0003e4000810e1c6 */
[----:B-1----:R-:W-:Y:S05]  /*5aa0*/  @P0 EXIT ;  /* 0x000000000000094d */ /* 0x002fea0003800000 */
[----:B------:R-:W1:Y:S02]  /*5ab0*/  QSPC.E.S P0, RZ, [R4+0x4] ;  /* 0x0000040004ff73aa */ /* 0x000e640000000500 */
[----:B-1----:R-:W-:Y:S05]  /*5ac0*/  @!P0 BRA `(.L_x_1322) ;  /* 0x0000000000208947 */ /* 0x002fea0003800000 */
[----:B------:R-:W-:-:S04]  /*5ad0*/  MOV R2, R4 ;  /* 0x0000000400027202 */ /* 0x000fc80000000f00 */
[----:B------:R-:W-:-:S07]  /*5ae0*/  MOV R0, R2 ;  /* 0x0000000200007202 */ /* 0x000fce0000000f00 */
.L_x_1323:
[----:B------:R-:W0:Y:S02]  /*5af0*/  LDS R2, [R0+0x4] ;  /* 0x0000040000027984 */ /* 0x000e240000000800 */
[----:B0-----:R-:W-:-:S06]  /*5b00*/  HADD2 R3, R2, R21 ;  /* 0x0000001502037230 */ /* 0x001fcc0000000000 */
[----:B------:R-:W0:Y:S02]  /*5b10*/  ATOMS.CAST.SPIN R3, [R0+0x4], R2, R3 ;  /* 0x000004020003738d */ /* 0x000e240001800003 */
[----:B0-----:R-:W-:-:S13]  /*5b20*/  ISETP.EQ.U32.AND P0, PT, R3, 0x1, PT ;  /* 0x000000010300780c */ /* 0x001fda0003f02070 */
[----:B------:R-:W-:Y:S05]  /*5b30*/  @!P0 BRA `(.L_x_1323) ;  /* 0xfffffffc00ec8947 */ /* 0x000fea000383ffff */
[----:B------:R-:W-:Y:S05]  /*5b40*/  EXIT ;  /* 0x000000000000794d */ /* 0x000fea0003800000 */
.L_x_1322:
[----:B------:R-:W0:Y:S02]  /*5b50*/  LD.E R0, desc[UR6][R4.64+0x4] ;  /* 0x0000040604007980 */ /* 0x000e24000c101900 */
[----:B0-----:R-:W-:-:S05]  /*5b60*/  IADD3 R3, R21, R0, RZ ;  /* 0x0000000015037210 */ /* 0x001fca0007ffe0ff */
[----:B------:R-:W-:Y:S01]  /*5b70*/  ST.E desc[UR6][R4.64+0x4], R3 ;  /* 0x0000040304007985 */ /* 0x000fe2000c101906 */
[----:B------:R-:W-:Y:S05]  /*5b80*/  EXIT ;  /* 0x000000000000794d */ /* 0x000fea0003800000 */
.L_x_1324:
        /* <DEDUP_REMOVED lines=15> */
.L_x_3233:


//--------------------- .text._Z23gemm_half_q_half_kernelILi3ELi12ELb0ELb0ELi64EEvPK6__halfPKjS4_S2_PS0_iiiiPKtS7_iiiiiibS2_i --------------------------
	.section	.text._Z23gemm_half_q_half_kernelILi3ELi12ELb0ELb0ELi64EEvPK6__halfPKjS4_S2_PS0_iiiiPKtS7_iiiiiibS2_i,"ax",@progbits
	.align	128
        .global         _Z23gemm_half_q_half_kernelILi3ELi12ELb0ELb0ELi64EEvPK6__halfPKjS4_S2_PS0_iiiiPKtS7_iiiiiibS2_i
        .type           _Z23gemm_half_q_half_kernelILi3ELi12ELb0ELb0ELi64EEvPK6__halfPKjS4_S2_PS0_iiiiPKtS7_iiiiiibS2_i,@function
        .size           _Z23gemm_half_q_half_kernelILi3ELi12ELb0ELb0ELi64EEvPK6__halfPKjS4_S2_PS0_iiiiPKtS7_iiiiiibS2_i,(.L_x_3234 - _Z23gemm_half_q_half_kernelILi3ELi12ELb0ELb0ELi64EEvPK6__halfPKjS4_S2_PS0_iiiiPKtS7_iiiiiibS2_i)
        .other          _Z23gemm_half_q_half_kernelILi3ELi12ELb0ELb0ELi64EEvPK6__halfPKjS4_S2_PS0_iiiiPKtS7_iiiiiibS2_i,@"STO_CUDA_ENTRY STV_DEFAULT"
_Z23gemm_half_q_half_kernelILi3ELi12ELb0ELb0ELi64EEvPK6__halfPKjS4_S2_PS0_iiiiPKtS7_iiiiiibS2_i:
.text._Z23gemm_half_q_half_kernelILi3ELi12ELb0ELb0ELi64EEvPK6__halfPKjS4_S2_PS0_iiiiPKtS7_iiiiiibS2_i:
        /* <DEDUP_REMOVED lines=45> */
.L_x_1329:
        /* <DEDUP_REMOVED lines=16> */
.L_x_1328:
        /* <DEDUP_REMOVED lines=16> */
.L_x_1327:
        /* <DEDUP_REMOVED lines=17> */
.L_x_1331:
        /* <DEDUP_REMOVED lines=16> */
.L_x_1330:
        /* <DEDUP_REMOVED lines=14> */
.L_x_1326:
[----:B------:R-:W-:Y:S05]  /*07c0*/  BSYNC B0 ;  /* 0x0000000000007941 */ /* 0x000fea0003800000 */
.L_x_1325:
        /* <DEDUP_REMOVED lines=20> */
.L_x_1334:
        /* <DEDUP_REMOVED lines=11> */
.L_x_1333:
        /* <DEDUP_REMOVED lines=10> */
.L_x_1332:
[----:B0-----:R-:W0:Y:S01]  /*0a60*/  LDC.64 R12, c[0x0][0x248] ;  /* 0x00009200ff0c7b82 */ /* 0x001e220000000a00 */
        /* <DEDUP_REMOVED lines=16> */
.L_x_1336:
        /* <DEDUP_REMOVED lines=42> */
.L_x_1335:
        /* <DEDUP_REMOVED lines=14> */
[C---:B0-----:R-:W-:Y:S02]  /*0ef0*/  ISETP.GT.AND P3, PT, R20.reuse, R2, PT ;  /* 0x000000021400720c */ /* 0x041fe40003f64270 */
[----:B--2---:R-:W-:Y:S01]  /*0f00*/  ISETP.GT.AND P5, PT, R20, R3, PT ;  /* 0x000000031400720c */ /* 0x004fe20003fa4270 */
        /* <DEDUP_REMOVED lines=8> */
.L_x_1337:
        /* <DEDUP_REMOVED lines=8> */
.L_x_1338:
        /* <DEDUP_REMOVED lines=12> */
.L_x_1339:
        /* <DEDUP_REMOVED lines=8> */
.L_x_1340:
        /* <DEDUP_REMOVED lines=8> */
.L_x_1341:
        /* <DEDUP_REMOVED lines=25> */
[----:B------:R-:W-:Y:S01]  /*1360*/  HFMA2.MMA R24, -RZ, RZ, 0, 0 ;  /* 0x00000000ff187435 */ /* 0x000fe200000001ff */
[----:B------:R-:W-:Y:S01]  /*1370*/  PRMT R36, RZ, 0x7610, R36 ;  /* 0x00007610ff247816 */ /* 0x000fe20000000024 */
[----:B------:R-:W-:-:S09]  /*1380*/  ULDC UR5, c[0x0][0x264] ;  /* 0x0000990000057ab9 */ /* 0x000fd20000000800 */
.L_x_1347:
        /* <DEDUP_REMOVED lines=15> */
[----:B------:R-:W0:Y:S03]  /*1480*/  LDC R13, c[0x0][0x23c] ;  /* 0x00008f00ff0d7b82 */ /* 0x000e260000000800 */
[----:B------:R-:W1:Y:S01]  /*1490*/  LDS.64 R44, [UR4] ;  /* 0x00000004ff2c7984 */ /* 0x000e620008000a00 */
[----:B0-----:R-:W-:-:S05]  /*14a0*/  IMAD.WIDE R2, R13, 0x4, R30 ;  /* 0x000000040d027825 */ /* 0x001fca00078e021e */
[----:B------:R0:W3:Y:S01]  /*14b0*/  LDG.E.128.CONSTANT R32, desc[UR6][R2.64] ;  /* 0x0000000602207981 */ /* 0x0000e2000c1e9d00 */
[----:B------:R-:W-:-:S04]  /*14c0*/  IMAD.WIDE R16, R13, 0x4, R2 ;  /* 0x000000040d107825 */ /* 0x000fc800078e0202 */
[----:B------:R-:W-:Y:S02]  /*14d0*/  IMAD.WIDE R12, R13, 0x4, R16 ;  /* 0x000000040d0c7825 */ /* 0x000fe400078e0210 */
[----:B------:R-:W5:Y:S04]  /*14e0*/  LDG.E.128.CONSTANT R16, desc[UR6][R16.64] ;  /* 0x0000000610107981 */ /* 0x000f68000c1e9d00 */
[----:B------:R-:W5:Y:S01]  /*14f0*/  LDG.E.128.CONSTANT R12, desc[UR6][R12.64] ;  /* 0x000000060c0c7981 */ /* 0x000f62000c1e9d00 */
[----:B-1----:R-:W-:Y:S01]  /*1500*/  HADD2.F32 R50, -RZ, R44.H1_H1 ;  /* 0x3000002cff327230 */ /* 0x002fe20000004100 */
[----:B------:R-:W-:Y:S01]  /*1510*/  MOV R37, 0x2c00 ;  /* 0x00002c0000257802 */ /* 0x000fe20000000f00 */
[--C-:B------:R-:W-:Y:S01]  /*1520*/  HADD2.F32 R51, -RZ, R45.reuse.H0_H0 ;  /* 0x2000002dff337230 */ /* 0x100fe20000004100 */
[----:B------:R-:W-:Y:S01]  /*1530*/  ISETP.GE.AND P2, PT, R22, 0x2, PT ;  /* 0x000000021600780c */ /* 0x000fe20003f46270 */
[----:B------:R-:W-:Y:S01]  /*1540*/  HADD2.F32 R60, -RZ, R45.H1_H1 ;  /* 0x3000002dff3c7230 */ /* 0x000fe20000004100 */
[----:B--2---:R-:W-:-:S02]  /*1550*/  LOP3.LUT R0, R4, 0xf000f, RZ, 0xc0, !PT ;  /* 0x000f000f04007812 */ /* 0x004fc400078ec0ff */
[----:B0-----:R-:W-:Y:S02]  /*1560*/  LOP3.LUT R3, R6, 0xf000f, RZ, 0xc0, !PT ;  /* 0x000f000f06037812 */ /* 0x001fe400078ec0ff */
[----:B------:R-:W-:Y:S02]  /*1570*/  LOP3.LUT R0, R0, 0x64006400, RZ, 0xfc, !PT ;  /* 0x6400640000007812 */ /* 0x000fe400078efcff */
[----:B------:R-:W-:Y:S02]  /*1580*/  LOP3.LUT R43, R6, 0xf000f0, RZ, 0xc0, !PT ;  /* 0x00f000f0062b7812 */ /* 0x000fe400078ec0ff */
[----:B------:R-:W-:Y:S01]  /*1590*/  SHF.R.U32.HI R38, RZ, 0x8, R6 ;  /* 0x00000008ff267819 */ /* 0x000fe20000011606 */
[----:B------:R-:W-:Y:S01]  /*15a0*/  HADD2 R6, R0, -1032, -1032 ;  /* 0xe408e40800067430 */ /* 0x000fe20000000000 */
[----:B------:R-:W-:Y:S02]  /*15b0*/  LOP3.LUT R40, R4, 0xf000f0, RZ, 0xc0, !PT ;  /* 0x00f000f004287812 */ /* 0x000fe400078ec0ff */
[----:B------:R-:W-:-:S02]  /*15c0*/  SHF.R.U32.HI R39, RZ, 0x8, R4 ;  /* 0x00000008ff277819 */ /* 0x000fc40000011604 */
[----:B------:R-:W-:Y:S01]  /*15d0*/  LOP3.LUT R4, R7, 0xf000f, RZ, 0xc0, !PT ;  /* 0x000f000f07047812 */ /* 0x000fe200078ec0ff */
[----:B------:R-:W-:Y:S01]  /*15e0*/  HADD2.F32 R0, -RZ, R6.H0_H0 ;  /* 0x20000006ff007230 */ /* 0x000fe20000004100 */
[C---:B------:R-:W-:Y:S02]  /*15f0*/  LOP3.LUT R2, R5.reuse, 0xf000f, RZ, 0xc0, !PT ;  /* 0x000f000f05027812 */ /* 0x040fe400078ec0ff */
[----:B------:R-:W-:Y:S02]  /*1600*/  LOP3.LUT R41, R5, 0xf000f0, RZ, 0xc0, !PT ;  /* 0x00f000f005297812 */ /* 0x000fe400078ec0ff */
[----:B------:R-:W-:Y:S01]  /*1610*/  SHF.R.U32.HI R9, RZ, 0x8, R5 ;  /* 0x00000008ff097819 */ /* 0x000fe20000011605 */
[----:B------:R-:W-:Y:S01]  /*1620*/  HADD2.F32 R5, -RZ, R44.H0_H0 ;  /* 0x2000002cff057230 */ /* 0x000fe20000004100 */
[----:B------:R-:W-:Y:S01]  /*1630*/  LOP3.LUT R49, R7, 0xf000f0, RZ, 0xc0, !PT ;  /* 0x00f000f007317812 */ /* 0x000fe200078ec0ff */
[----:B------:R-:W-:Y:S01]  /*1640*/  HADD2.F32 R44, -RZ, R6.H1_H1 ;  /* 0x30000006ff2c7230 */ /* 0x000fe20000004100 */
[----:B------:R-:W-:-:S02]  /*1650*/  SHF.R.U32.HI R8, RZ, 0x8, R7 ;  /* 0x00000008ff087819 */ /* 0x000fc40000011607 */
[----:B------:R-:W-:Y:S01]  /*1660*/  LOP3.LUT R4, R4, 0x64006400, RZ, 0xfc, !PT ;  /* 0x6400640004047812 */ /* 0x000fe200078efcff */
[----:B------:R-:W0:Y:S01]  /*1670*/  LDS.64 R6, [UR4+0x8] ;  /* 0x00000804ff067984 */ /* 0x000e220008000a00 */
        /* <DEDUP_REMOVED lines=8> */
[-C--:B------:R-:W-:Y:S02]  /*1700*/  HFMA2 R54, R40, R37.reuse.H0_H0, -72, -72 ;  /* 0xd480d48028367431 */ /* 0x080fe40000040025 */
[----:B------:R-:W-:Y:S02]  /*1710*/  HADD2.F32 R47, -RZ, R47.H1_H1 ;  /* 0x3000002fff2f7230 */ /* 0x000fe40000004100 */
[----:B------:R-:W-:Y:S02]  /*1720*/  HFMA2 R48, R48, R37.H0_H0, -72, -72 ;  /* 0xd480d48030307431 */ /* 0x000fe40000040025 */
[--C-:B------:R-:W-:Y:S02]  /*1730*/  HADD2.F32 R2, -RZ, R42.reuse.H0_H0 ;  /* 0x2000002aff027230 */ /* 0x100fe40000004100 */
[----:B------:R-:W-:Y:S01]  /*1740*/  FFMA.FTZ R40, R5, R4, RZ ;  /* 0x0000000405287223 */ /* 0x000fe200000100ff */
[----:B------:R-:W-:Y:S01]  /*1750*/  HADD2.F32 R45, -RZ, R42.H1_H1 ;  /* 0x3000002aff2d7230 */ /* 0x000fe20000004100 */
[----:B------:R-:W-:Y:S01]  /*1760*/  LOP3.LUT R42, R41, 0x64006400, RZ, 0xfc, !PT ;  /* 0x64006400292a7812 */ /* 0x000fe200078efcff */
[----:B------:R-:W-:-:S02]  /*1770*/  HADD2.F32 R3, -RZ, R46.H0_H0 ;  /* 0x2000002eff037230 */ /* 0x000fc40000004100 */
[----:B------:R-:W-:Y:S01]  /*1780*/  FFMA.FTZ R61, R50, R47, R40 ;  /* 0x0000002f323d7223 */ /* 0x000fe20000010028 */
[----:B------:R-:W-:Y:S02]  /*1790*/  HADD2.F32 R46, -RZ, R46.H1_H1 ;  /* 0x3000002eff2e7230 */ /* 0x000fe40000004100 */
[----:B------:R-:W-:Y:S01]  /*17a0*/  FFMA.FTZ R43, R5, R2, RZ ;  /* 0x00000002052b7223 */ /* 0x000fe200000100ff */
[----:B------:R-:W-:Y:S01]  /*17b0*/  LOP3.LUT R40, R49, 0x64006400, RZ, 0xfc, !PT ;  /* 0x6400640031287812 */ /* 0x000fe200078efcff */
[----:B------:R-:W-:Y:S01]  /*17c0*/  FFMA.FTZ R53, R5, R3, RZ ;  /* 0x0000000305357223 */ /* 0x000fe200000100ff */
[-C--:B------:R-:W-:Y:S02]  /*17d0*/  HFMA2 R42, R42, R37.reuse.H0_H0, -72, -72 ;  /* 0xd480d4802a2a7431 */ /* 0x080fe40000040025 */
[----:B------:R-:W-:Y:S01]  /*17e0*/  FFMA.FTZ R41, R0, R5, RZ ;  /* 0x0000000500297223 */ /* 0x000fe200000100ff */
[C---:B------:R-:W-:Y:S01]  /*17f0*/  FFMA.FTZ R62, R50.reuse, R45, R43 ;  /* 0x0000002d323e7223 */ /* 0x040fe2000001002b */
[----:B------:R-:W-:Y:S01]  /*1800*/  FFMA.FTZ R43, R50, R46, R53 ;  /* 0x0000002e322b7223 */ /* 0x000fe20000010035 */
[----:B------:R-:W-:-:S02]  /*1810*/  HFMA2 R40, R40, R37.H0_H0, -72, -72 ;  /* 0xd480d48028287431 */ /* 0x000fc40000040025 */
[--C-:B------:R-:W-:Y:S02]  /*1820*/  HADD2.F32 R52, -RZ, R54.reuse.H0_H0 ;  /* 0x20000036ff347230 */ /* 0x100fe40000004100 */
[----:B------:R-:W-:Y:S01]  /*1830*/  FFMA.FTZ R41, R44, R50, R41 ;  /* 0x000000322c297223 */ /* 0x000fe20000010029 */
[----:B------:R-:W-:Y:S01]  /*1840*/  HADD2.F32 R53, -RZ, R54.H1_H1 ;  /* 0x30000036ff357230 */ /* 0x000fe20000004100 */
[----:B---3--:R-:W-:Y:S01]  /*1850*/  LOP3.LUT R63, R35, 0xf000f0, RZ, 0xc0, !PT ;  /* 0x00f000f0233f7812 */ /* 0x008fe200078ec0ff */
[----:B------:R-:W-:Y:S02]  /*1860*/  HADD2.F32 R56, -RZ, R48.H0_H0 ;  /* 0x20000030ff387230 */ /* 0x000fe40000004100 */
[--C-:B------:R-:W-:Y:S02]  /*1870*/  HADD2.F32 R54, -RZ, R42.reuse.H0_H0 ;  /* 0x2000002aff367230 */ /* 0x100fe40000004100 */
[----:B------:R-:W-:Y:S02]  /*1880*/  HADD2.F32 R55, -RZ, R42.H1_H1 ;  /* 0x3000002aff377230 */ /* 0x000fe40000004100 */
[----:B------:R-:W-:Y:S01]  /*1890*/  FFMA.FTZ R42, R51, R56, R43 ;  /* 0x00000038332a7223 */ /* 0x000fe2000001002b */
[----:B------:R-:W-:-:S02]  /*18a0*/  HADD2.F32 R57, -RZ, R48.H1_H1 ;  /* 0x30000030ff397230 */ /* 0x000fc40000004100 */
[C---:B------:R-:W-:Y:S01]  /*18b0*/  FFMA.FTZ R5, R51.reuse, R54, R62 ;  /* 0x0000003633057223 */ /* 0x040fe2000001003e */
[--C-:B------:R-:W-:Y:S02]  /*18c0*/  HADD2.F32 R58, -RZ, R40.reuse.H0_H0 ;  /* 0x20000028ff3a7230 */ /* 0x100fe40000004100 */
[----:B------:R-:W-:Y:S02]  /*18d0*/  HADD2.F32 R59, -RZ, R40.H1_H1 ;  /* 0x30000028ff3b7230 */ /* 0x000fe40000004100 */
[----:B------:R-:W-:Y:S01]  /*18e0*/  FFMA.FTZ R40, R52, R51, R41 ;  /* 0x0000003334287223 */ /* 0x000fe20000010029 */
[----:B------:R-:W-:Y:S01]  /*18f0*/  LOP3.LUT R41, R38, 0xf000f, RZ, 0xc0, !PT ;  /* 0x000f000f26297812 */ /* 0x000fe200078ec0ff */
        /* <DEDUP_REMOVED lines=12> */
[----:B------:R-:W-:Y:S01]  /*19c0*/  FFMA.FTZ R51, R60, R59, R64 ;  /* 0x0000003b3c337223 */ /* 0x000fe20000010040 */
[----:B------:R-:W-:Y:S01]  /*19d0*/  HADD2 R60, R42, -1032, -1032 ;  /* 0xe408e4082a3c7430 */ /* 0x000fe20000000000 */
[----:B------:R-:W-:Y:S01]  /*19e0*/  LOP3.LUT R40, R9, 0xf000f, RZ, 0xc0, !PT ;  /* 0x000f000f09287812 */ /* 0x000fe200078ec0ff */
[----:B------:R-:W-:-:S02]  /*19f0*/  HADD2 R5, R5, -1032, -1032 ;  /* 0xe408e40805057430 */ /* 0x000fc40000000000 */
[--C-:B------:R-:W-:Y:S01]  /*1a00*/  HADD2.F32 R42, -RZ, R7.reuse.H0_H0 ;  /* 0x20000007ff2a7230 */ /* 0x100fe20000004100 */
[----:B------:R-:W-:Y:S01]  /*1a10*/  LOP3.LUT R39, R39, 0xf000f0, RZ, 0xc0, !PT ;  /* 0x00f000f027277812 */ /* 0x000fe200078ec0ff */
[--C-:B------:R-:W-:Y:S01]  /*1a20*/  HADD2.F32 R69, -RZ, R6.reuse.H0_H0 ;  /* 0x20000006ff457230 */ /* 0x100fe20000004100 */
[----:B------:R-:W-:Y:S01]  /*1a30*/  LOP3.LUT R40, R40, 0x64006400, RZ, 0xfc, !PT ;  /* 0x6400640028287812 */ /* 0x000fe200078efcff */
[----:B------:R-:W-:Y:S01]  /*1a40*/  HADD2.F32 R41, -RZ, R7.H1_H1 ;  /* 0x30000007ff297230 */ /* 0x000fe20000004100 */
[----:B------:R-:W-:Y:S01]  /*1a50*/  LOP3.LUT R9, R9, 0xf000f0, RZ, 0xc0, !PT ;  /* 0x00f000f009097812 */ /* 0x000fe200078ec0ff */
[----:B------:R-:W-:Y:S02]  /*1a60*/  HADD2.F32 R77, -RZ, R6.H1_H1 ;  /* 0x30000006ff4d7230 */ /* 0x000fe40000004100 */
[----:B------:R-:W-:Y:S01]  /*1a70*/  FFMA.FTZ R62, R43, R69, R62 ;  /* 0x000000452b3e7223 */ /* 0x000fe2000001003e */
[----:B------:R-:W0:Y:S01]  /*1a80*/  LDS.64 R6, [UR4+0x10] ;  /* 0x00001004ff067984 */ /* 0x000e220008000a00 */
[----:B------:R-:W-:-:S02]  /*1a90*/  HADD2.F32 R67, -RZ, R5.H0_H0 ;  /* 0x20000005ff437230 */ /* 0x000fc40000004100 */
[----:B------:R-:W-:Y:S02]  /*1aa0*/  HADD2 R40, R40, -1032, -1032 ;  /* 0xe408e40828287430 */ /* 0x000fe40000000000 */
[----:B------:R-:W-:Y:S01]  /*1ab0*/  HADD2.F32 R75, -RZ, R5.H1_H1 ;  /* 0x30000005ff4b7230 */ /* 0x000fe20000004100 */
[----:B------:R-:W-:Y:S01]  /*1ac0*/  LOP3.LUT R5, R38, 0xf000f0, RZ, 0xc0, !PT ;  /* 0x00f000f026057812 */ /* 0x000fe200078ec0ff */
[----:B------:R-:W-:Y:S01]  /*1ad0*/  HADD2.F32 R70, -RZ, R60.H0_H0 ;  /* 0x2000003cff467230 */ /* 0x000fe20000004100 */
[----:B------:R-:W-:Y:S01]  /*1ae0*/  LOP3.LUT R38, R39, 0x64006400, RZ, 0xfc, !PT ;  /* 0x6400640027267812 */ /* 0x000fe200078efcff */
[--C-:B------:R-:W-:Y:S01]  /*1af0*/  HADD2.F32 R68, -RZ, R40.reuse.H0_H0 ;  /* 0x20000028ff447230 */ /* 0x100fe20000004100 */
[----:B------:R-:W-:Y:S01]  /*1b00*/  LOP3.LUT R39, R8, 0xf000f0, RZ, 0xc0, !PT ;  /* 0x00f000f008277812 */ /* 0x000fe200078ec0ff */
[----:B------:R-:W-:Y:S01]  /*1b10*/  HADD2.F32 R76, -RZ, R40.H1_H1 ;  /* 0x30000028ff4c7230 */ /* 0x000fe20000004100 */
[----:B------:R-:W-:Y:S01]  /*1b20*/  LOP3.LUT R8, R9, 0x64006400, RZ, 0xfc, !PT ;  /* 0x6400640009087812 */ /* 0x000fe200078efcff */
[-C--:B------:R-:W-:Y:S01]  /*1b30*/  HFMA2 R9, R38, R37.reuse.H0_H0, -72, -72 ;  /* 0xd480d48026097431 */ /* 0x080fe20000040025 */
[----:B------:R-:W-:Y:S01]  /*1b40*/  LOP3.LUT R38, R39, 0x64006400, RZ, 0xfc, !PT ;  /* 0x6400640027267812 */ /* 0x000fe200078efcff */
[----:B------:R-:W-:Y:S01]  /*1b50*/  FFMA.FTZ R50, R43, R68, R50 ;  /* 0x000000442b327223 */ /* 0x000fe20000010032 */
[----:B------:R-:W-:Y:S01]  /*1b60*/  LOP3.LUT R40, R5, 0x64006400, RZ, 0xfc, !PT ;  /* 0x6400640005287812 */ /* 0x000fe200078efcff */
[----:B------:R-:W-:-:S02]  /*1b70*/  HFMA2 R8, R8, R37.H0_H0, -72, -72 ;  /* 0xd480d48008087431 */ /* 0x000fc40000040025 */
[----:B------:R-:W-:Y:S02]  /*1b80*/  HADD2.F32 R78, -RZ, R60.H1_H1 ;  /* 0x3000003cff4e7230 */ /* 0x000fe40000004100 */
[-C--:B------:R-:W-:Y:S02]  /*1b90*/  HFMA2 R38, R38, R37.reuse.H0_H0, -72, -72 ;  /* 0xd480d48026267431 */ /* 0x080fe40000040025 */
[----:B------:R-:W-:Y:S01]  /*1ba0*/  FFMA.FTZ R51, R43, R70, R51 ;  /* 0x000000462b337223 */ /* 0x000fe20000010033 */
[----:B------:R-:W-:Y:S01]  /*1bb0*/  FFMA.FTZ R5, R49, R76, R50 ;  /* 0x0000004c31057223 */ /* 0x000fe20000010032 */
[----:B------:R-:W-:Y:S02]  /*1bc0*/  HADD2.F32 R81, -RZ, R8.H0_H0 ;  /* 0x20000008ff517230 */ /* 0x000fe40000004100 */
[----:B------:R-:W-:Y:S02]  /*1bd0*/  HFMA2 R40, R40, R37.H0_H0, -72, -72 ;  /* 0xd480d48028287431 */ /* 0x000fe40000040025 */
[----:B------:R-:W-:-:S02]  /*1be0*/  HADD2.F32 R85, -RZ, R38.H0_H0 ;  /* 0x20000026ff557230 */ /* 0x000fc40000004100 */
[----:B------:R-:W-:Y:S01]  /*1bf0*/  FFMA.FTZ R50, R49, R78, R51 ;  /* 0x0000004e31327223 */ /* 0x000fe20000010033 */
[----:B------:R-:W-:Y:S01]  /*1c00*/  FFMA.FTZ R48, R67, R43, R48 ;  /* 0x0000002b43307223 */ /* 0x000fe20000010030 */
[----:B------:R-:W-:Y:S02]  /*1c10*/  HADD2.F32 R86, -RZ, R38.H1_H1 ;  /* 0x30000026ff567230 */ /* 0x000fe40000004100 */
[C---:B------:R-:W-:Y:S01]  /*1c20*/  FFMA.FTZ R98, R42.reuse, R81, R5 ;  /* 0x000000512a627223 */ /* 0x040fe20000010005 */
[--C-:B------:R-:W-:Y:S02]  /*1c30*/  HADD2.F32 R79, -RZ, R9.reuse.H0_H0 ;  /* 0x20000009ff4f7230 */ /* 0x100fe40000004100 */
[----:B------:R-:W-:Y:S01]  /*1c40*/  FFMA.FTZ R5, R42, R85, R50 ;  /* 0x000000552a057223 */ /* 0x000fe20000010032 */
[----:B------:R-:W-:Y:S02]  /*1c50*/  HADD2.F32 R83, -RZ, R40.H0_H0 ;  /* 0x20000028ff537230 */ /* 0x000fe40000004100 */
[----:B------:R-:W-:Y:S01]  /*1c60*/  FFMA.FTZ R48, R75, R49, R48 ;  /* 0x000000314b307223 */ /* 0x000fe20000010030 */
[----:B------:R-:W-:Y:S01]  /*1c70*/  FFMA.FTZ R62, R49, R77, R62 ;  /* 0x0000004d313e7223 */ /* 0x000fe2000001003e */
[----:B------:R-:W-:-:S02]  /*1c80*/  HADD2.F32 R80, -RZ, R9.H1_H1 ;  /* 0x30000009ff507230 */ /* 0x000fc40000004100 */
[----:B------:R-:W-:Y:S01]  /*1c90*/  FFMA.FTZ R38, R41, R86, R5 ;  /* 0x0000005629267223 */ /* 0x000fe20000010005 */
[----:B------:R-:W-:Y:S02]  /*1ca0*/  HADD2.F32 R82, -RZ, R8.H1_H1 ;  /* 0x30000008ff527230 */ /* 0x000fe40000004100 */
[----:B------:R-:W-:Y:S01]  /*1cb0*/  FFMA.FTZ R43, R79, R42, R48 ;  /* 0x0000002a4f2b7223 */ /* 0x000fe20000010030 */
[----:B------:R-:W-:Y:S02]  /*1cc0*/  HADD2.F32 R84, -RZ, R40.H1_H1 ;  /* 0x30000028ff547230 */ /* 0x000fe40000004100 */
[----:B------:R-:W-:Y:S01]  /*1cd0*/  FFMA.FTZ R39, R42, R83, R62 ;  /* 0x000000532a277223 */ /* 0x000fe2000001003e */
[----:B------:R-:W-:Y:S01]  /*1ce0*/  LOP3.LUT R5, R32, 0xf000f, RZ, 0xc0, !PT ;  /* 0x000f000f20057812 */ /* 0x000fe200078ec0ff */
[----:B------:R-:W-:Y:S01]  /*1cf0*/  FFMA.FTZ R43, R80, R41, R43 ;  /* 0x00000029502b7223 */ /* 0x000fe2000001002b */
[C---:B------:R-:W-:Y:S01]  /*1d00*/  FFMA.FTZ R98, R41.reuse, R82, R98 ;  /* 0x0000005229627223 */ /* 0x040fe20000010062 */
[----:B------:R-:W-:Y:S01]  /*1d10*/  FFMA.FTZ R39, R41, R84, R39 ;  /* 0x0000005429277223 */ /* 0x000fe20000010027 */
[----:B------:R-:W-:Y:S01]  /*1d20*/  LOP3.LUT R42, R32, 0xf000f0, RZ, 0xc0, !PT ;  /* 0x00f000f0202a7812 */ /* 0x000fe200078ec0ff */
[--C-:B0-----:R-:W-:Y:S01]  /*1d30*/  HADD2.F32 R9, -RZ, R6.reuse.H0_H0 ;  /* 0x20000006ff097230 */ /* 0x101fe20000004100 */
[----:B------:R-:W-:Y:S01]  /*1d40*/  SHF.R.U32.HI R40, RZ, 0x8, R32 ;  /* 0x00000008ff287819 */ /* 0x000fe20000011620 */
[----:B------:R-:W-:Y:S01]  /*1d50*/  HADD2.F32 R64, -RZ, R6.H1_H1 ;  /* 0x30000006ff407230 */ /* 0x000fe20000004100 */
[----:B------:R-:W-:Y:S01]  /*1d60*/  LOP3.LUT R5, R5, 0x64006400, RZ, 0xfc, !PT ;  /* 0x6400640005057812 */ /* 0x000fe200078efcff */
[--C-:B------:R-:W-:Y:S01]  /*1d70*/  HADD2.F32 R73, -RZ, R7.reuse.H0_H0 ;  /* 0x20000007ff497230 */ /* 0x100fe20000004100 */
[C---:B------:R-:W-:Y:S01]  /*1d80*/  LOP3.LUT R8, R33.reuse, 0xf000f, RZ, 0xc0, !PT ;  /* 0x000f000f21087812 */ /* 0x040fe200078ec0ff */
[----:B------:R-:W-:Y:S01]  /*1d90*/  HADD2.F32 R72, -RZ, R7.H1_H1 ;  /* 0x30000007ff487230 */ /* 0x000fe20000004100 */
        /* <DEDUP_REMOVED lines=8> */
[----:B------:R-:W-:Y:S01]  /*1e20*/  LOP3.LUT R5, R33, 0x64006400, RZ, 0xfc, !PT ;  /* 0x6400640021057812 */ /* 0x000fe200078efcff */
[----:B------:R-:W-:Y:S01]  /*1e30*/  HADD2 R48, R8, -1032, -1032 ;  /* 0xe408e40808307430 */ /* 0x000fe20000000000 */
[----:B------:R-:W-:Y:S01]  /*1e40*/  LOP3.LUT R42, R42, 0x64006400, RZ, 0xfc, !PT ;  /* 0x640064002a2a7812 */ /* 0x000fe200078efcff */
[----:B------:R-:W-:-:S02]  /*1e50*/  HADD2 R49, R32, -1032, -1032 ;  /* 0xe408e40820317430 */ /* 0x000fc40000000000 */
[----:B------:R-:W-:Y:S02]  /*1e60*/  HADD2.F32 R8, -RZ, R6.H0_H0 ;  /* 0x20000006ff087230 */ /* 0x000fe40000004100 */
[----:B------:R-:W-:Y:S01]  /*1e70*/  HADD2 R62, R5, -1032, -1032 ;  /* 0xe408e408053e7430 */ /* 0x000fe20000000000 */
[----:B------:R-:W0:Y:S01]  /*1e80*/  LDS.64 R32, [UR4+0x18] ;  /* 0x00001804ff207984 */ /* 0x000e220008000a00 */
[----:B------:R-:W-:Y:S01]  /*1e90*/  LOP3.LUT R61, R34, 0xf000f0, RZ, 0xc0, !PT ;  /* 0x00f000f0223d7812 */ /* 0x000fe200078ec0ff */
[----:B------:R-:W-:Y:S02]  /*1ea0*/  HADD2.F32 R7, -RZ, R48.H0_H0 ;  /* 0x20000030ff077230 */ /* 0x000fe40000004100 */
[----:B------:R-:W-:Y:S02]  /*1eb0*/  HFMA2 R65, R42, R37.H0_H0, -72, -72 ;  /* 0xd480d4802a417431 */ /* 0x000fe40000040025 */
[----:B------:R-:W-:Y:S02]  /*1ec0*/  HADD2.F32 R6, -RZ, R49.H0_H0 ;  /* 0x20000031ff067230 */ /* 0x000fe40000004100 */
[----:B------:R-:W-:Y:S01]  /*1ed0*/  FFMA.FTZ R42, R8, R9, RZ ;  /* 0x00000009082a7223 */ /* 0x000fe200000100ff */
[----:B------:R-:W-:Y:S01]  /*1ee0*/  HADD2.F32 R5, -RZ, R62.H0_H0 ;  /* 0x2000003eff057230 */ /* 0x000fe20000004100 */
[----:B------:R-:W-:Y:S01]  /*1ef0*/  LOP3.LUT R60, R60, 0x64006400, RZ, 0xfc, !PT ;  /* 0x640064003c3c7812 */ /* 0x000fe200078efcff */
[----:B------:R-:W-:-:S02]  /*1f00*/  HADD2.F32 R50, -RZ, R48.H1_H1 ;  /* 0x30000030ff327230 */ /* 0x000fc40000004100 */
[----:B------:R-:W-:Y:S01]  /*1f10*/  FFMA.FTZ R66, R9, R6, RZ ;  /* 0x0000000609427223 */ /* 0x000fe200000100ff */
[----:B------:R-:W-:Y:S01]  /*1f20*/  HADD2.F32 R48, -RZ, R62.H1_H1 ;  /* 0x3000003eff307230 */ /* 0x000fe20000004100 */
[----:B------:R-:W-:Y:S01]  /*1f30*/  LOP3.LUT R62, R61, 0x64006400, RZ, 0xfc, !PT ;  /* 0x640064003d3e7812 */ /* 0x000fe200078efcff */
[----:B------:R-:W-:Y:S01]  /*1f40*/  FFMA.FTZ R61, R9, R7, RZ ;  /* 0x00000007093d7223 */ /* 0x000fe200000100ff */
[----:B------:R-:W-:Y:S01]  /*1f50*/  FFMA.FTZ R71, R51, R64, R42 ;  /* 0x0000004033477223 */ /* 0x000fe2000001002a */
[----:B------:R-:W-:Y:S01]  /*1f60*/  FFMA.FTZ R9, R9, R5, RZ ;  /* 0x0000000509097223 */ /* 0x000fe200000100ff */
[----:B------:R-:W-:Y:S01]  /*1f70*/  LOP3.LUT R42, R63, 0x64006400, RZ, 0xfc, !PT ;  /* 0x640064003f2a7812 */ /* 0x000fe200078efcff */
[----:B------:R-:W-:Y:S02]  /*1f80*/  HADD2.F32 R49, -RZ, R49.H1_H1 ;  /* 0x30000031ff317230 */ /* 0x000fe40000004100 */
[-C--:B------:R-:W-:Y:S02]  /*1f90*/  HFMA2 R60, R60, R37.reuse.H0_H0, -72, -72 ;  /* 0xd480d4803c3c7431 */ /* 0x080fe40000040025 */
[----:B------:R-:W-:Y:S01]  /*1fa0*/  FFMA.FTZ R89, R64, R48, R9 ;  /* 0x0000003040597223 */ /* 0x000fe20000010009 */
[----:B------:R-:W-:-:S02]  /*1fb0*/  HFMA2 R9, R62, R37.H0_H0, -72, -72 ;  /* 0xd480d4803e097431 */ /* 0x000fc40000040025 */
[C---:B------:R-:W-:Y:S01]  /*1fc0*/  FFMA.FTZ R74, R64.reuse, R50, R61 ;  /* 0x00000032404a7223 */ /* 0x040fe2000001003d */
[----:B------:R-:W-:Y:S02]  /*1fd0*/  HFMA2 R42, R42, R37.H0_H0, -72, -72 ;  /* 0xd480d4802a2a7431 */ /* 0x000fe40000040025 */
[----:B------:R-:W-:Y:S01]  /*1fe0*/  FFMA.FTZ R87, R64, R49, R66 ;  /* 0x0000003140577223 */ /* 0x000fe20000010042 */
[----:B------:R-:W-:Y:S01]  /*1ff0*/  HADD2.F32 R66, -RZ, R65.H0_H0 ;  /* 0x20000041ff427230 */ /* 0x000fe20000004100 */
[----:B------:R-:W-:Y:S01]  /*2000*/  SHF.R.U32.HI R35, RZ, 0x8, R35 ;  /* 0x00000008ff237819 */ /* 0x000fe20000011623 */
[--C-:B------:R-:W-:Y:S01]  /*2010*/  HADD2.F32 R64, -RZ, R60.reuse.H0_H0 ;  /* 0x2000003cff407230 */ /* 0x100fe20000004100 */
[----:B------:R-:W-:Y:S01]  /*2020*/  SHF.R.U32.HI R34, RZ, 0x8, R34 ;  /* 0x00000008ff227819 */ /* 0x000fe20000011622 */
[----:B------:R-:W-:Y:S02]  /*2030*/  HADD2.F32 R63, -RZ, R60.H1_H1 ;  /* 0x3000003cff3f7230 */ /* 0x000fe40000004100 */
[----:B------:R-:W-:-:S02]  /*2040*/  HADD2.F32 R62, -RZ, R9.H0_H0 ;  /* 0x20000009ff3e7230 */ /* 0x000fc40000004100 */
[----:B------:R-:W-:Y:S02]  /*2050*/  HADD2.F32 R61, -RZ, R9.H1_H1 ;  /* 0x30000009ff3d7230 */ /* 0x000fe40000004100 */
[--C-:B------:R-:W-:Y:S02]  /*2060*/  HADD2.F32 R60, -RZ, R42.reuse.H0_H0 ;  /* 0x2000002aff3c7230 */ /* 0x100fe40000004100 */
[----:B------:R-:W-:Y:S02]  /*2070*/  HADD2.F32 R65, -RZ, R65.H1_H1 ;  /* 0x30000041ff417230 */ /* 0x000fe40000004100 */
[----:B------:R-:W-:Y:S02]  /*2080*/  HADD2.F32 R9, -RZ, R42.H1_H1 ;  /* 0x3000002aff097230 */ /* 0x000fe40000004100 */
[----:B------:R-:W-:Y:S01]  /*2090*/  FFMA.FTZ R42, R66, R73, R71 ;  /* 0x00000049422a7223 */ /* 0x000fe20000010047 */
[C---:B------:R-:W-:Y:S01]  /*20a0*/  FFMA.FTZ R71, R73.reuse, R64, R74 ;  /* 0x0000004049477223 */ /* 0x040fe2000001004a */
[C---:B------:R-:W-:Y:S01]  /*20b0*/  FFMA.FTZ R74, R73.reuse, R62, R87 ;  /* 0x0000003e494a7223 */ /* 0x040fe20000010057 */
[----:B------:R-:W-:Y:S01]  /*20c0*/  FFMA.FTZ R88, R73, R60, R89 ;  /* 0x0000003c49587223 */ /* 0x000fe20000010059 */
[----:B------:R-:W-:Y:S01]  /*20d0*/  FFMA.FTZ R87, R65, R72, R42 ;  /* 0x0000004841577223 */ /* 0x000fe2000001002a */
[----:B------:R-:W-:Y:S01]  /*20e0*/  LOP3.LUT R42, R40, 0xf000f, RZ, 0xc0, !PT ;  /* 0x000f000f282a7812 */ /* 0x000fe200078ec0ff */
[C---:B------:R-:W-:Y:S01]  /*20f0*/  FFMA.FTZ R89, R72.reuse, R63, R71 ;  /* 0x0000003f48597223 */ /* 0x040fe20000010047 */
        /* <DEDUP_REMOVED lines=27> */
[C---:B------:R-:W-:Y:S01]  /*22b0*/  FFMA.FTZ R87, R88.reuse, R71, R90 ;  /* 0x0000004758577223 */ /* 0x040fe2000001005a */
[----:B------:R-:W-:Y:S01]  /*22c0*/  LOP3.LUT R90, R35, 0x64006400, RZ, 0xfc, !PT ;  /* 0x64006400235a7812 */ /* 0x000fe200078efcff */
[C---:B------:R-:W-:Y:S01]  /*22d0*/  FFMA.FTZ R89, R88.reuse, R73, R89 ;  /* 0x0000004958597223 */ /* 0x040fe20000010059 */
[----:B------:R-:W-:Y:S01]  /*22e0*/  FFMA.FTZ R102, R88, R72, R91 ;  /* 0x0000004858667223 */ /* 0x000fe2000001005b */
[----:B------:R-:W-:Y:S02]  /*22f0*/  HFMA2 R35, R34, R37.H0_H0, -72, -72 ;  /* 0xd480d48022237431 */ /* 0x000fe40000040025 */
[----:B------:R-:W-:Y:S01]  /*2300*/  HADD2.F32 R96, -RZ, R93.H1_H1 ;  /* 0x3000005dff607230 */ /* 0x000fe20000004100 */
[----:B------:R-:W-:Y:S01]  /*2310*/  LOP3.LUT R40, R40, 0x64006400, RZ, 0xfc, !PT ;  /* 0x6400640028287812 */ /* 0x000fe200078efcff */
[----:B------:R-:W-:Y:S01]  /*2320*/  HADD2.F32 R97, -RZ, R92.H1_H1 ;  /* 0x3000005cff617230 */ /* 0x000fe20000004100 */
[----:B------:R-:W-:Y:S01]  /*2330*/  LOP3.LUT R88, R33, 0x64006400, RZ, 0xfc, !PT ;  /* 0x6400640021587812 */ /* 0x000fe200078efcff */
[----:B------:R-:W-:-:S02]  /*2340*/  HADD2.F32 R95, -RZ, R94.H1_H1 ;  /* 0x3000005eff5f7230 */ /* 0x000fc40000004100 */
[C---:B------:R-:W-:Y:S01]  /*2350*/  FFMA.FTZ R89, R32.reuse, R96, R89 ;  /* 0x0000006020597223 */ /* 0x040fe20000010059 */
[----:B------:R-:W-:Y:S02]  /*2360*/  HADD2.F32 R92, -RZ, R35.H0_H0 ;  /* 0x20000023ff5c7230 */ /* 0x000fe40000004100 */
[-C--:B------:R-:W-:Y:S02]  /*2370*/  HFMA2 R40, R40, R37.reuse.H0_H0, -72, -72 ;  /* 0xd480d48028287431 */ /* 0x080fe40000040025 */
[----:B------:R-:W-:Y:S02]  /*2380*/  HADD2.F32 R94, -RZ, R103.H1_H1 ;  /* 0x30000067ff5e7230 */ /* 0x000fe40000004100 */
[-C--:B------:R-:W-:Y:S02]  /*2390*/  HFMA2 R101, R88, R37.reuse.H0_H0, -72, -72 ;  /* 0xd480d48058657431 */ /* 0x080fe40000040025 */
[----:B------:R-:W-:Y:S01]  /*23a0*/  FFMA.FTZ R34, R32, R95, R102 ;  /* 0x0000005f20227223 */ /* 0x000fe20000010066 */
[----:B------:R-:W-:-:S02]  /*23b0*/  HFMA2 R105, R90, R37.H0_H0, -72, -72 ;  /* 0xd480d4805a697431 */ /* 0x000fc40000040025 */
[----:B------:R-:W-:Y:S01]  /*23c0*/  FFMA.FTZ R102, R42, R92, R89 ;  /* 0x0000005c2a667223 */ /* 0x000fe20000010059 */
[--C-:B------:R-:W-:Y:S02]  /*23d0*/  HADD2.F32 R93, -RZ, R40.reuse.H0_H0 ;  /* 0x20000028ff5d7230 */ /* 0x100fe40000004100 */
[----:B------:R-:W-:Y:S01]  /*23e0*/  FFMA.FTZ R100, R97, R32, R100 ;  /* 0x0000002061647223 */ /* 0x000fe20000010064 */
[----:B------:R-:W-:Y:S02]  /*23f0*/  HADD2.F32 R91, -RZ, R101.H0_H0 ;  /* 0x20000065ff5b7230 */ /* 0x000fe40000004100 */
[----:B------:R-:W-:Y:S01]  /*2400*/  FFMA.FTZ R87, R32, R94, R87 ;  /* 0x0000005e20577223 */ /* 0x000fe20000010057 */
[----:B------:R-:W-:Y:S02]  /*2410*/  HADD2.F32 R89, -RZ, R40.H1_H1 ;  /* 0x30000028ff597230 */ /* 0x000fe40000004100 */
[----:B------:R-:W-:Y:S01]  /*2420*/  FFMA.FTZ R100, R93, R42, R100 ;  /* 0x0000002a5d647223 */ /* 0x000fe20000010064 */
[----:B------:R-:W-:-:S02]  /*2430*/  HADD2.F32 R90, -RZ, R105.H0_H0 ;  /* 0x20000069ff5a7230 */ /* 0x000fc40000004100 */
[C---:B------:R-:W-:Y:S01]  /*2440*/  FFMA.FTZ R104, R42.reuse, R91, R34 ;  /* 0x0000005b2a687223 */ /* 0x040fe20000010022 */
[--C-:B------:R-:W-:Y:S01]  /*2450*/  HADD2.F32 R40, -RZ, R10.reuse.H0_H0 ;  /* 0x2000000aff287230 */ /* 0x100fe20000004100 */
[----:B------:R-:W0:Y:S01]  /*2460*/  LDS.64 R32, [UR4+0x20] ;  /* 0x00002004ff207984 */ /* 0x000e220008000a00 */
[----:B------:R-:W-:Y:S02]  /*2470*/  HADD2.F32 R41, -RZ, R10.H1_H1 ;  /* 0x3000000aff297230 */ /* 0x000fe40000004100 */
[----:B------:R-:W-:Y:S01]  /*2480*/  FFMA.FTZ R103, R42, R90, R87 ;  /* 0x0000005a2a677223 */ /* 0x000fe20000010057 */
[----:B------:R-:W-:Y:S02]  /*2490*/  HADD2.F32 R42, -RZ, R11.H0_H0 ;  /* 0x2000000bff2a7230 */ /* 0x000fe40000004100 */
[----:B------:R-:W-:Y:S01]  /*24a0*/  FMUL.FTZ R34, R43, R40 ;  /* 0x000000282b227220 */ /* 0x000fe20000410000 */
[----:B------:R-:W-:Y:S02]  /*24b0*/  HADD2.F32 R88, -RZ, R35.H1_H1 ;  /* 0x30000023ff587230 */ /* 0x000fe40000004100 */
[----:B------:R-:W-:Y:S01]  /*24c0*/  FMUL.FTZ R35, R98, R41 ;  /* 0x0000002962237220 */ /* 0x000fe20000410000 */
[----:B------:R-:W-:-:S02]  /*24d0*/  HADD2.F32 R43, -RZ, R11.H1_H1 ;  /* 0x3000000bff2b7230 */ /* 0x000fc40000004100 */
[----:B------:R-:W-:Y:S01]  /*24e0*/  FMUL.FTZ R39, R39, R42 ;  /* 0x0000002a27277220 */ /* 0x000fe20000410000 */
[----:B------:R-:W-:Y:S02]  /*24f0*/  HADD2.F32 R87, -RZ, R101.H1_H1 ;  /* 0x30000065ff577230 */ /* 0x000fe40000004100 */
[----:B------:R-:W-:Y:S01]  /*2500*/  FFMA.FTZ R102, R99, R88, R102 ;  /* 0x0000005863667223 */ /* 0x000fe20000010066 */
[----:B------:R-:W-:Y:S02]  /*2510*/  HADD2.F32 R98, -RZ, R105.H1_H1 ;  /* 0x30000069ff627230 */ /* 0x000fe40000004100 */
[----:B------:R-:W-:Y:S01]  /*2520*/  FMUL.FTZ R38, R38, R43 ;  /* 0x0000002b26267220 */ /* 0x000fe20000410000 */
[----:B------:R-:W-:Y:S01]  /*2530*/  FFMA.FTZ R101, R89, R99, R100 ;  /* 0x0000006359657223 */ /* 0x000fe20000010064 */
[C---:B------:R-:W-:Y:S01]  /*2540*/  FFMA.FTZ R105, R99.reuse, R87, R104 ;  /* 0x0000005763697223 */ /* 0x040fe20000010068 */
[----:B------:R-:W-:Y:S01]  /*2550*/  F2FP.F16.F32.PACK_AB R34, RZ, R34 ;  /* 0x00000022ff22723e */ /* 0x000fe200000000ff */
[----:B------:R-:W-:Y:S01]  /*2560*/  FFMA.FTZ R106, R99, R98, R103 ;  /* 0x00000062636a7223 */ /* 0x000fe20000010067 */
[----:B------:R-:W-:Y:S01]  /*2570*/  F2FP.F16.F32.PACK_AB R39, RZ, R39 ;  /* 0x00000027ff27723e */ /* 0x000fe200000000ff */
[----:B------:R-:W-:Y:S01]  /*2580*/  FMUL.FTZ R103, R41, R102 ;  /* 0x0000006629677220 */ /* 0x000fe20000410000 */
[----:B------:R-:W-:Y:S01]  /*2590*/  F2FP.F16.F32.PACK_AB R38, RZ, R38 ;  /* 0x00000026ff26723e */ /* 0x000fe200000000ff */
[----:B------:R-:W-:Y:S01]  /*25a0*/  FMUL.FTZ R104, R40, R101 ;  /* 0x0000006528687220 */ /* 0x000fe20000410000 */
[----:B------:R-:W-:Y:S01]  /*25b0*/  F2FP.F16.F32.PACK_AB R35, RZ, R35 ;  /* 0x00000023ff23723e */ /* 0x000fe200000000ff */
[----:B------:R-:W-:Y:S01]  /*25c0*/  FMUL.FTZ R102, R42, R105 ;  /* 0x000000692a667220 */ /* 0x000fe20000410000 */
[----:B------:R-:W-:Y:S01]  /*25d0*/  FMUL.FTZ R106, R43, R106 ;  /* 0x0000006a2b6a7220 */ /* 0x000fe20000410000 */
[--C-:B------:R-:W-:Y:S01]  /*25e0*/  HADD2 R99, R34.H0_H0, R36.reuse.H0_H0 ;  /* 0x2000002422637230 */ /* 0x100fe20000000800 */
[----:B------:R-:W-:Y:S01]  /*25f0*/  F2FP.F16.F32.PACK_AB R104, RZ, R104 ;  /* 0x00000068ff68723e */ /* 0x000fe200000000ff */
[--C-:B------:R-:W-:Y:S01]  /*2600*/  HADD2 R100, R39.H0_H0, R29.reuse.H0_H0 ;  /* 0x2000001d27647230 */ /* 0x100fe20000000800 */
[----:B------:R-:W-:Y:S01]  /*2610*/  F2FP.F16.F32.PACK_AB R103, RZ, R103 ;  /* 0x00000067ff67723e */ /* 0x000fe200000000ff */
[----:B------:R-:W-:Y:S01]  /*2620*/  HADD2 R101, R38.H0_H0, R29.H1_H1 ;  /* 0x3000001d26657230 */ /* 0x000fe20000000800 */
[----:B------:R-:W-:Y:S01]  /*2630*/  F2FP.F16.F32.PACK_AB R102, RZ, R102 ;  /* 0x00000066ff66723e */ /* 0x000fe200000000ff */
[----:B------:R-:W-:Y:S01]  /*2640*/  HADD2 R36, R35.H0_H0, R36.H1_H1 ;  /* 0x3000002423247230 */ /* 0x000fe20000000800 */
[----:B------:R-:W-:Y:S01]  /*2650*/  F2FP.F16.F32.PACK_AB R29, RZ, R106 ;  /* 0x0000006aff1d723e */ /* 0x000fe200000000ff */
[----:B------:R-:W-:Y:S06]  /*2660*/  @!P2 BRA `(.L_x_1344) ;  /* 0x0000000400b8a947 */ /* 0x000fec0003800000 */
[----:B------:R-:W1:Y:S01]  /*2670*/  LDS.64 R34, [UR4+0x80] ;  /* 0x00008004ff227984 */ /* 0x000e620008000a00 */
[----:B------:R-:W-:-:S03]  /*2680*/  ISETP.NE.AND P0, PT, R22, 0x2, PT ;  /* 0x000000021600780c */ /* 0x000fc60003f05270 */
[----:B------:R-:W2:Y:S01]  /*2690*/  LDS.64 R38, [UR4+0x88] ;  /* 0x00008804ff267984 */ /* 0x000ea20008000a00 */
[--C-:B-1----:R-:W-:Y:S02]  /*26a0*/  HADD2.F32 R105, -RZ, R34.reuse.H0_H0 ;  /* 0x20000022ff697230 */ /* 0x102fe40000004100 */
        /* <DEDUP_REMOVED lines=15> */
[----:B--2---:R-:W-:-:S02]  /*27a0*/  HADD2.F32 R35, -RZ, R38.H0_H0 ;  /* 0x20000026ff237230 */ /* 0x004fc40000004100 */
        /* <DEDUP_REMOVED lines=36> */
[----:B------:R-:W1:Y:S04]  /*29f0*/  LDS.64 R34, [UR4+0x100] ;  /* 0x00010004ff227984 */ /* 0x000e680008000a00 */
[----:B------:R-:W2:Y:S01]  /*2a00*/  LDS.64 R38, [UR4+0x108] ;  /* 0x00010804ff267984 */ /* 0x000ea20008000a00 */
[--C-:B-1----:R-:W-:Y:S02]  /*2a10*/  HADD2.F32 R105, -RZ, R34.reuse.H0_H0 ;  /* 0x20000022ff697230 */ /* 0x102fe40000004100 */
        /* <DEDUP_REMOVED lines=51> */
.L_x_1344:
[----:B------:R-:W-:Y:S05]  /*2d50*/  @!P2 BRA `(.L_x_1345) ;  /* 0x0000000400b8a947 */ /* 0x000fea0003800000 */
[----:B------:R-:W1:Y:S01]  /*2d60*/  LDS.64 R2, [UR4+0x90] ;  /* 0x00009004ff027984 */ /* 0x000e620008000a00 */
[----:B------:R-:W-:-:S03]  /*2d70*/  ISETP.NE.AND P0, PT, R22, 0x2, PT ;  /* 0x000000021600780c */ /* 0x000fc60003f05270 */
[----:B------:R-:W2:Y:S01]  /*2d80*/  LDS.64 R34, [UR4+0x98] ;  /* 0x00009804ff227984 */ /* 0x000ea20008000a00 */
[--C-:B-1----:R-:W-:Y:S02]  /*2d90*/  HADD2.F32 R0, -RZ, R2.reuse.H0_H0 ;  /* 0x20000002ff007230 */ /* 0x102fe40000004100 */
        /* <DEDUP_REMOVED lines=14> */
[----:B--2---:R-:W-:-:S02]  /*2e80*/  HADD2.F32 R2, -RZ, R34.H0_H0 ;  /* 0x20000022ff027230 */ /* 0x004fc40000004100 */
        /* <DEDUP_REMOVED lines=55> */
[--C-:B--2---:R-:W-:Y:S02]  /*3200*/  HADD2.F32 R0, -RZ, R34.reuse.H0_H0 ;  /* 0x20000022ff007230 */ /* 0x104fe40000004100 */
        /* <DEDUP_REMOVED lines=35> */
.L_x_1345:
[----:B-----5:R-:W-:Y:S01]  /*3440*/  LOP3.LUT R0, R16, 0xf000f, RZ, 0xc0, !PT ;  /* 0x000f000f10007812 */ /* 0x020fe200078ec0ff */
[----:B------:R-:W-:Y:S01]  /*3450*/  HADD2 R101, R29.H0_H0, R101.H0_H0 ;  /* 0x200000651d657230 */ /* 0x000fe20000000800 */
        /* <DEDUP_REMOVED lines=10> */
[----:B------:R-:W-:Y:S01]  /*3500*/  LOP3.LUT R3, R3, 0x64006400, RZ, 0xfc, !PT ;  /* 0x6400640003037812 */ /* 0x000fe200078efcff */
[----:B------:R-:W-:Y:S01]  /*3510*/  HADD2 R52, R103.H0_H0, R36.H0_H0 ;  /* 0x2000002467347230 */ /* 0x000fe20000000800 */
[----:B------:R-:W-:Y:S01]  /*3520*/  LOP3.LUT R0, R4, 0x64006400, RZ, 0xfc, !PT ;  /* 0x6400640004007812 */ /* 0x000fe200078efcff */
[----:B------:R-:W-:Y:S01]  /*3530*/  HADD2 R2, R2, -1032, -1032 ;  /* 0xe408e40802027430 */ /* 0x000fe20000000000 */
[----:B------:R-:W-:Y:S01]  /*3540*/  LOP3.LUT R29, R16, 0xf000f0, RZ, 0xc0, !PT ;  /* 0x00f000f0101d7812 */ /* 0x000fe200078ec0ff */
[--C-:B------:R-:W-:Y:S01]  /*3550*/  HADD2.F32 R4, -RZ, R6.reuse.H0_H0 ;  /* 0x20000006ff047230 */ /* 0x100fe20000004100 */
[----:B------:R-:W-:Y:S01]  /*3560*/  SHF.R.U32.HI R53, RZ, 0x8, R16 ;  /* 0x00000008ff357819 */ /* 0x000fe20000011610 */
[----:B------:R-:W-:Y:S01]  /*3570*/  HADD2 R16, R3, -1032, -1032 ;  /* 0xe408e40803107430 */ /* 0x000fe20000000000 */
[----:B------:R-:W-:Y:S01]  /*3580*/  LOP3.LUT R38, R19, 0xf000f0, RZ, 0xc0, !PT ;  /* 0x00f000f013267812 */ /* 0x000fe200078ec0ff */
[----:B------:R-:W-:Y:S01]  /*3590*/  HADD2 R33, R0, -1032, -1032 ;  /* 0xe408e40800217430 */ /* 0x000fe20000000000 */
[----:B------:R-:W-:Y:S01]  /*35a0*/  SHF.R.U32.HI R8, RZ, 0x8, R19 ;  /* 0x00000008ff087819 */ /* 0x000fe20000011613 */
[----:B------:R-:W-:Y:S01]  /*35b0*/  HADD2.F32 R19, -RZ, R6.H1_H1 ;  /* 0x30000006ff137230 */ /* 0x000fe20000004100 */
[----:B------:R-:W-:Y:S01]  /*35c0*/  LOP3.LUT R32, R29, 0x64006400, RZ, 0xfc, !PT ;  /* 0x640064001d207812 */ /* 0x000fe200078efcff */
[----:B------:R-:W0:Y:S01]  /*35d0*/  LDS.64 R6, [UR4+0x28] ;  /* 0x00002804ff067984 */ /* 0x000e220008000a00 */
[----:B------:R-:W-:Y:S01]  /*35e0*/  LOP3.LUT R35, R18, 0xf000f0, RZ, 0xc0, !PT ;  /* 0x00f000f012237812 */ /* 0x000fe200078ec0ff */
[--C-:B------:R-:W-:Y:S01]  /*35f0*/  HADD2.F32 R3, -RZ, R2.reuse.H0_H0 ;  /* 0x20000002ff037230 */ /* 0x100fe20000004100 */
[----:B------:R-:W-:Y:S01]  /*3600*/  SHF.R.U32.HI R55, RZ, 0x8, R18 ;  /* 0x00000008ff377819 */ /* 0x000fe20000011612 */
[----:B------:R-:W-:Y:S01]  /*3610*/  HADD2.F32 R18, -RZ, R2.H1_H1 ;  /* 0x30000002ff127230 */ /* 0x000fe20000004100 */
[----:B------:R-:W-:Y:S01]  /*3620*/  LOP3.LUT R34, R17, 0xf000f0, RZ, 0xc0, !PT ;  /* 0x00f000f011227812 */ /* 0x000fe200078ec0ff */
[----:B------:R-:W-:-:S02]  /*3630*/  HADD2.F32 R2, -RZ, R16.H0_H0 ;  /* 0x20000010ff027230 */ /* 0x000fc40000004100 */
[-C--:B------:R-:W-:Y:S02]  /*3640*/  HFMA2 R29, R32, R37.reuse.H0_H0, -72, -72 ;  /* 0xd480d480201d7431 */ /* 0x080fe40000040025 */
[--C-:B------:R-:W-:Y:S01]  /*3650*/  HADD2.F32 R0, -RZ, R33.reuse.H0_H0 ;  /* 0x20000021ff007230 */ /* 0x100fe20000004100 */
[----:B------:R-:W-:Y:S01]  /*3660*/  SHF.R.U32.HI R9, RZ, 0x8, R17 ;  /* 0x00000008ff097819 */ /* 0x000fe20000011611 */
[----:B------:R-:W-:Y:S01]  /*3670*/  FFMA.FTZ R32, R4, R5, RZ ;  /* 0x0000000504207223 */ /* 0x000fe200000100ff */
[----:B------:R-:W-:Y:S01]  /*3680*/  HADD2.F32 R17, -RZ, R16.H1_H1 ;  /* 0x30000010ff117230 */ /* 0x000fe20000004100 */
[----:B------:R-:W-:Y:S01]  /*3690*/  LOP3.LUT R34, R34, 0x64006400, RZ, 0xfc, !PT ;  /* 0x6400640022227812 */ /* 0x000fe200078efcff */
[----:B------:R-:W-:Y:S02]  /*36a0*/  HADD2.F32 R16, -RZ, R33.H1_H1 ;  /* 0x30000021ff107230 */ /* 0x000fe40000004100 */
[C---:B------:R-:W-:Y:S01]  /*36b0*/  FFMA.FTZ R50, R5.reuse, R3, RZ ;  /* 0x0000000305327223 */ /* 0x040fe200000100ff */
[----:B------:R-:W-:Y:S01]  /*36c0*/  FFMA.FTZ R56, R5, R2, RZ ;  /* 0x0000000205387223 */ /* 0x000fe200000100ff */
[----:B------:R-:W-:Y:S01]  /*36d0*/  LOP3.LUT R36, R35, 0x64006400, RZ, 0xfc, !PT ;  /* 0x6400640023247812 */ /* 0x000fe200078efcff */
[----:B------:R-:W-:Y:S01]  /*36e0*/  FFMA.FTZ R5, R5, R0, RZ ;  /* 0x0000000005057223 */ /* 0x000fe200000100ff */
[----:B------:R-:W-:Y:S01]  /*36f0*/  FFMA.FTZ R44, R19, R39, R32 ;  /* 0x00000027132c7223 */ /* 0x000fe20000010020 */
[----:B------:R-:W-:Y:S01]  /*3700*/  LOP3.LUT R32, R38, 0x64006400, RZ, 0xfc, !PT ;  /* 0x6400640026207812 */ /* 0x000fe200078efcff */
[----:B------:R-:W-:-:S02]  /*3710*/  HFMA2 R34, R34, R37.H0_H0, -72, -72 ;  /* 0xd480d48022227431 */ /* 0x000fc40000040025 */
[C---:B------:R-:W-:Y:S01]  /*3720*/  FFMA.FTZ R51, R39.reuse, R16, R5 ;  /* 0x0000001027337223 */ /* 0x040fe20000010005 */
[C---:B------:R-:W-:Y:S01]  /*3730*/  FFMA.FTZ R50, R39.reuse, R18, R50 ;  /* 0x0000001227327223 */ /* 0x040fe20000010032 */
[----:B------:R-:W-:Y:S01]  /*3740*/  FFMA.FTZ R49, R39, R17, R56 ;  /* 0x0000001127317223 */ /* 0x000fe20000010038 */
[-C--:B------:R-:W-:Y:S02]  /*3750*/  HFMA2 R5, R36, R37.reuse.H0_H0, -72, -72 ;  /* 0xd480d48024057431 */ /* 0x080fe40000040025 */
[--C-:B------:R-:W-:Y:S01]  /*3760*/  HADD2.F32 R39, -RZ, R29.reuse.H0_H0 ;  /* 0x2000001dff277230 */ /* 0x100fe20000004100 */
[----:B------:R-:W-:Y:S01]  /*3770*/  SHF.R.U32.HI R81, RZ, 0x8, R12 ;  /* 0x00000008ff517819 */ /* 0x000fe2000001160c */
[----:B------:R-:W-:Y:S02]  /*3780*/  HADD2.F32 R38, -RZ, R29.H1_H1 ;  /* 0x3000001dff267230 */ /* 0x000fe40000004100 */
[----:B------:R-:W-:Y:S02]  /*3790*/  HFMA2 R29, R32, R37.H0_H0, -72, -72 ;  /* 0xd480d480201d7431 */ /* 0x000fe40000040025 */
[--C-:B------:R-:W-:Y:S01]  /*37a0*/  HADD2.F32 R36, -RZ, R34.reuse.H0_H0 ;  /* 0x20000022ff247230 */ /* 0x100fe20000004100 */
[----:B------:R-:W-:Y:S01]  /*37b0*/  SHF.R.U32.HI R80, RZ, 0x8, R13 ;  /* 0x00000008ff507819 */ /* 0x000fe2000001160d */
[----:B------:R-:W-:Y:S01]  /*37c0*/  HADD2.F32 R35, -RZ, R34.H1_H1 ;  /* 0x30000022ff237230 */ /* 0x000fe20000004100 */
[----:B------:R-:W-:Y:S01]  /*37d0*/  LOP3.LUT R69, R14, 0xf000f0, RZ, 0xc0, !PT ;  /* 0x00f000f00e457812 */ /* 0x000fe200078ec0ff */
[----:B------:R-:W-:-:S02]  /*37e0*/  HADD2.F32 R34, -RZ, R5.H0_H0 ;  /* 0x20000005ff227230 */ /* 0x000fc40000004100 */
[----:B------:R-:W-:Y:S01]  /*37f0*/  FFMA.FTZ R47, R45, R36, R50 ;  /* 0x000000242d2f7223 */ /* 0x000fe20000010032 */
[----:B------:R-:W-:Y:S02]  /*3800*/  HADD2.F32 R33, -RZ, R5.H1_H1 ;  /* 0x30000005ff217230 */ /* 0x000fe40000004100 */
[----:B------:R-:W-:Y:S01]  /*3810*/  FFMA.FTZ R5, R39, R45, R44 ;  /* 0x0000002d27057223 */ /* 0x000fe2000001002c */
[--C-:B------:R-:W-:Y:S02]  /*3820*/  HADD2.F32 R32, -RZ, R29.reuse.H0_H0 ;  /* 0x2000001dff207230 */ /* 0x100fe40000004100 */
[----:B------:R-:W-:Y:S01]  /*3830*/  FFMA.FTZ R44, R45, R34, R49 ;  /* 0x000000222d2c7223 */ /* 0x000fe20000010031 */
[----:B------:R-:W-:Y:S02]  /*3840*/  HADD2.F32 R29, -RZ, R29.H1_H1 ;  /* 0x3000001dff1d7230 */ /* 0x000fe40000004100 */
[----:B------:R-:W-:Y:S01]  /*3850*/  FFMA.FTZ R50, R38, R46, R5 ;  /* 0x0000002e26327223 */ /* 0x000fe20000010005 */
[----:B------:R-:W-:Y:S01]  /*3860*/  LOP3.LUT R5, R53, 0xf000f, RZ, 0xc0, !PT ;  /* 0x000f000f35057812 */ /* 0x000fe200078ec0ff */
[----:B------:R-:W-:Y:S01]  /*3870*/  FFMA.FTZ R60, R45, R32, R51 ;  /* 0x000000202d3c7223 */ /* 0x000fe20000010033 */
[C---:B------:R-:W-:Y:S01]  /*3880*/  FFMA.FTZ R56, R46.reuse, R35, R47 ;  /* 0x000000232e387223 */ /* 0x040fe2000001002f */
[C---:B------:R-:W-:Y:S01]  /*3890*/  FFMA.FTZ R58, R46.reuse, R33, R44 ;  /* 0x000000212e3a7223 */ /* 0x040fe2000001002c */
[----:B------:R-:W-:Y:S01]  /*38a0*/  LOP3.LUT R5, R5, 0x64006400, RZ, 0xfc, !PT ;  /* 0x6400640005057812 */ /* 0x000fe200078efcff */
[----:B------:R-:W-:Y:S01]  /*38b0*/  FFMA.FTZ R51, R46, R29, R60 ;  /* 0x0000001d2e337223 */ /* 0x000fe2000001003c */
[----:B------:R-:W-:Y:S01]  /*38c0*/  LOP3.LUT R44, R9, 0xf000f, RZ, 0xc0, !PT ;  /* 0x000f000f092c7812 */ /* 0x000fe200078ec0ff */
[--C-:B0-----:R-:W-:Y:S01]  /*38d0*/  HADD2.F32 R49, -RZ, R6.reuse.H0_H0 ;  /* 0x20000006ff317230 */ /* 0x101fe20000004100 */
[----:B------:R-:W-:Y:S01]  /*38e0*/  LOP3.LUT R45, R55, 0xf000f, RZ, 0xc0, !PT ;  /* 0x000f000f372d7812 */ /* 0x000fe200078ec0ff */
[----:B------:R-:W-:Y:S01]  /*38f0*/  HADD2 R5, R5, -1032, -1032 ;  /* 0xe408e40805057430 */ /* 0x000fe20000000000 */
[----:B------:R-:W-:Y:S01]  /*3900*/  LOP3.LUT R46, R8, 0xf000f, RZ, 0xc0, !PT ;  /* 0x000f000f082e7812 */ /* 0x000fe200078ec0ff */
[----:B------:R-:W-:Y:S01]  /*3910*/  HADD2.F32 R60, -RZ, R6.H1_H1 ;  /* 0x30000006ff3c7230 */ /* 0x000fe20000004100 */
[----:B------:R-:W-:Y:S01]  /*3920*/  LOP3.LUT R44, R44, 0x64006400, RZ, 0xfc, !PT ;  /* 0x640064002c2c7812 */ /* 0x000fe200078efcff */
[----:B------:R-:W-:Y:S01]  /*3930*/  HADD2.F32 R63, -RZ, R7.H0_H0 ;  /* 0x20000007ff3f7230 */ /* 0x000fe20000004100 */
[----:B------:R-:W-:Y:S01]  /*3940*/  LOP3.LUT R45, R45, 0x64006400, RZ, 0xfc, !PT ;  /* 0x640064002d2d7812 */ /* 0x000fe200078efcff */
[----:B------:R-:W-:Y:S01]  /*3950*/  HADD2.F32 R47, -RZ, R5.H0_H0 ;  /* 0x20000005ff2f7230 */ /* 0x000fe20000004100 */
[----:B------:R-:W-:Y:S01]  /*3960*/  LOP3.LUT R46, R46, 0x64006400, RZ, 0xfc, !PT ;  /* 0x640064002e2e7812 */ /* 0x000fe200078efcff */
[----:B------:R-:W-:-:S02]  /*3970*/  HADD2 R6, R44, -1032, -1032 ;  /* 0xe408e4082c067430 */ /* 0x000fc40000000000 */
[----:B------:R-:W-:Y:S02]  /*3980*/  HADD2.F32 R90, -RZ, R7.H1_H1 ;  /* 0x30000007ff5a7230 */ /* 0x000fe40000004100 */
        /* <DEDUP_REMOVED lines=9> */
[----:B------:R-:W-:Y:S02]  /*3a20*/  HADD2.F32 R50, -RZ, R6.H1_H1 ;  /* 0x30000006ff327230 */ /* 0x000fe40000004100 */
[C---:B------:R-:W-:Y:S01]  /*3a30*/  FFMA.FTZ R66, R49.reuse, R45, R58 ;  /* 0x0000002d31427223 */ /* 0x040fe2000001003a */
[----:B------:R-:W0:Y:S01]  /*3a40*/  LDS.64 R6, [UR4+0x30] ;  /* 0x00003004ff067984 */ /* 0x000e220008000a00 */
        /* <DEDUP_REMOVED lines=12> */
[----:B------:R-:W-:Y:S01]  /*3b10*/  FFMA.FTZ R67, R60, R53, R68 ;  /* 0x000000353c437223 */ /* 0x000fe20000010044 */
[----:B------:R-:W-:Y:S01]  /*3b20*/  LOP3.LUT R60, R5, 0x64006400, RZ, 0xfc, !PT ;  /* 0x64006400053c7812 */ /* 0x000fe200078efcff */
[-C--:B------:R-:W-:Y:S01]  /*3b30*/  HFMA2 R55, R56, R37.reuse.H0_H0, -72, -72 ;  /* 0xd480d48038377431 */ /* 0x080fe20000040025 */
[----:B------:R-:W-:Y:S01]  /*3b40*/  LOP3.LUT R71, R15, 0xf000f0, RZ, 0xc0, !PT ;  /* 0x00f000f00f477812 */ /* 0x000fe200078ec0ff */
[-C--:B------:R-:W-:Y:S01]  /*3b50*/  HFMA2 R8, R8, R37.reuse.H0_H0, -72, -72 ;  /* 0xd480d48008087431 */ /* 0x080fe20000040025 */
[----:B------:R-:W-:Y:S01]  /*3b60*/  LOP3.LUT R72, R69, 0x64006400, RZ, 0xfc, !PT ;  /* 0x6400640045487812 */ /* 0x000fe200078efcff */
[----:B------:R-:W-:-:S02]  /*3b70*/  HFMA2 R58, R58, R37.H0_H0, -72, -72 ;  /* 0xd480d4803a3a7431 */ /* 0x000fc40000040025 */
[----:B------:R-:W-:Y:S02]  /*3b80*/  HADD2.F32 R56, -RZ, R55.H0_H0 ;  /* 0x20000037ff387230 */ /* 0x000fe40000004100 */
[-C--:B------:R-:W-:Y:S02]  /*3b90*/  HFMA2 R5, R60, R37.reuse.H0_H0, -72, -72 ;  /* 0xd480d4803c057431 */ /* 0x080fe40000040025 */
[----:B------:R-:W-:Y:S02]  /*3ba0*/  HADD2.F32 R62, -RZ, R8.H0_H0 ;  /* 0x20000008ff3e7230 */ /* 0x000fe40000004100 */
[----:B------:R-:W-:Y:S02]  /*3bb0*/  HFMA2 R72, R72, R37.H0_H0, -72, -72 ;  /* 0xd480d48048487431 */ /* 0x000fe40000040025 */
[----:B------:R-:W-:Y:S02]  /*3bc0*/  HADD2.F32 R60, -RZ, R58.H0_H0 ;  /* 0x2000003aff3c7230 */ /* 0x000fe40000004100 */
[----:B------:R-:W-:-:S02]  /*3bd0*/  HADD2 R48, R104.H0_H0, R99.H0_H0 ;  /* 0x2000006368307230 */ /* 0x000fc40000000800 */
[----:B------:R-:W-:Y:S02]  /*3be0*/  HADD2.F32 R59, -RZ, R58.H1_H1 ;  /* 0x3000003aff3b7230 */ /* 0x000fe40000004100 */
[----:B------:R-:W-:Y:S02]  /*3bf0*/  HADD2 R54, R102.H0_H0, R100.H0_H0 ;  /* 0x2000006466367230 */ /* 0x000fe40000000800 */
[----:B------:R-:W-:Y:S02]  /*3c00*/  HADD2.F32 R61, -RZ, R8.H1_H1 ;  /* 0x30000008ff3d7230 */ /* 0x000fe40000004100 */
[----:B------:R-:W-:Y:S01]  /*3c10*/  FFMA.FTZ R8, R56, R63, R9 ;  /* 0x0000003f38087223 */ /* 0x000fe20000010009 */
[--C-:B------:R-:W-:Y:S02]  /*3c20*/  HADD2.F32 R58, -RZ, R5.reuse.H0_H0 ;  /* 0x20000005ff3a7230 */ /* 0x100fe40000004100 */
[----:B------:R-:W-:Y:S02]  /*3c30*/  HADD2.F32 R57, -RZ, R5.H1_H1 ;  /* 0x30000005ff397230 */ /* 0x000fe40000004100 */
[----:B------:R-:W-:Y:S01]  /*3c40*/  FFMA.FTZ R5, R63, R62, R64 ;  /* 0x0000003e3f057223 */ /* 0x000fe20000010040 */
[----:B------:R-:W-:-:S02]  /*3c50*/  HADD2.F32 R55, -RZ, R55.H1_H1 ;  /* 0x30000037ff377230 */ /* 0x000fc40000004100 */
[----:B------:R-:W-:Y:S01]  /*3c60*/  FFMA.FTZ R66, R63, R58, R67 ;  /* 0x0000003a3f427223 */ /* 0x000fe20000010043 */
[----:B------:R-:W-:Y:S01]  /*3c70*/  LOP3.LUT R67, R13, 0xf000f0, RZ, 0xc0, !PT ;  /* 0x00f000f00d437812 */ /* 0x000fe200078ec0ff */
[----:B------:R-:W-:Y:S01]  /*3c80*/  FFMA.FTZ R88, R90, R61, R5 ;  /* 0x0000003d5a587223 */ /* 0x000fe20000010005 */
[C---:B------:R-:W-:Y:S01]  /*3c90*/  LOP3.LUT R5, R12.reuse, 0xf000f, RZ, 0xc0, !PT ;  /* 0x000f000f0c057812 */ /* 0x040fe200078ec0ff */
[----:B------:R-:W-:Y:S01]  /*3ca0*/  FFMA.FTZ R87, R55, R90, R8 ;  /* 0x0000005a37577223 */ /* 0x000fe20000010008 */
[----:B------:R-:W-:Y:S01]  /*3cb0*/  LOP3.LUT R8, R12, 0xf000f0, RZ, 0xc0, !PT ;  /* 0x00f000f00c087812 */ /* 0x000fe200078ec0ff */
[----:B------:R-:W-:Y:S01]  /*3cc0*/  FFMA.FTZ R64, R63, R60, R65 ;  /* 0x0000003c3f407223 */ /* 0x000fe20000010041 */
[----:B------:R-:W-:Y:S01]  /*3cd0*/  LOP3.LUT R12, R13, 0xf000f, RZ, 0xc0, !PT ;  /* 0x000f000f0d0c7812 */ /* 0x000fe200078ec0ff */
[--C-:B0-----:R-:W-:Y:S01]  /*3ce0*/  HADD2.F32 R9, -RZ, R6.reuse.H0_H0 ;  /* 0x20000006ff097230 */ /* 0x101fe20000004100 */
[----:B------:R-:W-:Y:S01]  /*3cf0*/  LOP3.LUT R13, R14, 0xf000f, RZ, 0xc0, !PT ;  /* 0x000f000f0e0d7812 */ /* 0x000fe200078ec0ff */
[----:B------:R-:W-:Y:S01]  /*3d00*/  FFMA.FTZ R89, R90, R59, R64 ;  /* 0x0000003b5a597223 */ /* 0x000fe20000010040 */
        /* <DEDUP_REMOVED lines=9> */
[----:B------:R-:W-:-:S02]  /*3da0*/  HADD2 R7, R12, -1032, -1032 ;  /* 0xe408e4080c077430 */ /* 0x000fc40000000000 */
[----:B------:R-:W-:Y:S01]  /*3db0*/  FFMA.FTZ R90, R90, R57, R66 ;  /* 0x000000395a5a7223 */ /* 0x000fe20000010042 */
[----:B------:R-:W-:Y:S01]  /*3dc0*/  HADD2 R65, R13, -1032, -1032 ;  /* 0xe408e4080d417430 */ /* 0x000fe20000000000 */
[----:B------:R-:W-:Y:S01]  /*3dd0*/  LOP3.LUT R68, R8, 0x64006400, RZ, 0xfc, !PT ;  /* 0x6400640008447812 */ /* 0x000fe200078efcff */
[--C-:B------:R-:W-:Y:S02]  /*3de0*/  HADD2.F32 R5, -RZ, R64.reuse.H0_H0 ;  /* 0x20000040ff057230 */ /* 0x100fe40000004100 */
[----:B------:R-:W-:Y:S01]  /*3df0*/  HADD2 R66, R6, -1032, -1032 ;  /* 0xe408e40806427430 */ /* 0x000fe20000000000 */
[----:B------:R-:W0:Y:S01]  /*3e00*/  LDS.64 R12, [UR4+0x38] ;  /* 0x00003804ff0c7984 */ /* 0x000e220008000a00 */
[----:B------:R-:W-:Y:S01]  /*3e10*/  HADD2.F32 R63, -RZ, R64.H1_H1 ;  /* 0x30000040ff3f7230 */ /* 0x000fe20000004100 */
[----:B------:R-:W-:Y:S01]  /*3e20*/  LOP3.LUT R70, R67, 0x64006400, RZ, 0xfc, !PT ;  /* 0x6400640043467812 */ /* 0x000fe200078efcff */
[----:B------:R-:W-:Y:S02]  /*3e30*/  HADD2.F32 R6, -RZ, R7.H0_H0 ;  /* 0x20000007ff067230 */ /* 0x000fe40000004100 */
[----:B------:R-:W-:-:S02]  /*3e40*/  HFMA2 R67, R68, R37.H0_H0, -72, -72 ;  /* 0xd480d48044437431 */ /* 0x000fc40000040025 */
[----:B------:R-:W-:Y:S02]  /*3e50*/  HADD2.F32 R64, -RZ, R7.H1_H1 ;  /* 0x30000007ff407230 */ /* 0x000fe40000004100 */
[----:B------:R-:W-:Y:S01]  /*3e60*/  FFMA.FTZ R68, R5, R9, RZ ;  /* 0x0000000905447223 */ /* 0x000fe200000100ff */
[--C-:B------:R-:W-:Y:S02]  /*3e70*/  HADD2.F32 R7, -RZ, R65.reuse.H0_H0 ;  /* 0x20000041ff077230 */ /* 0x100fe40000004100 */
[----:B------:R-:W-:Y:S01]  /*3e80*/  FFMA.FTZ R78, R9, R6, RZ ;  /* 0x00000006094e7223 */ /* 0x000fe200000100ff */
[--C-:B------:R-:W-:Y:S02]  /*3e90*/  HADD2.F32 R8, -RZ, R66.reuse.H0_H0 ;  /* 0x20000042ff087230 */ /* 0x100fe40000004100 */
[----:B------:R-:W-:Y:S01]  /*3ea0*/  FFMA.FTZ R74, R63, R73, R68 ;  /* 0x000000493f4a7223 */ /* 0x000fe20000010044 */
[----:B------:R-:W-:Y:S02]  /*3eb0*/  HADD2.F32 R65, -RZ, R65.H1_H1 ;  /* 0x30000041ff417230 */ /* 0x000fe40000004100 */
[----:B------:R-:W-:Y:S01]  /*3ec0*/  FFMA.FTZ R82, R9, R7, RZ ;  /* 0x0000000709527223 */ /* 0x000fe200000100ff */
[----:B------:R-:W-:-:S02]  /*3ed0*/  HADD2.F32 R66, -RZ, R66.H1_H1 ;  /* 0x30000042ff427230 */ /* 0x000fc40000004100 */
[----:B------:R-:W-:Y:S01]  /*3ee0*/  FFMA.FTZ R9, R9, R8, RZ ;  /* 0x0000000809097223 */ /* 0x000fe200000100ff */
[----:B------:R-:W-:Y:S01]  /*3ef0*/  LOP3.LUT R68, R71, 0x64006400, RZ, 0xfc, !PT ;  /* 0x6400640047447812 */ /* 0x000fe200078efcff */
[-C--:B------:R-:W-:Y:S02]  /*3f00*/  HFMA2 R70, R70, R37.reuse.H0_H0, -72, -72 ;  /* 0xd480d48046467431 */ /* 0x080fe40000040025 */
[C---:B------:R-:W-:Y:S01]  /*3f10*/  FFMA.FTZ R78, R73.reuse, R64, R78 ;  /* 0x00000040494e7223 */ /* 0x040fe2000001004e */
[C---:B------:R-:W-:Y:S01]  /*3f20*/  FFMA.FTZ R79, R73.reuse, R65, R82 ;  /* 0x00000041494f7223 */ /* 0x040fe20000010052 */
[----:B------:R-:W-:Y:S01]  /*3f30*/  FFMA.FTZ R83, R73, R66, R9 ;  /* 0x0000004249537223 */ /* 0x000fe20000010009 */
[----:B------:R-:W-:Y:S02]  /*3f40*/  HFMA2 R73, R68, R37.H0_H0, -72, -72 ;  /* 0xd480d48044497431 */ /* 0x000fe40000040025 */
[--C-:B------:R-:W-:Y:S01]  /*3f50*/  HADD2.F32 R68, -RZ, R70.reuse.H0_H0 ;  /* 0x20000046ff447230 */ /* 0x100fe20000004100 */
[----:B------:R-:W-:Y:S01]  /*3f60*/  SHF.R.U32.HI R14, RZ, 0x8, R14 ;  /* 0x00000008ff0e7819 */ /* 0x000fe2000001160e */
[----:B------:R-:W-:Y:S01]  /*3f70*/  HADD2.F32 R69, -RZ, R70.H1_H1 ;  /* 0x30000046ff457230 */ /* 0x000fe20000004100 */
[----:B------:R-:W-:Y:S01]  /*3f80*/  SHF.R.U32.HI R15, RZ, 0x8, R15 ;  /* 0x00000008ff0f7819 */ /* 0x000fe2000001160f */
[----:B------:R-:W-:-:S02]  /*3f90*/  HADD2.F32 R70, -RZ, R72.H0_H0 ;  /* 0x20000048ff467230 */ /* 0x000fc40000004100 */
[C---:B------:R-:W-:Y:S01]  /*3fa0*/  FFMA.FTZ R77, R75.reuse, R68, R78 ;  /* 0x000000444b4d7223 */ /* 0x040fe2000001004e */
[----:B------:R-:W-:Y:S02]  /*3fb0*/  HADD2.F32 R71, -RZ, R72.H1_H1 ;  /* 0x30000048ff477230 */ /* 0x000fe40000004100 */
[----:B------:R-:W-:Y:S01]  /*3fc0*/  FMUL.FTZ R89, R42, R89 ;  /* 0x000000592a597220 */ /* 0x000fe20000410000 */
[----:B------:R-:W-:Y:S02]  /*3fd0*/  HADD2.F32 R9, -RZ, R67.H0_H0 ;  /* 0x20000043ff097230 */ /* 0x000fe40000004100 */
[----:B------:R-:W-:Y:S01]  /*3fe0*/  FFMA.FTZ R78, R75, R70, R79 ;  /* 0x000000464b4e7223 */ /* 0x000fe2000001004f */
[----:B------:R-:W-:Y:S02]  /*3ff0*/  HADD2.F32 R72, -RZ, R73.H0_H0 ;  /* 0x20000049ff487230 */ /* 0x000fe40000004100 */
[----:B------:R-:W-:Y:S01]  /*4000*/  FMUL.FTZ R90, R43, R90 ;  /* 0x0000005a2b5a7220 */ /* 0x000fe20000410000 */
[----:B------:R-:W-:-:S02]  /*4010*/  HADD2.F32 R67, -RZ, R67.H1_H1 ;  /* 0x30000043ff437230 */ /* 0x000fc40000004100 */
[----:B------:R-:W-:Y:S01]  /*4020*/  FFMA.FTZ R74, R9, R75, R74 ;  /* 0x0000004b094a7223 */ /* 0x000fe2000001004a */
[----:B------:R-:W-:Y:S02]  /*4030*/  HADD2.F32 R73, -RZ, R73.H1_H1 ;  /* 0x30000049ff497230 */ /* 0x000fe40000004100 */
        /* <DEDUP_REMOVED lines=54> */
[C---:B------:R-:W-:Y:S01]  /*43a0*/  FFMA.FTZ R94, R85.reuse, R82, R86 ;  /* 0x00000052555e7223 */ /* 0x040fe20000010056 */
[C---:B------:R-:W-:Y:S01]  /*43b0*/  FFMA.FTZ R96, R85.reuse, R83, R96 ;  /* 0x0000005355607223 */ /* 0x040fe20000010060 */
[----:B------:R-:W-:Y:S01]  /*43c0*/  FMUL.FTZ R12, R40, R87 ;  /* 0x00000057280c7220 */ /* 0x000fe20000410000 */
[----:B------:R-:W-:Y:S01]  /*43d0*/  FFMA.FTZ R93, R85, R84, R15 ;  /* 0x00000054555d7223 */ /* 0x000fe2000001000f */
[----:B------:R-:W-:-:S02]  /*43e0*/  HADD2.F32 R85, -RZ, R97.H1_H1 ;  /* 0x30000061ff557230 */ /* 0x000fc40000004100 */
[----:B------:R-:W-:Y:S01]  /*43f0*/  FMUL.FTZ R14, R41, R88 ;  /* 0x00000058290e7220 */ /* 0x000fe20000410000 */
[----:B------:R-:W-:Y:S01]  /*4400*/  HADD2.F32 R86, -RZ, R98.H1_H1 ;  /* 0x30000062ff567230 */ /* 0x000fe20000004100 */
[----:B------:R-:W-:Y:S01]  /*4410*/  F2FP.F16.F32.PACK_AB R89, RZ, R89 ;  /* 0x00000059ff59723e */ /* 0x000fe200000000ff */
[----:B------:R-:W-:Y:S02]  /*4420*/  HADD2.F32 R87, -RZ, R99.H1_H1 ;  /* 0x30000063ff577230 */ /* 0x000fe40000004100 */
[----:B------:R-:W-:Y:S01]  /*4430*/  FFMA.FTZ R15, R85, R13, R92 ;  /* 0x0000000d550f7223 */ /* 0x000fe2000001005c */
[----:B------:R-:W-:Y:S02]  /*4440*/  HADD2.F32 R88, -RZ, R100.H1_H1 ;  /* 0x30000064ff587230 */ /* 0x000fe40000004100 */
[C---:B------:R-:W-:Y:S01]  /*4450*/  FFMA.FTZ R94, R13.reuse, R86, R94 ;  /* 0x000000560d5e7223 */ /* 0x040fe2000001005e */
[----:B------:R-:W-:Y:S01]  /*4460*/  F2FP.F16.F32.PACK_AB R90, RZ, R90 ;  /* 0x0000005aff5a723e */ /* 0x000fe200000000ff */
[C---:B------:R-:W-:Y:S01]  /*4470*/  FFMA.FTZ R91, R13.reuse, R87, R96 ;  /* 0x000000570d5b7223 */ /* 0x040fe20000010060 */
[----:B------:R-:W-:Y:S01]  /*4480*/  FMUL.FTZ R15, R40, R15 ;  /* 0x0000000f280f7220 */ /* 0x000fe20000410000 */
[----:B------:R-:W-:Y:S01]  /*4490*/  FFMA.FTZ R92, R13, R88, R93 ;  /* 0x000000580d5c7223 */ /* 0x000fe2000001005d */
[----:B------:R-:W-:Y:S01]  /*44a0*/  FMUL.FTZ R94, R41, R94 ;  /* 0x0000005e295e7220 */ /* 0x000fe20000410000 */
[----:B------:R-:W-:Y:S01]  /*44b0*/  FMUL.FTZ R91, R42, R91 ;  /* 0x0000005b2a5b7220 */ /* 0x000fe20000410000 */
[----:B------:R-:W-:Y:S01]  /*44c0*/  F2FP.F16.F32.PACK_AB R12, RZ, R12 ;  /* 0x0000000cff0c723e */ /* 0x000fe200000000ff */
[----:B------:R-:W-:Y:S01]  /*44d0*/  FMUL.FTZ R92, R43, R92 ;  /* 0x0000005c2b5c7220 */ /* 0x000fe20000410000 */
[----:B------:R-:W-:Y:S01]  /*44e0*/  F2FP.F16.F32.PACK_AB R14, RZ, R14 ;  /* 0x0000000eff0e723e */ /* 0x000fe200000000ff */
[----:B------:R-:W-:Y:S01]  /*44f0*/  HADD2 R54, R89.H0_H0, R54.H0_H0 ;  /* 0x2000003659367230 */ /* 0x000fe20000000800 */
[----:B------:R-:W-:Y:S01]  /*4500*/  F2FP.F16.F32.PACK_AB R94, RZ, R94 ;  /* 0x0000005eff5e723e */ /* 0x000fe200000000ff */
[----:B------:R-:W-:Y:S01]  /*4510*/  HADD2 R101, R90.H0_H0, R101.H0_H0 ;  /* 0x200000655a657230 */ /* 0x000fe20000000800 */
[----:B------:R-:W-:Y:S01]  /*4520*/  F2FP.F16.F32.PACK_AB R90, RZ, R15 ;  /* 0x0000000fff5a723e */ /* 0x000fe200000000ff */
[----:B------:R-:W-:Y:S01]  /*4530*/  HADD2 R48, R12.H0_H0, R48.H0_H0 ;  /* 0x200000300c307230 */ /* 0x000fe20000000800 */
[----:B------:R-:W-:Y:S01]  /*4540*/  F2FP.F16.F32.PACK_AB R89, RZ, R91 ;  /* 0x0000005bff59723e */ /* 0x000fe200000000ff */
[----:B------:R-:W-:Y:S01]  /*4550*/  HADD2 R52, R14.H0_H0, R52.H0_H0 ;  /* 0x200000340e347230 */ /* 0x000fe20000000800 */
[----:B------:R-:W-:-:S02]  /*4560*/  F2FP.F16.F32.PACK_AB R92, RZ, R92 ;  /* 0x0000005cff5c723e */ /* 0x000fc400000000ff */
[----:B------:R-:W-:Y:S02]  /*4570*/  PRMT R90, R90, 0x5410, R94 ;  /* 0x000054105a5a7816 */ /* 0x000fe4000000005e */
[----:B------:R-:W-:Y:S01]  /*4580*/  PRMT R89, R89, 0x5410, R92 ;  /* 0x0000541059597816 */ /* 0x000fe2000000005c */
        /* <DEDUP_REMOVED lines=27> */
[--C-:B------:R-:W-:Y:S02]  /*4740*/  HADD2.F32 R93, -RZ, R15.reuse.H0_H0 ;  /* 0x2000000fff5d7230 */ /* 0x100fe40000004100 */
        /* <DEDUP_REMOVED lines=83> */
.L_x_1346:
        /* <DEDUP_REMOVED lines=115> */
.L_x_1343:
[----:B------:R-:W0:Y:S01]  /*53b0*/  LDC R9, c[0x0][0x23c] ;  /* 0x00008f00ff097b82 */ /* 0x000e220000000800 */
[----:B------:R-:W-:Y:S01]  /*53c0*/  IADD3 R20, R20, 0x20, RZ ;  /* 0x0000002014147810 */ /* 0x000fe20007ffe0ff */
[----:B------:R-:W-:-:S03]  /*53d0*/  UIADD3 UR4, UR4, 0x40, URZ ;  /* 0x0000004004047890 */ /* 0x000fc6000fffe03f */
[C---:B------:R-:W-:Y:S02]  /*53e0*/  ISETP.GE.AND P0, PT, R20.reuse, UR5, PT ;  /* 0x0000000514007c0c */ /* 0x040fe4000bf06270 */
[----:B------:R-:W-:Y:S01]  /*53f0*/  ISETP.LT.AND P2, PT, R20, R21, PT ;  /* 0x000000151400720c */ /* 0x000fe20003f41270 */
[----:B0-----:R-:W-:-:S12]  /*5400*/  IMAD.WIDE R30, R9, 0x10, R30 ;  /* 0x00000010091e7825 */ /* 0x001fd800078e021e */
[----:B------:R-:W-:Y:S05]  /*5410*/  @!P0 BRA P2, `(.L_x_1347) ;  /* 0xffffffbc00dc8947 */ /* 0x000fea000103ffff */
.L_x_1342:
[----:B------:R-:W-:Y:S01]  /*5420*/  ISETP.GE.AND P0, PT, R20, R21, PT ;  /* 0x000000151400720c */ /* 0x000fe20003f06270 */
[----:B------:R-:W-:-:S03]  /*5430*/  ULDC UR5, c[0x0][0x268] ;  /* 0x00009a0000057ab9 */ /* 0x000fc60000000800 */
[----:B------:R-:W-:Y:S01]  /*5440*/  ISETP.GE.OR P0, PT, R20, UR5, P0 ;  /* 0x0000000514007c0c */ /* 0x000fe20008706670 */
[----:B------:R-:W-:-:S12]  /*5450*/  ULDC UR5, c[0x0][0x268] ;  /* 0x00009a0000057ab9 */ /* 0x000fd80000000800 */
[----:B------:R-:W-:Y:S05]  /*5460*/  @P0 BRA `(.L_x_1348) ;  /* 0x0000001c00900947 */ /* 0x000fea0003800000 */
.L_x_1350:
[----:B------:R-:W-:Y:S01]  /*5470*/  ISETP.NE.AND P0, PT, R20, R27, PT ;  /* 0x0000001b1400720c */ /* 0x000fe20003f05270 */
[----:B------:R-:W0:Y:S01]  /*5480*/  LDC R9, c[0x0][0x23c] ;  /* 0x00008f00ff097b82 */ /* 0x000e220000000800 */
[----:B-----5:R1:W5:Y:S11]  /*5490*/  LDG.E.128.CONSTANT R16, desc[UR6][R30.64] ;  /* 0x000000061e107981 */ /* 0x020376000c1e9d00 */
[----:B------:R-:W2:Y:S01]  /*54a0*/  @!P0 LDC.64 R4, c[0x0][0x248] ;  /* 0x00009200ff048b82 */ /* 0x000ea20000000a00 */
[----:B------:R-:W-:-:S02]  /*54b0*/  @!P0 IADD3 R24, R24, 0x1, RZ ;  /* 0x0000000118188810 */ /* 0x000fc40007ffe0ff */
[----:B------:R-:W-:Y:S02]  /*54c0*/  @!P0 LEA R3, R20, 0x1, 0x1 ;  /* 0x0000000114038811 */ /* 0x000fe400078e08ff */
[----:B------:R-:W-:Y:S01]  /*54d0*/  @!P0 LEA R0, R24, R1, 0x3 ;  /* 0x0000000118008211 */ /* 0x000fe200078e18ff */
[----:B0-----:R-:W-:-:S05]  /*54e0*/  IMAD.WIDE R6, R9, 0x4, R30 ;  /* 0x0000000409067825 */ /* 0x001fca00078e021e */
[----:B------:R1:W5:Y:S01]  /*54f0*/  LDG.E.128.CONSTANT R12, desc[UR6][R6.64] ;  /* 0x00000006060c7981 */ /* 0x000362000c1e9d00 */
[----:B--2---:R-:W-:-:S03]  /*5500*/  @!P0 IMAD.WIDE R4, R3, 0x2, R4 ;  /* 0x0000000203048825 */ /* 0x004fc600078e0204 */
[----:B------:R-:W2:Y:S04]  /*5510*/  @!P0 LDL.64 R2, [R0] ;  /* 0x0000000000028983 */ /* 0x000ea80000100a00 */
[----:B------:R-:W3:Y:S01]  /*5520*/  @!P0 LDG.E.U16.CONSTANT R5, desc[UR6][R4.64] ;  /* 0x0000000604058981 */ /* 0x000ee2000c1e9500 */
[----:B--2---:R-:W-:Y:S02]  /*5530*/  @!P0 PRMT R10, R2, 0x7610, R10 ;  /* 0x00007610020a8816 */ /* 0x004fe4000000000a */
[----:B------:R-:W-:Y:S02]  /*5540*/  @!P0 PRMT R11, R3, 0x7610, R11 ;  /* 0x00007610030b8816 */ /* 0x000fe4000000000b */
[----:B------:R-:W-:Y:S02]  /*5550*/  @!P0 PRMT R10, R10, 0x7610, R2 ;  /* 0x000076100a0a8816 */ /* 0x000fe40000000002 */
[----:B------:R-:W-:Y:S01]  /*5560*/  @!P0 PRMT R11, R11, 0x7610, R3 ;  /* 0x000076100b0b8816 */ /* 0x000fe20000000003 */
[----:B------:R-:W-:Y:S01]  /*5570*/  IMAD.WIDE R2, R9, 0x4, R6 ;  /* 0x0000000409027825 */ /* 0x000fe200078e0206 */
[----:B---3--:R-:W-:Y:S01]  /*5580*/  @!P0 IADD3 R27, R5, R20, RZ ;  /* 0x00000014051b8210 */ /* 0x008fe20007ffe0ff */
[----:B-1----:R-:W-:Y:S06]  /*5590*/  @!P1 BRA `(.L_x_1349) ;  /* 0x0000001c002c9947 */ /* 0x002fec0003800000 */
[----:B------:R-:W2:Y:S01]  /*55a0*/  LDG.E.128.CONSTANT R4, desc[UR6][R2.64] ;  /* 0x0000000602047981 */ /* 0x000ea2000c1e9d00 */
[----:B-----5:R-:W-:Y:S01]  /*55b0*/  SHF.R.U32.HI R32, RZ, 0xf, R17 ;  /* 0x0000000fff207819 */ /* 0x020fe20000011611 */
[----:B------:R-:W-:Y:S01]  /*55c0*/  HFMA2.MMA R31, -RZ, RZ, 0, 0.015625 ;  /* 0x00002400ff1f7435 */ /* 0x000fe200000001ff */
[--C-:B------:R-:W-:Y:S02]  /*55d0*/  SHF.R.U32.HI R8, RZ, 0xf, R16.reuse ;  /* 0x0000000fff087819 */ /* 0x100fe40000011610 */
[C---:B------:R-:W-:Y:S02]  /*55e0*/  LOP3.LUT R0, R16.reuse, 0x380038, RZ, 0xc0, !PT ;  /* 0x0038003810007812 */ /* 0x040fe400078ec0ff */
[----:B------:R-:W-:Y:S02]  /*55f0*/  SHF.R.U32.HI R67, RZ, 0x6, R16 ;  /* 0x00000006ff437819 */ /* 0x000fe40000011610 */
[----:B------:R-:W-:Y:S02]  /*5600*/  LOP3.LUT R77, R16, 0x70007, RZ, 0xc0, !PT ;  /* 0x00070007104d7812 */ /* 0x000fe400078ec0ff */
[----:B------:R-:W-:-:S02]  /*5610*/  LOP3.LUT R30, R17, 0x380038, RZ, 0xc0, !PT ;  /* 0x00380038111e7812 */ /* 0x000fc400078ec0ff */
[----:B------:R-:W-:Y:S02]  /*5620*/  SHF.R.U32.HI R69, RZ, 0x6, R17 ;  /* 0x00000006ff457819 */ /* 0x000fe40000011611 */
[----:B------:R-:W-:Y:S02]  /*5630*/  LOP3.LUT R75, R17, 0x70007, RZ, 0xc0, !PT ;  /* 0x00070007114b7812 */ /* 0x000fe400078ec0ff */
[----:B------:R-:W-:Y:S02]  /*5640*/  SHF.R.U32.HI R33, RZ, 0xf, R18 ;  /* 0x0000000fff217819 */ /* 0x000fe40000011612 */
        /* <DEDUP_REMOVED lines=20> */
[----:B------:R-:W-:-:S02]  /*5790*/  SHF.R.U32.HI R35, RZ, 0xe, R15 ;  /* 0x0000000eff237819 */ /* 0x000fc4000001160f */
[----:B------:R-:W-:Y:S02]  /*57a0*/  LOP3.LUT R8, R8, 0x10001, RZ, 0xc0, !PT ;  /* 0x0001000108087812 */ /* 0x000fe400078ec0ff */
[----:B------:R-:W-:Y:S02]  /*57b0*/  LOP3.LUT R33, R33, 0x10001, RZ, 0xc0, !PT ;  /* 0x0001000121217812 */ /* 0x000fe400078ec0ff */
[----:B------:R-:W-:Y:S02]  /*57c0*/  LOP3.LUT R14, R34, 0x10001, RZ, 0xc0, !PT ;  /* 0x00010001220e7812 */ /* 0x000fe400078ec0ff */
[C---:B------:R-:W-:Y:S02]  /*57d0*/  LOP3.LUT R39, R15.reuse, 0x380038, RZ, 0xc0, !PT ;  /* 0x003800380f277812 */ /* 0x040fe400078ec0ff */
[----:B------:R-:W-:Y:S02]  /*57e0*/  SHF.R.U32.HI R86, RZ, 0x6, R15 ;  /* 0x00000006ff567819 */ /* 0x000fe4000001160f */
[----:B------:R-:W-:-:S02]  /*57f0*/  LOP3.LUT R78, R15, 0x70007, RZ, 0xc0, !PT ;  /* 0x000700070f4e7812 */ /* 0x000fc400078ec0ff */
[----:B------:R-:W-:Y:S02]  /*5800*/  LOP3.LUT R19, R32, 0x20002, R19, 0xf8, !PT ;  /* 0x0002000220137812 */ /* 0x000fe400078ef813 */
[----:B------:R-:W-:Y:S02]  /*5810*/  LOP3.LUT R17, R8, 0x20002, R17, 0xf8, !PT ;  /* 0x0002000208117812 */ /* 0x000fe400078ef811 */
[----:B------:R-:W-:Y:S02]  /*5820*/  LOP3.LUT R34, R33, 0x20002, R18, 0xf8, !PT ;  /* 0x0002000221227812 */ /* 0x000fe400078ef812 */
[----:B------:R-:W-:Y:S02]  /*5830*/  LOP3.LUT R15, R14, 0x20002, R35, 0xf8, !PT ;  /* 0x000200020e0f7812 */ /* 0x000fe400078ef823 */
[----:B------:R-:W-:Y:S02]  /*5840*/  MOV R40, 0x3000 ;  /* 0x0000300000287802 */ /* 0x000fe40000000f00 */
        /* <DEDUP_REMOVED lines=22> */
[----:B------:R-:W-:Y:S02]  /*59b0*/  LOP3.LUT R74, R74, 0x64006400, RZ, 0xfc, !PT ;  /* 0x640064004a4a7812 */ /* 0x000fe400078efcff */
[----:B------:R-:W-:Y:S02]  /*59c0*/  LOP3.LUT R84, R84, 0x70007, RZ, 0xc0, !PT ;  /* 0x0007000754547812 */ /* 0x000fe400078ec0ff */
[----:B------:R-:W-:Y:S02]  /*59d0*/  ISETP.GE.AND P0, PT, R22, 0x2, PT ;  /* 0x000000021600780c */ /* 0x000fe40003f06270 */
[----:B--2---:R-:W-:Y:S02]  /*59e0*/  SHF.R.U32.HI R32, RZ, 0xd, R5 ;  /* 0x0000000dff207819 */ /* 0x004fe40000011605 */
[----:B------:R-:W-:-:S02]  /*59f0*/  SHF.R.U32.HI R88, RZ, 0xd, R4 ;  /* 0x0000000dff587819 */ /* 0x000fc40000011604 */
[C---:B------:R-:W-:Y:S02]  /*5a00*/  LOP3.LUT R8, R4.reuse, 0x380038, RZ, 0xc0, !PT ;  /* 0x0038003804087812 */ /* 0x040fe400078ec0ff */
[----:B------:R-:W-:Y:S02]  /*5a10*/  SHF.R.U32.HI R35, RZ, 0x6, R4 ;  /* 0x00000006ff237819 */ /* 0x000fe40000011604 */
[----:B------:R-:W-:Y:S02]  /*5a20*/  LOP3.LUT R83, R4, 0x70007, RZ, 0xc0, !PT ;  /* 0x0007000704537812 */ /* 0x000fe400078ec0ff */
[----:B------:R-:W-:Y:S02]  /*5a30*/  SHF.R.U32.HI R33, RZ, 0xd, R6 ;  /* 0x0000000dff217819 */ /* 0x000fe40000011606 */
[----:B------:R-:W-:Y:S02]  /*5a40*/  SHF.R.U32.HI R4, RZ, 0xd, R7 ;  /* 0x0000000dff047819 */ /* 0x000fe40000011607 */
[----:B------:R-:W-:-:S02]  /*5a50*/  LOP3.LUT R32, R19, 0x40004, R32, 0xf8, !PT ;  /* 0x0004000413207812 */ /* 0x000fc400078ef820 */
[----:B------:R-:W-:Y:S02]  /*5a60*/  LOP3.LUT R33, R34, 0x40004, R33, 0xf8, !PT ;  /* 0x0004000422217812 */ /* 0x000fe400078ef821 */
[----:B------:R-:W-:Y:S02]  /*5a70*/  LOP3.LUT R19, R38, 0x64006400, RZ, 0xfc, !PT ;  /* 0x6400640026137812 */ /* 0x000fe400078efcff */
[----:B------:R-:W-:Y:S02]  /*5a80*/  LOP3.LUT R34, R15, 0x40004, R4, 0xf8, !PT ;  /* 0x000400040f227812 */ /* 0x000fe400078ef804 */
[----:B------:R-:W-:Y:S01]  /*5a90*/  LOP3.LUT R18, R6, 0x380038, RZ, 0xc0, !PT ;  /* 0x0038003806127812 */ /* 0x000fe200078ec0ff */
[----:B------:R-:W-:Y:S01]  /*5aa0*/  HFMA2 R64, R19, R40.H0_H0, -132, -132 ;  /* 0xd820d82013407431 */ /* 0x000fe20000040028 */
[----:B------:R-:W-:Y:S02]  /*5ab0*/  LOP3.LUT R15, R71, 0x380038, RZ, 0xc0, !PT ;  /* 0x00380038470f7812 */ /* 0x000fe400078ec0ff */
[----:B------:R-:W-:-:S02]  /*5ac0*/  LOP3.LUT R88, R17, 0x40004, R88, 0xf8, !PT ;  /* 0x0004000411587812 */ /* 0x000fc400078ef858 */
[----:B------:R-:W-:Y:S02]  /*5ad0*/  LOP3.LUT R17, R15, 0x64006400, RZ, 0xfc, !PT ;  /* 0x640064000f117812 */ /* 0x000fe400078efcff */
[----:B------:R-:W-:Y:S02]  /*5ae0*/  LOP3.LUT R19, R18, 0x64006400, RZ, 0xfc, !PT ;  /* 0x6400640012137812 */ /* 0x000fe400078efcff */
[C---:B------:R-:W-:Y:S01]  /*5af0*/  LOP3.LUT R14, R5.reuse, 0x380038, RZ, 0xc0, !PT ;  /* 0x00380038050e7812 */ /* 0x040fe200078ec0ff */
[-C--:B------:R-:W-:Y:S01]  /*5b00*/  HFMA2 R58, R17, R40.reuse.H0_H0, -132, -132 ;  /* 0xd820d820113a7431 */ /* 0x080fe20000040028 */
[----:B------:R-:W-:Y:S01]  /*5b10*/  SHF.R.U32.HI R90, RZ, 0x6, R5 ;  /* 0x00000006ff5a7819 */ /* 0x000fe20000011605 */
[----:B------:R-:W-:Y:S01]  /*5b20*/  HFMA2 R50, R19, R40.H0_H0, -132, -132 ;  /* 0xd820d82013327431 */ /* 0x000fe20000040028 */
[----:B------:R-:W-:Y:S01]  /*5b30*/  LOP3.LUT R85, R5, 0x70007, RZ, 0xc0, !PT ;  /* 0x0007000705557812 */ /* 0x000fe200078ec0ff */
[----:B------:R-:W0:Y:S01]  /*5b40*/  LDS.128 R16, [UR4] ;  /* 0x00000004ff107984 */ /* 0x000e220008000c00 */
[----:B------:R-:W-:-:S02]  /*5b50*/  LOP3.LUT R41, R7, 0x380038, RZ, 0xc0, !PT ;  /* 0x0038003807297812 */ /* 0x000fc400078ec0ff */
[----:B------:R-:W-:Y:S02]  /*5b60*/  SHF.R.U32.HI R92, RZ, 0x6, R7 ;  /* 0x00000006ff5c7819 */ /* 0x000fe40000011607 */
[----:B------:R-:W-:Y:S02]  /*5b70*/  LOP3.LUT R89, R7, 0x70007, RZ, 0xc0, !PT ;  /* 0x0007000707597812 */ /* 0x000fe400078ec0ff */
[----:B------:R-:W-:Y:S02]  /*5b80*/  LOP3.LUT R5, R0, 0x64006400, RZ, 0xfc, !PT ;  /* 0x6400640000057812 */ /* 0x000fe400078efcff */
[----:B------:R-:W-:Y:S02]  /*5b90*/  LOP3.LUT R7, R30, 0x64006400, RZ, 0xfc, !PT ;  /* 0x640064001e077812 */ /* 0x000fe400078efcff */
[----:B------:R-:W-:Y:S01]  /*5ba0*/  SHF.R.U32.HI R91, RZ, 0x6, R6 ;  /* 0x00000006ff5b7819 */ /* 0x000fe20000011606 */
        /* <DEDUP_REMOVED lines=68> */
[----:B------:R-:W-:Y:S01]  /*5ff0*/  HADD2 R79, R77, -1028, -1028 ;  /* 0xe404e4044d4f7430 */ /* 0x000fe20000000000 */
[----:B------:R-:W-:Y:S01]  /*6000*/  LOP3.LUT R14, R15, 0x64006400, RZ, 0xfc, !PT ;  /* 0x640064000f0e7812 */ /* 0x000fe200078efcff */
[----:B------:R-:W-:Y:S01]  /*6010*/  HADD2 R77, R75, -1028, -1028 ;  /* 0xe404e4044b4d7430 */ /* 0x000fe20000000000 */
[----:B------:R-:W-:Y:S01]  /*6020*/  LOP3.LUT R71, R71, 0x70007, RZ, 0xc0, !PT ;  /* 0x0007000747477812 */ /* 0x000fe200078ec0ff */
[-C--:B------:R-:W-:Y:S01]  /*6030*/  HFMA2 R49, R0, R31.reuse.H0_H0, -20, -20 ;  /* 0xcd00cd0000317431 */ /* 0x080fe2000004001f */
[----:B------:R-:W-:Y:S01]  /*6040*/  LOP3.LUT R67, R67, 0x70007, RZ, 0xc0, !PT ;  /* 0x0007000743437812 */ /* 0x000fe200078ec0ff */
[----:B------:R-:W-:Y:S01]  /*6050*/  HADD2 R75, R12, -1028, -1028 ;  /* 0xe404e4040c4b7430 */ /* 0x000fe20000000000 */
[----:B------:R-:W-:Y:S01]  /*6060*/  LOP3.LUT R12, R71, 0x64006400, RZ, 0xfc, !PT ;  /* 0x64006400470c7812 */ /* 0x000fe200078efcff */
[-C--:B------:R-:W-:Y:S01]  /*6070*/  HFMA2 R0, R94, R31.reuse.H0_H0, -20, -20 ;  /* 0xcd00cd005e007431 */ /* 0x080fe2000004001f */
[----:B------:R-:W-:Y:S01]  /*6080*/  LOP3.LUT R69, R69, 0x70007, RZ, 0xc0, !PT ;  /* 0x0007000745457812 */ /* 0x000fe200078ec0ff */
[----:B------:R-:W-:Y:S01]  /*6090*/  HFMA2 R31, R14, R31.H0_H0, -20, -20 ;  /* 0xcd00cd000e1f7431 */ /* 0x000fe2000004001f */
[-C--:B0-----:R-:W-:Y:S01]  /*60a0*/  HFMA2.MMA R14, R79, R16.reuse, RZ ;  /* 0x000000104f0e7235 */ /* 0x081fe200000000ff */
[----:B------:R-:W-:Y:S01]  /*60b0*/  LOP3.LUT R67, R67, 0x64006400, RZ, 0xfc, !PT ;  /* 0x6400640043437812 */ /* 0x000fe200078efcff */
[----:B------:R-:W-:Y:S01]  /*60c0*/  HFMA2.MMA R71, R75, R16, RZ ;  /* 0x000000104b477235 */ /* 0x000fe200000000ff */
[----:B------:R-:W-:Y:S01]  /*60d0*/  LOP3.LUT R13, R73, 0x70007, RZ, 0xc0, !PT ;  /* 0x00070007490d7812 */ /* 0x000fe200078ec0ff */
[----:B------:R-:W-:Y:S01]  /*60e0*/  HADD2 R73, R81, -1028, -1028 ;  /* 0xe404e40451497430 */ /* 0x000fe20000000000 */
[----:B------:R-:W-:Y:S01]  /*60f0*/  LOP3.LUT R69, R69, 0x64006400, RZ, 0xfc, !PT ;  /* 0x6400640045457812 */ /* 0x000fe200078efcff */
[-C--:B------:R-:W-:Y:S01]  /*6100*/  HFMA2 R15, R77, R16.reuse, RZ.H0_H0 ;  /* 0x000000104d0f7231 */ /* 0x080fe200000400ff */
[----:B------:R-:W-:Y:S01]  /*6110*/  LOP3.LUT R13, R13, 0x64006400, RZ, 0xfc, !PT ;  /* 0x640064000d0d7812 */ /* 0x000fe200078efcff */
[-C--:B------:R-:W-:Y:S01]  /*6120*/  HFMA2.MMA R14, R70, R17.reuse, R14 ;  /* 0x00000011460e7235 */ /* 0x080fe2000000000e */
[----:B------:R-:W-:Y:S01]  /*6130*/  HADD2 R81, R67, -1028, -1028 ;  /* 0xe404e40443517430 */ /* 0x000fe20000000000 */
[----:B------:R-:W-:Y:S01]  /*6140*/  HFMA2.MMA R93, R66, R17, R71 ;  /* 0x00000011425d7235 */ /* 0x000fe20000000047 */
[----:B------:R-:W-:Y:S01]  /*6150*/  HFMA2 R16, R73, R16, RZ.H0_H0 ;  /* 0x0000001049107231 */ /* 0x000fe200000400ff */
[----:B------:R-:W-:Y:S01]  /*6160*/  LOP3.LUT R80, R80, 0x70007, RZ, 0xc0, !PT ;  /* 0x0007000750507812 */ /* 0x000fe200078ec0ff */
[----:B------:R-:W-:Y:S01]  /*6170*/  HADD2 R71, R69, -1028, -1028 ;  /* 0xe404e40445477430 */ /* 0x000fe20000000000 */
[----:B------:R-:W-:Y:S01]  /*6180*/  LOP3.LUT R82, R82, 0x70007, RZ, 0xc0, !PT ;  /* 0x0007000752527812 */ /* 0x000fe200078ec0ff */
[----:B------:R-:W-:Y:S01]  /*6190*/  HADD2 R69, R12, -1028, -1028 ;  /* 0xe404e4040c457430 */ /* 0x000fe20000000000 */
[----:B------:R-:W-:Y:S01]  /*61a0*/  LOP3.LUT R86, R86, 0x70007, RZ, 0xc0, !PT ;  /* 0x0007000756567812 */ /* 0x000fe200078ec0ff */
[-C--:B------:R-:W-:Y:S01]  /*61b0*/  HFMA2 R95, R64, R17.reuse, R16 ;  /* 0x00000011405f7231 */ /* 0x080fe20000000010 */
[-C--:B------:R-:W-:Y:S01]  /*61c0*/  HFMA2.MMA R16, R81, R18.reuse, R14 ;  /* 0x0000001251107235 */ /* 0x080fe2000000000e */
[----:B------:R-:W-:Y:S01]  /*61d0*/  HFMA2 R15, R68, R17, R15 ;  /* 0x00000011440f7231 */ /* 0x000fe2000000000f */
[----:B------:R-:W-:Y:S01]  /*61e0*/  LOP3.LUT R80, R80, 0x64006400, RZ, 0xfc, !PT ;  /* 0x6400640050507812 */ /* 0x000fe200078efcff */
[----:B------:R-:W-:Y:S01]  /*61f0*/  HADD2 R67, R13, -1028, -1028 ;  /* 0xe404e4040d437430 */ /* 0x000fe20000000000 */
[----:B------:R-:W-:Y:S01]  /*6200*/  HFMA2.MMA R94, R69, R18, R93 ;  /* 0x00000012455e7235 */ /* 0x000fe2000000005d */
[-C--:B------:R-:W-:Y:S01]  /*6210*/  HFMA2 R17, R71, R18.reuse, R15 ;  /* 0x0000001247117231 */ /* 0x080fe2000000000f */
[----:B------:R-:W-:Y:S01]  /*6220*/  LOP3.LUT R82, R82, 0x64006400, RZ, 0xfc, !PT ;  /* 0x6400640052527812 */ /* 0x000fe200078efcff */
[----:B------:R-:W-:Y:S01]  /*6230*/  HFMA2 R95, R67, R18, R95 ;  /* 0x00000012435f7231 */ /* 0x000fe2000000005f */
[----:B------:R-:W0:Y:S01]  /*6240*/  LDS.128 R12, [UR4+0x20] ;  /* 0x00002004ff0c7984 */ /* 0x000e220008000c00 */
[-C--:B------:R-:W-:Y:S01]  /*6250*/  HFMA2.MMA R18, R62, R19.reuse, R16 ;  /* 0x000000133e127235 */ /* 0x080fe20000000010 */
[-C--:B------:R-:W-:Y:S01]  /*6260*/  HFMA2 R93, R60, R19.reuse, R17 ;  /* 0x000000133c5d7231 */ /* 0x080fe20000000011 */
[----:B------:R-:W-:Y:S01]  /*6270*/  LOP3.LUT R16, R76, 0x64006400, RZ, 0xfc, !PT ;  /* 0x640064004c107812 */ /* 0x000fe200078efcff */
[----:B------:R-:W-:Y:S01]  /*6280*/  HFMA2.MMA R94, R58, R19, R94 ;  /* 0x000000133a5e7235 */ /* 0x000fe2000000005e */
[----:B------:R-:W-:Y:S01]  /*6290*/  LOP3.LUT R17, R78, 0x64006400, RZ, 0xfc, !PT ;  /* 0x640064004e117812 */ /* 0x000fe200078efcff */
[----:B------:R-:W-:Y:S01]  /*62a0*/  HADD2 R78, R72, -1028, -1028 ;  /* 0xe404e404484e7430 */ /* 0x000fe20000000000 */
[----:B------:R-:W-:Y:S01]  /*62b0*/  LOP3.LUT R83, R83, 0x64006400, RZ, 0xfc, !PT ;  /* 0x6400640053537812 */ /* 0x000fe200078efcff */
[----:B------:R-:W-:Y:S01]  /*62c0*/  HFMA2 R95, R56, R19, R95 ;  /* 0x00000013385f7231 */ /* 0x000fe2000000005f */
[-C--:B-1----:R-:W-:Y:S01]  /*62d0*/  HFMA2.MMA R18, R49, R4.reuse, R18 ;  /* 0x0000000431127235 */ /* 0x082fe20000000012 */
[----:B------:R-:W-:Y:S01]  /*62e0*/  HADD2 R76, R74, -1028, -1028 ;  /* 0xe404e4044a4c7430 */ /* 0x000fe20000000000 */
[----:B------:R-:W-:Y:S01]  /*62f0*/  LOP3.LUT R85, R85, 0x64006400, RZ, 0xfc, !PT ;  /* 0x6400640055557812 */ /* 0x000fe200078efcff */
[----:B------:R-:W-:Y:S01]  /*6300*/  HFMA2.MMA R94, R45, R4, R94 ;  /* 0x000000042d5e7235 */ /* 0x000fe2000000005e */
[----:B------:R-:W-:Y:S01]  /*6310*/  HADD2 R74, R16, -1028, -1028 ;  /* 0xe404e404104a7430 */ /* 0x000fe20000000000 */
[----:B------:R-:W-:Y:S01]  /*6320*/  LOP3.LUT R35, R35, 0x70007, RZ, 0xc0, !PT ;  /* 0x0007000723237812 */ /* 0x000fe200078ec0ff */
[-C--:B------:R-:W-:Y:S01]  /*6330*/  HFMA2 R93, R47, R4.reuse, R93 ;  /* 0x000000042f5d7231 */ /* 0x080fe2000000005d */
[----:B------:R-:W-:Y:S01]  /*6340*/  LOP3.LUT R91, R91, 0x70007, RZ, 0xc0, !PT ;  /* 0x000700075b5b7812 */ /* 0x000fe200078ec0ff */
[----:B------:R-:W-:Y:S01]  /*6350*/  HFMA2 R95, R43, R4, R95 ;  /* 0x000000042b5f7231 */ /* 0x000fe2000000005f */
        /* <DEDUP_REMOVED lines=10> */
[----:B------:R-:W-:Y:S01]  /*6400*/  LOP3.LUT R4, R84, 0x64006400, RZ, 0xfc, !PT ;  /* 0x6400640054047812 */ /* 0x000fe200078efcff */
[----:B------:R-:W-:Y:S01]  /*6410*/  HFMA2.MMA R95, R61, R6, R16 ;  /* 0x000000063d5f7235 */ /* 0x000fe20000000010 */
[----:B------:R-:W-:Y:S01]  /*6420*/  LOP3.LUT R5, R86, 0x64006400, RZ, 0xfc, !PT ;  /* 0x6400640056057812 */ /* 0x000fe200078efcff */
[----:B------:R-:W-:Y:S01]  /*6430*/  HADD2 R86, R80, -1028, -1028 ;  /* 0xe404e40450567430 */ /* 0x000fe20000000000 */
[----:B------:R-:W1:Y:S01]  /*6440*/  LDS.128 R16, [UR4+0x30] ;  /* 0x00003004ff107984 */ /* 0x000e620008000c00 */
[----:B------:R-:W-:Y:S01]  /*6450*/  HADD2 R84, R82, -1028, -1028 ;  /* 0xe404e40452547430 */ /* 0x000fe20000000000 */
[----:B------:R-:W-:Y:S01]  /*6460*/  LOP3.LUT R92, R92, 0x70007, RZ, 0xc0, !PT ;  /* 0x000700075c5c7812 */ /* 0x000fe200078ec0ff */
[----:B------:R-:W-:Y:S01]  /*6470*/  HADD2 R82, R4, -1028, -1028 ;  /* 0xe404e40404527430 */ /* 0x000fe20000000000 */
[----:B------:R-:W-:Y:S01]  /*6480*/  LOP3.LUT R4, R87, 0x64006400, RZ, 0xfc, !PT ;  /* 0x6400640057047812 */ /* 0x000fe200078efcff */
[-C--:B------:R-:W-:Y:S01]  /*6490*/  HFMA2.MMA R6, R86, R7.reuse, R93 ;  /* 0x0000000756067235 */ /* 0x080fe2000000005d */
[----:B------:R-:W-:Y:S01]  /*64a0*/  HADD2 R80, R5, -1028, -1028 ;  /* 0xe404e40405507430 */ /* 0x000fe20000000000 */
[----:B------:R-:W-:Y:S01]  /*64b0*/  LOP3.LUT R5, R89, 0x64006400, RZ, 0xfc, !PT ;  /* 0x6400640059057812 */ /* 0x000fe200078efcff */
[-C--:B------:R-:W-:Y:S01]  /*64c0*/  HFMA2 R94, R84, R7.reuse, R94 ;  /* 0x00000007545e7231 */ /* 0x080fe2000000005e */
[----:B------:R-:W-:Y:S01]  /*64d0*/  HFMA2.MMA R95, R82, R7, R95 ;  /* 0x00000007525f7235 */ /* 0x000fe2000000005f */
[----:B------:R-:W-:Y:S01]  /*64e0*/  HFMA2 R96, R80, R7, R96 ;  /* 0x0000000750607231 */ /* 0x000fe20000000060 */
[----:B------:R-:W-:Y:S01]  /*64f0*/  LOP3.LUT R90, R90, 0x64006400, RZ, 0xfc, !PT ;  /* 0x640064005a5a7812 */ /* 0x000fe200078efcff */
[----:B------:R-:W-:Y:S01]  /*6500*/  HADD2 R89, R83, -1028, -1028 ;  /* 0xe404e40453597430 */ /* 0x000fe20000000000 */
[-C--:B0-----:R-:W-:Y:S01]  /*6510*/  HFMA2.MMA R6, R57, R12.reuse, R6 ;  /* 0x0000000c39067235 */ /* 0x081fe20000000006 */
[----:B------:R-:W-:Y:S01]  /*6520*/  HADD2 R87, R85, -1028, -1028 ;  /* 0xe404e40455577430 */ /* 0x000fe20000000000 */
[----:B------:R-:W-:Y:S01]  /*6530*/  LOP3.LUT R92, R92, 0x64006400, RZ, 0xfc, !PT ;  /* 0x640064005c5c7812 */ /* 0x000fe200078efcff */
[----:B------:R-:W-:Y:S01]  /*6540*/  HADD2 R85, R4, -1028, -1028 ;  /* 0xe404e40404557430 */ /* 0x000fe20000000000 */
[----:B------:R-:W-:Y:S01]  /*6550*/  HFMA2.MMA R95, R53, R12, R95 ;  /* 0x0000000c355f7235 */ /* 0x000fe2000000005f */
[-C--:B------:R-:W-:Y:S01]  /*6560*/  HFMA2 R94, R55, R12.reuse, R94 ;  /* 0x0000000c375e7231 */ /* 0x080fe2000000005e */
[----:B------:R-:W-:Y:S01]  /*6570*/  LOP3.LUT R88, R88, 0x64006400, RZ, 0xfc, !PT ;  /* 0x6400640058587812 */ /* 0x000fe200078efcff */
[----:B------:R-:W-:Y:S01]  /*6580*/  HFMA2 R96, R51, R12, R96 ;  /* 0x0000000c33607231 */ /* 0x000fe20000000060 */
[-C--:B------:R-:W-:Y:S01]  /*6590*/  HFMA2.MMA R7, R38, R13.reuse, R6 ;  /* 0x0000000d26077235 */ /* 0x080fe20000000006 */
        /* <DEDUP_REMOVED lines=10> */
[----:B------:R-:W-:Y:S01]  /*6640*/  HFMA2 R94, R52, R15, R94 ;  /* 0x0000000f345e7231 */ /* 0x000fe2000000005e */
[----:B------:R-:W-:Y:S01]  /*6650*/  HFMA2.MMA R4, R85, R14, R95 ;  /* 0x0000000e55047235 */ /* 0x000fe2000000005f */
[----:B------:R-:W-:Y:S01]  /*6660*/  LOP3.LUT R95, R91, 0x64006400, RZ, 0xfc, !PT ;  /* 0x640064005b5f7812 */ /* 0x000fe200078efcff */
[----:B------:R-:W-:-:S02]  /*6670*/  HADD2 R91, R35, -1028, -1028 ;  /* 0xe404e404235b7430 */ /* 0x000fc40000000000 */
[-C--:B------:R-:W-:Y:S01]  /*6680*/  HFMA2.MMA R7, R54, R15.reuse, R7 ;  /* 0x0000000f36077235 */ /* 0x080fe20000000007 */
[----:B------:R-:W-:Y:S02]  /*6690*/  HADD2 R93, R90, -1028, -1028 ;  /* 0xe404e4045a5d7430 */ /* 0x000fe40000000000 */
[----:B------:R-:W-:Y:S01]  /*66a0*/  HADD2 R95, R95, -1028, -1028 ;  /* 0xe404e4045f5f7430 */ /* 0x000fe20000000000 */
[----:B------:R-:W-:Y:S01]  /*66b0*/  HFMA2.MMA R4, R50, R15, R4 ;  /* 0x0000000f32047235 */ /* 0x000fe20000000004 */
[----:B------:R-:W-:Y:S02]  /*66c0*/  HFMA2 R96, R48, R15, R96 ;  /* 0x0000000f30607231 */ /* 0x000fe40000000060 */
[----:B------:R-:W-:Y:S01]  /*66d0*/  HADD2 R97, R92, -1028, -1028 ;  /* 0xe404e4045c617430 */ /* 0x000fe20000000000 */
[-C--:B-1----:R-:W-:Y:S01]  /*66e0*/  HFMA2.MMA R7, R91, R16.reuse, R7 ;  /* 0x000000105b077235 */ /* 0x082fe20000000007 */
[-C--:B------:R-:W-:Y:S02]  /*66f0*/  HFMA2 R94, R93, R16.reuse, R94 ;  /* 0x000000105d5e7231 */ /* 0x080fe4000000005e */
[----:B------:R-:W-:Y:S01]  /*6700*/  HADD2 R88, R88, -1028, -1028 ;  /* 0xe404e40458587430 */ /* 0x000fe20000000000 */
[----:B------:R-:W-:Y:S01]  /*6710*/  HFMA2.MMA R4, R95, R16, R4 ;  /* 0x000000105f047235 */ /* 0x000fe20000000004 */
[----:B------:R-:W-:-:S02]  /*6720*/  HFMA2 R96, R97, R16, R96 ;  /* 0x0000001061607231 */ /* 0x000fc40000000060 */
[----:B------:R-:W-:Y:S01]  /*6730*/  HADD2 R92, R33, -1028, -1028 ;  /* 0xe404e404215c7430 */ /* 0x000fe20000000000 */
[-C--:B------:R-:W-:Y:S01]  /*6740*/  HFMA2.MMA R7, R46, R17.reuse, R7 ;  /* 0x000000112e077235 */ /* 0x080fe20000000007 */
[-C--:B------:R-:W-:Y:S02]  /*6750*/  HFMA2 R94, R44, R17.reuse, R94 ;  /* 0x000000112c5e7231 */ /* 0x080fe4000000005e */
[----:B------:R-:W-:Y:S01]  /*6760*/  HFMA2 R96, R40, R17, R96 ;  /* 0x0000001128607231 */ /* 0x000fe20000000060 */
[----:B------:R-:W-:Y:S01]  /*6770*/  HFMA2.MMA R5, R42, R17, R4 ;  /* 0x000000112a057235 */ /* 0x000fe20000000004 */
[-C--:B------:R-:W-:Y:S02]  /*6780*/  HFMA2 R4, R39, R18.reuse, R94 ;  /* 0x0000001227047231 */ /* 0x080fe4000000005e */
[----:B------:R-:W-:Y:S01]  /*6790*/  HADD2 R90, R32, -1028, -1028 ;  /* 0xe404e404205a7430 */ /* 0x000fe20000000000 */
[----:B------:R-:W-:Y:S01]  /*67a0*/  HFMA2.MMA R7, R41, R18, R7 ;  /* 0x0000001229077235 */ /* 0x000fe20000000007 */
[----:B------:R-:W-:-:S02]  /*67b0*/  HFMA2 R96, R31, R18, R96 ;  /* 0x000000121f607231 */ /* 0x000fc40000000060 */
[----:B------:R-:W-:Y:S01]  /*67c0*/  HADD2 R94, R34, -1028, -1028 ;  /* 0xe404e404225e7430 */ /* 0x000fe20000000000 */
[----:B------:R-:W-:Y:S01]  /*67d0*/  HFMA2.MMA R5, R37, R18, R5 ;  /* 0x0000001225057235 */ /* 0x000fe20000000005 */
[-C--:B------:R-:W-:Y:S02]  /*67e0*/  HFMA2 R4, R90, R19.reuse, R4 ;  /* 0x000000135a047231 */ /* 0x080fe40000000004 */
[----:B------:R-:W-:Y:S01]  /*67f0*/  HFMA2 R96, R94, R19, R96 ;  /* 0x000000135e607231 */ /* 0x000fe20000000060 */
[-C--:B------:R-:W-:Y:S01]  /*6800*/  HFMA2.MMA R7, R88, R19.reuse, R7 ;  /* 0x0000001358077235 */ /* 0x080fe20000000007 */
[----:B------:R-:W-:Y:S02]  /*6810*/  HADD2 R4, R4.H0_H0, R4.H1_H1 ;  /* 0x3000000404047230 */ /* 0x000fe40000000800 */
[----:B------:R-:W-:Y:S01]  /*6820*/  HADD2 R96, R96.H0_H0, R96.H1_H1 ;  /* 0x3000006060607230 */ /* 0x000fe20000000800 */
[----:B------:R-:W-:-:S06]  /*6830*/  HFMA2.MMA R5, R92, R19, R5 ;  /* 0x000000135c057235 */ /* 0x000fcc0000000005 */
[----:B------:R-:W-:-:S04]  /*6840*/  HADD2 R7, R7.H0_H0, R7.H1_H1 ;  /* 0x3000000707077230 */ /* 0x000fc80000000800 */
        /* <DEDUP_REMOVED lines=19> */
[-C--:B------:R-:W-:Y:S01]  /*6980*/  HFMA2 R96, R60, R7.reuse, R96 ;  /* 0x000000073c607231 */ /* 0x080fe20000000060 */
[----:B------:R-:W0:Y:S01]  /*6990*/  LDS.128 R32, [UR4+0xb0] ;  /* 0x0000b004ff207984 */ /* 0x000e220008000c00 */
[----:B------:R-:W-:Y:S01]  /*69a0*/  HFMA2 R5, R67, R6, R5 ;  /* 0x0000000643057231 */ /* 0x000fe20000000005 */
[-C--:B------:R-:W-:Y:S01]  /*69b0*/  HFMA2.MMA R4, R81, R6.reuse, R4 ;  /* 0x0000000651047235 */ /* 0x080fe20000000004 */
[----:B-1----:R-:W-:Y:S01]  /*69c0*/  HFMA2 R96, R47, R12, R96 ;  /* 0x0000000c2f607231 */ /* 0x002fe20000000060 */
        /* <DEDUP_REMOVED lines=8> */
[----:B------:R-:W-:Y:S02]  /*6a50*/  HFMA2 R96, R84, R15, R96 ;  /* 0x0000000f54607231 */ /* 0x000fe40000000060 */
[----:B------:R-:W-:Y:S01]  /*6a60*/  HFMA2 R5, R59, R14, R5 ;  /* 0x0000000e3b057231 */ /* 0x000fe20000000005 */
[----:B------:R-:W-:-:S02]  /*6a70*/  HFMA2.MMA R6, R49, R12, R6 ;  /* 0x0000000c31067235 */ /* 0x000fc40000000006 */
[----:B------:R-:W-:Y:S01]  /*6a80*/  HFMA2.MMA R98, R45, R12, R98 ;  /* 0x0000000c2d627235 */ /* 0x000fe20000000062 */
[----:B------:R-:W-:-:S04]  /*6a90*/  HFMA2 R5, R80, R15, R5 ;  /* 0x0000000f50057231 */ /* 0x000fc80000000005 */
[----:B--2---:R-:W-:Y:S01]  /*6aa0*/  HFMA2 R5, R51, R16, R5 ;  /* 0x0000001033057231 */ /* 0x004fe20000000005 */
[-C--:B------:R-:W-:Y:S02]  /*6ab0*/  HFMA2.MMA R7, R78, R13.reuse, R6 ;  /* 0x0000000d4e077235 */ /* 0x080fe40000000006 */
[----:B------:R-:W-:Y:S01]  /*6ac0*/  HFMA2.MMA R98, R74, R13, R98 ;  /* 0x0000000d4a627235 */ /* 0x000fe20000000062 */
[----:B------:R-:W-:-:S04]  /*6ad0*/  HFMA2 R5, R0, R17, R5 ;  /* 0x0000001100057231 */ /* 0x000fc80000000005 */
[----:B------:R-:W-:Y:S01]  /*6ae0*/  HFMA2 R5, R83, R18, R5 ;  /* 0x0000001253057231 */ /* 0x000fe20000000005 */
[-C--:B------:R-:W-:Y:S02]  /*6af0*/  HFMA2.MMA R7, R65, R14.reuse, R7 ;  /* 0x0000000e41077235 */ /* 0x080fe40000000007 */
[----:B------:R-:W-:Y:S01]  /*6b00*/  HFMA2.MMA R98, R61, R14, R98 ;  /* 0x0000000e3d627235 */ /* 0x000fe20000000062 */
[----:B------:R-:W-:-:S04]  /*6b10*/  HFMA2 R5, R48, R19, R5 ;  /* 0x0000001330057231 */ /* 0x000fc80000000005 */
[----:B0-----:R-:W-:Y:S01]  /*6b20*/  HFMA2 R5, R97, R32, R5 ;  /* 0x0000002061057231 */ /* 0x001fe20000000005 */
[-C--:B------:R-:W-:Y:S02]  /*6b30*/  HFMA2.MMA R7, R86, R15.reuse, R7 ;  /* 0x0000000f56077235 */ /* 0x080fe40000000007 */
        /* <DEDUP_REMOVED lines=39> */
[----:B------:R-:W2:Y:S01]  /*6db0*/  LDS.128 R16, [UR4+0x120] ;  /* 0x00012004ff107984 */ /* 0x000ea20008000c00 */
[-C--:B0-----:R-:W-:Y:S01]  /*6dc0*/  HFMA2.MMA R35, R79, R4.reuse, RZ ;  /* 0x000000044f237235 */ /* 0x081fe200000000ff */
[-C--:B------:R-:W-:Y:S01]  /*6dd0*/  HFMA2 R34, R77, R4.reuse, RZ.H0_H0 ;  /* 0x000000044d227231 */ /* 0x080fe200000400ff */
[----:B------:R-:W-:Y:S01]  /*6de0*/  HFMA2.MMA R33, R75, R4, RZ ;  /* 0x000000044b217235 */ /* 0x000fe200000000ff */
[----:B------:R-:W-:-:S02]  /*6df0*/  HFMA2 R32, R73, R4, RZ.H0_H0 ;  /* 0x0000000449207231 */ /* 0x000fc400000400ff */
        /* <DEDUP_REMOVED lines=9> */
[----:B------:R-:W-:Y:S01]  /*6e90*/  HFMA2.MMA R66, R69, R6, R66 ;  /* 0x0000000645427235 */ /* 0x000fe20000000042 */
[----:B------:R-:W-:Y:S01]  /*6ea0*/  HFMA2 R5, R56, R7, R5 ;  /* 0x0000000738057231 */ /* 0x000fe20000000005 */
[----:B------:R-:W0:Y:S01]  /*6eb0*/  LDS.128 R32, [UR4+0x130] ;  /* 0x00013004ff207984 */ /* 0x000e220008000c00 */
        /* <DEDUP_REMOVED lines=18> */
[----:B------:R-:W-:-:S05]  /*6fe0*/  HFMA2 R5, R48, R19, R5 ;  /* 0x0000001330057231 */ /* 0x000fca0000000005 */
[-C--:B------:R-:W-:Y:S02]  /*6ff0*/  HFMA2.MMA R43, R86, R15.reuse, R43 ;  /* 0x0000000f562b7235 */ /* 0x080fe4000000002b */
[----:B------:R-:W-:Y:S01]  /*7000*/  HFMA2.MMA R66, R82, R15, R66 ;  /* 0x0000000f52427235 */ /* 0x000fe20000000042 */
[----:B------:R-:W-:Y:S02]  /*7010*/  HFMA2 R15, R55, R16, R68 ;  /* 0x00000010370f7231 */ /* 0x000fe40000000044 */
[----:B0-----:R-:W-:Y:S02]  /*7020*/  HFMA2 R5, R97, R32, R5 ;  /* 0x0000002061057231 */ /* 0x001fe40000000005 */
        /* <DEDUP_REMOVED lines=9> */
[----:B------:R-:W-:Y:S01]  /*70c0*/  HFMA2.MMA R4, R8, R17, R4 ;  /* 0x0000001108047235 */ /* 0x000fe20000000004 */
[----:B------:R-:W-:Y:S02]  /*70d0*/  HFMA2 R15, R93, R32, R15 ;  /* 0x000000205d0f7231 */ /* 0x000fe4000000000f */
[----:B------:R-:W-:Y:S02]  /*70e0*/  HADD2 R47, R47.H0_H0, R47.H1_H1 ;  /* 0x3000002f2f2f7230 */ /* 0x000fe40000000800 */
[----:B------:R-:W-:Y:S01]  /*70f0*/  HFMA2 R15, R44, R33, R15 ;  /* 0x000000212c0f7231 */ /* 0x000fe2000000000f */
[----:B------:R-:W-:-:S02]  /*7100*/  HFMA2.MMA R43, R89, R18, R43 ;  /* 0x00000012592b7235 */ /* 0x000fc4000000002b */
        /* <DEDUP_REMOVED lines=20> */
.L_x_1349:
[----:B------:R-:W-:Y:S01]  /*7250*/  IADD3 R20, R20, 0x20, RZ ;  /* 0x0000002014147810 */ /* 0x000fe20007ffe0ff */
[----:B------:R-:W-:Y:S01]  /*7260*/  UIADD3 UR4, UR4, 0x40, URZ ;  /* 0x0000004004047890 */ /* 0x000fe2000fffe03f */
[----:B------:R-:W-:Y:S02]  /*7270*/  IMAD.WIDE R30, R9, 0x4, R2 ;  /* 0x00000004091e7825 */ /* 0x000fe400078e0202 */
[C---:B------:R-:W-:Y:S02]  /*7280*/  ISETP.GE.AND P0, PT, R20.reuse, UR5, PT ;  /* 0x0000000514007c0c */ /* 0x040fe4000bf06270 */
[----:B------:R-:W-:-:S13]  /*7290*/  ISETP.LT.AND P2, PT, R20, R21, PT ;  /* 0x000000151400720c */ /* 0x000fda0003f41270 */
[----:B------:R-:W-:Y:S05]  /*72a0*/  @!P0 BRA P2, `(.L_x_1350) ;  /* 0xffffffe000708947 */ /* 0x000fea000103ffff */
.L_x_1348:
        /* <DEDUP_REMOVED lines=17> */
.L_x_1354:
[----:B------:R-:W0:Y:S02]  /*73c0*/  LDS R2, [R0] ;  /* 0x0000000000027984 */ /* 0x000e240000000800 */
[----:B0-----:R-:W-:-:S06]  /*73d0*/  HADD2 R3, R2, R36 ;  /* 0x0000002402037230 */ /* 0x001fcc0000000000 */
[----:B------:R-:W0:Y:S02]  /*73e0*/  ATOMS.CAST.SPIN R3, [R0], R2, R3 ;  /* 0x000000020003738d */ /* 0x000e240001800003 */
[----:B0-----:R-:W-:-:S13]  /*73f0*/  ISETP.EQ.U32.AND P0, PT, R3, 0x1, PT ;  /* 0x000000010300780c */ /* 0x001fda0003f02070 */
[----:B------:R-:W-:Y:S05]  /*7400*/  @!P0 BRA `(.L_x_1354) ;  /* 0xfffffffc00ec8947 */ /* 0x000fea000383ffff */
[----:B------:R-:W-:Y:S05]  /*7410*/  BRA `(.L_x_1352) ;  /* 0x00000000000c7947 */ /* 0x000fea0003800000 */
.L_x_1353:
[----:B------:R-:W2:Y:S02]  /*7420*/  LD.E R0, desc[UR6][R4.64] ;  /* 0x0000000604007980 */ /* 0x000ea4000c101900 */
[----:B--2---:R-:W-:-:S05]  /*7430*/  IADD3 R3, R36, R0, RZ ;  /* 0x0000000024037210 */ /* 0x004fca0007ffe0ff */
[----:B------:R0:W-:Y:S02]  /*7440*/  ST.E desc[UR6][R4.64], R3 ;  /* 0x0000000304007985 */ /* 0x0001e4000c101906 */
.L_x_1352:
[----:B------:R-:W-:Y:S05]  /*7450*/  BSYNC B0 ;  /* 0x0000000000007941 */ /* 0x000fea0003800000 */
.L_x_1351:
[----:B------:R1:W-:Y:S01]  /*7460*/  ATOM.E.ADD.F16x2.RN.STRONG.GPU P0, RZ, desc[UR6][R4.64+0x4], R29 ;  /* 0x0000041d04ff79a2 */ /* 0x0003e2000810e1c6 */
[----:B------:R-:W-:Y:S04]  /*7470*/  BSSY B0, `(.L_x_1355) ;  /* 0x000000f000007945 */ /* 0x000fe80003800000 */
[----:B-1----:R-:W-:Y:S05]  /*7480*/  @P0 BRA `(.L_x_1356) ;  /* 0x0000000000340947 */ /* 0x002fea0003800000 */
[----:B------:R-:W1:Y:S02]  /*7490*/  QSPC.E.S P0, RZ, [R4+0x4] ;  /* 0x0000040004ff73aa */ /* 0x000e640000000500 */
[----:B-1----:R-:W-:Y:S05]  /*74a0*/  @!P0 BRA `(.L_x_1357) ;  /* 0x0000000000208947 */ /* 0x002fea0003800000 */
[----:B------:R-:W-:-:S04]  /*74b0*/  MOV R2, R4 ;  /* 0x0000000400027202 */ /* 0x000fc80000000f00 */
[----:B------:R-:W-:-:S07]  /*74c0*/  MOV R0, R2 ;  /* 0x0000000200007202 */ /* 0x000fce0000000f00 */
.L_x_1358:
[----:B------:R-:W0:Y:S02]  /*74d0*/  LDS R2, [R0+0x4] ;  /* 0x0000040000027984 */ /* 0x000e240000000800 */
[----:B0-----:R-:W-:-:S10]  /*74e0*/  HFMA2.MMA R3, R2, 1, 1, R29 ;  /* 0x3c003c0002037835 */ /* 0x001fd4000000001d */
[----:B------:R-:W0:Y:S02]  /*74f0*/  ATOMS.CAST.SPIN R3, [R0+0x4], R2, R3 ;  /* 0x000004020003738d */ /* 0x000e240001800003 */
[----:B0-----:R-:W-:-:S13]  /*7500*/  ISETP.EQ.U32.AND P0, PT, R3, 0x1, PT ;  /* 0x000000010300780c */ /* 0x001fda0003f02070 */
[----:B------:R-:W-:Y:S05]  /*7510*/  @!P0 BRA `(.L_x_1358) ;  /* 0xfffffffc00ec8947 */ /* 0x000fea000383ffff */
[----:B------:R-:W-:Y:S05]  /*7520*/  BRA `(.L_x_1356) ;  /* 0x00000000000c7947 */ /* 0x000fea0003800000 */
.L_x_1357:
[----:B------:R-:W0:Y:S02]  /*7530*/  LD.E R0, desc[UR6][R4.64+0x4] ;  /* 0x0000040604007980 */ /* 0x000e24000c101900 */
[----:B0-----:R-:W-:-:S05]  /*7540*/  IADD3 R3, R29, R0, RZ ;  /* 0x000000001d037210 */ /* 0x001fca0007ffe0ff */
[----:B------:R1:W-:Y:S02]  /*7550*/  ST.E desc[UR6][R4.64+0x4], R3 ;  /* 0x0000040304007985 */ /* 0x0003e4000c101906 */
.L_x_1356:
[----:B------:R-:W-:Y:S05]  /*7560*/  BSYNC B0 ;  /* 0x0000000000007941 */ /* 0x000fea0003800000 */
.L_x_1355:
        /* <DEDUP_REMOVED lines=11> */
.L_x_1362:
[----:B------:R-:W0:Y:S02]  /*7620*/  LDS R2, [R0] ;  /* 0x0000000000027984 */ /* 0x000e240000000800 */
[----:B0-----:R-:W-:-:S06]  /*7630*/  HADD2 R3, R2, R23 ;  /* 0x0000001702037230 */ /* 0x001fcc0000000000 */
[----:B------:R-:W0:Y:S02]  /*7640*/  ATOMS.CAST.SPIN R3, [R0], R2, R3 ;  /* 0x000000020003738d */ /* 0x000e240001800003 */
[----:B0-----:R-:W-:-:S13]  /*7650*/  ISETP.EQ.U32.AND P0, PT, R3, 0x1, PT ;  /* 0x000000010300780c */ /* 0x001fda0003f02070 */
[----:B------:R-:W-:Y:S05]  /*7660*/  @!P0 BRA `(.L_x_1362) ;  /* 0xfffffffc00ec8947 */ /* 0x000fea000383ffff */
[----:B------:R-:W-:Y:S05]  /*7670*/  BRA `(.L_x_1360) ;  /* 0x00000000000c7947 */ /* 0x000fea0003800000 */
.L_x_1361:
[----:B------:R-:W2:Y:S02]  /*7680*/  LD.E R0, desc[UR6][R4.64] ;  /* 0x0000000604007980 */ /* 0x000ea4000c101900 */
[----:B--2---:R-:W-:-:S05]  /*7690*/  IADD3 R3, R23, R0, RZ ;  /* 0x0000000017037210 */ /* 0x004fca0007ffe0ff */
[----:B------:R0:W-:Y:S02]  /*76a0*/  ST.E desc[UR6][R4.64], R3 ;  /* 0x0000000304007985 */ /* 0x0001e4000c101906 */
.L_x_1360:
[----:B------:R-:W-:Y:S05]  /*76b0*/  BSYNC B0 ;  /* 0x0000000000007941 */ /* 0x000fea0003800000 */
.L_x_1359:
[----:B------:R1:W-:Y:S01]  /*76c0*/  ATOM.E.ADD.F16x2.RN.STRONG.GPU P0, RZ, desc[UR6][R4.64+0x4], R25 ;  /* 0x0000041904ff79a2 */ /* 0x0003e2000810e1c6 */
[----:B------:R-:W-:Y:S04]  /*76d0*/  BSSY B0, `(.L_x_1363) ;  /* 0x000000f000007945 */ /* 0x000fe80003800000 */
[----:B-1----:R-:W-:Y:S05]  /*76e0*/  @P0 BRA `(.L_x_1364) ;  /* 0x0000000000340947 */ /* 0x002fea0003800000 */
[----:B------:R-:W1:Y:S02]  /*76f0*/  QSPC.E.S P0, RZ, [R4+0x4] ;  /* 0x0000040004ff73aa */ /* 0x000e640000000500 */
[----:B-1----:R-:W-:Y:S05]  /*7700*/  @!P0 BRA `(.L_x_1365) ;  /* 0x0000000000208947 */ /* 0x002fea0003800000 */
[----:B------:R-:W-:-:S04]  /*7710*/  MOV R2, R4 ;  /* 0x0000000400027202 */ /* 0x000fc80000000f00 */
[----:B------:R-:W-:-:S07]  /*7720*/  MOV R0, R2 ;  /* 0x0000000200007202 */ /* 0x000fce0000000f00 */
.L_x_1366:
[----:B------:R-:W0:Y:S02]  /*7730*/  LDS R2, [R0+0x4] ;  /* 0x0000040000027984 */ /* 0x000e240000000800 */
[----:B0-----:R-:W-:-:S10]  /*7740*/  HFMA2.MMA R3, R2, 1, 1, R25 ;  /* 0x3c003c0002037835 */ /* 0x001fd40000000019 */
[----:B------:R-:W0:Y:S02]  /*7750*/  ATOMS.CAST.SPIN R3, [R0+0x4], R2, R3 ;  /* 0x000004020003738d */ /* 0x000e240001800003 */
[----:B0-----:R-:W-:-:S13]  /*7760*/  ISETP.EQ.U32.AND P0, PT, R3, 0x1, PT ;  /* 0x000000010300780c */ /* 0x001fda0003f02070 */
[----:B------:R-:W-:Y:S05]  /*7770*/  @!P0 BRA `(.L_x_1366) ;  /* 0xfffffffc00ec8947 */ /* 0x000fea000383ffff */
[----:B------:R-:W-:Y:S05]  /*7780*/  BRA `(.L_x_1364) ;  /* 0x00000000000c7947 */ /* 0x000fea0003800000 */
.L_x_1365:
[----:B------:R-:W0:Y:S02]  /*7790*/  LD.E R0, desc[UR6][R4.64+0x4] ;  /* 0x0000040604007980 */ /* 0x000e24000c101900 */
[----:B0-----:R-:W-:-:S05]  /*77a0*/  IADD3 R3, R25, R0, RZ ;  /* 0x0000000019037210 */ /* 0x001fca0007ffe0ff */
[----:B------:R1:W-:Y:S02]  /*77b0*/  ST.E desc[UR6][R4.64+0x4], R3 ;  /* 0x0000040304007985 */ /* 0x0003e4000c101906 */
.L_x_1364:
[----:B------:R-:W-:Y:S05]  /*77c0*/  BSYNC B0 ;  /* 0x0000000000007941 */ /* 0x000fea0003800000 */
.L_x_1363:
        /* <DEDUP_REMOVED lines=11> */
.L_x_1370:
[----:B------:R-:W0:Y:S02]  /*7880*/  LDS R2, [R0] ;  /* 0x0000000000027984 */ /* 0x000e240000000800 */
[----:B0-----:R-:W-:-:S06]  /*7890*/  HADD2 R3, R2, R28 ;  /* 0x0000001c02037230 */ /* 0x001fcc0000000000 */
[----:B------:R-:W0:Y:S02]  /*78a0*/  ATOMS.CAST.SPIN R3, [R0], R2, R3 ;  /* 0x000000020003738d */ /* 0x000e240001800003 */
[----:B0-----:R-:W-:-:S13]  /*78b0*/  ISETP.EQ.U32.AND P0, PT, R3, 0x1, PT ;  /* 0x000000010300780c */ /* 0x001fda0003f02070 */
[----:B------:R-:W-:Y:S05]  /*78c0*/  @!P0 BRA `(.L_x_1370) ;  /* 0xfffffffc00ec8947 */ /* 0x000fea000383ffff */
[----:B------:R-:W-:Y:S05]  /*78d0*/  BRA `(.L_x_1368) ;  /* 0x00000000000c7947 */ /* 0x000fea0003800000 */
.L_x_1369:
[----:B------:R-:W2:Y:S02]  /*78e0*/  LD.E R0, desc[UR6][R4.64] ;  /* 0x0000000604007980 */ /* 0x000ea4000c101900 */
[----:B--2---:R-:W-:-:S05]  /*78f0*/  IADD3 R3, R28, R0, RZ ;  /* 0x000000001c037210 */ /* 0x004fca0007ffe0ff */
[----:B------:R0:W-:Y:S02]  /*7900*/  ST.E desc[UR6][R4.64], R3 ;  /* 0x0000000304007985 */ /* 0x0001e4000c101906 */
.L_x_1368:
[----:B------:R-:W-:Y:S05]  /*7910*/  BSYNC B0 ;  /* 0x0000000000007941 */ /* 0x000fea0003800000 */
.L_x_1367:
[----:B------:R1:W-:Y:S02]  /*7920*/  ATOM.E.ADD.F16x2.RN.STRONG.GPU P0, RZ, desc[UR6][R4.64+0x4], R26 ;  /* 0x0000041a04ff79a2 */ /* 0x0003e4000810e1c6 */
[----:B-1----:R-:W-:Y:S05]  /*7930*/  @P0 EXIT ;  /* 0x000000000000094d */ /* 0x002fea0003800000 */
[----:B------:R-:W1:Y:S02]  /*7940*/  QSPC.E.S P0, RZ, [R4+0x4] ;  /* 0x0000040004ff73aa */ /* 0x000e640000000500 */
[----:B-1----:R-:W-:Y:S05]  /*7950*/  @!P0 BRA `(.L_x_1371) ;  /* 0x0000000000208947 */ /* 0x002fea0003800000 */
[----:B------:R-:W-:-:S04]  /*7960*/  MOV R2, R4 ;  /* 0x0000000400027202 */ /* 0x000fc80000000f00 */
[----:B------:R-:W-:-:S07]  /*7970*/  MOV R0, R2 ;  /* 0x0000000200007202 */ /* 0x000fce0000000f00 */
.L_x_1372:
[----:B------:R-:W0:Y:S02]  /*7980*/  LDS R2, [R0+0x4] ;  /* 0x0000040000027984 */ /* 0x000e240000000800 */
[----:B0-----:R-:W-:-:S10]  /*7990*/  HFMA2.MMA R3, R2, 1, 1, R26 ;  /* 0x3c003c0002037835 */ /* 0x001fd4000000001a */
[----:B------:R-:W0:Y:S02]  /*79a0*/  ATOMS.CAST.SPIN R3, [R0+0x4], R2, R3 ;  /* 0x000004020003738d */ /* 0x000e240001800003 */
[----:B0-----:R-:W-:-:S13]  /*79b0*/  ISETP.EQ.U32.AND P0, PT, R3, 0x1, PT ;  /* 0x000000010300780c */ /* 0x001fda0003f02070 */
[----:B------:R-:W-:Y:S05]  /*79c0*/  @!P0 BRA `(.L_x_1372) ;  /* 0xfffffffc00ec8947 */ /* 0x000fea000383ffff */
[----:B------:R-:W-:Y:S05]  /*79d0*/  EXIT ;  /* 0x000000000000794d */ /* 0x000fea0003800000 */
.L_x_1371:
[----:B------:R-:W0:Y:S02]  /*79e0*/  LD.E R0, desc[UR6][R4.64+0x4] ;  /* 0x0000040604007980 */ /* 0x000e24000c101900 */
[----:B0-----:R-:W-:-:S05]  /*79f0*/  IADD3 R3, R26, R0, RZ ;  /* 0x000000001a037210 */ /* 0x001fca0007ffe0ff */
[----:B------:R-:W-:Y:S01]  /*7a00*/  ST.E desc[UR6][R4.64+0x4], R3 ;  /* 0x0000040304007985 */ /* 0x000fe2000c101906 */
[----:B------:R-:W-:Y:S05]  /*7a10*/  EXIT ;  /* 0x000000000000794d */ /* 0x000fea0003800000 */
.L_x_1373:
        /* <DEDUP_REMOVED lines=14> */
.L_x_3234:


//--------------------- .text._Z23gemm_half_q_half_kernelILi3ELi14ELb0ELb0ELi64EEvPK6__halfPKjS4_S2_PS0_iiiiPKtS7_iiiiiibS2_i --------------------------
	.section	.text._Z23gemm_half_q_half_kernelILi3ELi14ELb0ELb0ELi64EEvPK6__halfPKjS4_S2_PS0_iiiiPKtS7_iiiiiibS2_i,"ax",@progbits
	.align	128
        .global         _Z23gemm_half_q_half_kernelILi3ELi14ELb0ELb0ELi64EEvPK6__halfPKjS4_S2_PS0_iiiiPKtS7_iiiiiibS2_i
        .type           _Z23gemm_half_q_half_kernelILi3ELi14ELb0ELb0ELi64EEvPK6__halfPKjS4_S2_PS0_iiiiPKtS7_iiiiiibS2_i,@function
        .size           _Z23gemm_half_q_half_kernelILi3ELi14ELb0ELb0ELi64EEvPK6__halfPKjS4_S2_PS0_iiiiPKtS7_iiiiiibS2_i,(.L_x_3235 - _Z23gemm_half_q_half_kernelILi3ELi14ELb0ELb0ELi64EEvPK6__halfPKjS4_S2_PS0_iiiiPKtS7_iiiiiibS2_i)
        .other          _Z23gemm_half_q_half_kernelILi3ELi14ELb0ELb0ELi64EEvPK6__halfPKjS4_S2_PS0_iiiiPKtS7_iiiiiibS2_i,@"STO_CUDA_ENTRY STV_DEFAULT"
_Z23gemm_half_q_half_kernelILi3ELi14ELb0ELb0ELi64EEvPK6__halfPKjS4_S2_PS0_iiiiPKtS7_iiiiiibS2_i:
.text._Z23gemm_half_q_half_kernelILi3ELi14ELb0ELb0ELi64EEvPK6__halfPKjS4_S2_PS0_iiiiPKtS7_iiiiiibS2_i:
        /* <DEDUP_REMOVED lines=38> */
.L_x_1378:
[----:B0-----:R-:W-:-:S04]  /*0260*/  IMAD R8, R2, 0x3, R17 ;  /* 0x0000000302087824 */ /* 0x001fc800078e0211 */
[CC--:B------:R-:W-:Y:S01]  /*0270*/  IMAD R10, R8.reuse, R25.reuse, RZ ;  /* 0x00000019080a7224 */ /* 0x0c0fe200078e02ff */
[C---:B------:R-:W-:Y:S02]  /*0280*/  IADD3 R9, R8.reuse, 0x1, RZ ;  /* 0x0000000108097810 */ /* 0x040fe40007ffe0ff */
        /* <DEDUP_REMOVED lines=34> */
.L_x_1377:
[----:B0-----:R-:W-:-:S04]  /*04b0*/  IADD3 R8, R22, -R17, RZ ;  /* 0x8000001116087210 */ /* 0x001fc80007ffe0ff */
[----:B------:R-:W-:-:S13]  /*04c0*/  ISETP.GT.AND P2, PT, R8, 0x1, PT ;  /* 0x000000010800780c */ /* 0x000fda0003f44270 */
[----:B------:R-:W-:Y:S05]  /*04d0*/  @!P2 BRA `(.L_x_1379) ;  /* 0x000000000054a947 */ /* 0x000fea0003800000 */
[----:B------:R-:W-:Y:S01]  /*04e0*/  IMAD R8, R2, 0x3, R17 ;  /* 0x0000000302087824 */ /* 0x000fe200078e0211 */
[----:B------:R-:W-:-:S04]  /*04f0*/  ULDC.64 UR4, c[0x0][0x210] ;  /* 0x0000840000047ab9 */ /* 0x000fc80000000a00 */
        /* <DEDUP_REMOVED lines=19> */
.L_x_1379:
[----:B------:R-:W-:-:S13]  /*0630*/  ISETP.LT.OR P0, PT, R17, R22, P0 ;  /* 0x000000161100720c */ /* 0x000fda0000701670 */
[----:B------:R-:W-:Y:S05]  /*0640*/  @!P0 BRA `(.L_x_1375) ;  /* 0x0000000400808947 */ /* 0x000fea0003800000 */
[----:B0-----:R-:W-:Y:S01]  /*0650*/  IMAD R8, R2, 0x3, R17 ;  /* 0x0000000302087824 */ /* 0x001fe200078e0211 */
[----:B------:R-:W-:-:S03]  /*0660*/  ULDC.64 UR4, c[0x0][0x210] ;  /* 0x0000840000047ab9 */ /* 0x000fc60000000a00 */
        /* <DEDUP_REMOVED lines=10> */
.L_x_1376:
        /* <DEDUP_REMOVED lines=10> */
.L_x_1381:
[----:B0-----:R-:W-:-:S04]  /*07b0*/  IMAD R8, R2, 0x3, R7 ;  /* 0x0000000302087824 */ /* 0x001fc800078e0207 */
[CC--:B------:R-:W-:Y:S01]  /*07c0*/  IMAD R9, R8.reuse, R25.reuse, RZ ;  /* 0x0000001908097224 */ /* 0x0c0fe200078e02ff */
[C---:B------:R-:W-:Y:S02]  /*07d0*/  IADD3 R10, R8.reuse, 0x1, RZ ;  /* 0x00000001080a7810 */ /* 0x040fe40007ffe0ff */
        /* <DEDUP_REMOVED lines=34> */
.L_x_1380:
[----:B0-----:R-:W-:-:S04]  /*0a00*/  IADD3 R8, R22, -R7, RZ ;  /* 0x8000000716087210 */ /* 0x001fc80007ffe0ff */
[----:B------:R-:W-:-:S13]  /*0a10*/  ISETP.GT.AND P2, PT, R8, 0x1, PT ;  /* 0x000000010800780c */ /* 0x000fda0003f44270 */
[----:B------:R-:W-:Y:S05]  /*0a20*/  @!P2 BRA `(.L_x_1382) ;  /* 0x000000000054a947 */ /* 0x000fea0003800000 */
[----:B------:R-:W-:Y:S01]  /*0a30*/  IMAD R8, R2, 0x3, R7 ;  /* 0x0000000302087824 */ /* 0x000fe200078e0207 */
[----:B------:R-:W-:-:S03]  /*0a40*/  ULDC.64 UR4, c[0x0][0x210] ;  /* 0x0000840000047ab9 */ /* 0x000fc60000000a00 */
[C---:B------:R-:W-:Y:S01]  /*0a50*/  IMAD R9, R8.reuse, R25, RZ ;  /* 0x0000001908097224 */ /* 0x040fe200078e02ff */
[----:B------:R-:W-:-:S04]  /*0a60*/  IADD3 R10, R8, 0x1, RZ ;  /* 0x00000001080a7810 */ /* 0x000fc80007ffe0ff */
[----:B------:R-:W-:Y:S01]  /*0a70*/  IADD3 R13, P0, R16, R9, RZ ;  /* 0x00000009100d7210 */ /* 0x000fe20007f1e0ff */
[----:B------:R-:W-:-:S03]  /*0a80*/  IMAD R11, R10, R25, RZ ;  /* 0x000000190a0b7224 */ /* 0x000fc600078e02ff */
[-C--:B------:R-:W-:Y:S02]  /*0a90*/  LEA.HI.X.SX32 R14, R9, R24.reuse, 0x1, P0 ;  /* 0x00000018090e7211 */ /* 0x080fe400000f0eff */
[----:B------:R-:W-:Y:S02]  /*0aa0*/  IADD3 R12, P2, R16, R11, RZ ;  /* 0x0000000b100c7210 */ /* 0x000fe40007f5e0ff */
[----:B------:R-:W-:Y:S02]  /*0ab0*/  LEA R8, P0, R13, UR4, 0x1 ;  /* 0x000000040d087c11 */ /* 0x000fe4000f8008ff */
[----:B------:R-:W-:Y:S02]  /*0ac0*/  LEA.HI.X.SX32 R11, R11, R24, 0x1, P2 ;  /* 0x000000180b0b7211 */ /* 0x000fe400010f0eff */
        /* <DEDUP_REMOVED lines=11> */
.L_x_1382:
[----:B------:R-:W-:-:S13]  /*0b80*/  ISETP.LT.OR P0, PT, R7, R22, P0 ;  /* 0x000000160700720c */ /* 0x000fda0000701670 */
[----:B------:R-:W-:Y:S05]  /*0b90*/  @!P0 BRA `(.L_x_1375) ;  /* 0x00000000002c8947 */ /* 0x000fea0003800000 */
[----:B0-----:R-:W-:Y:S01]  /*0ba0*/  IMAD R8, R2, 0x3, R7 ;  /* 0x0000000302087824 */ /* 0x001fe200078e0207 */
[----:B------:R-:W-:-:S03]  /*0bb0*/  ULDC.64 UR4, c[0x0][0x210] ;  /* 0x0000840000047ab9 */ /* 0x000fc60000000a00 */
        /* <DEDUP_REMOVED lines=9> */
.L_x_1375:
[----:B------:R-:W-:Y:S05]  /*0c50*/  BSYNC B0 ;  /* 0x0000000000007941 */ /* 0x000fea0003800000 */
.L_x_1374:
[----:B------:R-:W3:Y:S02]  /*0c60*/  LDC R9, c[0x0][0x23c] ;  /* 0x00008f00ff097b82 */ /* 0x000ee40000000800 */
[----:B---3--:R-:W-:-:S13]  /*0c70*/  ISETP.GE.AND P0, PT, R4, R9, PT ;  /* 0x000000090400720c */ /* 0x008fda0003f06270 */
[----:B------:R-:W-:Y:S05]  /*0c80*/  @P0 EXIT ;  /* 0x000000000000094d */ /* 0x000fea0003800000 */
[----:B-12--5:R-:W1:Y:S02]  /*0c90*/  LDC.U8 R7, c[0x0][0x270] ;  /* 0x00009c00ff077b82 */ /* 0x026e640000000000 */
        /* <DEDUP_REMOVED lines=16> */
.L_x_1385:
        /* <DEDUP_REMOVED lines=11> */
.L_x_1384:
        /* <DEDUP_REMOVED lines=10> */
.L_x_1383:
        /* <DEDUP_REMOVED lines=17> */
.L_x_1387:
        /* <DEDUP_REMOVED lines=42> */
.L_x_1386:
        /* <DEDUP_REMOVED lines=24> */
.L_x_1388:
        /* <DEDUP_REMOVED lines=8> */
.L_x_1389:
        /* <DEDUP_REMOVED lines=12> */
.L_x_1390:
        /* <DEDUP_REMOVED lines=8> */
.L_x_1391:
        /* <DEDUP_REMOVED lines=8> */
.L_x_1392:
        /* <DEDUP_REMOVED lines=27> */
[----:B------:R-:W-:Y:S01]  /*1810*/  ULDC UR6, c[0x0][0x264] ;  /* 0x0000990000067ab9 */ /* 0x000fe20000000800 */
[----:B------:R-:W-:-:S08]  /*1820*/  ULDC UR7, c[0x0][0x240] ;  /* 0x0000900000077ab9 */ /* 0x000fd00000000800 */
.L_x_1398:
        /* <DEDUP_REMOVED lines=412> */
.L_x_1395:
        /* <DEDUP_REMOVED lines=111> */
.L_x_1396:
        /* <DEDUP_REMOVED lines=388> */
.L_x_1397:
        /* <DEDUP_REMOVED lines=115> */
.L_x_1394:
        /* <DEDUP_REMOVED lines=9> */
[----:B------:R-:W-:-:S13]  /*58e0*/  ISETP.LT.AND P2, PT, R20, UR5, PT ;  /* 0x0000000514007c0c */ /* 0x000fda000bf41270 */
[----:B------:R-:W-:Y:S05]  /*58f0*/  @!P0 BRA P2, `(.L_x_1398) ;  /* 0xffffffbc00cc8947 */ /* 0x000fea000103ffff */
.L_x_1393:
[----:B------:R-:W-:Y:S01]  /*5900*/  ISETP.GE.AND P0, PT, R20, R21, PT ;  /* 0x000000151400720c */ /* 0x000fe20003f06270 */
[----:B------:R-:W-:-:S03]  /*5910*/  ULDC UR5, c[0x0][0x268] ;  /* 0x00009a0000057ab9 */ /* 0x000fc60000000800 */
[----:B------:R-:W-:Y:S01]  /*5920*/  ISETP.GE.OR P0, PT, R20, UR5, P0 ;  /* 0x0000000514007c0c */ /* 0x000fe20008706670 */
[----:B------:R-:W-:-:S12]  /*5930*/  ULDC UR5, c[0x0][0x268] ;  /* 0x00009a0000057ab9 */ /* 0x000fd80000000800 */
[----:B------:R-:W-:Y:S05]  /*5940*/  @P0 BRA `(.L_x_1399) ;  /* 0x0000001c00900947 */ /* 0x000fea0003800000 */
.L_x_1401:
        /* <DEDUP_REMOVED lines=9> */
[----:B0-----:R-:W-:Y:S02]  /*59e0*/  IMAD.WIDE R4, R9, 0x4, R30 ;  /* 0x0000000409047825 */ /* 0x001fe400078e021e */
[----:B------:R-:W2:Y:S04]  /*59f0*/  @!P0 LDG.E.U16.CONSTANT R3, desc[UR8][R2.64] ;  /* 0x0000000802038981 */ /* 0x000ea8000c1e9500 */
[----:B------:R1:W5:Y:S01]  /*5a00*/  LDG.E.128.CONSTANT R12, desc[UR8][R4.64] ;  /* 0x00000008040c7981 */ /* 0x000362000c1e9d00 */
[----:B---3--:R-:W-:Y:S02]  /*5a10*/  @!P0 PRMT R10, R6, 0x7610, R10 ;  /* 0x00007610060a8816 */ /* 0x008fe4000000000a */
[----:B------:R-:W-:Y:S02]  /*5a20*/  @!P0 PRMT R11, R7, 0x7610, R11 ;  /* 0x00007610070b8816 */ /* 0x000fe4000000000b */
[----:B------:R-:W-:-:S02]  /*5a30*/  @!P0 PRMT R10, R10, 0x7610, R6 ;  /* 0x000076100a0a8816 */ /* 0x000fc40000000006 */
[----:B------:R-:W-:Y:S02]  /*5a40*/  @!P0 PRMT R11, R11, 0x7610, R7 ;  /* 0x000076100b0b8816 */ /* 0x000fe40000000007 */
[----:B--2---:R-:W-:Y:S01]  /*5a50*/  @!P0 IADD3 R27, R3, R20, RZ ;  /* 0x00000014031b8210 */ /* 0x004fe20007ffe0ff */
[----:B------:R-:W-:Y:S01]  /*5a60*/  IMAD.WIDE R2, R9, 0x4, R4 ;  /* 0x0000000409027825 */ /* 0x000fe200078e0204 */
        /* <DEDUP_REMOVED lines=460> */
.L_x_1400:
[----:B------:R-:W-:Y:S01]  /*7730*/  IADD3 R20, R20, 0x20, RZ ;  /* 0x0000002014147810 */ /* 0x000fe20007ffe0ff */
[----:B------:R-:W-:Y:S01]  /*7740*/  UIADD3 UR4, UR4, 0x40, URZ ;  /* 0x0000004004047890 */ /* 0x000fe2000fffe03f */
[----:B------:R-:W-:Y:S02]  /*7750*/  IMAD.WIDE R30, R9, 0x4, R2 ;  /* 0x00000004091e7825 */ /* 0x000fe400078e0202 */
[C---:B------:R-:W-:Y:S02]  /*7760*/  ISETP.GE.AND P0, PT, R20.reuse, UR5, PT ;  /* 0x0000000514007c0c */ /* 0x040fe4000bf06270 */
[----:B------:R-:W-:-:S13]  /*7770*/  ISETP.LT.AND P2, PT, R20, R21, PT ;  /* 0x000000151400720c */ /* 0x000fda0003f41270 */
[----:B------:R-:W-:Y:S05]  /*7780*/  @!P0 BRA P2, `(.L_x_1401) ;  /* 0xffffffe000708947 */ /* 0x000fea000103ffff */
.L_x_1399:
        /* <DEDUP_REMOVED lines=11> */
[C---:B------:R-:W-:Y:S02]  /*7840*/  SHF.L.U32 R3, R9.reuse, 0x2, RZ ;  /* 0x0000000209037819 */ /* 0x040fe400000006ff */
[----:B------:R-:W-:-:S07]  /*7850*/  SHF.L.U64.HI R0, R9, 0x2, R0 ;  /* 0x0000000209007819 */ /* 0x000fce0000010200 */
.L_x_1404:
        /* <DEDUP_REMOVED lines=15> */
[----:B------:R-:W-:Y:S01]  /*7950*/  MOV R40, 0x3400 ;  /* 0x0000340000287802 */ /* 0x000fe20000000f00 */
[----:B------:R-:W-:Y:S01]  /*7960*/  HFMA2.MMA R43, -RZ, RZ, 0, 0.0625 ;  /* 0x00002c00ff2b7435 */ /* 0x000fe200000001ff */
[----:B------:R-:W-:Y:S02]  /*7970*/  MOV R60, 0x2400 ;  /* 0x00002400003c7802 */ /* 0x000fe40000000f00 */
[----:B------:R-:W-:Y:S02]  /*7980*/  PRMT R40, R40, 0x5410, R40 ;  /* 0x0000541028287816 */ /* 0x000fe40000000028 */
[----:B------:R-:W-:Y:S02]  /*7990*/  PRMT R60, R60, 0x5410, R60 ;  /* 0x000054103c3c7816 */ /* 0x000fe4000000003c */
[----:B------:R-:W-:Y:S02]  /*79a0*/  ISETP.GE.AND P0, PT, R22, 0x2, PT ;  /* 0x000000021600780c */ /* 0x000fe40003f06270 */
[----:B--2---:R-:W-:-:S02]  /*79b0*/  LOP3.LUT R2, R4, 0xc000c, RZ, 0xc0, !PT ;  /* 0x000c000c04027812 */ /* 0x004fc400078ec0ff */
[----:B------:R-:W-:Y:S02]  /*79c0*/  SHF.R.U32.HI R45, RZ, 0x8, R4 ;  /* 0x00000008ff2d7819 */ /* 0x000fe40000011604 */
[C---:B------:R-:W-:Y:S02]  /*79d0*/  LOP3.LUT R9, R4.reuse, 0x300030, RZ, 0xc0, !PT ;  /* 0x0030003004097812 */ /* 0x040fe400078ec0ff */
[C---:B------:R-:W-:Y:S02]  /*79e0*/  LOP3.LUT R47, R4.reuse, 0xc000c0, RZ, 0xc0, !PT ;  /* 0x00c000c0042f7812 */ /* 0x040fe400078ec0ff */
[----:B------:R-:W-:Y:S02]  /*79f0*/  LOP3.LUT R46, R4, 0x30003, RZ, 0xc0, !PT ;  /* 0x00030003042e7812 */ /* 0x000fe400078ec0ff */
[----:B------:R-:W-:Y:S02]  /*7a00*/  LOP3.LUT R4, R5, 0xc000c, RZ, 0xc0, !PT ;  /* 0x000c000c05047812 */ /* 0x000fe400078ec0ff */
[----:B------:R-:W-:-:S02]  /*7a10*/  SHF.R.U32.HI R44, RZ, 0x8, R5 ;  /* 0x00000008ff2c7819 */ /* 0x000fc40000011605 */
[C---:B-----5:R-:W-:Y:S02]  /*7a20*/  LOP3.LUT R12, R5.reuse, 0x300030, RZ, 0xc0, !PT ;  /* 0x00300030050c7812 */ /* 0x060fe400078ec0ff */
[C---:B------:R-:W-:Y:S02]  /*7a30*/  LOP3.LUT R50, R5.reuse, 0xc000c0, RZ, 0xc0, !PT ;  /* 0x00c000c005327812 */ /* 0x040fe400078ec0ff */
[----:B------:R-:W-:Y:S02]  /*7a40*/  LOP3.LUT R49, R5, 0x30003, RZ, 0xc0, !PT ;  /* 0x0003000305317812 */ /* 0x000fe400078ec0ff */
[C---:B------:R-:W-:Y:S02]  /*7a50*/  LOP3.LUT R5, R6.reuse, 0xc000c, RZ, 0xc0, !PT ;  /* 0x000c000c06057812 */ /* 0x040fe400078ec0ff */
[----:B------:R-:W-:Y:S02]  /*7a60*/  SHF.R.U32.HI R41, RZ, 0x8, R6 ;  /* 0x00000008ff297819 */ /* 0x000fe40000011606 */
[----:B------:R-:W-:-:S02]  /*7a70*/  LOP3.LUT R13, R6, 0x300030, RZ, 0xc0, !PT ;  /* 0x00300030060d7812 */ /* 0x000fc400078ec0ff */
[C---:B------:R-:W-:Y:S02]  /*7a80*/  LOP3.LUT R53, R6.reuse, 0xc000c0, RZ, 0xc0, !PT ;  /* 0x00c000c006357812 */ /* 0x040fe400078ec0ff */
[----:B------:R-:W-:Y:S02]  /*7a90*/  LOP3.LUT R52, R6, 0x30003, RZ, 0xc0, !PT ;  /* 0x0003000306347812 */ /* 0x000fe400078ec0ff */
[----:B------:R-:W-:Y:S02]  /*7aa0*/  LOP3.LUT R6, R7, 0xc000c, RZ, 0xc0, !PT ;  /* 0x000c000c07067812 */ /* 0x000fe400078ec0ff */
[----:B------:R-:W-:Y:S02]  /*7ab0*/  SHF.R.U32.HI R42, RZ, 0x8, R7 ;  /* 0x00000008ff2a7819 */ /* 0x000fe40000011607 */
[----:B------:R-:W-:Y:S02]  /*7ac0*/  LOP3.LUT R8, R4, 0x64006400, RZ, 0xfc, !PT ;  /* 0x6400640004087812 */ /* 0x000fe400078efcff */
[----:B------:R-:W-:-:S02]  /*7ad0*/  LOP3.LUT R16, R5, 0x64006400, RZ, 0xfc, !PT ;  /* 0x6400640005107812 */ /* 0x000fc400078efcff */
[----:B------:R-:W-:Y:S01]  /*7ae0*/  LOP3.LUT R18, R6, 0x64006400, RZ, 0xfc, !PT ;  /* 0x6400640006127812 */ /* 0x000fe200078efcff */
[-C--:B------:R-:W-:Y:S01]  /*7af0*/  HFMA2 R8, R8, R40.reuse.H1_H1, -258, -258 ;  /* 0xdc08dc0808087431 */ /* 0x080fe20000060028 */
[C---:B------:R-:W-:Y:S01]  /*7b00*/  LOP3.LUT R14, R7.reuse, 0x300030, RZ, 0xc0, !PT ;  /* 0x00300030070e7812 */ /* 0x040fe200078ec0ff */
[-C--:B------:R-:W-:Y:S01]  /*7b10*/  HFMA2 R16, R16, R40.reuse.H1_H1, -258, -258 ;  /* 0xdc08dc0810107431 */ /* 0x080fe20000060028 */
[C---:B------:R-:W-:Y:S01]  /*7b20*/  LOP3.LUT R56, R7.reuse, 0xc000c0, RZ, 0xc0, !PT ;  /* 0x00c000c007387812 */ /* 0x040fe200078ec0ff */
[----:B------:R-:W-:Y:S01]  /*7b30*/  HFMA2 R18, R18, R40.H1_H1, -258, -258 ;  /* 0xdc08dc0812127431 */ /* 0x000fe20000060028 */
        /* <DEDUP_REMOVED lines=38> */
[----:B------:R-:W-:Y:S01]  /*7da0*/  HFMA2 R43, R15, R43.H0_H0, -66, -66 ;  /* 0xd420d4200f2b7431 */ /* 0x000fe2000004002b */
[----:B------:R-:W-:Y:S01]  /*7db0*/  LOP3.LUT R50, R50, 0x64006400, RZ, 0xfc, !PT ;  /* 0x6400640032327812 */ /* 0x000fe200078efcff */
[----:B------:R-:W1:Y:S01]  /*7dc0*/  LDS.128 R12, [UR4+0x10] ;  /* 0x00001004ff0c7984 */ /* 0x000e620008000c00 */
[----:B------:R-:W-:Y:S01]  /*7dd0*/  LOP3.LUT R47, R46, 0x64006400, RZ, 0xfc, !PT ;  /* 0x640064002e2f7812 */ /* 0x000fe200078efcff */
[-C--:B------:R-:W-:Y:S01]  /*7de0*/  HFMA2 R46, R48, R60.reuse.H1_H1, -18, -18 ;  /* 0xcc80cc80302e7431 */ /* 0x080fe2000006003c */
[----:B------:R-:W-:Y:S01]  /*7df0*/  LOP3.LUT R54, R53, 0x64006400, RZ, 0xfc, !PT ;  /* 0x6400640035367812 */ /* 0x000fe200078efcff */
[-C--:B------:R-:W-:Y:S01]  /*7e00*/  HFMA2 R48, R50, R60.reuse.H1_H1, -18, -18 ;  /* 0xcc80cc8032307431 */ /* 0x080fe2000006003c */
[----:B------:R-:W-:Y:S01]  /*7e10*/  LOP3.LUT R57, R55, 0x64006400, RZ, 0xfc, !PT ;  /* 0x6400640037397812 */ /* 0x000fe200078efcff */
[----:B------:R-:W-:Y:S01]  /*7e20*/  HADD2 R47, R47, -1026, -1026 ;  /* 0xe402e4022f2f7430 */ /* 0x000fe20000000000 */
[----:B------:R-:W-:Y:S01]  /*7e30*/  LOP3.LUT R55, R41, 0xc000c0, RZ, 0xc0, !PT ;  /* 0x00c000c029377812 */ /* 0x000fe200078ec0ff */
[----:B------:R-:W-:Y:S01]  /*7e40*/  HFMA2 R50, R54, R60.H1_H1, -18, -18 ;  /* 0xcc80cc8036327431 */ /* 0x000fe2000006003c */
[----:B------:R-:W-:-:S02]  /*7e50*/  LOP3.LUT R49, R49, 0x64006400, RZ, 0xfc, !PT ;  /* 0x6400640031317812 */ /* 0x000fc400078efcff */
[----:B------:R-:W-:Y:S02]  /*7e60*/  LOP3.LUT R53, R52, 0x64006400, RZ, 0xfc, !PT ;  /* 0x6400640034357812 */ /* 0x000fe400078efcff */
[----:B------:R-:W-:Y:S01]  /*7e70*/  LOP3.LUT R52, R44, 0xc000c0, RZ, 0xc0, !PT ;  /* 0x00c000c02c347812 */ /* 0x000fe200078ec0ff */
[-C--:B------:R-:W-:Y:S01]  /*7e80*/  HFMA2 R54, R49, R60.reuse.H1_H1, -18, -18 ;  /* 0xcc80cc8031367431 */ /* 0x080fe2000006003c */
[----:B------:R-:W-:Y:S01]  /*7e90*/  LOP3.LUT R58, R56, 0x64006400, RZ, 0xfc, !PT ;  /* 0x64006400383a7812 */ /* 0x000fe200078efcff */
[----:B------:R-:W-:Y:S01]  /*7ea0*/  HADD2 R49, R51, -1026, -1026 ;  /* 0xe402e40233317430 */ /* 0x000fe20000000000 */
[----:B------:R-:W-:Y:S01]  /*7eb0*/  LOP3.LUT R59, R42, 0xc000c0, RZ, 0xc0, !PT ;  /* 0x00c000c02a3b7812 */ /* 0x000fe200078ec0ff */
[----:B------:R-:W-:Y:S01]  /*7ec0*/  HADD2 R51, R53, -1026, -1026 ;  /* 0xe402e40235337430 */ /* 0x000fe20000000000 */
[----:B------:R-:W-:Y:S01]  /*7ed0*/  LOP3.LUT R55, R55, 0x64006400, RZ, 0xfc, !PT ;  /* 0x6400640037377812 */ /* 0x000fe200078efcff */
[----:B------:R-:W-:Y:S01]  /*7ee0*/  HADD2 R53, R57, -1026, -1026 ;  /* 0xe402e40239357430 */ /* 0x000fe20000000000 */
[----:B------:R-:W-:Y:S01]  /*7ef0*/  LOP3.LUT R56, R52, 0x64006400, RZ, 0xfc, !PT ;  /* 0x6400640034387812 */ /* 0x000fe200078efcff */
[-C--:B------:R-:W-:Y:S01]  /*7f00*/  HFMA2 R52, R58, R60.reuse.H1_H1, -18, -18 ;  /* 0xcc80cc803a347431 */ /* 0x080fe2000006003c */
[----:B------:R-:W-:Y:S01]  /*7f10*/  LOP3.LUT R59, R59, 0x64006400, RZ, 0xfc, !PT ;  /* 0x640064003b3b7812 */ /* 0x000fe200078efcff */
[-C--:B------:R-:W-:Y:S01]  /*7f20*/  HFMA2 R58, R55, R60.reuse.H1_H1, -18, -18 ;  /* 0xcc80cc80373a7431 */ /* 0x080fe2000006003c */
[-C--:B0-----:R-:W-:Y:S01]  /*7f30*/  HFMA2.MMA R55, R47, R4.reuse, RZ ;  /* 0x000000042f377235 */ /* 0x081fe200000000ff */
[-C--:B------:R-:W-:Y:S01]  /*7f40*/  HFMA2 R56, R56, R60.reuse.H1_H1, -18, -18 ;  /* 0xcc80cc8038387431 */ /* 0x080fe2000006003c */
[----:B------:R-:W-:Y:S01]  /*7f50*/  LOP3.LUT R45, R45, 0x30003, RZ, 0xc0, !PT ;  /* 0x000300032d2d7812 */ /* 0x000fe200078ec0ff */
[----:B------:R-:W-:Y:S01]  /*7f60*/  HFMA2 R60, R59, R60.H1_H1, -18, -18 ;  /* 0xcc80cc803b3c7431 */ /* 0x000fe2000006003c */
[----:B------:R-:W-:Y:S01]  /*7f70*/  HFMA2.MMA R59, R51, R4, RZ ;  /* 0x00000004333b7235 */ /* 0x000fe200000000ff */
        /* <DEDUP_REMOVED lines=11> */
[-C--:B------:R-:W-:Y:S01]  /*8030*/  HFMA2.MMA R55, R9, R6.reuse, R55 ;  /* 0x0000000609377235 */ /* 0x080fe20000000037 */
[----:B------:R-:W-:Y:S01]  /*8040*/  LOP3.LUT R4, R41, 0x30003, RZ, 0xc0, !PT ;  /* 0x0003000329047812 */ /* 0x000fe200078ec0ff */
[-C--:B------:R-:W-:Y:S01]  /*8050*/  HFMA2 R5, R48, R7.reuse, R57 ;  /* 0x0000000730057231 */ /* 0x080fe20000000039 */
[----:B------:R-:W-:Y:S01]  /*8060*/  LOP3.LUT R41, R45, 0x64006400, RZ, 0xfc, !PT ;  /* 0x640064002d297812 */ /* 0x000fe200078efcff */
[----:B------:R-:W-:Y:S01]  /*8070*/  HFMA2.MMA R59, R19, R6, R59 ;  /* 0x00000006133b7235 */ /* 0x000fe2000000003b */
[----:B------:R-:W-:Y:S01]  /*8080*/  LOP3.LUT R4, R4, 0x64006400, RZ, 0xfc, !PT ;  /* 0x6400640004047812 */ /* 0x000fe200078efcff */
[----:B------:R-:W-:Y:S01]  /*8090*/  HFMA2 R61, R52, R7, R61 ;  /* 0x00000007343d7231 */ /* 0x000fe2000000003d */
[----:B------:R-:W-:Y:S01]  /*80a0*/  LOP3.LUT R42, R42, 0x64006400, RZ, 0xfc, !PT ;  /* 0x640064002a2a7812 */ /* 0x000fe200078efcff */
[----:B------:R-:W-:Y:S01]  /*80b0*/  HFMA2.MMA R6, R46, R7, R55 ;  /* 0x000000072e067235 */ /* 0x000fe20000000037 */
[----:B------:R-:W-:-:S02]  /*80c0*/  HADD2 R41, R41, -1026, -1026 ;  /* 0xe402e40229297430 */ /* 0x000fc40000000000 */
[----:B------:R-:W-:Y:S01]  /*80d0*/  HADD2 R55, R4, -1026, -1026 ;  /* 0xe402e40204377430 */ /* 0x000fe20000000000 */
[----:B------:R-:W-:Y:S01]  /*80e0*/  HFMA2.MMA R59, R50, R7, R59 ;  /* 0x00000007323b7235 */ /* 0x000fe2000000003b */
[----:B------:R-:W-:Y:S02]  /*80f0*/  HADD2 R45, R44, -1026, -1026 ;  /* 0xe402e4022c2d7430 */ /* 0x000fe40000000000 */
[----:B------:R-:W-:Y:S01]  /*8100*/  HADD2 R57, R42, -1026, -1026 ;  /* 0xe402e4022a397430 */ /* 0x000fe20000000000 */
[-C--:B-1----:R-:W-:Y:S01]  /*8110*/  HFMA2.MMA R6, R41, R12.reuse, R6 ;  /* 0x0000000c29067235 */ /* 0x082fe20000000006 */
[-C--:B------:R-:W-:Y:S02]  /*8120*/  HFMA2 R5, R45, R12.reuse, R5 ;  /* 0x0000000c2d057231 */ /* 0x080fe40000000005 */
[----:B------:R-:W-:Y:S01]  /*8130*/  HFMA2 R61, R57, R12, R61 ;  /* 0x0000000c393d7231 */ /* 0x000fe2000000003d */
[----:B------:R-:W-:Y:S01]  /*8140*/  HFMA2.MMA R59, R55, R12, R59 ;  /* 0x0000000c373b7235 */ /* 0x000fe2000000003b */
[----:B------:R-:W-:-:S02]  /*8150*/  HFMA2 R5, R34, R13, R5 ;  /* 0x0000000d22057231 */ /* 0x000fc40000000005 */
        /* <DEDUP_REMOVED lines=106> */
.L_x_1403:
[----:B------:R-:W-:Y:S01]  /*8800*/  IADD3 R20, R20, 0x10, RZ ;  /* 0x0000001014147810 */ /* 0x000fe20007ffe0ff */
[----:B------:R-:W-:Y:S01]  /*8810*/  UIADD3 UR4, UR4, 0x20, URZ ;  /* 0x0000002004047890 */ /* 0x000fe2000fffe03f */
[----:B------:R-:W-:Y:S02]  /*8820*/  IADD3 R30, P2, R30, R3, RZ ;  /* 0x000000031e1e7210 */ /* 0x000fe40007f5e0ff */
[C---:B------:R-:W-:Y:S02]  /*8830*/  ISETP.GE.AND P0, PT, R20.reuse, UR5, PT ;  /* 0x0000000514007c0c */ /* 0x040fe4000bf06270 */
[----:B------:R-:W-:Y:S02]  /*8840*/  ISETP.LT.AND P3, PT, R20, R21, PT ;  /* 0x000000151400720c */ /* 0x000fe40003f61270 */
[----:B------:R-:W-:-:S11]  /*8850*/  IADD3.X R31, R31, R0, RZ, P2, !PT ;  /* 0x000000001f1f7210 */ /* 0x000fd600017fe4ff */
[----:B------:R-:W-:Y:S05]  /*8860*/  @!P0 BRA P3, `(.L_x_1404) ;  /* 0xffffffec00fc8947 */ /* 0x000fea000183ffff */
.L_x_1402:
[----:B------:R-:W-:Y:S05]  /*8870*/  @!P1 EXIT ;  /* 0x000000000000994d */ /* 0x000fea0003800000 */
[----:B------:R-:W0:Y:S01]  /*8880*/  S2R R0, SR_CTAID.X ;  /* 0x0000000000007919 */ /* 0x000e220000002500 */
[----:B------:R-:W1:Y:S01]  /*8890*/  S2UR UR4, SR_CTAID.Y ;  /* 0x00000000000479c3 */ /* 0x000e620000002600 */
[----:B------:R-:W0:Y:S07]  /*88a0*/  S2R R3, SR_TID.X ;  /* 0x0000000000037919 */ /* 0x000e2e0000002100 */
[----:B------:R-:W2:Y:S08]  /*88b0*/  LDC R8, c[0x0][0x23c] ;  /* 0x00008f00ff087b82 */ /* 0x000eb00000000800 */
[----:B------:R-:W3:Y:S01]  /*88c0*/  LDC.64 R6, c[0x0][0x230] ;  /* 0x00008c00ff067b82 */ /* 0x000ee20000000a00 */
[----:B-1----:R-:W-:Y:S01]  /*88d0*/  UIMAD UR4, UR4, 0x3, URZ ;  /* 0x00000003040478a4 */ /* 0x002fe2000f8e023f */
        /* <DEDUP_REMOVED lines=11> */
.L_x_1408:
[----:B------:R-:W0:Y:S02]  /*8990*/  LDS R10, [R4] ;  /* 0x00000000040a7984 */ /* 0x000e240000000800 */
[----:B0-----:R-:W-:-:S06]  /*89a0*/  HADD2 R11, R10, R36 ;  /* 0x000000240a0b7230 */ /* 0x001fcc0000000000 */
[----:B------:R-:W0:Y:S02]  /*89b0*/  ATOMS.CAST.SPIN R11, [R4], R10, R11 ;  /* 0x0000000a040b738d */ /* 0x000e24000180000b */
[----:B0-----:R-:W-:-:S13]  /*89c0*/  ISETP.EQ.U32.AND P0, PT, R11, 0x1, PT ;  /* 0x000000010b00780c */ /* 0x001fda0003f02070 */
[----:B------:R-:W-:Y:S05]  /*89d0*/  @!P0 BRA `(.L_x_1408) ;  /* 0xfffffffc00ec8947 */ /* 0x000fea000383ffff */
[----:B------:R-:W-:Y:S05]  /*89e0*/  BRA `(.L_x_1406) ;  /* 0x00000000000c7947 */ /* 0x000fea0003800000 */
.L_x_1407:
[----:B------:R-:W2:Y:S02]  /*89f0*/  LD.E R0, desc[UR8][R2.64] ;  /* 0x0000000802007980 */ /* 0x000ea4000c101900 */
[----:B--2---:R-:W-:-:S05]  /*8a00*/  IADD3 R5, R36, R0, RZ ;  /* 0x0000000024057210 */ /* 0x004fca0007ffe0ff */
[----:B------:R0:W-:Y:S02]  /*8a10*/  ST.E desc[UR8][R2.64], R5 ;  /* 0x0000000502007985 */ /* 0x0001e4000c101908 */
.L_x_1406:
[----:B------:R-:W-:Y:S05]  /*8a20*/  BSYNC B0 ;  /* 0x0000000000007941 */ /* 0x000fea0003800000 */
.L_x_1405:
[----:B------:R1:W-:Y:S01]  /*8a30*/  ATOM.E.ADD.F16x2.RN.STRONG.GPU P0, RZ, desc[UR8][R2.64+0x4], R29 ;  /* 0x0000041d02ff79a2 */ /* 0x0003e2000810e1c8 */
[----:B------:R-:W-:Y:S04]  /*8a40*/  BSSY B0, `(.L_x_1409) ;  /* 0x000000e000007945 */ /* 0x000fe80003800000 */
[----:B-1----:R-:W-:Y:S05]  /*8a50*/  @P0 BRA `(.L_x_1410) ;  /* 0x0000000000300947 */ /* 0x002fea0003800000 */
[----:B------:R-:W1:Y:S02]  /*8a60*/  QSPC.E.S P0, RZ, [R2+0x4] ;  /* 0x0000040002ff73aa */ /* 0x000e640000000500 */
[----:B-1----:R-:W-:Y:S05]  /*8a70*/  @!P0 BRA `(.L_x_1411) ;  /* 0x00000000001c8947 */ /* 0x002fea0003800000 */
[----:B0-----:R-:W-:-:S07]  /*8a80*/  MOV R2, R2 ;  /* 0x0000000200027202 */ /* 0x001fce0000000f00 */
.L_x_1412:
[----:B------:R-:W0:Y:S02]  /*8a90*/  LDS R4, [R2+0x4] ;  /* 0x0000040002047984 */ /* 0x000e240000000800 */
[----:B0-----:R-:W-:-:S10]  /*8aa0*/  HFMA2.MMA R5, R4, 1, 1, R29 ;  /* 0x3c003c0004057835 */ /* 0x001fd4000000001d */
[----:B------:R-:W0:Y:S02]  /*8ab0*/  ATOMS.CAST.SPIN R5, [R2+0x4], R4, R5 ;  /* 0x000004040205738d */ /* 0x000e240001800005 */
[----:B0-----:R-:W-:-:S13]  /*8ac0*/  ISETP.EQ.U32.AND P0, PT, R5, 0x1, PT ;  /* 0x000000010500780c */ /* 0x001fda0003f02070 */
[----:B------:R-:W-:Y:S05]  /*8ad0*/  @!P0 BRA `(.L_x_1412) ;  /* 0xfffffffc00ec8947 */ /* 0x000fea000383ffff */
[----:B------:R-:W-:Y:S05]  /*8ae0*/  BRA `(.L_x_1410) ;  /* 0x00000000000c7947 */ /* 0x000fea0003800000 */
.L_x_1411:
[----:B------:R-:W0:Y:S02]  /*8af0*/  LD.E R0, desc[UR8][R2.64+0x4] ;  /* 0x0000040802007980 */ /* 0x000e24000c101900 */
[----:B0-----:R-:W-:-:S05]  /*8b00*/  IADD3 R5, R29, R0, RZ ;  /* 0x000000001d057210 */ /* 0x001fca0007ffe0ff */
[----:B------:R1:W-:Y:S02]  /*8b10*/  ST.E desc[UR8][R2.64+0x4], R5 ;  /* 0x0000040502007985 */ /* 0x0003e4000c101908 */
.L_x_1410:
[----:B------:R-:W-:Y:S05]  /*8b20*/  BSYNC B0 ;  /* 0x0000000000007941 */ /* 0x000fea0003800000 */
.L_x_1409:
        /* <DEDUP_REMOVED lines=11> */
.L_x_1416:
[----:B------:R-:W0:Y:S02]  /*8be0*/  LDS R10, [R4] ;  /* 0x00000000040a7984 */ /* 0x000e240000000800 */
[----:B0-----:R-:W-:-:S06]  /*8bf0*/  HADD2 R11, R10, R23 ;  /* 0x000000170a0b7230 */ /* 0x001fcc0000000000 */
[----:B------:R-:W0:Y:S02]  /*8c00*/  ATOMS.CAST.SPIN R11, [R4], R10, R11 ;  /* 0x0000000a040b738d */ /* 0x000e24000180000b */
[----:B0-----:R-:W-:-:S13]  /*8c10*/  ISETP.EQ.U32.AND P0, PT, R11, 0x1, PT ;  /* 0x000000010b00780c */ /* 0x001fda0003f02070 */
[----:B------:R-:W-:Y:S05]  /*8c20*/  @!P0 BRA `(.L_x_1416) ;  /* 0xfffffffc00ec8947 */ /* 0x000fea000383ffff */
[----:B------:R-:W-:Y:S05]  /*8c30*/  BRA `(.L_x_1414) ;  /* 0x00000000000c7947 */ /* 0x000fea0003800000 */
.L_x_1415:
[----:B------:R-:W2:Y:S02]  /*8c40*/  LD.E R0, desc[UR8][R2.64] ;  /* 0x0000000802007980 */ /* 0x000ea4000c101900 */
[----:B--2---:R-:W-:-:S05]  /*8c50*/  IADD3 R5, R23, R0, RZ ;  /* 0x0000000017057210 */ /* 0x004fca0007ffe0ff */
[----:B------:R0:W-:Y:S02]  /*8c60*/  ST.E desc[UR8][R2.64], R5 ;  /* 0x0000000502007985 */ /* 0x0001e4000c101908 */
.L_x_1414:
[----:B------:R-:W-:Y:S05]  /*8c70*/  BSYNC B0 ;  /* 0x0000000000007941 */ /* 0x000fea0003800000 */
.L_x_1413:
[----:B------:R1:W-:Y:S01]  /*8c80*/  ATOM.E.ADD.F16x2.RN.STRONG.GPU P0, RZ, desc[UR8][R2.64+0x4], R25 ;  /* 0x0000041902ff79a2 */ /* 0x0003e2000810e1c8 */
[----:B------:R-:W-:Y:S04]  /*8c90*/  BSSY B0, `(.L_x_1417) ;  /* 0x000000e000007945 */ /* 0x000fe80003800000 */
[----:B-1----:R-:W-:Y:S05]  /*8ca0*/  @P0 BRA `(.L_x_1418) ;  /* 0x0000000000300947 */ /* 0x002fea0003800000 */
[----:B------:R-:W1:Y:S02]  /*8cb0*/  QSPC.E.S P0, RZ, [R2+0x4] ;  /* 0x0000040002ff73aa */ /* 0x000e640000000500 */
[----:B-1----:R-:W-:Y:S05]  /*8cc0*/  @!P0 BRA `(.L_x_1419) ;  /* 0x00000000001c8947 */ /* 0x002fea0003800000 */
[----:B0-----:R-:W-:-:S07]  /*8cd0*/  MOV R2, R2 ;  /* 0x0000000200027202 */ /* 0x001fce0000000f00 */
.L_x_1420:
[----:B------:R-:W0:Y:S02]  /*8ce0*/  LDS R4, [R2+0x4] ;  /* 0x0000040002047984 */ /* 0x000e240000000800 */
[----:B0-----:R-:W-:-:S10]  /*8cf0*/  HFMA2.MMA R5, R4, 1, 1, R25 ;  /* 0x3c003c0004057835 */ /* 0x001fd40000000019 */
[----:B------:R-:W0:Y:S02]  /*8d00*/  ATOMS.CAST.SPIN R5, [R2+0x4], R4, R5 ;  /* 0x000004040205738d */ /* 0x000e240001800005 */
[----:B0-----:R-:W-:-:S13]  /*8d10*/  ISETP.EQ.U32.AND P0, PT, R5, 0x1, PT ;  /* 0x000000010500780c */ /* 0x001fda0003f02070 */
[----:B------:R-:W-:Y:S05]  /*8d20*/  @!P0 BRA `(.L_x_1420) ;  /* 0xfffffffc00ec8947 */ /* 0x000fea000383ffff */
[----:B------:R-:W-:Y:S05]  /*8d30*/  BRA `(.L_x_1418) ;  /* 0x00000000000c7947 */ /* 0x000fea0003800000 */
.L_x_1419:
[----:B------:R-:W0:Y:S02]  /*8d40*/  LD.E R0, desc[UR8][R2.64+0x4] ;  /* 0x0000040802007980 */ /* 0x000e24000c101900 */
[----:B0-----:R-:W-:-:S05]  /*8d50*/  IADD3 R5, R25, R0, RZ ;  /* 0x0000000019057210 */ /* 0x001fca0007ffe0ff */
[----:B------:R1:W-:Y:S02]  /*8d60*/  ST.E desc[UR8][R2.64+0x4], R5 ;  /* 0x0000040502007985 */ /* 0x0003e4000c101908 */
.L_x_1418:
[----:B------:R-:W-:Y:S05]  /*8d70*/  BSYNC B0 ;  /* 0x0000000000007941 */ /* 0x000fea0003800000 */
.L_x_1417:
        /* <DEDUP_REMOVED lines=11> */
.L_x_1424:
[----:B------:R-:W0:Y:S02]  /*8e30*/  LDS R6, [R4] ;  /* 0x0000000004067984 */ /* 0x000e240000000800 */
[----:B0-----:R-:W-:-:S06]  /*8e40*/  HADD2 R7, R6, R28 ;  /* 0x0000001c06077230 */ /* 0x001fcc0000000000 */
[----:B------:R-:W0:Y:S02]  /*8e50*/  ATOMS.CAST.SPIN R7, [R4], R6, R7 ;  /* 0x000000060407738d */ /* 0x000e240001800007 */
[----:B0-----:R-:W-:-:S13]  /*8e60*/  ISETP.EQ.U32.AND P0, PT, R7, 0x1, PT ;  /* 0x000000010700780c */ /* 0x001fda0003f02070 */
[----:B------:R-:W-:Y:S05]  /*8e70*/  @!P0 BRA `(.L_x_1424) ;  /* 0xfffffffc00ec8947 */ /* 0x000fea000383ffff */
[----:B------:R-:W-:Y:S05]  /*8e80*/  BRA `(.L_x_1422) ;  /* 0x00000000000c7947 */ /* 0x000fea0003800000 */
.L_x_1423:
[----:B------:R-:W2:Y:S02]  /*8e90*/  LD.E R0, desc[UR8][R2.64] ;  /* 0x0000000802007980 */ /* 0x000ea4000c101900 */
[----:B--2---:R-:W-:-:S05]  /*8ea0*/  IADD3 R5, R28, R0, RZ ;  /* 0x000000001c057210 */ /* 0x004fca0007ffe0ff */
[----:B------:R0:W-:Y:S02]  /*8eb0*/  ST.E desc[UR8][R2.64], R5 ;  /* 0x0000000502007985 */ /* 0x0001e4000c101908 */
.L_x_1422:
[----:B------:R-:W-:Y:S05]  /*8ec0*/  BSYNC B0 ;  /* 0x0000000000007941 */ /* 0x000fea0003800000 */
.L_x_1421:
[----:B------:R1:W-:Y:S02]  /*8ed0*/  ATOM.E.ADD.F16x2.RN.STRONG.GPU P0, RZ, desc[UR8][R2.64+0x4], R26 ;  /* 0x0000041a02ff79a2 */ /* 0x0003e4000810e1c8 */
[----:B-1----:R-:W-:Y:S05]  /*8ee0*/  @P0 EXIT ;  /* 0x000000000000094d */ /* 0x002fea0003800000 */
[----:B------:R-:W1:Y:S02]  /*8ef0*/  QSPC.E.S P0, RZ, [R2+0x4] ;  /* 0x0000040002ff73aa */ /* 0x000e640000000500 */
[----:B-1----:R-:W-:Y:S05]  /*8f00*/  @!P0 BRA `(.L_x_1425) ;  /* 0x00000000001c8947 */ /* 0x002fea0003800000 */
[----:B0-----:R-:W-:-:S07]  /*8f10*/  MOV R2, R2 ;  /* 0x0000000200027202 */ /* 0x001fce0000000f00 */
.L_x_1426:
[----:B------:R-:W0:Y:S02]  /*8f20*/  LDS R4, [R2+0x4] ;  /* 0x0000040002047984 */ /* 0x000e240000000800 */
[----:B0-----:R-:W-:-:S10]  /*8f30*/  HFMA2.MMA R5, R4, 1, 1, R26 ;  /* 0x3c003c0004057835 */ /* 0x001fd4000000001a */
[----:B------:R-:W0:Y:S02]  /*8f40*/  ATOMS.CAST.SPIN R5, [R2+0x4], R4, R5 ;  /* 0x000004040205738d */ /* 0x000e240001800005 */
[----:B0-----:R-:W-:-:S13]  /*8f50*/  ISETP.EQ.U32.AND P0, PT, R5, 0x1, PT ;  /* 0x000000010500780c */ /* 0x001fda0003f02070 */
[----:B------:R-:W-:Y:S05]  /*8f60*/  @!P0 BRA `(.L_x_1426) ;  /* 0xfffffffc00ec8947 */ /* 0x000fea000383ffff */
[----:B------:R-:W-:Y:S05]  /*8f70*/  EXIT ;  /* 0x000000000000794d */ /* 0x000fea0003800000 */
.L_x_1425:
[----:B------:R-:W0:Y:S02]  /*8f80*/  LD.E R0, desc[UR8][R2.64+0x4] ;  /* 0x0000040802007980 */ /* 0x000e24000c101900 */
[----:B0-----:R-:W-:-:S05]  /*8f90*/  IADD3 R5, R26, R0, RZ ;  /* 0x000000001a057210 */ /* 0x001fca0007ffe0ff */
[----:B------:R-:W-:Y:S01]  /*8fa0*/  ST.E desc[UR8][R2.64+0x4], R5 ;  /* 0x0000040502007985 */ /* 0x000fe2000c101908 */
[----:B------:R-:W-:Y:S05]  /*8fb0*/  EXIT ;  /* 0x000000000000794d */ /* 0x000fea0003800000 */
.L_x_1427:
        /* <DEDUP_REMOVED lines=12> */
.L_x_3235:


//--------------------- .text._Z23gemm_half_q_half_kernelILi3ELi4ELb0ELb0ELi64EEvPK6__halfPKjS4_S2_PS0_iiiiPKtS7_iiiiiibS2_i --------------------------
	.section	.text._Z23gemm_half_q_half_kernelILi3ELi4ELb0ELb0ELi64EEvPK6__halfPKjS4_S2_PS0_iiiiPKtS7_iiiiiibS2_i,"ax",@progbits
	.align	128
        .global         _Z23gemm_half_q_half_kernelILi3ELi4ELb0ELb0ELi64EEvPK6__halfPKjS4_S2_PS0_iiiiPKtS7_iiiiiibS2_i
        .type           _Z23gemm_half_q_half_kernelILi3ELi4ELb0ELb0ELi64EEvPK6__halfPKjS4_S2_PS0_iiiiPKtS7_iiiiiibS2_i,@function
        .size           _Z23gemm_half_q_half_kernelILi3ELi4ELb0ELb0ELi64EEvPK6__halfPKjS4_S2_PS0_iiiiPKtS7_iiiiiibS2_i,(.L_x_3236 - _Z23gemm_half_q_half_kernelILi3ELi4ELb0ELb0ELi64EEvPK6__halfPKjS4_S2_PS0_iiiiPKtS7_iiiiiibS2_i)
        .other          _Z23gemm_half_q_half_kernelILi3ELi4ELb0ELb0ELi64EEvPK6__halfPKjS4_S2_PS0_iiiiPKtS7_iiiiiibS2_i,@"STO_CUDA_ENTRY STV_DEFAULT"
_Z23gemm_half_q_half_kernelILi3ELi4ELb0ELb0ELi64EEvPK6__halfPKjS4_S2_PS0_iiiiPKtS7_iiiiiibS2_i:
.text._Z23gemm_half_q_half_kernelILi3ELi4ELb0ELb0ELi64EEvPK6__halfPKjS4_S2_PS0_iiiiPKtS7_iiiiiibS2_i:
        /* <DEDUP_REMOVED lines=10> */
[----:B-1----:R-:W-:Y:S01]  /*00a0*/  SHF.L.U32 R30, R15, 0x6, RZ ;  /* 0x000000060f1e7819 */ /* 0x002fe200000006ff */
[----:B--2---:R-:W-:-:S03]  /*00b0*/  IMAD R0, R14, -0x3, R3 ;  /* 0xfffffffd0e007824 */ /* 0x004fc600078e0203 */
[C---:B---3--:R-:W-:Y:S01]  /*00c0*/  VIADDMNMX R29, R30.reuse, 0x40, R23, PT ;  /* 0x000000401e1d7846 */ /* 0x048fe20003800117 */
[----:B0-----:R-:W-:Y:S01]  /*00d0*/  IMAD.IADD R2, R30, 0x1, R17 ;  /* 0x000000011e027824 */ /* 0x001fe200078e0211 */
[C---:B------:R-:W-:Y:S02]  /*00e0*/  ISETP.GE.AND P1, PT, R0.reuse, 0x1, PT ;  /* 0x000000010000780c */ /* 0x040fe40003f26270 */
[----:B------:R-:W-:Y:S02]  /*00f0*/  VIMNMX R28, R0, 0x3, PT ;  /* 0x00000003001c7848 */ /* 0x000fe40003fe0100 */
[----:B------:R-:W-:Y:S02]  /*0100*/  ISETP.GE.OR P0, PT, R2, R29, !P1 ;  /* 0x0000001d0200720c */ /* 0x000fe40004f06670 */
[----:B----4-:R-:W-:-:S04]  /*0110*/  SHF.L.U32 R7, R7, 0x8, RZ ;  /* 0x0000000807077819 */ /* 0x010fc800000006ff */
[----:B------:R-:W-:-:S07]  /*0120*/  LEA R6, R17, R7, 0x2 ;  /* 0x0000000711067211 */ /* 0x000fce00078e10ff */
        /* <DEDUP_REMOVED lines=26> */
.L_x_1432:
        /* <DEDUP_REMOVED lines=16> */
.L_x_1431:
        /* <DEDUP_REMOVED lines=16> */
.L_x_1430:
        /* <DEDUP_REMOVED lines=17> */
.L_x_1434:
        /* <DEDUP_REMOVED lines=16> */
.L_x_1433:
        /* <DEDUP_REMOVED lines=14> */
.L_x_1429:
[----:B------:R-:W-:Y:S05]  /*07c0*/  BSYNC B0 ;  /* 0x0000000000007941 */ /* 0x000fea0003800000 */
.L_x_1428:
        /* <DEDUP_REMOVED lines=13> */
[----:B------:R-:W-:Y:S02]  /*08a0*/  IMAD R0, R0, 0x3, R7 ;  /* 0x0000000300007824 */ /* 0x000fe400078e0207 */
[----:B------:R-:W-:-:S03]  /*08b0*/  IMAD.MOV.U32 R7, RZ, RZ, RZ ;  /* 0x000000ffff077224 */ /* 0x000fc600078e00ff */
[----:B------:R-:W-:-:S05]  /*08c0*/  LEA R5, R17, R0, 0x2 ;  /* 0x0000000011057211 */ /* 0x000fca00078e10ff */
[----:B0-----:R-:W-:Y:S01]  /*08d0*/  IMAD.WIDE R2, R5, 0x2, R2 ;  /* 0x0000000205027825 */ /* 0x001fe200078e0202 */
[----:B------:R-:W-:Y:S06]  /*08e0*/  @!P2 BRA `(.L_x_1436) ;  /* 0x000000000034a947 */ /* 0x000fec0003800000 */
[----:B------:R-:W-:Y:S02]  /*08f0*/  PLOP3.LUT P0, PT, PT, PT, PT, 0x8, 0x0 ;  /* 0x000000000000781c */ /* 0x000fe40003f0e170 */
[----:B------:R-:W-:-:S11]  /*0900*/  IADD3 R0, R28, -0x3, RZ ;  /* 0xfffffffd1c007810 */ /* 0x000fd60007ffe0ff */
.L_x_1437:
        /* <DEDUP_REMOVED lines=11> */
.L_x_1436:
        /* <DEDUP_REMOVED lines=10> */
.L_x_1435:
[----:B01----:R-:W0:Y:S08]  /*0a60*/  LDC.64 R12, c[0x0][0x248] ;  /* 0x00009200ff0c7b82 */ /* 0x003e300000000a00 */
[----:B------:R-:W-:Y:S01]  /*0a70*/  BAR.SYNC.DEFER_BLOCKING 0x0 ;  /* 0x0000000000007b1d */ /* 0x000fe20000010000 */
[----:B------:R-:W-:Y:S02]  /*0a80*/  ISETP.GE.AND P0, PT, R30, R29, PT ;  /* 0x0000001d1e00720c */ /* 0x000fe40003f06270 */
[----:B------:R-:W-:-:S05]  /*0a90*/  SHF.L.U32 R9, R15, 0x7, RZ ;  /* 0x000000070f097819 */ /* 0x000fca00000006ff */
[----:B------:R-:W1:Y:S08]  /*0aa0*/  LDC R25, c[0x0][0x25c] ;  /* 0x00009700ff197b82 */ /* 0x000e700000000800 */
[----:B------:R-:W3:Y:S01]  /*0ab0*/  LDC R24, c[0x0][0x264] ;  /* 0x00009900ff187b82 */ /* 0x000ee20000000800 */
[----:B0-----:R-:W-:Y:S01]  /*0ac0*/  IMAD.WIDE R8, R9, 0x2, R12 ;  /* 0x0000000209087825 */ /* 0x001fe200078e020c */
[----:B------:R-:W-:Y:S06]  /*0ad0*/  @P0 BRA `(.L_x_1438) ;  /* 0x0000000000d00947 */ /* 0x000fec0003800000 */
[----:B------:R0:W5:Y:S01]  /*0ae0*/  LDG.E.U16.CONSTANT R0, desc[UR6][R8.64] ;  /* 0x0000000608007981 */ /* 0x000162000c1e9500 */
[----:B------:R-:W4:Y:S01]  /*0af0*/  LDC.64 R14, c[0x0][0x220] ;  /* 0x00008800ff0e7b82 */ /* 0x000f220000000a00 */
[----:B--2---:R-:W-:Y:S01]  /*0b00*/  SHF.R.S32.HI R3, RZ, 0x1f, R6 ;  /* 0x0000001fff037819 */ /* 0x004fe20000011406 */
[----:B------:R-:W-:Y:S01]  /*0b10*/  IMAD.SHL.U32 R2, R6, 0x4, RZ ;  /* 0x0000000406027824 */ /* 0x000fe200078e00ff */
[----:B------:R-:W-:Y:S01]  /*0b20*/  HFMA2.MMA R19, -RZ, RZ, 0, 0 ;  /* 0x00000000ff137435 */ /* 0x000fe200000001ff */
[----:B------:R-:W-:Y:S02]  /*0b30*/  MOV R20, R30 ;  /* 0x0000001e00147202 */ /* 0x000fe40000000f00 */
[----:B------:R-:W-:Y:S02]  /*0b40*/  LEA.HI R3, R3, R6, RZ, 0x3 ;  /* 0x0000000603037211 */ /* 0x000fe400078f18ff */
[----:B------:R-:W2:Y:S01]  /*0b50*/  LDC.64 R16, c[0x0][0x228] ;  /* 0x00008a00ff107b82 */ /* 0x000ea20000000a00 */
[----:B------:R-:W-:-:S02]  /*0b60*/  LOP3.LUT R7, R2, 0x10, RZ, 0xc0, !PT ;  /* 0x0000001002077812 */ /* 0x000fc400078ec0ff */
[----:B0-----:R-:W-:-:S07]  /*0b70*/  SHF.R.S32.HI R18, RZ, 0x3, R3 ;  /* 0x00000003ff127819 */ /* 0x001fce0000011403 */
.L_x_1439:
[----:B0----5:R-:W-:-:S04]  /*0b80*/  IMAD.IADD R4, R0, 0x1, R19 ;  /* 0x0000000100047824 */ /* 0x021fc800078e0213 */
[----:B------:R-:W-:-:S05]  /*0b90*/  IMAD R2, R4, R31, RZ ;  /* 0x0000001f04027224 */ /* 0x000fca00078e02ff */
[----:B------:R-:W-:-:S04]  /*0ba0*/  SHF.R.S32.HI R3, RZ, 0x1f, R2 ;  /* 0x0000001fff037819 */ /* 0x000fc80000011402 */
[----:B------:R-:W-:-:S04]  /*0bb0*/  LEA.HI R3, R3, R2, RZ, 0x3 ;  /* 0x0000000203037211 */ /* 0x000fc800078f18ff */
[----:B------:R-:W-:-:S05]  /*0bc0*/  LEA.HI.SX32 R3, R3, R18, 0x1d ;  /* 0x0000001203037211 */ /* 0x000fca00078feaff */
[----:B----4-:R-:W-:-:S06]  /*0bd0*/  IMAD.WIDE R2, R3, 0x4, R14 ;  /* 0x0000000403027825 */ /* 0x010fcc00078e020e */
[----:B------:R-:W4:Y:S01]  /*0be0*/  LDG.E.CONSTANT R2, desc[UR6][R2.64] ;  /* 0x0000000602027981 */ /* 0x000f22000c1e9900 */
[----:B--2---:R-:W-:Y:S01]  /*0bf0*/  IMAD.WIDE R4, R4, 0x2, R16 ;  /* 0x0000000204047825 */ /* 0x004fe200078e0210 */
[----:B------:R-:W-:-:S05]  /*0c00*/  LEA R11, R20, 0x1, 0x1 ;  /* 0x00000001140b7811 */ /* 0x000fca00078e08ff */
[----:B------:R0:W2:Y:S01]  /*0c10*/  LDG.E.U16.CONSTANT R4, desc[UR6][R4.64] ;  /* 0x0000000604047981 */ /* 0x0000a2000c1e9500 */
[----:B------:R-:W-:-:S06]  /*0c20*/  IMAD.WIDE R10, R11, 0x2, R12 ;  /* 0x000000020b0a7825 */ /* 0x000fcc00078e020c */
[----:B------:R-:W3:Y:S01]  /*0c30*/  LDG.E.U16.CONSTANT R11, desc[UR6][R10.64] ;  /* 0x000000060a0b7981 */ /* 0x000ee2000c1e9500 */
[----:B----4-:R-:W-:-:S04]  /*0c40*/  SHF.R.U32.HI R21, RZ, R7, R2 ;  /* 0x00000007ff157219 */ /* 0x010fc80000011602 */
[----:B------:R-:W-:Y:S02]  /*0c50*/  LOP3.LUT R22, R21, 0xf, RZ, 0xc0, !PT ;  /* 0x0000000f15167812 */ /* 0x000fe400078ec0ff */
[--C-:B------:R-:W-:Y:S02]  /*0c60*/  SHF.R.U32.HI R23, RZ, 0x4, R21.reuse ;  /* 0x00000004ff177819 */ /* 0x100fe40000011615 */
[--C-:B------:R-:W-:Y:S02]  /*0c70*/  SHF.R.U32.HI R2, RZ, 0xc, R21.reuse ;  /* 0x0000000cff027819 */ /* 0x100fe40000011615 */
[----:B------:R-:W-:Y:S02]  /*0c80*/  SHF.R.U32.HI R21, RZ, 0x8, R21 ;  /* 0x00000008ff157819 */ /* 0x000fe40000011615 */
[----:B------:R-:W-:Y:S02]  /*0c90*/  LOP3.LUT R23, R23, 0xf, RZ, 0xc0, !PT ;  /* 0x0000000f17177812 */ /* 0x000fe400078ec0ff */
[----:B------:R-:W-:Y:S01]  /*0ca0*/  LOP3.LUT R21, R21, 0xf, RZ, 0xc0, !PT ;  /* 0x0000000f15157812 */ /* 0x000fe200078ec0ff */
[----:B---3--:R-:W-:Y:S01]  /*0cb0*/  IMAD.IADD R20, R11, 0x1, R20 ;  /* 0x000000010b147824 */ /* 0x008fe200078e0214 */
[----:B------:R-:W-:-:S02]  /*0cc0*/  LOP3.LUT R2, R2, 0xf, RZ, 0xc0, !PT ;  /* 0x0000000f02027812 */ /* 0x000fc400078ec0ff */
[----:B------:R-:W-:Y:S02]  /*0cd0*/  IADD3 R22, R22, 0x1, RZ ;  /* 0x0000000116167810 */ /* 0x000fe40007ffe0ff */
[----:B------:R-:W-:Y:S01]  /*0ce0*/  IADD3 R23, R23, 0x1, RZ ;  /* 0x0000000117177810 */ /* 0x000fe20007ffe0ff */
[----:B------:R-:W-:Y:S01]  /*0cf0*/  VIADD R2, R2, 0x1 ;  /* 0x0000000102027836 */ /* 0x000fe20000000000 */
[----:B------:R-:W-:Y:S01]  /*0d00*/  IADD3 R21, R21, 0x1, RZ ;  /* 0x0000000115157810 */ /* 0x000fe20007ffe0ff */
[----:B------:R-:W-:Y:S01]  /*0d10*/  IMAD R22, R22, R22, RZ ;  /* 0x0000001616167224 */ /* 0x000fe200078e02ff */
[----:B------:R-:W-:Y:S01]  /*0d20*/  ISETP.GE.AND P2, PT, R20, R29, PT ;  /* 0x0000001d1400720c */ /* 0x000fe20003f46270 */
[----:B------:R-:W-:Y:S02]  /*0d30*/  IMAD R23, R23, R23, RZ ;  /* 0x0000001717177224 */ /* 0x000fe400078e02ff */
        /* <DEDUP_REMOVED lines=14> */
.L_x_1438:
[----:B------:R-:W-:Y:S01]  /*0e20*/  ULDC UR4, c[0x0][0x258] ;  /* 0x0000960000047ab9 */ /* 0x000fe20000000800 */
[----:B------:R-:W-:Y:S01]  /*0e30*/  ULDC UR5, c[0x0][0x260] ;  /* 0x0000980000057ab9 */ /* 0x000fe20000000800 */
[C---:B------:R-:W-:Y:S01]  /*0e40*/  ISETP.GT.AND P2, PT, R30.reuse, UR4, PT ;  /* 0x000000041e007c0c */ /* 0x040fe2000bf44270 */
[----:B------:R-:W-:Y:S01]  /*0e50*/  ULDC UR8, c[0x0][0x268] ;  /* 0x00009a0000087ab9 */ /* 0x000fe20000000800 */
[C---:B------:R-:W-:Y:S01]  /*0e60*/  VIMNMX R0, R30.reuse, UR4, PT ;  /* 0x000000041e007c48 */ /* 0x040fe2000bfe0100 */
[----:B0-2---:R-:W-:Y:S01]  /*0e70*/  IMAD.MOV.U32 R2, RZ, RZ, RZ ;  /* 0x000000ffff027224 */ /* 0x005fe200078e00ff */
[C---:B------:R-:W-:Y:S02]  /*0e80*/  ISETP.GT.AND P4, PT, R30.reuse, UR5, PT ;  /* 0x000000051e007c0c */ /* 0x040fe4000bf84270 */
[----:B------:R-:W-:Y:S02]  /*0e90*/  SHF.R.S32.HI R3, RZ, 0x1f, R0 ;  /* 0x0000001fff037819 */ /* 0x000fe40000011400 */
[----:B------:R-:W-:-:S02]  /*0ea0*/  ISETP.GT.AND P6, PT, R30, UR8, PT ;  /* 0x000000081e007c0c */ /* 0x000fc4000bfc4270 */
[----:B------:R-:W-:Y:S01]  /*0eb0*/  LEA.HI R4, R3, R0, RZ, 0x5 ;  /* 0x0000000003047211 */ /* 0x000fe200078f28ff */
[----:B------:R-:W-:Y:S01]  /*0ec0*/  HFMA2.MMA R0, -RZ, RZ, 0, 0 ;  /* 0x00000000ff007435 */ /* 0x000fe200000001ff */
[C---:B-1----:R-:W-:Y:S02]  /*0ed0*/  ISETP.GT.AND P3, PT, R30.reuse, R25, PT ;  /* 0x000000191e00720c */ /* 0x042fe40003f64270 */
        /* <DEDUP_REMOVED lines=9> */
.L_x_1440:
        /* <DEDUP_REMOVED lines=8> */
.L_x_1441:
[----:B------:R-:W-:Y:S01]  /*0ff0*/  IMAD.MOV.U32 R3, RZ, RZ, RZ ;  /* 0x000000ffff037224 */ /* 0x000fe200078e00ff */
[----:B------:R-:W-:Y:S02]  /*1000*/  SHF.R.S32.HI R11, RZ, 0x5, R4 ;  /* 0x00000005ff0b7819 */ /* 0x000fe40000011404 */
[----:B------:R-:W-:Y:S01]  /*1010*/  MOV R5, RZ ;  /* 0x000000ff00057202 */ /* 0x000fe20000000f00 */
[----:B------:R-:W-:Y:S06]  /*1020*/  @!P4 BRA `(.L_x_1442) ;  /* 0x00000000001cc947 */ /* 0x000fec0003800000 */
[----:B------:R-:W0:Y:S02]  /*1030*/  LDC R5, c[0x0][0x264] ;  /* 0x00009900ff057b82 */ /* 0x000e240000000800 */
[----:B0-----:R-:W-:-:S04]  /*1040*/  VIMNMX R4, R30, R5, PT ;  /* 0x000000051e047248 */ /* 0x001fc80003fe0100 */
[----:B------:R-:W-:-:S04]  /*1050*/  IADD3 R4, R4, -UR5, RZ ;  /* 0x8000000504047c10 */ /* 0x000fc8000fffe0ff */
[----:B------:R-:W-:-:S04]  /*1060*/  SHF.R.S32.HI R5, RZ, 0x1f, R4 ;  /* 0x0000001fff057819 */ /* 0x000fc80000011404 */
[----:B------:R-:W-:-:S04]  /*1070*/  LEA.HI R5, R5, R4, RZ, 0x5 ;  /* 0x0000000405057211 */ /* 0x000fc800078f28ff */
[----:B------:R-:W-:-:S05]  /*1080*/  SHF.R.S32.HI R5, RZ, 0x5, R5 ;  /* 0x00000005ff057819 */ /* 0x000fca0000011405 */
[----:B------:R-:W-:-:S07]  /*1090*/  IMAD.SHL.U32 R5, R5, 0x4, RZ ;  /* 0x0000000405057824 */ /* 0x000fce00078e00ff */
.L_x_1442:
        /* <DEDUP_REMOVED lines=8> */
.L_x_1443:
        /* <DEDUP_REMOVED lines=9> */
.L_x_1444:
        /* <DEDUP_REMOVED lines=17> */
[----:B------:R-:W-:Y:S01]  /*12c0*/  IMAD.MOV.U32 R32, RZ, RZ, RZ ;  /* 0x000000ffff207224 */ /* 0x000fe200078e00ff */
        /* <DEDUP_REMOVED lines=9> */
[----:B------:R-:W-:Y:S02]  /*1360*/  PRMT R20, R11, 0x7610, R11 ;  /* 0x000076100b147816 */ /* 0x000fe4000000000b */
[----:B---3--:R-:W-:-:S07]  /*1370*/  IADD3 R33, R30, R0, RZ ;  /* 0x000000001e217210 */ /* 0x008fce0007ffe0ff */
.L_x_1447:
[----:B------:R-:W-:Y:S01]  /*1380*/  ISETP.NE.AND P0, PT, R30, R33, PT ;  /* 0x000000211e00720c */ /* 0x000fe20003f05270 */
[----:B------:R-:W0:Y:S01]  /*1390*/  LDC R31, c[0x0][0x23c] ;  /* 0x00008f00ff1f7b82 */ /* 0x000e220000000800 */
[----:B-----5:R1:W5:Y:S11]  /*13a0*/  LDG.E.128.CONSTANT R12, desc[UR6][R2.64] ;  /* 0x00000006020c7981 */ /* 0x020376000c1e9d00 */
[----:B------:R-:W2:Y:S01]  /*13b0*/  @!P0 LDC.64 R4, c[0x0][0x248] ;  /* 0x00009200ff048b82 */ /* 0x000ea20000000a00 */
[----:B------:R-:W-:Y:S01]  /*13c0*/  @!P0 VIADD R32, R32, 0x1 ;  /* 0x0000000120208836 */ /* 0x000fe20000000000 */
[----:B------:R-:W-:-:S04]  /*13d0*/  @!P0 SHF.L.U32 R7, R30, 0x1, RZ ;  /* 0x000000011e078819 */ /* 0x000fc800000006ff */
[----:B------:R-:W-:-:S05]  /*13e0*/  @!P0 LEA R0, R32, R1, 0x3 ;  /* 0x0000000120008211 */ /* 0x000fca00078e18ff */
[----:B------:R-:W3:Y:S01]  /*13f0*/  @!P0 LDL.64 R16, [R0] ;  /* 0x0000000000108983 */ /* 0x000ee20000100a00 */
[----:B--2---:R-:W-:-:S04]  /*1400*/  @!P0 IMAD.WIDE R4, R7, 0x2, R4 ;  /* 0x0000000207048825 */ /* 0x004fc800078e0204 */
[C---:B0-----:R-:W-:Y:S02]  /*1410*/  IMAD.WIDE R6, R31.reuse, 0x4, R2 ;  /* 0x000000041f067825 */ /* 0x041fe400078e0202 */
[----:B------:R-:W2:Y:S04]  /*1420*/  @!P0 LDG.E.U16.CONSTANT R5, desc[UR6][R4.64+0x2] ;  /* 0x0000020604058981 */ /* 0x000ea8000c1e9500 */
[----:B------:R0:W5:Y:S01]  /*1430*/  LDG.E.128.CONSTANT R8, desc[UR6][R6.64] ;  /* 0x0000000606087981 */ /* 0x000162000c1e9d00 */
[----:B-1----:R-:W-:Y:S01]  /*1440*/  IMAD.WIDE R2, R31, 0x4, R6 ;  /* 0x000000041f027825 */ /* 0x002fe200078e0206 */
[----:B---3--:R-:W-:Y:S02]  /*1450*/  @!P0 PRMT R21, R16, 0x7610, R21 ;  /* 0x0000761010158816 */ /* 0x008fe40000000015 */
[----:B------:R-:W-:-:S02]  /*1460*/  @!P0 PRMT R20, R17, 0x7610, R20 ;  /* 0x0000761011148816 */ /* 0x000fc40000000014 */
[----:B------:R-:W-:Y:S02]  /*1470*/  @!P0 PRMT R21, R21, 0x7610, R16 ;  /* 0x0000761015158816 */ /* 0x000fe40000000010 */
[----:B------:R-:W-:Y:S02]  /*1480*/  @!P0 PRMT R20, R20, 0x7610, R17 ;  /* 0x0000761014148816 */ /* 0x000fe40000000011 */
[----:B--2---:R-:W-:Y:S01]  /*1490*/  @!P0 IADD3 R33, R5, R30, RZ ;  /* 0x0000001e05218210 */ /* 0x004fe20007ffe0ff */
[----:B0-----:R-:W-:Y:S06]  /*14a0*/  @!P1 BRA `(.L_x_1446) ;  /* 0x0000001c002c9947 */ /* 0x001fec0003800000 */
[----:B------:R-:W2:Y:S01]  /*14b0*/  LDG.E.128.CONSTANT R4, desc[UR6][R2.64] ;  /* 0x0000000602047981 */ /* 0x000ea2000c1e9d00 */
[----:B-----5:R-:W-:Y:S01]  /*14c0*/  SHF.R.U32.HI R16, RZ, 0xf, R12 ;  /* 0x0000000fff107819 */ /* 0x020fe2000001160c */
[----:B------:R-:W-:Y:S01]  /*14d0*/  IMAD.MOV.U32 R40, RZ, RZ, 0x3000 ;  /* 0x00003000ff287424 */ /* 0x000fe200078e00ff */
[--C-:B------:R-:W-:Y:S02]  /*14e0*/  SHF.R.U32.HI R17, RZ, 0xf, R13.reuse ;  /* 0x0000000fff117819 */ /* 0x100fe4000001160d */
[C---:B------:R-:W-:Y:S02]  /*14f0*/  LOP3.LUT R34, R13.reuse, 0x380038, RZ, 0xc0, !PT ;  /* 0x003800380d227812 */ /* 0x040fe400078ec0ff */
[----:B------:R-:W-:Y:S02]  /*1500*/  SHF.R.U32.HI R69, RZ, 0x6, R13 ;  /* 0x00000006ff457819 */ /* 0x000fe4000001160d */
[----:B------:R-:W-:Y:S02]  /*1510*/  LOP3.LUT R75, R13, 0x70007, RZ, 0xc0, !PT ;  /* 0x000700070d4b7812 */ /* 0x000fe400078ec0ff */
[----:B------:R-:W-:-:S02]  /*1520*/  SHF.R.U32.HI R13, RZ, 0xe, R8 ;  /* 0x0000000eff0d7819 */ /* 0x000fc40000011608 */
[----:B------:R-:W-:Y:S02]  /*1530*/  LOP3.LUT R16, R16, 0x10001, RZ, 0xc0, !PT ;  /* 0x0001000110107812 */ /* 0x000fe400078ec0ff */
[----:B------:R-:W-:Y:S02]  /*1540*/  SHF.R.U32.HI R18, RZ, 0xf, R14 ;  /* 0x0000000fff127819 */ /* 0x000fe4000001160e */
[----:B------:R-:W-:Y:S02]  /*1550*/  LOP3.LUT R13, R16, 0x20002, R13, 0xf8, !PT ;  /* 0x00020002100d7812 */ /* 0x000fe400078ef80d */
[C---:B------:R-:W-:Y:S02]  /*1560*/  LOP3.LUT R0, R12.reuse, 0x380038, RZ, 0xc0, !PT ;  /* 0x003800380c007812 */ /* 0x040fe400078ec0ff */
[----:B------:R-:W-:Y:S02]  /*1570*/  SHF.R.U32.HI R67, RZ, 0x6, R12 ;  /* 0x00000006ff437819 */ /* 0x000fe4000001160c */
[----:B------:R-:W-:-:S02]  /*1580*/  LOP3.LUT R77, R12, 0x70007, RZ, 0xc0, !PT ;  /* 0x000700070c4d7812 */ /* 0x000fc400078ec0ff */
        /* <DEDUP_REMOVED lines=9> */
[----:B------:R-:W-:Y:S02]  /*1620*/  LOP3.LUT R79, R14, 0x70007, RZ, 0xc0, !PT ;  /* 0x000700070e4f7812 */ /* 0x000fe400078ec0ff */
[----:B------:R-:W-:Y:S02]  /*1630*/  LOP3.LUT R14, R9, 0x380038, RZ, 0xc0, !PT ;  /* 0x00380038090e7812 */ /* 0x000fe400078ec0ff */
[----:B------:R-:W-:-:S02]  /*1640*/  LOP3.LUT R37, R18, 0x20002, R15, 0xf8, !PT ;  /* 0x0002000212257812 */ /* 0x000fc400078ef80f */
[----:B------:R-:W-:Y:S02]  /*1650*/  LOP3.LUT R65, R12, 0x64006400, RZ, 0xfc, !PT ;  /* 0x640064000c417812 */ /* 0x000fe400078efcff */
[----:B------:R-:W-:Y:S02]  /*1660*/  SHF.R.U32.HI R80, RZ, 0x6, R8 ;  /* 0x00000006ff507819 */ /* 0x000fe40000011608 */
[----:B------:R-:W-:Y:S01]  /*1670*/  LOP3.LUT R72, R8, 0x70007, RZ, 0xc0, !PT ;  /* 0x0007000708487812 */ /* 0x000fe200078ec0ff */
[----:B------:R-:W-:Y:S01]  /*1680*/  HFMA2 R65, R65, R40.H0_H0, -132, -132 ;  /* 0xd820d82041417431 */ /* 0x000fe20000040028 */
[----:B------:R-:W-:Y:S02]  /*1690*/  SHF.R.U32.HI R84, RZ, 0x6, R10 ;  /* 0x00000006ff547819 */ /* 0x000fe4000001160a */
[----:B------:R-:W-:Y:S02]  /*16a0*/  LOP3.LUT R12, R71, 0x380038, RZ, 0xc0, !PT ;  /* 0x00380038470c7812 */ /* 0x000fe400078ec0ff */
[----:B------:R-:W-:-:S02]  /*16b0*/  SHF.R.U32.HI R8, RZ, 0xe, R9 ;  /* 0x0000000eff087819 */ /* 0x000fc40000011609 */
[----:B------:R-:W-:Y:S02]  /*16c0*/  SHF.R.U32.HI R42, RZ, 0xe, R11 ;  /* 0x0000000eff2a7819 */ /* 0x000fe4000001160b */
[----:B------:R-:W-:Y:S02]  /*16d0*/  LOP3.LUT R17, R17, 0x10001, RZ, 0xc0, !PT ;  /* 0x0001000111117812 */ /* 0x000fe400078ec0ff */
[----:B------:R-:W-:Y:S02]  /*16e0*/  LOP3.LUT R19, R19, 0x10001, RZ, 0xc0, !PT ;  /* 0x0001000113137812 */ /* 0x000fe400078ec0ff */
[----:B------:R-:W-:Y:S02]  /*16f0*/  LOP3.LUT R63, R14, 0x64006400, RZ, 0xfc, !PT ;  /* 0x640064000e3f7812 */ /* 0x000fe400078efcff */
[----:B------:R-:W-:Y:S02]  /*1700*/  SHF.R.U32.HI R82, RZ, 0x6, R9 ;  /* 0x00000006ff527819 */ /* 0x000fe40000011609 */
[----:B------:R-:W-:Y:S01]  /*1710*/  LOP3.LUT R74, R9, 0x70007, RZ, 0xc0, !PT ;  /* 0x00070007094a7812 */ /* 0x000fe200078ec0ff */
[----:B------:R-:W-:Y:S01]  /*1720*/  HFMA2 R63, R63, R40.H0_H0, -132, -132 ;  /* 0xd820d8203f3f7431 */ /* 0x000fe20000040028 */
[----:B------:R-:W-:-:S02]  /*1730*/  LOP3.LUT R14, R84, 0x380038, RZ, 0xc0, !PT ;  /* 0x00380038540e7812 */ /* 0x000fc400078ec0ff */
[C---:B------:R-:W-:Y:S02]  /*1740*/  LOP3.LUT R9, R10.reuse, 0x380038, RZ, 0xc0, !PT ;  /* 0x003800380a097812 */ /* 0x040fe400078ec0ff */
[----:B------:R-:W-:Y:S02]  /*1750*/  LOP3.LUT R76, R10, 0x70007, RZ, 0xc0, !PT ;  /* 0x000700070a4c7812 */ /* 0x000fe400078ec0ff */
[----:B------:R-:W-:Y:S02]  /*1760*/  LOP3.LUT R17, R17, 0x20002, R8, 0xf8, !PT ;  /* 0x0002000211117812 */ /* 0x000fe400078ef808 */
[----:B------:R-:W-:Y:S02]  /*1770*/  LOP3.LUT R41, R19, 0x20002, R42, 0xf8, !PT ;  /* 0x0002000213297812 */ /* 0x000fe400078ef82a */
[----:B------:R-:W-:Y:S02]  /*1780*/  LOP3.LUT R10, R11, 0x380038, RZ, 0xc0, !PT ;  /* 0x003800380b0a7812 */ /* 0x000fe400078ec0ff */
[----:B------:R-:W-:-:S02]  /*1790*/  SHF.R.U32.HI R86, RZ, 0x6, R11 ;  /* 0x00000006ff567819 */ /* 0x000fc4000001160b */
[----:B------:R-:W-:Y:S02]  /*17a0*/  LOP3.LUT R78, R11, 0x70007, RZ, 0xc0, !PT ;  /* 0x000700070b4e7812 */ /* 0x000fe400078ec0ff */
[----:B------:R-:W-:Y:S02]  /*17b0*/  LOP3.LUT R53, R14, 0x64006400, RZ, 0xfc, !PT ;  /* 0x640064000e357812 */ /* 0x000fe400078efcff */
[----:B------:R-:W-:Y:S02]  /*17c0*/  LOP3.LUT R61, R9, 0x64006400, RZ, 0xfc, !PT ;  /* 0x64006400093d7812 */ /* 0x000fe400078efcff */
[----:B------:R-:W-:Y:S01]  /*17d0*/  LOP3.LUT R59, R10, 0x64006400, RZ, 0xfc, !PT ;  /* 0x640064000a3b7812 */ /* 0x000fe200078efcff */
[-C--:B------:R-:W-:Y:S01]  /*17e0*/  HFMA2 R53, R53, R40.reuse.H0_H0, -132, -132 ;  /* 0xd820d82035357431 */ /* 0x080fe20000040028 */
[----:B------:R-:W-:Y:S01]  /*17f0*/  LOP3.LUT R10, R82, 0x380038, RZ, 0xc0, !PT ;  /* 0x00380038520a7812 */ /* 0x000fe200078ec0ff */
[-C--:B------:R-:W-:Y:S01]  /*1800*/  HFMA2 R61, R61, R40.reuse.H0_H0, -132, -132 ;  /* 0xd820d8203d3d7431 */ /* 0x080fe20000040028 */
[----:B------:R-:W-:Y:S01]  /*1810*/  MOV R35, 0x2400 ;  /* 0x0000240000237802 */ /* 0x000fe20000000f00 */
[----:B------:R-:W-:Y:S01]  /*1820*/  HFMA2 R59, R59, R40.H0_H0, -132, -132 ;  /* 0xd820d8203b3b7431 */ /* 0x000fe20000040028 */
[----:B------:R-:W-:-:S02]  /*1830*/  LOP3.LUT R55, R10, 0x64006400, RZ, 0xfc, !PT ;  /* 0x640064000a377812 */ /* 0x000fc400078efcff */
[----:B------:R-:W-:Y:S02]  /*1840*/  LOP3.LUT R10, R73, 0x1c001c0, RZ, 0xc0, !PT ;  /* 0x01c001c0490a7812 */ /* 0x000fe400078ec0ff */
[----:B------:R-:W-:Y:S01]  /*1850*/  LOP3.LUT R77, R77, 0x64006400, RZ, 0xfc, !PT ;  /* 0x640064004d4d7812 */ /* 0x000fe200078efcff */
[----:B------:R-:W-:Y:S01]  /*1860*/  HFMA2 R55, R55, R40.H0_H0, -132, -132 ;  /* 0xd820d82037377431 */ /* 0x000fe20000040028 */
[----:B------:R-:W-:Y:S02]  /*1870*/  LOP3.LUT R10, R10, 0x64006400, RZ, 0xfc, !PT ;  /* 0x640064000a0a7812 */ /* 0x000fe400078efcff */
[----:B------:R-:W-:Y:S02]  /*1880*/  LOP3.LUT R75, R75, 0x64006400, RZ, 0xfc, !PT ;  /* 0x640064004b4b7812 */ /* 0x000fe400078efcff */
[----:B------:R-:W-:Y:S01]  /*1890*/  LOP3.LUT R81, R81, 0x64006400, RZ, 0xfc, !PT ;  /* 0x6400640051517812 */ /* 0x000fe200078efcff */
[----:B------:R-:W-:Y:S01]  /*18a0*/  HFMA2 R43, R10, R35.H0_H0, -20, -20 ;  /* 0xcd00cd000a2b7431 */ /* 0x000fe20000040023 */
[----:B------:R-:W-:-:S02]  /*18b0*/  LOP3.LUT R74, R74, 0x64006400, RZ, 0xfc, !PT ;  /* 0x640064004a4a7812 */ /* 0x000fc400078efcff */
[----:B------:R-:W-:Y:S02]  /*18c0*/  LOP3.LUT R72, R72, 0x64006400, RZ, 0xfc, !PT ;  /* 0x6400640048487812 */ /* 0x000fe400078efcff */
[----:B------:R-:W-:Y:S02]  /*18d0*/  ISETP.GE.AND P0, PT, R28, 0x2, PT ;  /* 0x000000021c00780c */ /* 0x000fe40003f06270 */
[----:B--2---:R-:W-:Y:S02]  /*18e0*/  SHF.R.U32.HI R88, RZ, 0xd, R4 ;  /* 0x0000000dff587819 */ /* 0x004fe40000011604 */
[----:B------:R-:W-:Y:S02]  /*18f0*/  LOP3.LUT R15, R6, 0x380038, RZ, 0xc0, !PT ;  /* 0x00380038060f7812 */ /* 0x000fe400078ec0ff */
[----:B------:R-:W-:Y:S02]  /*1900*/  LOP3.LUT R88, R13, 0x40004, R88, 0xf8, !PT ;  /* 0x000400040d587812 */ /* 0x000fe400078ef858 */
[----:B------:R-:W-:-:S02]  /*1910*/  LOP3.LUT R13, R36, 0x64006400, RZ, 0xfc, !PT ;  /* 0x64006400240d7812 */ /* 0x000fc400078efcff */
[----:B------:R-:W-:Y:S02]  /*1920*/  LOP3.LUT R15, R15, 0x64006400, RZ, 0xfc, !PT ;  /* 0x640064000f0f7812 */ /* 0x000fe400078efcff */
[----:B------:R-:W-:Y:S01]  /*1930*/  LOP3.LUT R8, R4, 0x380038, RZ, 0xc0, !PT ;  /* 0x0038003804087812 */ /* 0x000fe200078ec0ff */
[-C--:B------:R-:W-:Y:S01]  /*1940*/  HFMA2 R66, R13, R40.reuse.H0_H0, -132, -132 ;  /* 0xd820d8200d427431 */ /* 0x080fe20000040028 */
[----:B------:R-:W-:Y:S01]  /*1950*/  LOP3.LUT R13, R12, 0x64006400, RZ, 0xfc, !PT ;  /* 0x640064000c0d7812 */ /* 0x000fe200078efcff */
[-C--:B------:R-:W-:Y:S01]  /*1960*/  HFMA2 R50, R15, R40.reuse.H0_H0, -132, -132 ;  /* 0xd820d8200f327431 */ /* 0x080fe20000040028 */
[----:B------:R-:W-:Y:S02]  /*1970*/  SHF.R.U32.HI R19, RZ, 0x6, R4 ;  /* 0x00000006ff137819 */ /* 0x000fe40000011604 */
[----:B------:R-:W-:Y:S01]  /*1980*/  LOP3.LUT R83, R4, 0x70007, RZ, 0xc0, !PT ;  /* 0x0007000704537812 */ /* 0x000fe200078ec0ff */
[----:B------:R-:W-:Y:S01]  /*1990*/  HFMA2 R58, R13, R40.H0_H0, -132, -132 ;  /* 0xd820d8200d3a7431 */ /* 0x000fe20000040028 */
[----:B------:R-:W-:Y:S01]  /*19a0*/  SHF.R.U32.HI R16, RZ, 0xd, R5 ;  /* 0x0000000dff107819 */ /* 0x000fe20000011605 */
[----:B------:R-:W0:Y:S01]  /*19b0*/  LDS.128 R12, [UR4] ;  /* 0x00000004ff0c7984 */ /* 0x000e220008000c00 */
[----:B------:R-:W-:-:S02]  /*19c0*/  LOP3.LUT R11, R5, 0x380038, RZ, 0xc0, !PT ;  /* 0x00380038050b7812 */ /* 0x000fc400078ec0ff */
[----:B------:R-:W-:Y:S02]  /*19d0*/  SHF.R.U32.HI R90, RZ, 0x6, R5 ;  /* 0x00000006ff5a7819 */ /* 0x000fe40000011605 */
[----:B------:R-:W-:Y:S02]  /*19e0*/  LOP3.LUT R85, R5, 0x70007, RZ, 0xc0, !PT ;  /* 0x0007000705557812 */ /* 0x000fe400078ec0ff */
[--C-:B------:R-:W-:Y:S02]  /*19f0*/  SHF.R.U32.HI R4, RZ, 0xd, R6.reuse ;  /* 0x0000000dff047819 */ /* 0x100fe40000011606 */
        /* <DEDUP_REMOVED lines=8> */
[----:B------:R-:W-:Y:S01]  /*1a80*/  LOP3.LUT R7, R34, 0x64006400, RZ, 0xfc, !PT ;  /* 0x6400640022077812 */ /* 0x000fe200078efcff */
[----:B------:R-:W-:Y:S01]  /*1a90*/  HFMA2 R70, R5, R40.H0_H0, -132, -132 ;  /* 0xd820d82005467431 */ /* 0x000fe20000040028 */
[----:B------:R-:W-:-:S02]  /*1aa0*/  LOP3.LUT R16, R17, 0x40004, R16, 0xf8, !PT ;  /* 0x0004000411107812 */ /* 0x000fc400078ef810 */
[----:B------:R-:W-:Y:S01]  /*1ab0*/  LOP3.LUT R0, R67, 0x380038, RZ, 0xc0, !PT ;  /* 0x0038003843007812 */ /* 0x000fe200078ec0ff */
        /* <DEDUP_REMOVED lines=63> */
[----:B------:R-:W-:Y:S01]  /*1eb0*/  LOP3.LUT R18, R41, 0x40004, R18, 0xf8, !PT ;  /* 0x0004000429127812 */ /* 0x000fe200078ef812 */
[-C--:B------:R-:W-:Y:S01]  /*1ec0*/  HFMA2 R41, R4, R35.reuse.H0_H0, -20, -20 ;  /* 0xcd00cd0004297431 */ /* 0x080fe20000040023 */
[----:B------:R-:W-:Y:S01]  /*1ed0*/  LOP3.LUT R11, R92, 0x1c001c0, RZ, 0xc0, !PT ;  /* 0x01c001c05c0b7812 */ /* 0x000fe200078ec0ff */
[----:B------:R-:W1:Y:S01]  /*1ee0*/  LDS.128 R4, [UR4+0x10] ;  /* 0x00001004ff047984 */ /* 0x000e620008000c00 */
[----:B------:R-:W-:Y:S01]  /*1ef0*/  LOP3.LUT R0, R0, 0x64006400, RZ, 0xfc, !PT ;  /* 0x6400640000007812 */ /* 0x000fe200078efcff */
[----:B------:R-:W-:Y:S01]  /*1f00*/  HADD2 R77, R75, -1028, -1028 ;  /* 0xe404e4044b4d7430 */ /* 0x000fe20000000000 */
        /* <DEDUP_REMOVED lines=12> */
[----:B------:R-:W-:Y:S01]  /*1fd0*/  HFMA2 R11, R77, R12, RZ.H0_H0 ;  /* 0x0000000c4d0b7231 */ /* 0x000fe200000400ff */
[----:B------:R-:W-:-:S02]  /*1fe0*/  LOP3.LUT R67, R67, 0x64006400, RZ, 0xfc, !PT ;  /* 0x6400640043437812 */ /* 0x000fc400078efcff */
[----:B------:R-:W-:Y:S01]  /*1ff0*/  LOP3.LUT R9, R73, 0x70007, RZ, 0xc0, !PT ;  /* 0x0007000749097812 */ /* 0x000fe200078ec0ff */
[----:B------:R-:W-:Y:S01]  /*2000*/  HADD2 R73, R81, -1028, -1028 ;  /* 0xe404e40451497430 */ /* 0x000fe20000000000 */
[-C--:B------:R-:W-:Y:S01]  /*2010*/  HFMA2.MMA R10, R70, R13.reuse, R10 ;  /* 0x0000000d460a7235 */ /* 0x080fe2000000000a */
[----:B------:R-:W-:Y:S01]  /*2020*/  HADD2 R81, R67, -1028, -1028 ;  /* 0xe404e40443517430 */ /* 0x000fe20000000000 */
[----:B------:R-:W-:Y:S01]  /*2030*/  HFMA2.MMA R93, R66, R13, R71 ;  /* 0x0000000d425d7235 */ /* 0x000fe20000000047 */
[----:B------:R-:W-:Y:S01]  /*2040*/  HADD2 R71, R69, -1028, -1028 ;  /* 0xe404e40445477430 */ /* 0x000fe20000000000 */
[----:B------:R-:W-:Y:S01]  /*2050*/  LOP3.LUT R9, R9, 0x64006400, RZ, 0xfc, !PT ;  /* 0x6400640009097812 */ /* 0x000fe200078efcff */
[----:B------:R-:W-:Y:S01]  /*2060*/  HADD2 R69, R8, -1028, -1028 ;  /* 0xe404e40408457430 */ /* 0x000fe20000000000 */
[----:B------:R-:W-:Y:S01]  /*2070*/  LOP3.LUT R80, R80, 0x70007, RZ, 0xc0, !PT ;  /* 0x0007000750507812 */ /* 0x000fe200078ec0ff */
[----:B------:R-:W-:Y:S01]  /*2080*/  HFMA2 R12, R73, R12, RZ.H0_H0 ;  /* 0x0000000c490c7231 */ /* 0x000fe200000400ff */
        /* <DEDUP_REMOVED lines=10> */
[----:B------:R-:W0:Y:S01]  /*2130*/  LDS.128 R8, [UR4+0x20] ;  /* 0x00002004ff087984 */ /* 0x000e220008000c00 */
[-C--:B------:R-:W-:Y:S01]  /*2140*/  HFMA2 R93, R60, R15.reuse, R13 ;  /* 0x0000000f3c5d7231 */ /* 0x080fe2000000000d */
[-C--:B------:R-:W-:Y:S01]  /*2150*/  HFMA2.MMA R14, R62, R15.reuse, R12 ;  /* 0x0000000f3e0e7235 */ /* 0x080fe2000000000c */
[----:B------:R-:W-:Y:S01]  /*2160*/  LOP3.LUT R12, R76, 0x64006400, RZ, 0xfc, !PT ;  /* 0x640064004c0c7812 */ /* 0x000fe200078efcff */
[----:B------:R-:W-:Y:S01]  /*2170*/  HFMA2.MMA R94, R58, R15, R94 ;  /* 0x0000000f3a5e7235 */ /* 0x000fe2000000005e */
[----:B------:R-:W-:Y:S01]  /*2180*/  LOP3.LUT R13, R78, 0x64006400, RZ, 0xfc, !PT ;  /* 0x640064004e0d7812 */ /* 0x000fe200078efcff */
[----:B------:R-:W-:Y:S01]  /*2190*/  HADD2 R76, R74, -1028, -1028 ;  /* 0xe404e4044a4c7430 */ /* 0x000fe20000000000 */
[----:B------:R-:W-:Y:S01]  /*21a0*/  LOP3.LUT R80, R80, 0x64006400, RZ, 0xfc, !PT ;  /* 0x6400640050507812 */ /* 0x000fe200078efcff */
[----:B------:R-:W-:Y:S01]  /*21b0*/  HADD2 R78, R72, -1028, -1028 ;  /* 0xe404e404484e7430 */ /* 0x000fe20000000000 */
[----:B------:R-:W-:Y:S01]  /*21c0*/  LOP3.LUT R82, R82, 0x64006400, RZ, 0xfc, !PT ;  /* 0x6400640052527812 */ /* 0x000fe200078efcff */
[-C--:B-1----:R-:W-:Y:S01]  /*21d0*/  HFMA2.MMA R14, R49, R4.reuse, R14 ;  /* 0x00000004310e7235 */ /* 0x082fe2000000000e */
        /* <DEDUP_REMOVED lines=16> */
[----:B------:R-:W-:Y:S01]  /*22e0*/  LOP3.LUT R4, R84, 0x64006400, RZ, 0xfc, !PT ;  /* 0x6400640054047812 */ /* 0x000fe200078efcff */
[----:B------:R-:W-:Y:S01]  /*22f0*/  HFMA2.MMA R95, R61, R6, R12 ;  /* 0x000000063d5f7235 */ /* 0x000fe2000000000c */
[----:B------:R-:W-:Y:S01]  /*2300*/  HFMA2 R6, R59, R6, R5 ;  /* 0x000000063b067231 */ /* 0x000fe20000000005 */
        /* <DEDUP_REMOVED lines=16> */
[----:B------:R-:W-:Y:S01]  /*2410*/  LOP3.LUT R4, R87, 0x64006400, RZ, 0xfc, !PT ;  /* 0x6400640057047812 */ /* 0x000fe200078efcff */
[----:B------:R-:W-:Y:S01]  /*2420*/  HADD2 R87, R85, -1028, -1028 ;  /* 0xe404e40455577430 */ /* 0x000fe20000000000 */
[----:B------:R-:W-:Y:S01]  /*2430*/  LOP3.LUT R90, R90, 0x64006400, RZ, 0xfc, !PT ;  /* 0x640064005a5a7812 */ /* 0x000fe200078efcff */
[----:B------:R-:W-:Y:S01]  /*2440*/  HFMA2.MMA R95, R53, R8, R95 ;  /* 0x00000008355f7235 */ /* 0x000fe2000000005f */
[-C--:B------:R-:W-:Y:S01]  /*2450*/  HFMA2 R94, R55, R8.reuse, R94 ;  /* 0x00000008375e7231 */ /* 0x080fe2000000005e */
[----:B------:R-:W-:Y:S01]  /*2460*/  LOP3.LUT R92, R92, 0x64006400, RZ, 0xfc, !PT ;  /* 0x640064005c5c7812 */ /* 0x000fe200078efcff */
[----:B------:R-:W-:Y:S01]  /*2470*/  HADD2 R85, R4, -1028, -1028 ;  /* 0xe404e40404557430 */ /* 0x000fe20000000000 */
[-C--:B------:R-:W-:Y:S01]  /*2480*/  HFMA2.MMA R6, R38, R9.reuse, R6 ;  /* 0x0000000926067235 */ /* 0x080fe20000000006 */
[----:B------:R-:W-:Y:S01]  /*2490*/  HFMA2 R7, R51, R8, R7 ;  /* 0x0000000833077231 */ /* 0x000fe20000000007 */
[----:B------:R-:W-:Y:S01]  /*24a0*/  LOP3.LUT R88, R88, 0x64006400, RZ, 0xfc, !PT ;  /* 0x6400640058587812 */ /* 0x000fe200078efcff */
[-C--:B------:R-:W-:Y:S01]  /*24b0*/  HFMA2 R94, R36, R9.reuse, R94 ;  /* 0x00000009245e7231 */ /* 0x080fe2000000005e */
[----:B------:R-:W-:Y:S01]  /*24c0*/  HFMA2.MMA R95, R34, R9, R95 ;  /* 0x00000009225f7235 */ /* 0x000fe2000000005f */
[----:B------:R-:W-:Y:S01]  /*24d0*/  HFMA2 R7, R0, R9, R7 ;  /* 0x0000000900077231 */ /* 0x000fe20000000007 */
        /* <DEDUP_REMOVED lines=8> */
[----:B------:R-:W-:Y:S01]  /*2560*/  HADD2 R91, R19, -1028, -1028 ;  /* 0xe404e404135b7430 */ /* 0x000fe20000000000 */
[----:B------:R-:W-:Y:S01]  /*2570*/  LOP3.LUT R18, R18, 0x64006400, RZ, 0xfc, !PT ;  /* 0x6400640012127812 */ /* 0x000fe200078efcff */
[----:B------:R-:W-:Y:S01]  /*2580*/  HFMA2.MMA R6, R54, R11, R6 ;  /* 0x0000000b36067235 */ /* 0x000fe20000000006 */
[----:B------:R-:W-:-:S02]  /*2590*/  HFMA2 R94, R52, R11, R94 ;  /* 0x0000000b345e7231 */ /* 0x000fc4000000005e */
[----:B------:R-:W-:Y:S01]  /*25a0*/  HADD2 R95, R95, -1028, -1028 ;  /* 0xe404e4045f5f7430 */ /* 0x000fe20000000000 */
[----:B------:R-:W-:Y:S01]  /*25b0*/  HFMA2.MMA R4, R50, R11, R4 ;  /* 0x0000000b32047235 */ /* 0x000fe20000000004 */
[----:B------:R-:W-:Y:S02]  /*25c0*/  HADD2 R93, R90, -1028, -1028 ;  /* 0xe404e4045a5d7430 */ /* 0x000fe40000000000 */
[----:B------:R-:W-:Y:S01]  /*25d0*/  HFMA2 R7, R48, R11, R7 ;  /* 0x0000000b30077231 */ /* 0x000fe20000000007 */
[-C--:B-1----:R-:W-:Y:S01]  /*25e0*/  HFMA2.MMA R6, R91, R12.reuse, R6 ;  /* 0x0000000c5b067235 */ /* 0x082fe20000000006 */
[----:B------:R-:W-:Y:S02]  /*25f0*/  HADD2 R97, R92, -1028, -1028 ;  /* 0xe404e4045c617430 */ /* 0x000fe40000000000 */
[-C--:B------:R-:W-:Y:S01]  /*2600*/  HFMA2 R94, R93, R12.reuse, R94 ;  /* 0x0000000c5d5e7231 */ /* 0x080fe2000000005e */
[----:B------:R-:W-:Y:S01]  /*2610*/  HFMA2.MMA R4, R95, R12, R4 ;  /* 0x0000000c5f047235 */ /* 0x000fe20000000004 */
[----:B------:R-:W-:-:S02]  /*2620*/  HFMA2 R12, R97, R12, R7 ;  /* 0x0000000c610c7231 */ /* 0x000fc40000000007 */
[----:B------:R-:W-:Y:S01]  /*2630*/  HADD2 R88, R88, -1028, -1028 ;  /* 0xe404e40458587430 */ /* 0x000fe20000000000 */
[-C--:B------:R-:W-:Y:S01]  /*2640*/  HFMA2.MMA R7, R46, R13.reuse, R6 ;  /* 0x0000000d2e077235 */ /* 0x080fe20000000006 */
[----:B------:R-:W-:Y:S02]  /*2650*/  HADD2 R92, R17, -1028, -1028 ;  /* 0xe404e404115c7430 */ /* 0x000fe40000000000 */
[-C--:B------:R-:W-:Y:S01]  /*2660*/  HFMA2 R94, R44, R13.reuse, R94 ;  /* 0x0000000d2c5e7231 */ /* 0x080fe2000000005e */
[----:B------:R-:W-:Y:S01]  /*2670*/  HFMA2.MMA R5, R42, R13, R4 ;  /* 0x0000000d2a057235 */ /* 0x000fe20000000004 */
[----:B------:R-:W-:Y:S02]  /*2680*/  HFMA2 R12, R40, R13, R12 ;  /* 0x0000000d280c7231 */ /* 0x000fe4000000000c */
[----:B------:R-:W-:Y:S01]  /*2690*/  HFMA2 R4, R39, R14, R94 ;  /* 0x0000000e27047231 */ /* 0x000fe2000000005e */
[----:B------:R-:W-:Y:S01]  /*26a0*/  HFMA2.MMA R7, R41, R14, R7 ;  /* 0x0000000e29077235 */ /* 0x000fe20000000007 */
[----:B------:R-:W-:-:S02]  /*26b0*/  HADD2 R90, R16, -1028, -1028 ;  /* 0xe404e404105a7430 */ /* 0x000fc40000000000 */
[----:B------:R-:W-:Y:S01]  /*26c0*/  HFMA2 R12, R35, R14, R12 ;  /* 0x0000000e230c7231 */ /* 0x000fe2000000000c */
[----:B------:R-:W-:Y:S01]  /*26d0*/  HFMA2.MMA R5, R37, R14, R5 ;  /* 0x0000000e25057235 */ /* 0x000fe20000000005 */
[----:B------:R-:W-:Y:S02]  /*26e0*/  HADD2 R94, R18, -1028, -1028 ;  /* 0xe404e404125e7430 */ /* 0x000fe40000000000 */
[-C--:B------:R-:W-:Y:S01]  /*26f0*/  HFMA2 R4, R90, R15.reuse, R4 ;  /* 0x0000000f5a047231 */ /* 0x080fe20000000004 */
[-C--:B------:R-:W-:Y:S01]  /*2700*/  HFMA2.MMA R7, R88, R15.reuse, R7 ;  /* 0x0000000f58077235 */ /* 0x080fe20000000007 */
[----:B------:R-:W-:Y:S02]  /*2710*/  HFMA2 R12, R94, R15, R12 ;  /* 0x0000000f5e0c7231 */ /* 0x000fe4000000000c */
[----:B------:R-:W-:Y:S01]  /*2720*/  HADD2 R4, R4.H0_H0, R4.H1_H1 ;  /* 0x3000000404047230 */ /* 0x000fe20000000800 */
[----:B------:R-:W-:Y:S01]  /*2730*/  HFMA2.MMA R5, R92, R15, R5 ;  /* 0x0000000f5c057235 */ /* 0x000fe20000000005 */
[----:B------:R-:W-:-:S05]  /*2740*/  HADD2 R12, R12.H0_H0, R12.H1_H1 ;  /* 0x3000000c0c0c7230 */ /* 0x000fca0000000800 */
        /* <DEDUP_REMOVED lines=44> */
[-C--:B------:R-:W-:Y:S02]  /*2a10*/  HFMA2.MMA R5, R65, R10.reuse, R5 ;  /* 0x0000000a41057235 */ /* 0x080fe40000000005 */
[----:B------:R-:W-:Y:S01]  /*2a20*/  HFMA2.MMA R98, R61, R10, R98 ;  /* 0x0000000a3d627235 */ /* 0x000fe20000000062 */
[----:B------:R-:W-:Y:S02]  /*2a30*/  HFMA2 R8, R51, R12, R8 ;  /* 0x0000000c33087231 */ /* 0x000fe40000000008 */
[----:B0-----:R-:W-:-:S03]  /*2a40*/  HFMA2 R96, R93, R16, R96 ;  /* 0x000000105d607231 */ /* 0x001fc60000000060 */
        /* <DEDUP_REMOVED lines=64> */
[----:B--2---:R-:W-:Y:S01]  /*2e50*/  HFMA2 R77, R55, R12, R77 ;  /* 0x0000000c374d7231 */ /* 0x004fe2000000004d */
[----:B------:R-:W-:-:S03]  /*2e60*/  HFMA2.MMA R75, R45, R8, R75 ;  /* 0x000000082d4b7235 */ /* 0x000fc6000000004b */
[----:B------:R-:W-:-:S03]  /*2e70*/  HFMA2 R77, R36, R13, R77 ;  /* 0x0000000d244d7231 */ /* 0x000fc6000000004d */
[-C--:B------:R-:W-:Y:S01]  /*2e80*/  HFMA2.MMA R5, R78, R9.reuse, R4 ;  /* 0x000000094e057235 */ /* 0x080fe20000000004 */
[----:B------:R-:W-:Y:S01]  /*2e90*/  HFMA2 R77, R87, R14, R77 ;  /* 0x0000000e574d7231 */ /* 0x000fe2000000004d */
[----:B------:R-:W-:-:S03]  /*2ea0*/  HFMA2.MMA R75, R74, R9, R75 ;  /* 0x000000094a4b7235 */ /* 0x000fc6000000004b */
[----:B------:R-:W-:-:S03]  /*2eb0*/  HFMA2 R77, R52, R15, R77 ;  /* 0x0000000f344d7231 */ /* 0x000fc6000000004d */
[-C--:B------:R-:W-:Y:S01]  /*2ec0*/  HFMA2.MMA R43, R65, R10.reuse, R5 ;  /* 0x0000000a412b7235 */ /* 0x080fe20000000005 */
[----:B---3--:R-:W-:Y:S01]  /*2ed0*/  HFMA2 R77, R93, R16, R77 ;  /* 0x000000105d4d7231 */ /* 0x008fe2000000004d */
        /* <DEDUP_REMOVED lines=40> */
.L_x_1446:
[----:B------:R-:W-:Y:S01]  /*3160*/  IADD3 R30, R30, 0x20, RZ ;  /* 0x000000201e1e7810 */ /* 0x000fe20007ffe0ff */
[----:B------:R-:W-:Y:S01]  /*3170*/  UIADD3 UR4, UR4, 0x40, URZ ;  /* 0x0000004004047890 */ /* 0x000fe2000fffe03f */
[----:B------:R-:W-:Y:S02]  /*3180*/  IMAD.WIDE R2, R31, 0x4, R2 ;  /* 0x000000041f027825 */ /* 0x000fe400078e0202 */
[C---:B------:R-:W-:Y:S02]  /*3190*/  ISETP.GE.AND P0, PT, R30.reuse, UR5, PT ;  /* 0x000000051e007c0c */ /* 0x040fe4000bf06270 */
[----:B------:R-:W-:-:S13]  /*31a0*/  ISETP.LT.AND P2, PT, R30, R29, PT ;  /* 0x0000001d1e00720c */ /* 0x000fda0003f41270 */
[----:B------:R-:W-:Y:S05]  /*31b0*/  @!P0 BRA P2, `(.L_x_1447) ;  /* 0xffffffe000708947 */ /* 0x000fea000103ffff */
.L_x_1445:
[----:B------:R-:W-:Y:S05]  /*31c0*/  @!P1 EXIT ;  /* 0x000000000000994d */ /* 0x000fea0003800000 */
[----:B------:R-:W0:Y:S01]  /*31d0*/  S2R R0, SR_CTAID.X ;  /* 0x0000000000007919 */ /* 0x000e220000002500 */
[----:B------:R-:W1:Y:S01]  /*31e0*/  S2UR UR4, SR_CTAID.Y ;  /* 0x00000000000479c3 */ /* 0x000e620000002600 */
[----:B------:R-:W0:Y:S07]  /*31f0*/  S2R R3, SR_TID.X ;  /* 0x0000000000037919 */ /* 0x000e2e0000002100 */
[----:B------:R-:W2:Y:S01]  /*3200*/  LDC.64 R6, c[0x0][0x230] ;  /* 0x00008c00ff067b82 */ /* 0x000ea20000000a00 */
[----:B-1----:R-:W-:Y:S01]  /*3210*/  UIMAD UR4, UR4, 0x3, URZ ;  /* 0x00000003040478a4 */ /* 0x002fe2000f8e023f */
[----:B0-----:R-:W-:-:S05]  /*3220*/  IMAD R0, R0, 0x40, R3 ;  /* 0x0000004000007824 */ /* 0x001fca00078e0203 */
[----:B------:R-:W-:-:S05]  /*3230*/  SHF.L.U32 R0, R0, 0x2, RZ ;  /* 0x0000000200007819 */ /* 0x000fca00000006ff */
[----:B-----5:R-:W-:-:S04]  /*3240*/  IMAD R8, R31, UR4, R0 ;  /* 0x000000041f087c24 */ /* 0x020fc8000f8e0200 */
        /* <DEDUP_REMOVED lines=8> */
.L_x_1451:
[----:B------:R-:W0:Y:S02]  /*32d0*/  LDS R2, [R0] ;  /* 0x0000000000027984 */ /* 0x000e240000000800 */
[----:B0-----:R-:W-:-:S06]  /*32e0*/  HADD2 R3, R2, R27 ;  /* 0x0000001b02037230 */ /* 0x001fcc0000000000 */
[----:B------:R-:W0:Y:S02]  /*32f0*/  ATOMS.CAST.SPIN R3, [R0], R2, R3 ;  /* 0x000000020003738d */ /* 0x000e240001800003 */
[----:B0-----:R-:W-:-:S13]  /*3300*/  ISETP.EQ.U32.AND P0, PT, R3, 0x1, PT ;  /* 0x000000010300780c */ /* 0x001fda0003f02070 */
[----:B------:R-:W-:Y:S05]  /*3310*/  @!P0 BRA `(.L_x_1451) ;  /* 0xfffffffc00ec8947 */ /* 0x000fea000383ffff */
[----:B------:R-:W-:Y:S05]  /*3320*/  BRA `(.L_x_1449) ;  /* 0x00000000000c7947 */ /* 0x000fea0003800000 */
.L_x_1450:
[----:B------:R-:W2:Y:S02]  /*3330*/  LD.E R0, desc[UR6][R4.64] ;  /* 0x0000000604007980 */ /* 0x000ea4000c101900 */
[----:B--2---:R-:W-:-:S05]  /*3340*/  IADD3 R3, R27, R0, RZ ;  /* 0x000000001b037210 */ /* 0x004fca0007ffe0ff */
[----:B------:R0:W-:Y:S02]  /*3350*/  ST.E desc[UR6][R4.64], R3 ;  /* 0x0000000304007985 */ /* 0x0001e4000c101906 */
.L_x_1449:
[----:B------:R-:W-:Y:S05]  /*3360*/  BSYNC B0 ;  /* 0x0000000000007941 */ /* 0x000fea0003800000 */
.L_x_1448:
[----:B------:R1:W-:Y:S01]  /*3370*/  ATOM.E.ADD.F16x2.RN.STRONG.GPU P0, RZ, desc[UR6][R4.64+0x4], R26 ;  /* 0x0000041a04ff79a2 */ /* 0x0003e2000810e1c6 */
[----:B------:R-:W-:Y:S04]  /*3380*/  BSSY B0, `(.L_x_1452) ;  /* 0x000000f000007945 */ /* 0x000fe80003800000 */
[----:B-1----:R-:W-:Y:S05]  /*3390*/  @P0 BRA `(.L_x_1453) ;  /* 0x0000000000340947 */ /* 0x002fea0003800000 */
[----:B------:R-:W1:Y:S02]  /*33a0*/  QSPC.E.S P0, RZ, [R4+0x4] ;  /* 0x0000040004ff73aa */ /* 0x000e640000000500 */
[----:B-1----:R-:W-:Y:S05]  /*33b0*/  @!P0 BRA `(.L_x_1454) ;  /* 0x0000000000208947 */ /* 0x002fea0003800000 */
[----:B------:R-:W-:-:S05]  /*33c0*/  IMAD.MOV.U32 R2, RZ, RZ, R4 ;  /* 0x000000ffff027224 */ /* 0x000fca00078e0004 */
[----:B------:R-:W-:-:S07]  /*33d0*/  MOV R0, R2 ;  /* 0x0000000200007202 */ /* 0x000fce0000000f00 */
.L_x_1455:
[----:B------:R-:W0:Y:S02]  /*33e0*/  LDS R2, [R0+0x4] ;  /* 0x0000040000027984 */ /* 0x000e240000000800 */
[----:B0-----:R-:W-:-:S10]  /*33f0*/  HFMA2.MMA R3, R2, 1, 1, R26 ;  /* 0x3c003c0002037835 */ /* 0x001fd4000000001a */
[----:B------:R-:W0:Y:S02]  /*3400*/  ATOMS.CAST.SPIN R3, [R0+0x4], R2, R3 ;  /* 0x000004020003738d */ /* 0x000e240001800003 */
[----:B0-----:R-:W-:-:S13]  /*3410*/  ISETP.EQ.U32.AND P0, PT, R3, 0x1, PT ;  /* 0x000000010300780c */ /* 0x001fda0003f02070 */
[----:B------:R-:W-:Y:S05]  /*3420*/  @!P0 BRA `(.L_x_1455) ;  /* 0xfffffffc00ec8947 */ /* 0x000fea000383ffff */
[----:B------:R-:W-:Y:S05]  /*3430*/  BRA `(.L_x_1453) ;  /* 0x00000000000c7947 */ /* 0x000fea0003800000 */
.L_x_1454:
[----:B------:R-:W0:Y:S02]  /*3440*/  LD.E R0, desc[UR6][R4.64+0x4] ;  /* 0x0000040604007980 */ /* 0x000e24000c101900 */
[----:B0-----:R-:W-:-:S05]  /*3450*/  IADD3 R3, R26, R0, RZ ;  /* 0x000000001a037210 */ /* 0x001fca0007ffe0ff */
[----:B------:R1:W-:Y:S02]  /*3460*/  ST.E desc[UR6][R4.64+0x4], R3 ;  /* 0x0000040304007985 */ /* 0x0003e4000c101906 */
.L_x_1453:
[----:B------:R-:W-:Y:S05]  /*3470*/  BSYNC B0 ;  /* 0x0000000000007941 */ /* 0x000fea0003800000 */
.L_x_1452:
        /* <DEDUP_REMOVED lines=11> */
.L_x_1459:
[----:B------:R-:W0:Y:S02]  /*3530*/  LDS R2, [R0] ;  /* 0x0000000000027984 */ /* 0x000e240000000800 */
[----:B0-----:R-:W-:-:S06]  /*3540*/  HADD2 R3, R2, R25 ;  /* 0x0000001902037230 */ /* 0x001fcc0000000000 */
[----:B------:R-:W0:Y:S02]  /*3550*/  ATOMS.CAST.SPIN R3, [R0], R2, R3 ;  /* 0x000000020003738d */ /* 0x000e240001800003 */
[----:B0-----:R-:W-:-:S13]  /*3560*/  ISETP.EQ.U32.AND P0, PT, R3, 0x1, PT ;  /* 0x000000010300780c */ /* 0x001fda0003f02070 */
[----:B------:R-:W-:Y:S05]  /*3570*/  @!P0 BRA `(.L_x_1459) ;  /* 0xfffffffc00ec8947 */ /* 0x000fea000383ffff */
[----:B------:R-:W-:Y:S05]  /*3580*/  BRA `(.L_x_1457) ;  /* 0x00000000000c7947 */ /* 0x000fea0003800000 */
.L_x_1458:
[----:B------:R-:W2:Y:S02]  /*3590*/  LD.E R0, desc[UR6][R4.64] ;  /* 0x0000000604007980 */ /* 0x000ea4000c101900 */
[----:B--2---:R-:W-:-:S05]  /*35a0*/  IMAD.IADD R3, R25, 0x1, R0 ;  /* 0x0000000119037824 */ /* 0x004fca00078e0200 */
[----:B------:R0:W-:Y:S02]  /*35b0*/  ST.E desc[UR6][R4.64], R3 ;  /* 0x0000000304007985 */ /* 0x0001e4000c101906 */
.L_x_1457:
[----:B------:R-:W-:Y:S05]  /*35c0*/  BSYNC B0 ;  /* 0x0000000000007941 */ /* 0x000fea0003800000 */
.L_x_1456:
[----:B------:R1:W-:Y:S01]  /*35d0*/  ATOM.E.ADD.F16x2.RN.STRONG.GPU P0, RZ, desc[UR6][R4.64+0x4], R24 ;  /* 0x0000041804ff79a2 */ /* 0x0003e2000810e1c6 */
[----:B------:R-:W-:Y:S04]  /*35e0*/  BSSY B0, `(.L_x_1460) ;  /* 0x000000f000007945 */ /* 0x000fe80003800000 */
[----:B-1----:R-:W-:Y:S05]  /*35f0*/  @P0 BRA `(.L_x_1461) ;  /* 0x0000000000340947 */ /* 0x002fea0003800000 */
[----:B------:R-:W1:Y:S02]  /*3600*/  QSPC.E.S P0, RZ, [R4+0x4] ;  /* 0x0000040004ff73aa */ /* 0x000e640000000500 */
[----:B-1----:R-:W-:Y:S05]  /*3610*/  @!P0 BRA `(.L_x_1462) ;  /* 0x0000000000208947 */ /* 0x002fea0003800000 */
[----:B------:R-:W-:-:S04]  /*3620*/  MOV R2, R4 ;  /* 0x0000000400027202 */ /* 0x000fc80000000f00 */
[----:B------:R-:W-:-:S07]  /*3630*/  MOV R0, R2 ;  /* 0x0000000200007202 */ /* 0x000fce0000000f00 */
.L_x_1463:
[----:B------:R-:W0:Y:S02]  /*3640*/  LDS R2, [R0+0x4] ;  /* 0x0000040000027984 */ /* 0x000e240000000800 */
[----:B0-----:R-:W-:-:S10]  /*3650*/  HFMA2.MMA R3, R2, 1, 1, R24 ;  /* 0x3c003c0002037835 */ /* 0x001fd40000000018 */
[----:B------:R-:W0:Y:S02]  /*3660*/  ATOMS.CAST.SPIN R3, [R0+0x4], R2, R3 ;  /* 0x000004020003738d */ /* 0x000e240001800003 */
[----:B0-----:R-:W-:-:S13]  /*3670*/  ISETP.EQ.U32.AND P0, PT, R3, 0x1, PT ;  /* 0x000000010300780c */ /* 0x001fda0003f02070 */
[----:B------:R-:W-:Y:S05]  /*3680*/  @!P0 BRA `(.L_x_1463) ;  /* 0xfffffffc00ec8947 */ /* 0x000fea000383ffff */
[----:B------:R-:W-:Y:S05]  /*3690*/  BRA `(.L_x_1461) ;  /* 0x00000000000c7947 */ /* 0x000fea0003800000 */
.L_x_1462:
[----:B------:R-:W0:Y:S02]  /*36a0*/  LD.E R0, desc[UR6][R4.64+0x4] ;  /* 0x0000040604007980 */ /* 0x000e24000c101900 */
[----:B0-----:R-:W-:-:S05]  /*36b0*/  IADD3 R3, R24, R0, RZ ;  /* 0x0000000018037210 */ /* 0x001fca0007ffe0ff */
[----:B------:R1:W-:Y:S02]  /*36c0*/  ST.E desc[UR6][R4.64+0x4], R3 ;  /* 0x0000040304007985 */ /* 0x0003e4000c101906 */
.L_x_1461:
[----:B------:R-:W-:Y:S05]  /*36d0*/  BSYNC B0 ;  /* 0x0000000000007941 */ /* 0x000fea0003800000 */
.L_x_1460:
        /* <DEDUP_REMOVED lines=9> */
[----:B------:R-:W-:-:S05]  /*3770*/  IMAD.MOV.U32 R2, RZ, RZ, R4 ;  /* 0x000000ffff027224 */ /* 0x000fca00078e0004 */
[----:B------:R-:W-:-:S07]  /*3780*/  MOV R0, R2 ;  /* 0x0000000200007202 */ /* 0x000fce0000000f00 */
.L_x_1467:
[----:B------:R-:W0:Y:S02]  /*3790*/  LDS R2, [R0] ;  /* 0x0000000000027984 */ /* 0x000e240000000800 */
[----:B0-----:R-:W-:-:S06]  /*37a0*/  HADD2 R3, R2, R23 ;  /* 0x0000001702037230 */ /* 0x001fcc0000000000 */
[----:B------:R-:W0:Y:S02]  /*37b0*/  ATOMS.CAST.SPIN R3, [R0], R2, R3 ;  /* 0x000000020003738d */ /* 0x000e240001800003 */
[----:B0-----:R-:W-:-:S13]  /*37c0*/  ISETP.EQ.U32.AND P0, PT, R3, 0x1, PT ;  /* 0x000000010300780c */ /* 0x001fda0003f02070 */
[----:B------:R-:W-:Y:S05]  /*37d0*/  @!P0 BRA `(.L_x_1467) ;  /* 0xfffffffc00ec8947 */ /* 0x000fea000383ffff */
[----:B------:R-:W-:Y:S05]  /*37e0*/  BRA `(.L_x_1465) ;  /* 0x00000000000c7947 */ /* 0x000fea0003800000 */
.L_x_1466:
[----:B------:R-:W2:Y:S02]  /*37f0*/  LD.E R0, desc[UR6][R4.64] ;  /* 0x0000000604007980 */ /* 0x000ea4000c101900 */
[----:B--2---:R-:W-:-:S05]  /*3800*/  IADD3 R3, R23, R0, RZ ;  /* 0x0000000017037210 */ /* 0x004fca0007ffe0ff */
[----:B------:R0:W-:Y:S02]  /*3810*/  ST.E desc[UR6][R4.64], R3 ;  /* 0x0000000304007985 */ /* 0x0001e4000c101906 */
.L_x_1465:
[----:B------:R-:W-:Y:S05]  /*3820*/  BSYNC B0 ;  /* 0x0000000000007941 */ /* 0x000fea0003800000 */
.L_x_1464:
[----:B------:R1:W-:Y:S02]  /*3830*/  ATOM.E.ADD.F16x2.RN.STRONG.GPU P0, RZ, desc[UR6][R4.64+0x4], R22 ;  /* 0x0000041604ff79a2 */ /* 0x0003e4000810e1c6 */
[----:B-1----:R-:W-:Y:S05]  /*3840*/  @P0 EXIT ;  /* 0x000000000000094d */ /* 0x002fea0003800000 */
[----:B------:R-:W1:Y:S02]  /*3850*/  QSPC.E.S P0, RZ, [R4+0x4] ;  /* 0x0000040004ff73aa */ /* 0x000e640000000500 */
[----:B-1----:R-:W-:Y:S05]  /*3860*/  @!P0 BRA `(.L_x_1468) ;  /* 0x0000000000208947 */ /* 0x002fea0003800000 */
[----:B------:R-:W-:-:S04]  /*3870*/  MOV R2, R4 ;  /* 0x0000000400027202 */ /* 0x000fc80000000f00 */
[----:B------:R-:W-:-:S07]  /*3880*/  MOV R0, R2 ;  /* 0x0000000200007202 */ /* 0x000fce0000000f00 */
.L_x_1469:
[----:B------:R-:W0:Y:S02]  /*3890*/  LDS R2, [R0+0x4] ;  /* 0x0000040000027984 */ /* 0x000e240000000800 */
[----:B0-----:R-:W-:-:S10]  /*38a0*/  HFMA2.MMA R3, R2, 1, 1, R22 ;  /* 0x3c003c0002037835 */ /* 0x001fd40000000016 */
[----:B------:R-:W0:Y:S02]  /*38b0*/  ATOMS.CAST.SPIN R3, [R0+0x4], R2, R3 ;  /* 0x000004020003738d */ /* 0x000e240001800003 */
[----:B0-----:R-:W-:-:S13]  /*38c0*/  ISETP.EQ.U32.AND P0, PT, R3, 0x1, PT ;  /* 0x000000010300780c */ /* 0x001fda0003f02070 */
[----:B------:R-:W-:Y:S05]  /*38d0*/  @!P0 BRA `(.L_x_1469) ;  /* 0xfffffffc00ec8947 */ /* 0x000fea000383ffff */
[----:B------:R-:W-:Y:S05]  /*38e0*/  EXIT ;  /* 0x000000000000794d */ /* 0x000fea0003800000 */
.L_x_1468:
[----:B------:R-:W0:Y:S02]  /*38f0*/  LD.E R0, desc[UR6][R4.64+0x4] ;  /* 0x0000040604007980 */ /* 0x000e24000c101900 */
[----:B0-----:R-:W-:-:S05]  /*3900*/  IADD3 R3, R22, R0, RZ ;  /* 0x0000000016037210 */ /* 0x001fca0007ffe0ff */
[----:B------:R-:W-:Y:S01]  /*3910*/  ST.E desc[UR6][R4.64+0x4], R3 ;  /* 0x0000040304007985 */ /* 0x000fe2000c101906 */
[----:B------:R-:W-:Y:S05]  /*3920*/  EXIT ;  /* 0x000000000000794d */ /* 0x000fea0003800000 */
.L_x_1470:
        /* <DEDUP_REMOVED lines=13> */
.L_x_3236:


//--------------------- .text._Z23gemm_half_q_half_kernelILi3ELi6ELb0ELb0ELi64EEvPK6__halfPKjS4_S2_PS0_iiiiPKtS7_iiiiiibS2_i --------------------------
	.section	.text._Z23gemm_half_q_half_kernelILi3ELi6ELb0ELb0ELi64EEvPK6__halfPKjS4_S2_PS0_iiiiPKtS7_iiiiiibS2_i,"ax",@progbits
	.align	128
        .global         _Z23gemm_half_q_half_kernelILi3ELi6ELb0ELb0ELi64EEvPK6__halfPKjS4_S2_PS0_iiiiPKtS7_iiiiiibS2_i
        .type           _Z23gemm_half_q_half_kernelILi3ELi6ELb0ELb0ELi64EEvPK6__halfPKjS4_S2_PS0_iiiiPKtS7_iiiiiibS2_i,@function
        .size           _Z23gemm_half_q_half_kernelILi3ELi6ELb0ELb0ELi64EEvPK6__halfPKjS4_S2_PS0_iiiiPKtS7_iiiiiibS2_i,(.L_x_3237 - _Z23gemm_half_q_half_kernelILi3ELi6ELb0ELb0ELi64EEvPK6__halfPKjS4_S2_PS0_iiiiPKtS7_iiiiiibS2_i)
        .other          _Z23gemm_half_q_half_kernelILi3ELi6ELb0ELb0ELi64EEvPK6__halfPKjS4_S2_PS0_iiiiPKtS7_iiiiiibS2_i,@"STO_CUDA_ENTRY STV_DEFAULT"
_Z23gemm_half_q_half_kernelILi3ELi6ELb0ELb0ELi64EEvPK6__halfPKjS4_S2_PS0_iiiiPKtS7_iiiiiibS2_i:
.text._Z23gemm_half_q_half_kernelILi3ELi6ELb0ELb0ELi64EEvPK6__halfPKjS4_S2_PS0_iiiiPKtS7_iiiiiibS2_i:
        /* <DEDUP_REMOVED lines=45> */
.L_x_1475:
        /* <DEDUP_REMOVED lines=16> */
.L_x_1474:
        /* <DEDUP_REMOVED lines=16> */
.L_x_1473:
        /* <DEDUP_REMOVED lines=17> */
.L_x_1477:
        /* <DEDUP_REMOVED lines=16> */
.L_x_1476:
        /* <DEDUP_REMOVED lines=14> */
.L_x_1472:
[----:B------:R-:W-:Y:S05]  /*07c0*/  BSYNC B0 ;  /* 0x0000000000007941 */ /* 0x000fea0003800000 */
.L_x_1471:
        /* <DEDUP_REMOVED lines=13> */
[----:B------:R-:W-:-:S05]  /*08a0*/  IMAD R0, R0, 0x3, R5 ;  /* 0x0000000300007824 */ /* 0x000fca00078e0205 */
[----:B------:R-:W-:Y:S01]  /*08b0*/  LEA R5, R18, R0, 0x2 ;  /* 0x0000000012057211 */ /* 0x000fe200078e10ff */
[----:B------:R-:W-:-:S04]  /*08c0*/  HFMA2.MMA R0, -RZ, RZ, 0, 0 ;  /* 0x00000000ff007435 */ /* 0x000fc800000001ff */
[----:B0-----:R-:W-:Y:S01]  /*08d0*/  IMAD.WIDE R2, R5, 0x2, R2 ;  /* 0x0000000205027825 */ /* 0x001fe200078e0202 */
[----:B------:R-:W-:Y:S06]  /*08e0*/  @!P2 BRA `(.L_x_1479) ;  /* 0x000000000034a947 */ /* 0x000fec0003800000 */
[----:B------:R-:W-:Y:S02]  /*08f0*/  PLOP3.LUT P0, PT, PT, PT, PT, 0x8, 0x0 ;  /* 0x000000000000781c */ /* 0x000fe40003f0e170 */
[----:B------:R-:W-:-:S11]  /*0900*/  IADD3 R5, R23, -0x3, RZ ;  /* 0xfffffffd17057810 */ /* 0x000fd60007ffe0ff */
.L_x_1480:
        /* <DEDUP_REMOVED lines=11> */
.L_x_1479:
[----:B------:R-:W-:-:S04]  /*09c0*/  IADD3 R5, R23, -R0, RZ ;  /* 0x8000000017057210 */ /* 0x000fc80007ffe0ff */
[----:B------:R-:W-:-:S13]  /*09d0*/  ISETP.GT.AND P2, PT, R5, 0x1, PT ;  /* 0x000000010500780c */ /* 0x000fda0003f44270 */
[----:B------:R-:W-:Y:S01]  /*09e0*/  @P2 PLOP3.LUT P0, PT, PT, PT, PT, 0x8, 0x0 ;  /* 0x000000000000281c */ /* 0x000fe20003f0e170 */
[C---:B--2---:R-:W-:Y:S01]  /*09f0*/  @P2 IMAD.WIDE R6, R25.reuse, 0x2, R2 ;  /* 0x0000000219062825 */ /* 0x044fe200078e0202 */
[----:B------:R-:W-:Y:S01]  /*0a00*/  @P2 IADD3 R0, R0, 0x2, RZ ;  /* 0x0000000200002810 */ /* 0x000fe20007ffe0ff */
[----:B------:R0:W-:Y:S03]  /*0a10*/  @P2 STG.E.64 desc[UR6][R2.64], RZ ;  /* 0x000000ff02002986 */ /* 0x0001e6000c101b06 */
[----:B------:R-:W-:Y:S01]  /*0a20*/  ISETP.LT.OR P0, PT, R0, R23, P0 ;  /* 0x000000170000720c */ /* 0x000fe20000701670 */
[----:B------:R2:W-:Y:S01]  /*0a30*/  @P2 STG.E.64 desc[UR6][R6.64], RZ ;  /* 0x000000ff06002986 */ /* 0x0005e2000c101b06 */
[----:B0-----:R-:W-:-:S11]  /*0a40*/  @P2 IMAD.WIDE R2, R25, 0x2, R6 ;  /* 0x0000000219022825 */ /* 0x001fd600078e0206 */
[----:B------:R2:W-:Y:S02]  /*0a50*/  @P0 STG.E.64 desc[UR6][R2.64], RZ ;  /* 0x000000ff02000986 */ /* 0x0005e4000c101b06 */
.L_x_1478:
        /* <DEDUP_REMOVED lines=17> */
.L_x_1482:
        /* <DEDUP_REMOVED lines=25> */
[----:B0-----:R-:W-:Y:S01]  /*0d00*/  IMAD R7, R2, R2, RZ ;  /* 0x0000000202077224 */ /* 0x001fe200078e02ff */
[----:B----4-:R-:W-:Y:S01]  /*0d10*/  IADD3 R19, R8, R19, RZ ;  /* 0x0000001308137210 */ /* 0x010fe20007ffe0ff */
[----:B------:R-:W-:-:S02]  /*0d20*/  IMAD R18, R18, R18, RZ ;  /* 0x0000001212127224 */ /* 0x000fc400078e02ff */
[----:B------:R-:W-:Y:S01]  /*0d30*/  IMAD R26, R26, R26, RZ ;  /* 0x0000001a1a1a7224 */ /* 0x000fe200078e02ff */
[----:B------:R-:W-:Y:S01]  /*0d40*/  I2F.F16 R20, R20 ;  /* 0x0000001400147306 */ /* 0x000fe20000200c00 */
[----:B------:R-:W-:-:S07]  /*0d50*/  ISETP.GE.AND P2, PT, R19, R22, PT ;  /* 0x000000161300720c */ /* 0x000fce0003f46270 */
[----:B------:R-:W0:Y:S08]  /*0d60*/  I2F.F16 R3, R26 ;  /* 0x0000001a00037306 */ /* 0x000e300000200c00 */
[----:B------:R-:W-:Y:S01]  /*0d70*/  I2F.F16 R7, R7 ;  /* 0x0000000700077306 */ /* 0x000fe20000200c00 */
[----:B0-----:R-:W-:-:S07]  /*0d80*/  PRMT R3, R20, 0x5410, R3 ;  /* 0x0000541014037816 */ /* 0x001fce0000000003 */
[----:B------:R-:W0:Y:S01]  /*0d90*/  I2F.F16 R18, R18 ;  /* 0x0000001200127306 */ /* 0x000e220000200c00 */
[----:B--2---:R-:W-:Y:S01]  /*0da0*/  HMUL2 R2, R3, R6.H0_H0 ;  /* 0x2000000603027232 */ /* 0x004fe20000000000 */
[----:B0-----:R-:W-:-:S05]  /*0db0*/  PRMT R7, R18, 0x5410, R7 ;  /* 0x0000541012077816 */ /* 0x001fca0000000007 */
[----:B------:R-:W-:Y:S01]  /*0dc0*/  HMUL2 R3, R7, R6.H0_H0 ;  /* 0x2000000607037232 */ /* 0x000fe20000000000 */
[C---:B------:R-:W-:Y:S02]  /*0dd0*/  LEA R6, R17.reuse, R1, 0x3 ;  /* 0x0000000111067211 */ /* 0x040fe400078e18ff */
[----:B------:R-:W-:-:S03]  /*0de0*/  IADD3 R17, R17, 0x1, RZ ;  /* 0x0000000111117810 */ /* 0x000fc60007ffe0ff */
[----:B------:R0:W-:Y:S01]  /*0df0*/  STL.64 [R6], R2 ;  /* 0x0000000206007387 */ /* 0x0001e20000100a00 */
[----:B------:R-:W-:Y:S05]  /*0e00*/  @!P2 BRA `(.L_x_1482) ;  /* 0xfffffffc0058a947 */ /* 0x000fea000383ffff */
.L_x_1481:
        /* <DEDUP_REMOVED lines=11> */
[----:B------:R-:W-:Y:S01]  /*0ec0*/  LEA.HI R8, R5, R0, RZ, 0x5 ;  /* 0x0000000005087211 */ /* 0x000fe200078f28ff */
        /* <DEDUP_REMOVED lines=12> */
.L_x_1483:
        /* <DEDUP_REMOVED lines=8> */
.L_x_1484:
        /* <DEDUP_REMOVED lines=10> */
.L_x_1485:
        /* <DEDUP_REMOVED lines=8> */
.L_x_1486:
        /* <DEDUP_REMOVED lines=10> */
.L_x_1487:
        /* <DEDUP_REMOVED lines=16> */
[----:B------:R-:W-:Y:S01]  /*12d0*/  LEA R2, P2, R4, UR8, 0x2 ;  /* 0x0000000804027c11 */ /* 0x000fe2000f8410ff */
[----:B0-----:R-:W-:Y:S01]  /*12e0*/  ULEA UR4, UR5, UR4, 0x18 ;  /* 0x0000000405047291 */ /* 0x001fe2000f8ec03f */
[----:B------:R-:W-:Y:S02]  /*12f0*/  PRMT R0, R10, 0x7610, R10 ;  /* 0x000076100a007816 */ /* 0x000fe4000000000a */
        /* <DEDUP_REMOVED lines=8> */
[----:B------:R-:W-:-:S07]  /*1380*/  PRMT R31, RZ, 0x7610, R31 ;  /* 0x00007610ff1f7816 */ /* 0x000fce000000001f */
.L_x_1490:
[----:B------:R-:W-:Y:S01]  /*1390*/  ISETP.NE.AND P0, PT, R21, R24, PT ;  /* 0x000000181500720c */ /* 0x000fe20003f05270 */
[----:B------:R-:W0:Y:S01]  /*13a0*/  LDC R25, c[0x0][0x23c] ;  /* 0x00008f00ff197b82 */ /* 0x000e220000000800 */
[----:B-1---5:R1:W5:Y:S11]  /*13b0*/  LDG.E.128.CONSTANT R12, desc[UR6][R2.64] ;  /* 0x00000006020c7981 */ /* 0x022376000c1e9d00 */
[----:B------:R-:W2:Y:S01]  /*13c0*/  @!P0 LDC.64 R4, c[0x0][0x248] ;  /* 0x00009200ff048b82 */ /* 0x000ea20000000a00 */
[----:B------:R-:W-:-:S02]  /*13d0*/  @!P0 IADD3 R32, R32, 0x1, RZ ;  /* 0x0000000120208810 */ /* 0x000fc40007ffe0ff */
[----:B------:R-:W-:Y:S02]  /*13e0*/  @!P0 SHF.L.U32 R7, R21, 0x1, RZ ;  /* 0x0000000115078819 */ /* 0x000fe400000006ff */
[----:B------:R-:W-:-:S06]  /*13f0*/  @!P0 LEA R16, R32, R1, 0x3 ;  /* 0x0000000120108211 */ /* 0x000fcc00078e18ff */
        /* <DEDUP_REMOVED lines=13> */
[--C-:B-----5:R-:W-:Y:S01]  /*14d0*/  SHF.R.U32.HI R16, RZ, 0xf, R12.reuse ;  /* 0x0000000fff107819 */ /* 0x120fe2000001160c */
[----:B------:R-:W-:Y:S01]  /*14e0*/  HFMA2.MMA R42, -RZ, RZ, 0, 0.125 ;  /* 0x00003000ff2a7435 */ /* 0x000fe200000001ff */
[----:B------:R-:W-:Y:S02]  /*14f0*/  SHF.R.U32.HI R17, RZ, 0xf, R13 ;  /* 0x0000000fff117819 */ /* 0x000fe4000001160d */
[----:B------:R-:W-:Y:S02]  /*1500*/  SHF.R.U32.HI R19, RZ, 0xf, R15 ;  /* 0x0000000fff137819 */ /* 0x000fe4000001160f */
[C---:B------:R-:W-:Y:S02]  /*1510*/  LOP3.LUT R34, R12.reuse, 0x380038, RZ, 0xc0, !PT ;  /* 0x003800380c227812 */ /* 0x040fe400078ec0ff */
[----:B------:R-:W-:Y:S02]  /*1520*/  SHF.R.U32.HI R65, RZ, 0x6, R12 ;  /* 0x00000006ff417819 */ /* 0x000fe4000001160c */
[----:B------:R-:W-:-:S02]  /*1530*/  LOP3.LUT R75, R12, 0x70007, RZ, 0xc0, !PT ;  /* 0x000700070c4b7812 */ /* 0x000fc400078ec0ff */
[C---:B------:R-:W-:Y:S02]  /*1540*/  LOP3.LUT R35, R13.reuse, 0x380038, RZ, 0xc0, !PT ;  /* 0x003800380d237812 */ /* 0x040fe400078ec0ff */
[----:B------:R-:W-:Y:S02]  /*1550*/  SHF.R.U32.HI R67, RZ, 0x6, R13 ;  /* 0x00000006ff437819 */ /* 0x000fe4000001160d */
[----:B------:R-:W-:Y:S02]  /*1560*/  LOP3.LUT R73, R13, 0x70007, RZ, 0xc0, !PT ;  /* 0x000700070d497812 */ /* 0x000fe400078ec0ff */
[----:B------:R-:W-:Y:S02]  /*1570*/  SHF.R.U32.HI R18, RZ, 0xf, R14 ;  /* 0x0000000fff127819 */ /* 0x000fe4000001160e */
[----:B------:R-:W-:Y:S02]  /*1580*/  SHF.R.U32.HI R13, RZ, 0xe, R8 ;  /* 0x0000000eff0d7819 */ /* 0x000fe40000011608 */
[----:B------:R-:W-:-:S02]  /*1590*/  LOP3.LUT R12, R8, 0x380038, RZ, 0xc0, !PT ;  /* 0x00380038080c7812 */ /* 0x000fc400078ec0ff */
[----:B------:R-:W-:Y:S02]  /*15a0*/  SHF.R.U32.HI R82, RZ, 0x6, R8 ;  /* 0x00000006ff527819 */ /* 0x000fe40000011608 */
[----:B------:R-:W-:Y:S02]  /*15b0*/  LOP3.LUT R74, R8, 0x70007, RZ, 0xc0, !PT ;  /* 0x00070007084a7812 */ /* 0x000fe400078ec0ff */
[----:B------:R-:W-:Y:S02]  /*15c0*/  LOP3.LUT R16, R16, 0x10001, RZ, 0xc0, !PT ;  /* 0x0001000110107812 */ /* 0x000fe400078ec0ff */
[----:B------:R-:W-:Y:S02]  /*15d0*/  SHF.R.U32.HI R8, RZ, 0xe, R9 ;  /* 0x0000000eff087819 */ /* 0x000fe40000011609 */
[----:B------:R-:W-:Y:S02]  /*15e0*/  SHF.R.U32.HI R38, RZ, 0xe, R11 ;  /* 0x0000000eff267819 */ /* 0x000fe4000001160b */
[----:B------:R-:W-:-:S02]  /*15f0*/  LOP3.LUT R17, R17, 0x10001, RZ, 0xc0, !PT ;  /* 0x0001000111117812 */ /* 0x000fc400078ec0ff */
[----:B------:R-:W-:Y:S02]  /*1600*/  LOP3.LUT R19, R19, 0x10001, RZ, 0xc0, !PT ;  /* 0x0001000113137812 */ /* 0x000fe400078ec0ff */
[C---:B------:R-:W-:Y:S02]  /*1610*/  LOP3.LUT R37, R15.reuse, 0x380038, RZ, 0xc0, !PT ;  /* 0x003800380f257812 */ /* 0x040fe400078ec0ff */
[----:B------:R-:W-:Y:S02]  /*1620*/  SHF.R.U32.HI R71, RZ, 0x6, R15 ;  /* 0x00000006ff477819 */ /* 0x000fe4000001160f */
[----:B------:R-:W-:Y:S02]  /*1630*/  LOP3.LUT R79, R15, 0x70007, RZ, 0xc0, !PT ;  /* 0x000700070f4f7812 */ /* 0x000fe400078ec0ff */
[----:B------:R-:W-:Y:S02]  /*1640*/  LOP3.LUT R36, R14, 0x380038, RZ, 0xc0, !PT ;  /* 0x003800380e247812 */ /* 0x000fe400078ec0ff */
[----:B------:R-:W-:-:S02]  /*1650*/  SHF.R.U32.HI R69, RZ, 0x6, R14 ;  /* 0x00000006ff457819 */ /* 0x000fc4000001160e */
[----:B------:R-:W-:Y:S02]  /*1660*/  LOP3.LUT R77, R14, 0x70007, RZ, 0xc0, !PT ;  /* 0x000700070e4d7812 */ /* 0x000fe400078ec0ff */
[----:B------:R-:W-:Y:S02]  /*1670*/  SHF.R.U32.HI R15, RZ, 0xe, R10 ;  /* 0x0000000eff0f7819 */ /* 0x000fe4000001160a */
[----:B------:R-:W-:Y:S02]  /*1680*/  LOP3.LUT R18, R18, 0x10001, RZ, 0xc0, !PT ;  /* 0x0001000112127812 */ /* 0x000fe400078ec0ff */
[C---:B------:R-:W-:Y:S02]  /*1690*/  LOP3.LUT R14, R9.reuse, 0x380038, RZ, 0xc0, !PT ;  /* 0x00380038090e7812 */ /* 0x040fe400078ec0ff */
[----:B------:R-:W-:Y:S02]  /*16a0*/  SHF.R.U32.HI R84, RZ, 0x6, R9 ;  /* 0x00000006ff547819 */ /* 0x000fe40000011609 */
[----:B------:R-:W-:-:S02]  /*16b0*/  LOP3.LUT R76, R9, 0x70007, RZ, 0xc0, !PT ;  /* 0x00070007094c7812 */ /* 0x000fc400078ec0ff */
[----:B------:R-:W-:Y:S02]  /*16c0*/  LOP3.LUT R16, R16, 0x20002, R13, 0xf8, !PT ;  /* 0x0002000210107812 */ /* 0x000fe400078ef80d */
[C---:B------:R-:W-:Y:S02]  /*16d0*/  LOP3.LUT R9, R10.reuse, 0x380038, RZ, 0xc0, !PT ;  /* 0x003800380a097812 */ /* 0x040fe400078ec0ff */
[----:B------:R-:W-:Y:S02]  /*16e0*/  SHF.R.U32.HI R86, RZ, 0x6, R10 ;  /* 0x00000006ff567819 */ /* 0x000fe4000001160a */
[----:B------:R-:W-:Y:S02]  /*16f0*/  LOP3.LUT R78, R10, 0x70007, RZ, 0xc0, !PT ;  /* 0x000700070a4e7812 */ /* 0x000fe400078ec0ff */
[----:B------:R-:W-:Y:S02]  /*1700*/  LOP3.LUT R17, R17, 0x20002, R8, 0xf8, !PT ;  /* 0x0002000211117812 */ /* 0x000fe400078ef808 */
[----:B------:R-:W-:-:S02]  /*1710*/  LOP3.LUT R13, R19, 0x20002, R38, 0xf8, !PT ;  /* 0x00020002130d7812 */ /* 0x000fc400078ef826 */
[C---:B------:R-:W-:Y:S02]  /*1720*/  LOP3.LUT R10, R11.reuse, 0x380038, RZ, 0xc0, !PT ;  /* 0x003800380b0a7812 */ /* 0x040fe400078ec0ff */
        /* <DEDUP_REMOVED lines=20> */
[----:B------:R-:W-:Y:S01]  /*1870*/  MOV R33, 0x2400 ;  /* 0x0000240000217802 */ /* 0x000fe20000000f00 */
[-C--:B------:R-:W-:Y:S01]  /*1880*/  HFMA2 R66, R37, R42.reuse.H0_H0, -132, -132 ;  /* 0xd820d82025427431 */ /* 0x080fe2000004002a */
[----:B------:R-:W-:Y:S01]  /*1890*/  LOP3.LUT R75, R75, 0x64006400, RZ, 0xfc, !PT ;  /* 0x640064004b4b7812 */ /* 0x000fe200078efcff */
[----:B------:R-:W-:Y:S01]  /*18a0*/  HFMA2 R53, R53, R42.H0_H0, -132, -132 ;  /* 0xd820d82035357431 */ /* 0x000fe2000004002a */
[----:B------:R-:W-:Y:S02]  /*18b0*/  LOP3.LUT R73, R73, 0x64006400, RZ, 0xfc, !PT ;  /* 0x6400640049497812 */ /* 0x000fe400078efcff */
[----:B------:R-:W-:Y:S02]  /*18c0*/  LOP3.LUT R79, R79, 0x64006400, RZ, 0xfc, !PT ;  /* 0x640064004f4f7812 */ /* 0x000fe400078efcff */
[----:B------:R-:W-:-:S02]  /*18d0*/  LOP3.LUT R76, R76, 0x64006400, RZ, 0xfc, !PT ;  /* 0x640064004c4c7812 */ /* 0x000fc400078efcff */
[----:B------:R-:W-:Y:S02]  /*18e0*/  LOP3.LUT R74, R74, 0x64006400, RZ, 0xfc, !PT ;  /* 0x640064004a4a7812 */ /* 0x000fe400078efcff */
[----:B------:R-:W-:Y:S02]  /*18f0*/  ISETP.GE.AND P0, PT, R23, 0x2, PT ;  /* 0x000000021700780c */ /* 0x000fe40003f06270 */
[--C-:B--2---:R-:W-:Y:S02]  /*1900*/  SHF.R.U32.HI R89, RZ, 0xd, R4.reuse ;  /* 0x0000000dff597819 */ /* 0x104fe40000011604 */
[C---:B------:R-:W-:Y:S02]  /*1910*/  LOP3.LUT R8, R4.reuse, 0x380038, RZ, 0xc0, !PT ;  /* 0x0038003804087812 */ /* 0x040fe400078ec0ff */
[----:B------:R-:W-:Y:S02]  /*1920*/  SHF.R.U32.HI R19, RZ, 0x6, R4 ;  /* 0x00000006ff137819 */ /* 0x000fe40000011604 */
[----:B------:R-:W-:-:S02]  /*1930*/  LOP3.LUT R81, R4, 0x70007, RZ, 0xc0, !PT ;  /* 0x0007000704517812 */ /* 0x000fc400078ec0ff */
        /* <DEDUP_REMOVED lines=8> */
[----:B------:R-:W-:Y:S02]  /*19c0*/  SHF.R.U32.HI R6, RZ, 0xd, R7 ;  /* 0x0000000dff067819 */ /* 0x000fe40000011607 */
[----:B------:R-:W-:Y:S02]  /*19d0*/  LOP3.LUT R89, R16, 0x40004, R89, 0xf8, !PT ;  /* 0x0004000410597812 */ /* 0x000fe400078ef859 */
[----:B------:R-:W-:Y:S02]  /*19e0*/  LOP3.LUT R16, R17, 0x40004, R4, 0xf8, !PT ;  /* 0x0004000411107812 */ /* 0x000fe400078ef804 */
[----:B------:R-:W-:-:S02]  /*19f0*/  LOP3.LUT R17, R18, 0x40004, R5, 0xf8, !PT ;  /* 0x0004000412117812 */ /* 0x000fc400078ef805 */
[----:B------:R-:W-:Y:S02]  /*1a00*/  LOP3.LUT R18, R13, 0x40004, R6, 0xf8, !PT ;  /* 0x000400040d127812 */ /* 0x000fe400078ef806 */
[----:B------:R-:W-:Y:S02]  /*1a10*/  LOP3.LUT R13, R36, 0x64006400, RZ, 0xfc, !PT ;  /* 0x64006400240d7812 */ /* 0x000fe400078efcff */
[----:B------:R-:W-:Y:S02]  /*1a20*/  LOP3.LUT R15, R15, 0x64006400, RZ, 0xfc, !PT ;  /* 0x640064000f0f7812 */ /* 0x000fe400078efcff */
[----:B------:R-:W-:Y:S01]  /*1a30*/  LOP3.LUT R38, R7, 0x380038, RZ, 0xc0, !PT ;  /* 0x0038003807267812 */ /* 0x000fe200078ec0ff */
[-C--:B------:R-:W-:Y:S01]  /*1a40*/  HFMA2 R68, R13, R42.reuse.H0_H0, -132, -132 ;  /* 0xd820d8200d447431 */ /* 0x080fe2000004002a */
[----:B------:R-:W-:Y:S01]  /*1a50*/  LOP3.LUT R13, R12, 0x64006400, RZ, 0xfc, !PT ;  /* 0x640064000c0d7812 */ /* 0x000fe200078efcff */
[----:B------:R-:W-:Y:S01]  /*1a60*/  HFMA2 R52, R15, R42.H0_H0, -132, -132 ;  /* 0xd820d8200f347431 */ /* 0x000fe2000004002a */
[----:B------:R-:W-:-:S02]  /*1a70*/  SHF.R.U32.HI R92, RZ, 0x6, R7 ;  /* 0x00000006ff5c7819 */ /* 0x000fc40000011607 */
[----:B------:R-:W-:Y:S01]  /*1a80*/  LOP3.LUT R87, R7, 0x70007, RZ, 0xc0, !PT ;  /* 0x0007000707577812 */ /* 0x000fe200078ec0ff */
[-C--:B------:R-:W-:Y:S01]  /*1a90*/  HFMA2 R60, R13, R42.reuse.H0_H0, -132, -132 ;  /* 0xd820d8200d3c7431 */ /* 0x080fe2000004002a */
[----:B------:R-:W-:Y:S01]  /*1aa0*/  LOP3.LUT R7, R67, 0x380038, RZ, 0xc0, !PT ;  /* 0x0038003843077812 */ /* 0x000fe200078ec0ff */
[----:B------:R-:W0:Y:S01]  /*1ab0*/  LDS.128 R12, [UR4] ;  /* 0x00000004ff0c7984 */ /* 0x000e220008000c00 */
        /* <DEDUP_REMOVED lines=60> */
[----:B------:R-:W-:Y:S02]  /*1e80*/  LOP3.LUT R6, R7, 0x64006400, RZ, 0xfc, !PT ;  /* 0x6400640007067812 */ /* 0x000fe400078efcff */
[----:B------:R-:W-:Y:S01]  /*1e90*/  LOP3.LUT R10, R10, 0x64006400, RZ, 0xfc, !PT ;  /* 0x640064000a0a7812 */ /* 0x000fe200078efcff */
[-C--:B------:R-:W-:Y:S01]  /*1ea0*/  HFMA2 R39, R4, R33.reuse.H0_H0, -20, -20 ;  /* 0xcd00cd0004277431 */ /* 0x080fe20000040021 */
[----:B------:R-:W-:Y:S01]  /*1eb0*/  LOP3.LUT R34, R11, 0x64006400, RZ, 0xfc, !PT ;  /* 0x640064000b227812 */ /* 0x000fe200078efcff */
[-C--:B------:R-:W-:Y:S01]  /*1ec0*/  HFMA2 R37, R6, R33.reuse.H0_H0, -20, -20 ;  /* 0xcd00cd0006257431 */ /* 0x080fe20000040021 */
[----:B------:R-:W-:Y:S01]  /*1ed0*/  LOP3.LUT R8, R77, 0x64006400, RZ, 0xfc, !PT ;  /* 0x640064004d087812 */ /* 0x000fe200078efcff */
[----:B------:R-:W1:Y:S01]  /*1ee0*/  LDS.128 R4, [UR4+0x10] ;  /* 0x00001004ff047984 */ /* 0x000e620008000c00 */
[----:B------:R-:W-:Y:S01]  /*1ef0*/  LOP3.LUT R11, R92, 0x1c001c0, RZ, 0xc0, !PT ;  /* 0x01c001c05c0b7812 */ /* 0x000fe200078ec0ff */
[----:B------:R-:W-:Y:S01]  /*1f00*/  HADD2 R77, R75, -1028, -1028 ;  /* 0xe404e4044b4d7430 */ /* 0x000fe20000000000 */
[----:B------:R-:W-:Y:S01]  /*1f10*/  LOP3.LUT R69, R69, 0x70007, RZ, 0xc0, !PT ;  /* 0x0007000745457812 */ /* 0x000fe200078ec0ff */
[-C--:B------:R-:W-:Y:S01]  /*1f20*/  HFMA2 R41, R10, R33.reuse.H0_H0, -20, -20 ;  /* 0xcd00cd000a297431 */ /* 0x080fe20000040021 */
[----:B------:R-:W-:Y:S01]  /*1f30*/  LOP3.LUT R10, R11, 0x64006400, RZ, 0xfc, !PT ;  /* 0x640064000b0a7812 */ /* 0x000fe200078efcff */
[----:B------:R-:W-:Y:S01]  /*1f40*/  HADD2 R75, R73, -1028, -1028 ;  /* 0xe404e404494b7430 */ /* 0x000fe20000000000 */
        /* <DEDUP_REMOVED lines=10> */
[-C--:B------:R-:W-:Y:S01]  /*1ff0*/  HFMA2 R11, R75, R12.reuse, RZ.H0_H0 ;  /* 0x0000000c4b0b7231 */ /* 0x080fe200000400ff */
        /* <DEDUP_REMOVED lines=89> */
[-C--:B------:R-:W-:Y:S01]  /*2590*/  HFMA2.MMA R6, R56, R11.reuse, R6 ;  /* 0x0000000b38067235 */ /* 0x080fe20000000006 */
[-C--:B------:R-:W-:Y:S02]  /*25a0*/  HFMA2 R94, R54, R11.reuse, R94 ;  /* 0x0000000b365e7231 */ /* 0x080fe4000000005e */
        /* <DEDUP_REMOVED lines=9> */
[-C--:B------:R-:W-:Y:S01]  /*2640*/  HFMA2 R94, R46, R13.reuse, R94 ;  /* 0x0000000d2e5e7231 */ /* 0x080fe2000000005e */
[-C--:B------:R-:W-:Y:S01]  /*2650*/  HFMA2.MMA R7, R48, R13.reuse, R6 ;  /* 0x0000000d30077235 */ /* 0x080fe20000000006 */
[----:B------:R-:W-:Y:S02]  /*2660*/  HADD2 R90, R89, -1028, -1028 ;  /* 0xe404e404595a7430 */ /* 0x000fe40000000000 */
[----:B------:R-:W-:Y:S01]  /*2670*/  HFMA2 R12, R42, R13, R12 ;  /* 0x0000000d2a0c7231 */ /* 0x000fe2000000000c */
[----:B------:R-:W-:Y:S01]  /*2680*/  HFMA2.MMA R5, R44, R13, R4 ;  /* 0x0000000d2c057235 */ /* 0x000fe20000000004 */
[----:B------:R-:W-:Y:S02]  /*2690*/  HFMA2 R4, R37, R14, R94 ;  /* 0x0000000e25047231 */ /* 0x000fe4000000005e */
[----:B------:R-:W-:Y:S01]  /*26a0*/  HADD2 R94, R17, -1028, -1028 ;  /* 0xe404e404115e7430 */ /* 0x000fe20000000000 */
        /* <DEDUP_REMOVED lines=140> */
[----:B---3--:R-:W-:-:S02]  /*2f70*/  HFMA2 R41, R97, R16, R41 ;  /* 0x0000001061297231 */ /* 0x008fc40000000029 */
[----:B------:R-:W-:Y:S02]  /*2f80*/  HFMA2 R43, R93, R16, R43 ;  /* 0x000000105d2b7231 */ /* 0x000fe4000000002b */
[-C--:B------:R-:W-:Y:S01]  /*2f90*/  HFMA2 R41, R42, R17.reuse, R41 ;  /* 0x000000112a297231 */ /* 0x080fe20000000029 */
[-C--:B------:R-:W-:Y:S01]  /*2fa0*/  HFMA2.MMA R6, R55, R12.reuse, R6 ;  /* 0x0000000c37067235 */ /* 0x080fe20000000006 */
[----:B------:R-:W-:Y:S01]  /*2fb0*/  HFMA2 R43, R46, R17, R43 ;  /* 0x000000112e2b7231 */ /* 0x000fe2000000002b */
[----:B------:R-:W-:-:S03]  /*2fc0*/  HFMA2.MMA R73, R51, R12, R73 ;  /* 0x0000000c33497235 */ /* 0x000fc60000000049 */
[----:B------:R-:W-:-:S03]  /*2fd0*/  HFMA2 R46, R37, R18, R43 ;  /* 0x00000012252e7231 */ /* 0x000fc6000000002b */
[-C--:B------:R-:W-:Y:S01]  /*2fe0*/  HFMA2.MMA R7, R40, R13.reuse, R6 ;  /* 0x0000000d28077235 */ /* 0x080fe20000000006 */
[----:B------:R-:W-:Y:S01]  /*2ff0*/  HFMA2 R46, R92, R19, R46 ;  /* 0x000000135c2e7231 */ /* 0x000fe2000000002e */
[----:B------:R-:W-:-:S03]  /*3000*/  HFMA2.MMA R73, R36, R13, R73 ;  /* 0x0000000d24497235 */ /* 0x000fc60000000049 */
[----:B------:R-:W-:-:S03]  /*3010*/  HADD2 R46, R46.H0_H0, R46.H1_H1 ;  /* 0x3000002e2e2e7230 */ /* 0x000fc60000000800 */
[-C--:B------:R-:W-:Y:S02]  /*3020*/  HFMA2.MMA R7, R87, R14.reuse, R7 ;  /* 0x0000000e57077235 */ /* 0x080fe40000000007 */
[----:B------:R-:W-:-:S06]  /*3030*/  HFMA2.MMA R73, R83, R14, R73 ;  /* 0x0000000e53497235 */ /* 0x000fcc0000000049 */
        /* <DEDUP_REMOVED lines=19> */
.L_x_1489:
[----:B------:R-:W-:Y:S01]  /*3170*/  IADD3 R21, R21, 0x20, RZ ;  /* 0x0000002015157810 */ /* 0x000fe20007ffe0ff */
[----:B------:R-:W-:Y:S01]  /*3180*/  UIADD3 UR4, UR4, 0x40, URZ ;  /* 0x0000004004047890 */ /* 0x000fe2000fffe03f */
[----:B------:R-:W-:Y:S02]  /*3190*/  IMAD.WIDE R2, R25, 0x4, R2 ;  /* 0x0000000419027825 */ /* 0x000fe400078e0202 */
[C---:B------:R-:W-:Y:S02]  /*31a0*/  ISETP.GE.AND P0, PT, R21.reuse, UR5, PT ;  /* 0x0000000515007c0c */ /* 0x040fe4000bf06270 */
[----:B------:R-:W-:-:S13]  /*31b0*/  ISETP.LT.AND P2, PT, R21, R22, PT ;  /* 0x000000161500720c */ /* 0x000fda0003f41270 */
[----:B------:R-:W-:Y:S05]  /*31c0*/  @!P0 BRA P2, `(.L_x_1490) ;  /* 0xffffffe000708947 */ /* 0x000fea000103ffff */
.L_x_1488:
[----:B------:R-:W-:Y:S01]  /*31d0*/  ISETP.GE.AND P0, PT, R21, R22, PT ;  /* 0x000000161500720c */ /* 0x000fe20003f06270 */
[----:B------:R-:W-:-:S03]  /*31e0*/  ULDC UR5, c[0x0][0x26c] ;  /* 0x00009b0000057ab9 */ /* 0x000fc60000000800 */
[----:B------:R-:W-:-:S13]  /*31f0*/  ISETP.GE.OR P0, PT, R21, UR5, P0 ;  /* 0x0000000515007c0c */ /* 0x000fda0008706670 */
[----:B------:R-:W-:Y:S05]  /*3200*/  @P0 BRA `(.L_x_1491) ;  /* 0x0000001000140947 */ /* 0x000fea0003800000 */
[----:B-1---5:R-:W-:Y:S01]  /*3210*/  SHF.R.S32.HI R12, RZ, 0x1f, R25 ;  /* 0x0000001fff0c7819 */ /* 0x022fe20000011419 */
[----:B------:R-:W-:Y:S01]  /*3220*/  ULDC UR5, c[0x0][0x26c] ;  /* 0x00009b0000057ab9 */ /* 0x000fe20000000800 */
[C---:B------:R-:W-:Y:S02]  /*3230*/  SHF.L.U32 R13, R25.reuse, 0x2, RZ ;  /* 0x00000002190d7819 */ /* 0x040fe400000006ff */
[----:B------:R-:W-:-:S07]  /*3240*/  SHF.L.U64.HI R12, R25, 0x2, R12 ;  /* 0x00000002190c7819 */ /* 0x000fce000001020c */
.L_x_1493:
        /* <DEDUP_REMOVED lines=28> */
[C---:B------:R-:W-:Y:S02]  /*3410*/  LOP3.LUT R10, R5.reuse, 0x300030, RZ, 0xc0, !PT ;  /* 0x00300030050a7812 */ /* 0x040fe400078ec0ff */
        /* <DEDUP_REMOVED lines=88> */
[----:B------:R-:W-:Y:S01]  /*39a0*/  HFMA2.MMA R55, R14, R5, R55 ;  /* 0x000000050e377235 */ /* 0x000fe20000000037 */
[----:B------:R-:W-:-:S02]  /*39b0*/  HFMA2 R57, R16, R5, R57 ;  /* 0x0000000510397231 */ /* 0x000fc40000000039 */
        /* <DEDUP_REMOVED lines=13> */
[-C--:B------:R-:W-:Y:S01]  /*3a90*/  HFMA2.MMA R6, R46, R7.reuse, R55 ;  /* 0x000000072e067235 */ /* 0x080fe20000000037 */
[----:B------:R-:W-:Y:S01]  /*3aa0*/  HADD2 R39, R39, -1026, -1026 ;  /* 0xe402e40227277430 */ /* 0x000fe20000000000 */
[----:B------:R-:W-:Y:S01]  /*3ab0*/  LOP3.LUT R43, R44, 0x64006400, RZ, 0xfc, !PT ;  /* 0x640064002c2b7812 */ /* 0x000fe200078efcff */
[----:B------:R-:W-:Y:S01]  /*3ac0*/  HADD2 R45, R4, -1026, -1026 ;  /* 0xe402e402042d7430 */ /* 0x000fe20000000000 */
[----:B------:R-:W-:Y:S01]  /*3ad0*/  HFMA2.MMA R59, R50, R7, R59 ;  /* 0x00000007323b7235 */ /* 0x000fe2000000003b */
[----:B------:R-:W-:-:S02]  /*3ae0*/  HADD2 R55, R5, -1026, -1026 ;  /* 0xe402e40205377430 */ /* 0x000fc40000000000 */
[----:B------:R-:W-:Y:S01]  /*3af0*/  HADD2 R43, R43, -1026, -1026 ;  /* 0xe402e4022b2b7430 */ /* 0x000fe20000000000 */
[-C--:B-1----:R-:W-:Y:S01]  /*3b00*/  HFMA2.MMA R6, R39, R8.reuse, R6 ;  /* 0x0000000827067235 */ /* 0x082fe20000000006 */
[-C--:B------:R-:W-:Y:S02]  /*3b10*/  HFMA2 R61, R55, R8.reuse, R61 ;  /* 0x00000008373d7231 */ /* 0x080fe4000000003d */
[----:B------:R-:W-:Y:S01]  /*3b20*/  HFMA2 R57, R43, R8, R57 ;  /* 0x000000082b397231 */ /* 0x000fe20000000039 */
[----:B------:R-:W-:Y:S01]  /*3b30*/  HFMA2.MMA R59, R45, R8, R59 ;  /* 0x000000082d3b7235 */ /* 0x000fe2000000003b */
[-C--:B------:R-:W-:Y:S02]  /*3b40*/  HFMA2 R61, R42, R9.reuse, R61 ;  /* 0x000000092a3d7231 */ /* 0x080fe4000000003d */
[----:B------:R-:W-:Y:S01]  /*3b50*/  HFMA2 R57, R38, R9, R57 ;  /* 0x0000000926397231 */ /* 0x000fe20000000039 */
[----:B------:R-:W-:Y:S01]  /*3b60*/  HFMA2.MMA R5, R36, R9, R6 ;  /* 0x0000000924057235 */ /* 0x000fe20000000006 */
[----:B------:R-:W-:-:S02]  /*3b70*/  HFMA2 R61, R41, R10, R61 ;  /* 0x0000000a293d7231 */ /* 0x000fc4000000003d */
[----:B------:R-:W-:Y:S01]  /*3b80*/  HFMA2 R57, R35, R10, R57 ;  /* 0x0000000a23397231 */ /* 0x000fe20000000039 */
[----:B------:R-:W-:Y:S01]  /*3b90*/  HFMA2.MMA R59, R40, R9, R59 ;  /* 0x00000009283b7235 */ /* 0x000fe2000000003b */
[-C--:B------:R-:W-:Y:S02]  /*3ba0*/  HFMA2 R61, R60, R11.reuse, R61 ;  /* 0x0000000b3c3d7231 */ /* 0x080fe4000000003d */
[----:B------:R-:W-:Y:S01]  /*3bb0*/  HFMA2 R57, R56, R11, R57 ;  /* 0x0000000b38397231 */ /* 0x000fe20000000039 */
[-C--:B------:R-:W-:Y:S01]  /*3bc0*/  HFMA2.MMA R5, R33, R10.reuse, R5 ;  /* 0x0000000a21057235 */ /* 0x080fe20000000005 */
[----:B------:R-:W-:Y:S02]  /*3bd0*/  HADD2 R61, R61.H0_H0, R61.H1_H1 ;  /* 0x3000003d3d3d7230 */ /* 0x000fe40000000800 */
        /* <DEDUP_REMOVED lines=82> */
[----:B------:R-:W-:Y:S02]  /*4100*/  HADD2 R19, R19.H0_H0, R19.H1_H1 ;  /* 0x3000001313137230 */ /* 0x000fe40000000800 */
[----:B------:R-:W-:Y:S01]  /*4110*/  HFMA2 R6, R60, R11, R6 ;  /* 0x0000000b3c067231 */ /* 0x000fe20000000006 */
[----:B------:R-:W-:-:S02]  /*4120*/  HFMA2.MMA R5, R36, R9, R18 ;  /* 0x0000000924057235 */ /* 0x000fc40000000012 */
        /* <DEDUP_REMOVED lines=12> */
.L_x_1492:
[----:B------:R-:W-:Y:S01]  /*41f0*/  IADD3 R21, R21, 0x10, RZ ;  /* 0x0000001015157810 */ /* 0x000fe20007ffe0ff */
[----:B------:R-:W-:Y:S01]  /*4200*/  UIADD3 UR4, UR4, 0x20, URZ ;  /* 0x0000002004047890 */ /* 0x000fe2000fffe03f */
[----:B------:R-:W-:Y:S02]  /*4210*/  IADD3 R2, P2, R2, R13, RZ ;  /* 0x0000000d02027210 */ /* 0x000fe40007f5e0ff */
[C---:B------:R-:W-:Y:S02]  /*4220*/  ISETP.GE.AND P0, PT, R21.reuse, UR5, PT ;  /* 0x0000000515007c0c */ /* 0x040fe4000bf06270 */
[----:B------:R-:W-:Y:S02]  /*4230*/  ISETP.LT.AND P3, PT, R21, R22, PT ;  /* 0x000000161500720c */ /* 0x000fe40003f61270 */
[----:B------:R-:W-:-:S11]  /*4240*/  IADD3.X R3, R3, R12, RZ, P2, !PT ;  /* 0x0000000c03037210 */ /* 0x000fd600017fe4ff */
[----:B------:R-:W-:Y:S05]  /*4250*/  @!P0 BRA P3, `(.L_x_1493) ;  /* 0xffffffec00fc8947 */ /* 0x000fea000183ffff */
.L_x_1491:
[----:B------:R-:W-:Y:S05]  /*4260*/  @!P1 EXIT ;  /* 0x000000000000994d */ /* 0x000fea0003800000 */
[----:B------:R-:W0:Y:S01]  /*4270*/  S2R R0, SR_CTAID.X ;  /* 0x0000000000007919 */ /* 0x000e220000002500 */
[----:B------:R-:W2:Y:S01]  /*4280*/  S2UR UR4, SR_CTAID.Y ;  /* 0x00000000000479c3 */ /* 0x000ea20000002600 */
[----:B------:R-:W0:Y:S07]  /*4290*/  S2R R3, SR_TID.X ;  /* 0x0000000000037919 */ /* 0x000e2e0000002100 */
[----:B-----5:R-:W1:Y:S08]  /*42a0*/  LDC R8, c[0x0][0x23c] ;  /* 0x00008f00ff087b82 */ /* 0x020e700000000800 */
[----:B------:R-:W3:Y:S01]  /*42b0*/  LDC.64 R6, c[0x0][0x230] ;  /* 0x00008c00ff067b82 */ /* 0x000ee20000000a00 */
[----:B--2---:R-:W-:Y:S01]  /*42c0*/  UIMAD UR4, UR4, 0x3, URZ ;  /* 0x00000003040478a4 */ /* 0x004fe2000f8e023f */
[----:B0-----:R-:W-:-:S04]  /*42d0*/  LEA R0, R0, R3, 0x6 ;  /* 0x0000000300007211 */ /* 0x001fc800078e30ff */
[----:B------:R-:W-:-:S05]  /*42e0*/  SHF.L.U32 R0, R0, 0x2, RZ ;  /* 0x0000000200007819 */ /* 0x000fca00000006ff */
[----:B-1----:R-:W-:-:S04]  /*42f0*/  IMAD R9, R8, UR4, R0 ;  /* 0x0000000408097c24 */ /* 0x002fc8000f8e0200 */
        /* <DEDUP_REMOVED lines=8> */
.L_x_1497:
[----:B------:R-:W0:Y:S02]  /*4380*/  LDS R10, [R4] ;  /* 0x00000000040a7984 */ /* 0x000e240000000800 */
[----:B0-----:R-:W-:-:S06]  /*4390*/  HADD2 R11, R10, R31 ;  /* 0x0000001f0a0b7230 */ /* 0x001fcc0000000000 */
[----:B------:R-:W0:Y:S02]  /*43a0*/  ATOMS.CAST.SPIN R11, [R4], R10, R11 ;  /* 0x0000000a040b738d */ /* 0x000e24000180000b */
[----:B0-----:R-:W-:-:S13]  /*43b0*/  ISETP.EQ.U32.AND P0, PT, R11, 0x1, PT ;  /* 0x000000010b00780c */ /* 0x001fda0003f02070 */
[----:B------:R-:W-:Y:S05]  /*43c0*/  @!P0 BRA `(.L_x_1497) ;  /* 0xfffffffc00ec8947 */ /* 0x000fea000383ffff */
[----:B------:R-:W-:Y:S05]  /*43d0*/  BRA `(.L_x_1495) ;  /* 0x00000000000c7947 */ /* 0x000fea0003800000 */
.L_x_1496:
[----:B------:R-:W2:Y:S02]  /*43e0*/  LD.E R0, desc[UR6][R2.64] ;  /* 0x0000000602007980 */ /* 0x000ea4000c101900 */
[----:B--2---:R-:W-:-:S05]  /*43f0*/  IADD3 R5, R31, R0, RZ ;  /* 0x000000001f057210 */ /* 0x004fca0007ffe0ff */
[----:B------:R0:W-:Y:S02]  /*4400*/  ST.E desc[UR6][R2.64], R5 ;  /* 0x0000000502007985 */ /* 0x0001e4000c101906 */
.L_x_1495:
[----:B------:R-:W-:Y:S05]  /*4410*/  BSYNC B0 ;  /* 0x0000000000007941 */ /* 0x000fea0003800000 */
.L_x_1494:
[----:B------:R1:W-:Y:S01]  /*4420*/  ATOM.E.ADD.F16x2.RN.STRONG.GPU P0, RZ, desc[UR6][R2.64+0x4], R30 ;  /* 0x0000041e02ff79a2 */ /* 0x0003e2000810e1c6 */
[----:B------:R-:W-:Y:S04]  /*4430*/  BSSY B0, `(.L_x_1498) ;  /* 0x000000e000007945 */ /* 0x000fe80003800000 */
[----:B-1----:R-:W-:Y:S05]  /*4440*/  @P0 BRA `(.L_x_1499) ;  /* 0x0000000000300947 */ /* 0x002fea0003800000 */
[----:B------:R-:W1:Y:S02]  /*4450*/  QSPC.E.S P0, RZ, [R2+0x4] ;  /* 0x0000040002ff73aa */ /* 0x000e640000000500 */
[----:B-1----:R-:W-:Y:S05]  /*4460*/  @!P0 BRA `(.L_x_1500) ;  /* 0x00000000001c8947 */ /* 0x002fea0003800000 */
[----:B0-----:R-:W-:-:S07]  /*4470*/  MOV R2, R2 ;  /* 0x0000000200027202 */ /* 0x001fce0000000f00 */
.L_x_1501:
[----:B------:R-:W0:Y:S02]  /*4480*/  LDS R4, [R2+0x4] ;  /* 0x0000040002047984 */ /* 0x000e240000000800 */
[----:B0-----:R-:W-:-:S10]  /*4490*/  HFMA2.MMA R5, R4, 1, 1, R30 ;  /* 0x3c003c0004057835 */ /* 0x001fd4000000001e */
[----:B------:R-:W0:Y:S02]  /*44a0*/  ATOMS.CAST.SPIN R5, [R2+0x4], R4, R5 ;  /* 0x000004040205738d */ /* 0x000e240001800005 */
[----:B0-----:R-:W-:-:S13]  /*44b0*/  ISETP.EQ.U32.AND P0, PT, R5, 0x1, PT ;  /* 0x000000010500780c */ /* 0x001fda0003f02070 */
[----:B------:R-:W-:Y:S05]  /*44c0*/  @!P0 BRA `(.L_x_1501) ;  /* 0xfffffffc00ec8947 */ /* 0x000fea000383ffff */
[----:B------:R-:W-:Y:S05]  /*44d0*/  BRA `(.L_x_1499) ;  /* 0x00000000000c7947 */ /* 0x000fea0003800000 */
.L_x_1500:
[----:B------:R-:W0:Y:S02]  /*44e0*/  LD.E R0, desc[UR6][R2.64+0x4] ;  /* 0x0000040602007980 */ /* 0x000e24000c101900 */
[----:B0-----:R-:W-:-:S05]  /*44f0*/  IADD3 R5, R30, R0, RZ ;  /* 0x000000001e057210 */ /* 0x001fca0007ffe0ff */
[----:B------:R1:W-:Y:S02]  /*4500*/  ST.E desc[UR6][R2.64+0x4], R5 ;  /* 0x0000040502007985 */ /* 0x0003e4000c101906 */
.L_x_1499:
[----:B------:R-:W-:Y:S05]  /*4510*/  BSYNC B0 ;  /* 0x0000000000007941 */ /* 0x000fea0003800000 */
.L_x_1498:
        /* <DEDUP_REMOVED lines=11> */
.L_x_1505:
[----:B------:R-:W0:Y:S02]  /*45d0*/  LDS R10, [R4] ;  /* 0x00000000040a7984 */ /* 0x000e240000000800 */
[----:B0-----:R-:W-:-:S06]  /*45e0*/  HADD2 R11, R10, R29 ;  /* 0x0000001d0a0b7230 */ /* 0x001fcc0000000000 */
[----:B------:R-:W0:Y:S02]  /*45f0*/  ATOMS.CAST.SPIN R11, [R4], R10, R11 ;  /* 0x0000000a040b738d */ /* 0x000e24000180000b */
[----:B0-----:R-:W-:-:S13]  /*4600*/  ISETP.EQ.U32.AND P0, PT, R11, 0x1, PT ;  /* 0x000000010b00780c */ /* 0x001fda0003f02070 */
[----:B------:R-:W-:Y:S05]  /*4610*/  @!P0 BRA `(.L_x_1505) ;  /* 0xfffffffc00ec8947 */ /* 0x000fea000383ffff */
[----:B------:R-:W-:Y:S05]  /*4620*/  BRA `(.L_x_1503) ;  /* 0x00000000000c7947 */ /* 0x000fea0003800000 */
.L_x_1504:
[----:B------:R-:W2:Y:S02]  /*4630*/  LD.E R0, desc[UR6][R2.64] ;  /* 0x0000000602007980 */ /* 0x000ea4000c101900 */
[----:B--2---:R-:W-:-:S05]  /*4640*/  IADD3 R5, R29, R0, RZ ;  /* 0x000000001d057210 */ /* 0x004fca0007ffe0ff */
[----:B------:R0:W-:Y:S02]  /*4650*/  ST.E desc[UR6][R2.64], R5 ;  /* 0x0000000502007985 */ /* 0x0001e4000c101906 */
.L_x_1503:
[----:B------:R-:W-:Y:S05]  /*4660*/  BSYNC B0 ;  /* 0x0000000000007941 */ /* 0x000fea0003800000 */
.L_x_1502:
[----:B------:R1:W-:Y:S01]  /*4670*/  ATOM.E.ADD.F16x2.RN.STRONG.GPU P0, RZ, desc[UR6][R2.64+0x4], R28 ;  /* 0x0000041c02ff79a2 */ /* 0x0003e2000810e1c6 */
[----:B------:R-:W-:Y:S04]  /*4680*/  BSSY B0, `(.L_x_1506) ;  /* 0x000000e000007945 */ /* 0x000fe80003800000 */
[----:B-1----:R-:W-:Y:S05]  /*4690*/  @P0 BRA `(.L_x_1507) ;  /* 0x0000000000300947 */ /* 0x002fea0003800000 */
[----:B------:R-:W1:Y:S02]  /*46a0*/  QSPC.E.S P0, RZ, [R2+0x4] ;  /* 0x0000040002ff73aa */ /* 0x000e640000000500 */
[----:B-1----:R-:W-:Y:S05]  /*46b0*/  @!P0 BRA `(.L_x_1508) ;  /* 0x00000000001c8947 */ /* 0x002fea0003800000 */
[----:B0-----:R-:W-:-:S07]  /*46c0*/  MOV R2, R2 ;  /* 0x0000000200027202 */ /* 0x001fce0000000f00 */
.L_x_1509:
[----:B------:R-:W0:Y:S02]  /*46d0*/  LDS R4, [R2+0x4] ;  /* 0x0000040002047984 */ /* 0x000e240000000800 */
[----:B0-----:R-:W-:-:S10]  /*46e0*/  HFMA2.MMA R5, R4, 1, 1, R28 ;  /* 0x3c003c0004057835 */ /* 0x001fd4000000001c */
[----:B------:R-:W0:Y:S02]  /*46f0*/  ATOMS.CAST.SPIN R5, [R2+0x4], R4, R5 ;  /* 0x000004040205738d */ /* 0x000e240001800005 */
[----:B0-----:R-:W-:-:S13]  /*4700*/  ISETP.EQ.U32.AND P0, PT, R5, 0x1, PT ;  /* 0x000000010500780c */ /* 0x001fda0003f02070 */
[----:B------:R-:W-:Y:S05]  /*4710*/  @!P0 BRA `(.L_x_1509) ;  /* 0xfffffffc00ec8947 */ /* 0x000fea000383ffff */
[----:B------:R-:W-:Y:S05]  /*4720*/  BRA `(.L_x_1507) ;  /* 0x00000000000c7947 */ /* 0x000fea0003800000 */
.L_x_1508:
[----:B------:R-:W0:Y:S02]  /*4730*/  LD.E R0, desc[UR6][R2.64+0x4] ;  /* 0x0000040602007980 */ /* 0x000e24000c101900 */
[----:B0-----:R-:W-:-:S05]  /*4740*/  IADD3 R5, R28, R0, RZ ;  /* 0x000000001c057210 */ /* 0x001fca0007ffe0ff */
[----:B------:R1:W-:Y:S02]  /*4750*/  ST.E desc[UR6][R2.64+0x4], R5 ;  /* 0x0000040502007985 */ /* 0x0003e4000c101906 */
.L_x_1507:
[----:B------:R-:W-:Y:S05]  /*4760*/  BSYNC B0 ;  /* 0x0000000000007941 */ /* 0x000fea0003800000 */
.L_x_1506:
        /* <DEDUP_REMOVED lines=11> */
.L_x_1513:
[----:B------:R-:W0:Y:S02]  /*4820*/  LDS R6, [R4] ;  /* 0x0000000004067984 */ /* 0x000e240000000800 */
[----:B0-----:R-:W-:-:S06]  /*4830*/  HADD2 R7, R6, R27 ;  /* 0x0000001b06077230 */ /* 0x001fcc0000000000 */
[----:B------:R-:W0:Y:S02]  /*4840*/  ATOMS.CAST.SPIN R7, [R4], R6, R7 ;  /* 0x000000060407738d */ /* 0x000e240001800007 */
[----:B0-----:R-:W-:-:S13]  /*4850*/  ISETP.EQ.U32.AND P0, PT, R7, 0x1, PT ;  /* 0x000000010700780c */ /* 0x001fda0003f02070 */
[----:B------:R-:W-:Y:S05]  /*4860*/  @!P0 BRA `(.L_x_1513) ;  /* 0xfffffffc00ec8947 */ /* 0x000fea000383ffff */
[----:B------:R-:W-:Y:S05]  /*4870*/  BRA `(.L_x_1511) ;  /* 0x00000000000c7947 */ /* 0x000fea0003800000 */
.L_x_1512:
[----:B------:R-:W2:Y:S02]  /*4880*/  LD.E R0, desc[UR6][R2.64] ;  /* 0x0000000602007980 */ /* 0x000ea4000c101900 */
[----:B--2---:R-:W-:-:S05]  /*4890*/  IADD3 R5, R27, R0, RZ ;  /* 0x000000001b057210 */ /* 0x004fca0007ffe0ff */
[----:B------:R0:W-:Y:S02]  /*48a0*/  ST.E desc[UR6][R2.64], R5 ;  /* 0x0000000502007985 */ /* 0x0001e4000c101906 */
.L_x_1511:
[----:B------:R-:W-:Y:S05]  /*48b0*/  BSYNC B0 ;  /* 0x0000000000007941 */ /* 0x000fea0003800000 */
.L_x_1510:
[----:B------:R1:W-:Y:S02]  /*48c0*/  ATOM.E.ADD.F16x2.RN.STRONG.GPU P0, RZ, desc[UR6][R2.64+0x4], R26 ;  /* 0x0000041a02ff79a2 */ /* 0x0003e4000810e1c6 */
[----:B-1----:R-:W-:Y:S05]  /*48d0*/  @P0 EXIT ;  /* 0x000000000000094d */ /* 0x002fea0003800000 */
[----:B------:R-:W1:Y:S02]  /*48e0*/  QSPC.E.S P0, RZ, [R2+0x4] ;  /* 0x0000040002ff73aa */ /* 0x000e640000000500 */
[----:B-1----:R-:W-:Y:S05]  /*48f0*/  @!P0 BRA `(.L_x_1514) ;  /* 0x00000000001c8947 */ /* 0x002fea0003800000 */
[----:B0-----:R-:W-:-:S07]  /*4900*/  MOV R2, R2 ;  /* 0x0000000200027202 */ /* 0x001fce0000000f00 */
.L_x_1515:
[----:B------:R-:W0:Y:S02]  /*4910*/  LDS R4, [R2+0x4] ;  /* 0x0000040002047984 */ /* 0x000e240000000800 */
[----:B0-----:R-:W-:-:S10]  /*4920*/  HFMA2.MMA R5, R4, 1, 1, R26 ;  /* 0x3c003c0004057835 */ /* 0x001fd4000000001a */
[----:B------:R-:W0:Y:S02]  /*4930*/  ATOMS.CAST.SPIN R5, [R2+0x4], R4, R5 ;  /* 0x000004040205738d */ /* 0x000e240001800005 */
[----:B0-----:R-:W-:-:S13]  /*4940*/  ISETP.EQ.U32.AND P0, PT, R5, 0x1, PT ;  /* 0x000000010500780c */ /* 0x001fda0003f02070 */
[----:B------:R-:W-:Y:S05]  /*4950*/  @!P0 BRA `(.L_x_1515) ;  /* 0xfffffffc00ec8947 */ /* 0x000fea000383ffff */
[----:B------:R-:W-:Y:S05]  /*4960*/  EXIT ;  /* 0x000000000000794d */ /* 0x000fea0003800000 */
.L_x_1514:
[----:B------:R-:W0:Y:S02]  /*4970*/  LD.E R0, desc[UR6][R2.64+0x4] ;  /* 0x0000040602007980 */ /* 0x000e24000c101900 */
[----:B0-----:R-:W-:-:S05]  /*4980*/  IADD3 R5, R26, R0, RZ ;  /* 0x000000001a057210 */ /* 0x001fca0007ffe0ff */
[----:B------:R-:W-:Y:S01]  /*4990*/  ST.E desc[UR6][R2.64+0x4], R5 ;  /* 0x0000040502007985 */ /* 0x000fe2000c101906 */
[----:B------:R-:W-:Y:S05]  /*49a0*/  EXIT ;  /* 0x000000000000794d */ /* 0x000fea0003800000 */
.L_x_1516:
        /* <DEDUP_REMOVED lines=13> */
.L_x_3237:


//--------------------- .text._Z23gemm_half_q_half_kernelILi3ELi2ELb0ELb0ELi64EEvPK6__halfPKjS4_S2_PS0_iiiiPKtS7_iiiiiibS2_i --------------------------
	.section	.text._Z23gemm_half_q_half_kernelILi3ELi2ELb0ELb0ELi64EEvPK6__halfPKjS4_S2_PS0_iiiiPKtS7_iiiiiibS2_i,"ax",@progbits
	.align	128
        .global         _Z23gemm_half_q_half_kernelILi3ELi2ELb0ELb0ELi64EEvPK6__halfPKjS4_S2_PS0_iiiiPKtS7_iiiiiibS2_i
        .type           _Z23gemm_half_q_half_kernelILi3ELi2ELb0ELb0ELi64EEvPK6__halfPKjS4_S2_PS0_iiiiPKtS7_iiiiiibS2_i,@function
        .size           _Z23gemm_half_q_half_kernelILi3ELi2ELb0ELb0ELi64EEvPK6__halfPKjS4_S2_PS0_iiiiPKtS7_iiiiiibS2_i,(.L_x_3238 - _Z23gemm_half_q_half_kernelILi3ELi2ELb0ELb0ELi64EEvPK6__halfPKjS4_S2_PS0_iiiiPKtS7_iiiiiibS2_i)
        .other          _Z23gemm_half_q_half_kernelILi3ELi2ELb0ELb0ELi64EEvPK6__halfPKjS4_S2_PS0_iiiiPKtS7_iiiiiibS2_i,@"STO_CUDA_ENTRY STV_DEFAULT"
_Z23gemm_half_q_half_kernelILi3ELi2ELb0ELb0ELi64EEvPK6__halfPKjS4_S2_PS0_iiiiPKtS7_iiiiiibS2_i:
.text._Z23gemm_half_q_half_kernelILi3ELi2ELb0ELb0ELi64EEvPK6__halfPKjS4_S2_PS0_iiiiPKtS7_iiiiiibS2_i:
[----:B------:R-:W0:Y:S01]  /*0000*/  LDC R1, c[0x0][0x28] ;  /* 0x00000a00ff017b82 */ /* 0x000e220000000800 */
[----:B------:R-:W1:Y:S07]  /*0010*/  S2R R0, SR_CTAID.Z ;  /* 0x0000000000007919 */ /* 0x000e6e0000002700 */
[----:B------:R-:W2:Y:S01]  /*0020*/  LDC R3, c[0x0][0x238] ;  /* 0x00008e00ff037b82 */ /* 0x000ea20000000800 */
[----:B------:R-:W-:Y:S01]  /*0030*/  ULDC.64 UR6, c[0x0][0x208] ;  /* 0x0000820000067ab9 */ /* 0x000fe20000000a00 */
[----:B------:R-:W-:Y:S01]  /*0040*/  BSSY B0, `(.L_x_1517) ;  /* 0x0000078000007945 */ /* 0x000fe20003800000 */
[----:B------:R-:W2:Y:S01]  /*0050*/  S2R R2, SR_CTAID.Y ;  /* 0x0000000000027919 */ /* 0x000ea20000002600 */
[----:B0-----:R-:W-:Y:S01]  /*0060*/  VIADD R1, R1, 0xfffffff0 ;  /* 0xfffffff001017836 */ /* 0x001fe20000000000 */
[----:B------:R-:W0:Y:S03]  /*0070*/  S2R R5, SR_TID.X ;  /* 0x0000000000057919 */ /* 0x000e260000002100 */
[----:B------:R-:W3:Y:S01]  /*0080*/  LDC R19, c[0x0][0x240] ;  /* 0x00009000ff137b82 */ /* 0x000ee20000000800 */
[----:B------:R-:W4:Y:S01]  /*0090*/  S2R R4, SR_CTAID.X ;  /* 0x0000000000047919 */ /* 0x000f220000002500 */
[----:B-1----:R-:W-:-:S02]  /*00a0*/  IMAD.SHL.U32 R24, R0, 0x40, RZ ;  /* 0x0000004000187824 */ /* 0x002fc400078e00ff */
[----:B--2---:R-:W-:-:S03]  /*00b0*/  IMAD R6, R2, -0x3, R3 ;  /* 0xfffffffd02067824 */ /* 0x004fc600078e0203 */
[C---:B---3--:R-:W-:Y:S02]  /*00c0*/  VIADDMNMX R23, R24.reuse, 0x40, R19, PT ;  /* 0x0000004018177846 */ /* 0x048fe40003800113 */
[----:B0-----:R-:W-:Y:S02]  /*00d0*/  IADD3 R8, R24, R5, RZ ;  /* 0x0000000518087210 */ /* 0x001fe40007ffe0ff */
[----:B------:R-:W-:Y:S01]  /*00e0*/  ISETP.GE.AND P1, PT, R6, 0x1, PT ;  /* 0x000000010600780c */ /* 0x000fe20003f26270 */
[----:B----4-:R-:W-:Y:S01]  /*00f0*/  IMAD.SHL.U32 R4, R4, 0x100, RZ ;  /* 0x0000010004047824 */ /* 0x010fe200078e00ff */
[----:B------:R-:W-:Y:S02]  /*0100*/  VIMNMX R22, R6, 0x3, PT ;  /* 0x0000000306167848 */ /* 0x000fe40003fe0100 */
[----:B------:R-:W-:Y:S01]  /*0110*/  ISETP.GE.OR P0, PT, R8, R23, !P1 ;  /* 0x000000170800720c */ /* 0x000fe20004f06670 */
[----:B------:R-:W-:-:S12]  /*0120*/  IMAD R3, R5, 0x4, R4 ;  /* 0x0000000405037824 */ /* 0x000fd800078e0204 */
        /* <DEDUP_REMOVED lines=24> */
[----:B------:R-:W-:Y:S01]  /*02b0*/  PLOP3.LUT P0, PT, PT, PT, PT, 0x8, 0x0 ;  /* 0x000000000000781c */ /* 0x000fe20003f0e170 */
[----:B------:R-:W-:-:S12]  /*02c0*/  VIADD R20, R22, 0xfffffffd ;  /* 0xfffffffd16147836 */ /* 0x000fd80000000000 */
.L_x_1521:
        /* <DEDUP_REMOVED lines=16> */
.L_x_1520:
[----:B------:R-:W-:-:S05]  /*03d0*/  IMAD.IADD R10, R22, 0x1, -R17 ;  /* 0x00000001160a7824 */ /* 0x000fca00078e0a11 */
        /* <DEDUP_REMOVED lines=15> */
.L_x_1519:
[----:B------:R-:W0:Y:S01]  /*04d0*/  S2UR UR5, SR_CgaCtaId ;  /* 0x00000000000579c3 */ /* 0x000e220000008800 */
[----:B------:R-:W-:Y:S01]  /*04e0*/  IMAD R9, R2, R19, RZ ;  /* 0x0000001302097224 */ /* 0x000fe200078e02ff */
[----:B------:R-:W-:Y:S01]  /*04f0*/  ISETP.GT.AND P2, PT, R22, 0x3, PT ;  /* 0x000000031600780c */ /* 0x000fe20003f44270 */
[----:B------:R-:W-:Y:S01]  /*0500*/  UMOV UR4, 0x400 ;  /* 0x0000040000047882 */ /* 0x000fe20000000000 */
[----:B------:R-:W-:Y:S01]  /*0510*/  ULDC.64 UR8, c[0x0][0x210] ;  /* 0x0000840000087ab9 */ /* 0x000fe20000000a00 */
[----:B------:R-:W-:Y:S02]  /*0520*/  IMAD R10, R9, 0x3, RZ ;  /* 0x00000003090a7824 */ /* 0x000fe400078e02ff */
[----:B------:R-:W-:-:S03]  /*0530*/  IMAD.MOV.U32 R17, RZ, RZ, RZ ;  /* 0x000000ffff117224 */ /* 0x000fc600078e00ff */
        /* <DEDUP_REMOVED lines=10> */
.L_x_1523:
        /* <DEDUP_REMOVED lines=16> */
.L_x_1522:
[----:B------:R-:W-:-:S05]  /*06e0*/  IMAD.IADD R10, R22, 0x1, -R17 ;  /* 0x00000001160a7824 */ /* 0x000fca00078e0a11 */
        /* <DEDUP_REMOVED lines=11> */
[----:B0-----:R-:W-:-:S05]  /*07a0*/  @P2 VIADD R7, R7, 0x100 ;  /* 0x0000010007072836 */ /* 0x001fca0000000000 */
[----:B----4-:R1:W-:Y:S02]  /*07b0*/  @P0 STS.U16 [R7], R12 ;  /* 0x0000000c07000388 */ /* 0x0103e40000000400 */
.L_x_1518:
[----:B------:R-:W-:Y:S05]  /*07c0*/  BSYNC B0 ;  /* 0x0000000000007941 */ /* 0x000fea0003800000 */
.L_x_1517:
        /* <DEDUP_REMOVED lines=20> */
.L_x_1526:
        /* <DEDUP_REMOVED lines=11> */
.L_x_1525:
[----:B------:R-:W-:-:S04]  /*09c0*/  IADD3 R2, R22, -R13, RZ ;  /* 0x8000000d16027210 */ /* 0x000fc80007ffe0ff */
[----:B------:R-:W-:-:S13]  /*09d0*/  ISETP.GT.AND P2, PT, R2, 0x1, PT ;  /* 0x000000010200780c */ /* 0x000fda0003f44270 */
[----:B------:R-:W-:Y:S01]  /*09e0*/  @P2 VIADD R13, R13, 0x2 ;  /* 0x000000020d0d2836 */ /* 0x000fe20000000000 */
[----:B------:R-:W-:Y:S01]  /*09f0*/  @P2 PLOP3.LUT P0, PT, PT, PT, PT, 0x8, 0x0 ;  /* 0x000000000000281c */ /* 0x000fe20003f0e170 */
[----:B-1----:R-:W-:Y:S01]  /*0a00*/  @P2 IMAD.WIDE R6, R21, 0x2, R4 ;  /* 0x0000000215062825 */ /* 0x002fe200078e0204 */
[----:B------:R0:W-:Y:S02]  /*0a10*/  @P2 STG.E.64 desc[UR6][R4.64], RZ ;  /* 0x000000ff04002986 */ /* 0x0001e4000c101b06 */
[----:B------:R-:W-:Y:S02]  /*0a20*/  ISETP.LT.OR P0, PT, R13, R22, P0 ;  /* 0x000000160d00720c */ /* 0x000fe40000701670 */
[----:B------:R1:W-:Y:S01]  /*0a30*/  @P2 STG.E.64 desc[UR6][R6.64], RZ ;  /* 0x000000ff06002986 */ /* 0x0003e2000c101b06 */
[----:B0-----:R-:W-:-:S10]  /*0a40*/  @P2 IMAD.WIDE R4, R21, 0x2, R6 ;  /* 0x0000000215042825 */ /* 0x001fd400078e0206 */
[----:B------:R1:W-:Y:S02]  /*0a50*/  @P0 STG.E.64 desc[UR6][R4.64], RZ ;  /* 0x000000ff04000986 */ /* 0x0003e4000c101b06 */
.L_x_1524:
        /* <DEDUP_REMOVED lines=12> */
[----:B------:R-:W-:Y:S01]  /*0b20*/  SHF.L.U32 R2, R3, 0x2, RZ ;  /* 0x0000000203027819 */ /* 0x000fe200000006ff */
[----:B------:R-:W-:Y:S01]  /*0b30*/  IMAD.MOV.U32 R20, RZ, RZ, R24 ;  /* 0x000000ffff147224 */ /* 0x000fe200078e0018 */
[----:B------:R-:W-:Y:S02]  /*0b40*/  LEA.HI R12, R12, R3, RZ, 0x3 ;  /* 0x000000030c0c7211 */ /* 0x000fe400078f18ff */
[----:B------:R-:W-:Y:S01]  /*0b50*/  LOP3.LUT R2, R2, 0x10, RZ, 0xc0, !PT ;  /* 0x0000001002027812 */ /* 0x000fe200078ec0ff */
[----:B------:R-:W4:Y:S01]  /*0b60*/  LDC.64 R10, c[0x0][0x228] ;  /* 0x00008a00ff0a7b82 */ /* 0x000f220000000a00 */
[----:B0-----:R-:W-:-:S07]  /*0b70*/  SHF.R.S32.HI R12, RZ, 0x3, R12 ;  /* 0x00000003ff0c7819 */ /* 0x001fce000001140c */
.L_x_1528:
        /* <DEDUP_REMOVED lines=21> */
[----:B------:R-:W-:Y:S02]  /*0cd0*/  LOP3.LUT R16, R16, 0xf, RZ, 0xc0, !PT ;  /* 0x0000000f10107812 */ /* 0x000fe400078ec0ff */
[----:B------:R-:W-:Y:S01]  /*0ce0*/  IADD3 R29, R29, 0x1, RZ ;  /* 0x000000011d1d7810 */ /* 0x000fe20007ffe0ff */
[----:B------:R-:W-:Y:S01]  /*0cf0*/  I2F.F16 R28, R28 ;  /* 0x0000001c001c7306 */ /* 0x000fe20000200c00 */
[----:B------:R-:W-:Y:S01]  /*0d00*/  IADD3 R25, R25, 0x1, RZ ;  /* 0x0000000119197810 */ /* 0x000fe20007ffe0ff */
[----:B------:R-:W-:Y:S01]  /*0d10*/  VIADD R16, R16, 0x1 ;  /* 0x0000000110107836 */ /* 0x000fe20000000000 */
[----:B--2---:R-:W-:Y:S01]  /*0d20*/  IADD3 R20, R27, R20, RZ ;  /* 0x000000141b147210 */ /* 0x004fe20007ffe0ff */
[----:B------:R-:W-:Y:S02]  /*0d30*/  IMAD R29, R29, R29, RZ ;  /* 0x0000001d1d1d7224 */ /* 0x000fe400078e02ff */
[----:B------:R-:W-:Y:S01]  /*0d40*/  IMAD R25, R25, R25, RZ ;  /* 0x0000001919197224 */ /* 0x000fe200078e02ff */
[----:B------:R-:W-:Y:S01]  /*0d50*/  ISETP.GE.AND P2, PT, R20, R23, PT ;  /* 0x000000171400720c */ /* 0x000fe20003f46270 */
[----:B0-----:R-:W-:-:S02]  /*0d60*/  IMAD R19, R16, R16, RZ ;  /* 0x0000001010137224 */ /* 0x001fc400078e02ff */
[----:B------:R-:W0:Y:S08]  /*0d70*/  I2F.F16 R29, R29 ;  /* 0x0000001d001d7306 */ /* 0x000e300000200c00 */
[----:B------:R-:W-:Y:S01]  /*0d80*/  I2F.F16 R16, R19 ;  /* 0x0000001300107306 */ /* 0x000fe20000200c00 */
[----:B0-----:R-:W-:-:S07]  /*0d90*/  PRMT R29, R28, 0x5410, R29 ;  /* 0x000054101c1d7816 */ /* 0x001fce000000001d */
[----:B------:R-:W0:Y:S02]  /*0da0*/  I2F.F16 R25, R25 ;  /* 0x0000001900197306 */ /* 0x000e240000200c00 */
[----:B0-----:R-:W-:Y:S01]  /*0db0*/  PRMT R17, R25, 0x5410, R16 ;  /* 0x0000541019117816 */ /* 0x001fe20000000010 */
[----:B----4-:R-:W-:-:S04]  /*0dc0*/  HMUL2 R16, R29, R18.H0_H0 ;  /* 0x200000121d107232 */ /* 0x010fc80000000000 */
[----:B------:R-:W-:Y:S02]  /*0dd0*/  HMUL2 R17, R17, R18.H0_H0 ;  /* 0x2000001211117232 */ /* 0x000fe40000000000 */
[C---:B------:R-:W-:Y:S02]  /*0de0*/  IMAD R18, R14.reuse, 0x8, R1 ;  /* 0x000000080e127824 */ /* 0x040fe400078e0201 */
[----:B------:R-:W-:-:S03]  /*0df0*/  VIADD R14, R14, 0x1 ;  /* 0x000000010e0e7836 */ /* 0x000fc60000000000 */
[----:B------:R0:W-:Y:S01]  /*0e00*/  STL.64 [R18], R16 ;  /* 0x0000001012007387 */ /* 0x0001e20000100a00 */
[----:B------:R-:W-:Y:S05]  /*0e10*/  @!P2 BRA `(.L_x_1528) ;  /* 0xfffffffc0058a947 */ /* 0x000fea000383ffff */
.L_x_1527:
[----:B------:R-:W-:Y:S01]  /*0e20*/  ULDC UR4, c[0x0][0x258] ;  /* 0x0000960000047ab9 */ /* 0x000fe20000000800 */
[----:B------:R-:W-:Y:S01]  /*0e30*/  ULDC UR5, c[0x0][0x260] ;  /* 0x0000980000057ab9 */ /* 0x000fe20000000800 */
[C---:B------:R-:W-:Y:S01]  /*0e40*/  ISETP.GT.AND P2, PT, R24.reuse, UR4, PT ;  /* 0x0000000418007c0c */ /* 0x040fe2000bf44270 */
[----:B------:R-:W-:Y:S01]  /*0e50*/  ULDC UR8, c[0x0][0x268] ;  /* 0x00009a0000087ab9 */ /* 0x000fe20000000800 */
[C---:B------:R-:W-:Y:S01]  /*0e60*/  VIMNMX R0, R24.reuse, UR4, PT ;  /* 0x0000000418007c48 */ /* 0x040fe2000bfe0100 */
[----:B------:R-:W-:Y:S01]  /*0e70*/  IMAD.MOV.U32 R2, RZ, RZ, RZ ;  /* 0x000000ffff027224 */ /* 0x000fe200078e00ff */
[C---:B------:R-:W-:Y:S02]  /*0e80*/  ISETP.GT.AND P4, PT, R24.reuse, UR5, PT ;  /* 0x0000000518007c0c */ /* 0x040fe4000bf84270 */
[----:B------:R-:W-:Y:S02]  /*0e90*/  SHF.R.S32.HI R7, RZ, 0x1f, R0 ;  /* 0x0000001fff077819 */ /* 0x000fe40000011400 */
[----:B------:R-:W-:-:S02]  /*0ea0*/  ISETP.GT.AND P6, PT, R24, UR8, PT ;  /* 0x0000000818007c0c */ /* 0x000fc4000bfc4270 */
[----:B------:R-:W-:Y:S02]  /*0eb0*/  LEA.HI R8, R7, R0, RZ, 0x5 ;  /* 0x0000000007087211 */ /* 0x000fe400078f28ff */
[C---:B-1----:R-:W-:Y:S02]  /*0ec0*/  ISETP.GT.AND P3, PT, R24.reuse, R13, PT ;  /* 0x0000000d1800720c */ /* 0x042fe40003f64270 */
[----:B--2---:R-:W-:Y:S02]  /*0ed0*/  ISETP.GT.AND P5, PT, R24, R15, PT ;  /* 0x0000000f1800720c */ /* 0x004fe40003fa4270 */
[----:B------:R-:W-:Y:S01]  /*0ee0*/  MOV R0, RZ ;  /* 0x000000ff00007202 */ /* 0x000fe20000000f00 */
        /* <DEDUP_REMOVED lines=8> */
.L_x_1529:
        /* <DEDUP_REMOVED lines=8> */
.L_x_1530:
[----:B------:R-:W-:Y:S02]  /*0ff0*/  CS2R R6, SRZ ;  /* 0x0000000000067805 */ /* 0x000fe4000001ff00 */
[----:B------:R-:W-:Y:S01]  /*1000*/  SHF.R.S32.HI R11, RZ, 0x5, R8 ;  /* 0x00000005ff0b7819 */ /* 0x000fe20000011408 */
        /* <DEDUP_REMOVED lines=8> */
.L_x_1531:
        /* <DEDUP_REMOVED lines=8> */
.L_x_1532:
[----:B------:R-:W-:Y:S01]  /*1110*/  IMAD.MOV.U32 R9, RZ, RZ, RZ ;  /* 0x000000ffff097224 */ /* 0x000fe200078e00ff */
        /* <DEDUP_REMOVED lines=8> */
.L_x_1533:
[----:B------:R-:W-:Y:S01]  /*11a0*/  ULDC UR4, c[0x0][0x26c] ;  /* 0x00009b0000047ab9 */ /* 0x000fe20000000800 */
[----:B------:R-:W-:Y:S02]  /*11b0*/  LEA R2, R11, R2, 0x3 ;  /* 0x000000020b027211 */ /* 0x000fe400078e18ff */
[----:B------:R-:W-:Y:S02]  /*11c0*/  ISETP.GE.OR P0, PT, R24, UR4, P0 ;  /* 0x0000000418007c0c */ /* 0x000fe40008706670 */
[----:B------:R-:W-:Y:S02]  /*11d0*/  IADD3 R0, R7, R2, R0 ;  /* 0x0000000207007210 */ /* 0x000fe40007ffe000 */
[----:B------:R-:W-:Y:S02]  /*11e0*/  PRMT R20, RZ, 0x5410, RZ ;  /* 0x00005410ff147816 */ /* 0x000fe400000000ff */
[----:B------:R-:W-:Y:S02]  /*11f0*/  IADD3 R0, R9, R0, R6 ;  /* 0x0000000009007210 */ /* 0x000fe40007ffe006 */
[----:B------:R-:W-:-:S02]  /*1200*/  PRMT R19, RZ, 0x5410, RZ ;  /* 0x00005410ff137816 */ /* 0x000fc400000000ff */
[----:B0-----:R-:W-:Y:S02]  /*1210*/  PRMT R18, RZ, 0x5410, RZ ;  /* 0x00005410ff127816 */ /* 0x001fe400000000ff */
        /* <DEDUP_REMOVED lines=9> */
[----:B------:R-:W-:Y:S01]  /*12b0*/  SHF.R.S32.HI R14, RZ, 0x1f, R21 ;  /* 0x0000001fff0e7819 */ /* 0x000fe20000011415 */
[----:B------:R-:W-:Y:S01]  /*12c0*/  UMOV UR4, 0x400 ;  /* 0x0000040000047882 */ /* 0x000fe20000000000 */
[----:B------:R-:W-:Y:S01]  /*12d0*/  IMAD.MOV.U32 R16, RZ, RZ, RZ ;  /* 0x000000ffff107224 */ /* 0x000fe200078e00ff */
[----:B------:R-:W-:-:S02]  /*12e0*/  SHF.R.S32.HI R2, RZ, 0x1f, R0 ;  /* 0x0000001fff027819 */ /* 0x000fc40000011400 */
[C---:B------:R-:W-:Y:S02]  /*12f0*/  IADD3 R0, P0, R3.reuse, R0, RZ ;  /* 0x0000000003007210 */ /* 0x040fe40007f1e0ff */
[----:B------:R-:W-:Y:S02]  /*1300*/  PRMT R20, RZ, 0x7610, R20 ;  /* 0x00007610ff147816 */ /* 0x000fe40000000014 */
[----:B------:R-:W-:Y:S02]  /*1310*/  LEA.HI.X.SX32 R3, R3, R2, 0x1, P0 ;  /* 0x0000000203037211 */ /* 0x000fe400000f0eff */
[C---:B------:R-:W-:Y:S02]  /*1320*/  LEA R2, P0, R0.reuse, UR8, 0x2 ;  /* 0x0000000800027c11 */ /* 0x040fe4000f8010ff */
[----:B------:R-:W-:Y:S02]  /*1330*/  SHF.L.U64.HI R14, R21, 0x2, R14 ;  /* 0x00000002150e7819 */ /* 0x000fe4000001020e */
[----:B------:R-:W-:Y:S01]  /*1340*/  LEA.HI.X R3, R0, UR9, R3, 0x2, P0 ;  /* 0x0000000900037c11 */ /* 0x000fe200080f1403 */
[----:B0-----:R-:W-:-:S03]  /*1350*/  ULEA UR4, UR5, UR4, 0x18 ;  /* 0x0000000405047291 */ /* 0x001fc6000f8ec03f */
[----:B------:R-:W-:Y:S01]  /*1360*/  ULDC UR5, c[0x0][0x26c] ;  /* 0x00009b0000057ab9 */ /* 0x000fe20000000800 */
[----:B--2---:R-:W-:Y:S02]  /*1370*/  PRMT R0, R56, 0x7610, R56 ;  /* 0x0000761038007816 */ /* 0x004fe40000000038 */
[----:B---3--:R-:W-:-:S07]  /*1380*/  IADD3 R12, R24, R5, RZ ;  /* 0x00000005180c7210 */ /* 0x008fce0007ffe0ff */
.L_x_1536:
[----:B------:R-:W-:-:S13]  /*1390*/  ISETP.NE.AND P0, PT, R24, R12, PT ;  /* 0x0000000c1800720c */ /* 0x000fda0003f05270 */
[----:B------:R-:W0:Y:S01]  /*13a0*/  @!P0 LDC.64 R4, c[0x0][0x248] ;  /* 0x00009200ff048b82 */ /* 0x000e220000000a00 */
[----:B------:R-:W-:Y:S01]  /*13b0*/  @!P0 IADD3 R16, R16, 0x1, RZ ;  /* 0x0000000110108810 */ /* 0x000fe20007ffe0ff */
[----:B------:R-:W-:-:S04]  /*13c0*/  @!P0 IMAD.SHL.U32 R7, R24, 0x2, RZ ;  /* 0x0000000218078824 */ /* 0x000fc800078e00ff */
[----:B------:R-:W-:Y:S02]  /*13d0*/  @!P0 IMAD R6, R16, 0x8, R1 ;  /* 0x0000000810068824 */ /* 0x000fe400078e0201 */
[----:B0-----:R-:W-:-:S04]  /*13e0*/  @!P0 IMAD.WIDE R4, R7, 0x2, R4 ;  /* 0x0000000207048825 */ /* 0x001fc800078e0204 */
        /* <DEDUP_REMOVED lines=9> */
[----:B------:R-:W-:Y:S01]  /*1480*/  IMAD.MOV.U32 R42, RZ, RZ, 0x3400 ;  /* 0x00003400ff2a7424 */ /* 0x000fe200078e00ff */
[----:B------:R-:W-:Y:S01]  /*1490*/  HFMA2.MMA R33, -RZ, RZ, 0, 0.0625 ;  /* 0x00002c00ff217435 */ /* 0x000fe200000001ff */
[----:B------:R-:W-:Y:S01]  /*14a0*/  IMAD.MOV.U32 R26, RZ, RZ, 0x2400 ;  /* 0x00002400ff1a7424 */ /* 0x000fe200078e00ff */
[----:B------:R-:W-:Y:S02]  /*14b0*/  ISETP.GE.AND P0, PT, R22, 0x2, PT ;  /* 0x000000021600780c */ /* 0x000fe40003f06270 */
[C---:B--2---:R-:W-:Y:S02]  /*14c0*/  LOP3.LUT R35, R4.reuse, 0xc000c, RZ, 0xc0, !PT ;  /* 0x000c000c04237812 */ /* 0x044fe400078ec0ff */
[----:B------:R-:W-:Y:S02]  /*14d0*/  SHF.R.U32.HI R49, RZ, 0x8, R4 ;  /* 0x00000008ff317819 */ /* 0x000fe40000011604 */
[----:B------:R-:W-:-:S02]  /*14e0*/  LOP3.LUT R11, R4, 0x300030, RZ, 0xc0, !PT ;  /* 0x00300030040b7812 */ /* 0x000fc400078ec0ff */
[C---:B------:R-:W-:Y:S02]  /*14f0*/  LOP3.LUT R29, R4.reuse, 0xc000c0, RZ, 0xc0, !PT ;  /* 0x00c000c0041d7812 */ /* 0x040fe400078ec0ff */
[----:B------:R-:W-:Y:S02]  /*1500*/  LOP3.LUT R34, R4, 0x30003, RZ, 0xc0, !PT ;  /* 0x0003000304227812 */ /* 0x000fe400078ec0ff */
[C---:B------:R-:W-:Y:S02]  /*1510*/  LOP3.LUT R4, R5.reuse, 0xc000c, RZ, 0xc0, !PT ;  /* 0x000c000c05047812 */ /* 0x040fe400078ec0ff */
        /* <DEDUP_REMOVED lines=29> */
[----:B------:R-:W0:Y:S01]  /*16f0*/  LDS.128 R4, [UR4] ;  /* 0x00000004ff047984 */ /* 0x000e220008000c00 */
        /* <DEDUP_REMOVED lines=27> */
[----:B------:R-:W1:Y:S01]  /*18b0*/  LDS.128 R8, [UR4+0x10] ;  /* 0x00001004ff087984 */ /* 0x000e620008000c00 */
[----:B------:R-:W-:Y:S01]  /*18c0*/  LOP3.LUT R63, R27, 0x64006400, RZ, 0xfc, !PT ;  /* 0x640064001b3f7812 */ /* 0x000fe200078efcff */
[----:B------:R-:W-:Y:S01]  /*18d0*/  HFMA2 R33, R38, R33.H0_H0, -66, -66 ;  /* 0xd420d42026217431 */ /* 0x000fe20000040021 */
        /* <DEDUP_REMOVED lines=8> */
[-C--:B------:R-:W-:Y:S01]  /*1960*/  HFMA2 R40, R59, R26.reuse.H0_H0, -18, -18 ;  /* 0xcc80cc803b287431 */ /* 0x080fe2000004001a */
[----:B------:R-:W-:Y:S02]  /*1970*/  LOP3.LUT R29, R34, 0x64006400, RZ, 0xfc, !PT ;  /* 0x64006400221d7812 */ /* 0x000fe400078efcff */
[----:B------:R-:W-:Y:S01]  /*1980*/  LOP3.LUT R61, R32, 0x64006400, RZ, 0xfc, !PT ;  /* 0x64006400203d7812 */ /* 0x000fe200078efcff */
[-C--:B------:R-:W-:Y:S01]  /*1990*/  HFMA2 R32, R31, R26.reuse.H0_H0, -18, -18 ;  /* 0xcc80cc801f207431 */ /* 0x080fe2000004001a */
[----:B------:R-:W-:Y:S01]  /*19a0*/  LOP3.LUT R58, R30, 0x64006400, RZ, 0xfc, !PT ;  /* 0x640064001e3a7812 */ /* 0x000fe200078efcff */
[----:B------:R-:W-:Y:S01]  /*19b0*/  HADD2 R31, R29, -1026, -1026 ;  /* 0xe402e4021d1f7430 */ /* 0x000fe20000000000 */
[----:B------:R-:W-:Y:S01]  /*19c0*/  LOP3.LUT R30, R51, 0xc000c0, RZ, 0xc0, !PT ;  /* 0x00c000c0331e7812 */ /* 0x000fe200078ec0ff */
[----:B------:R-:W-:Y:S01]  /*19d0*/  HADD2 R29, R25, -1026, -1026 ;  /* 0xe402e402191d7430 */ /* 0x000fe20000000000 */
[-C--:B0-----:R-:W-:Y:S01]  /*19e0*/  HFMA2.MMA R60, R27, R4.reuse, RZ ;  /* 0x000000041b3c7235 */ /* 0x081fe200000000ff */
[----:B------:R-:W-:Y:S01]  /*19f0*/  HADD2 R25, R58, -1026, -1026 ;  /* 0xe402e4023a197430 */ /* 0x000fe20000000000 */
[----:B------:R-:W-:Y:S01]  /*1a00*/  LOP3.LUT R59, R30, 0x64006400, RZ, 0xfc, !PT ;  /* 0x640064001e3b7812 */ /* 0x000fe200078efcff */
[----:B------:R-:W-:Y:S01]  /*1a10*/  HFMA2.MMA R58, R31, R4, RZ ;  /* 0x000000041f3a7235 */ /* 0x000fe200000000ff */
[----:B------:R-:W-:Y:S01]  /*1a20*/  HFMA2 R28, R61, R26.H0_H0, -18, -18 ;  /* 0xcc80cc803d1c7431 */ /* 0x000fe2000004001a */
[----:B------:R-:W-:Y:S01]  /*1a30*/  LOP3.LUT R49, R49, 0x30003, RZ, 0xc0, !PT ;  /* 0x0003000331317812 */ /* 0x000fe200078ec0ff */
[----:B------:R-:W-:Y:S01]  /*1a40*/  HFMA2 R61, R25, R4, RZ.H0_H0 ;  /* 0x00000004193d7231 */ /* 0x000fe200000400ff */
[----:B------:R-:W-:Y:S01]  /*1a50*/  LOP3.LUT R53, R53, 0x30003, RZ, 0xc0, !PT ;  /* 0x0003000335357812 */ /* 0x000fe200078ec0ff */
[----:B------:R-:W-:Y:S01]  /*1a60*/  HFMA2 R30, R59, R26.H0_H0, -18, -18 ;  /* 0xcc80cc803b1e7431 */ /* 0x000fe2000004001a */
[----:B------:R-:W-:Y:S01]  /*1a70*/  LOP3.LUT R49, R49, 0x64006400, RZ, 0xfc, !PT ;  /* 0x6400640031317812 */ /* 0x000fe200078efcff */
[----:B------:R-:W-:Y:S01]  /*1a80*/  HFMA2 R59, R29, R4, RZ.H0_H0 ;  /* 0x000000041d3b7231 */ /* 0x000fe200000400ff */
[-C--:B------:R-:W-:Y:S01]  /*1a90*/  HFMA2.MMA R58, R56, R5.reuse, R58 ;  /* 0x00000005383a7235 */ /* 0x080fe2000000003a */
[----:B------:R-:W-:Y:S01]  /*1aa0*/  LOP3.LUT R53, R53, 0x64006400, RZ, 0xfc, !PT ;  /* 0x6400640035357812 */ /* 0x000fe200078efcff */
        /* <DEDUP_REMOVED lines=13> */
[----:B------:R-:W-:Y:S01]  /*1b80*/  HFMA2 R6, R41, R6, R61 ;  /* 0x0000000629067231 */ /* 0x000fe2000000003d */
[-C--:B------:R-:W-:Y:S01]  /*1b90*/  HFMA2.MMA R58, R40, R7.reuse, R58 ;  /* 0x00000007283a7235 */ /* 0x080fe2000000003a */
[----:B------:R-:W-:Y:S01]  /*1ba0*/  HADD2 R51, R51, -1026, -1026 ;  /* 0xe402e40233337430 */ /* 0x000fe20000000000 */
[----:B------:R-:W-:Y:S01]  /*1bb0*/  HFMA2.MMA R59, R36, R7, R4 ;  /* 0x00000007243b7235 */ /* 0x000fe20000000004 */
[----:B------:R-:W-:Y:S01]  /*1bc0*/  LOP3.LUT R63, R34, 0x64006400, RZ, 0xfc, !PT ;  /* 0x64006400223f7812 */ /* 0x000fe200078efcff */
[----:B------:R-:W-:Y:S01]  /*1bd0*/  HFMA2 R34, R65, R26.H0_H0, -18, -18 ;  /* 0xcc80cc8041227431 */ /* 0x000fe2000004001a */
[----:B------:R-:W-:Y:S01]  /*1be0*/  LOP3.LUT R55, R55, 0x64006400, RZ, 0xfc, !PT ;  /* 0x6400640037377812 */ /* 0x000fe200078efcff */
[----:B-1----:R-:W-:-:S02]  /*1bf0*/  HFMA2 R4, R51, R8, R5 ;  /* 0x0000000833047231 */ /* 0x002fc40000000005 */
[-C--:B------:R-:W-:Y:S01]  /*1c00*/  HFMA2.MMA R58, R49, R8.reuse, R58 ;  /* 0x00000008313a7235 */ /* 0x080fe2000000003a */
[----:B------:R-:W-:Y:S01]  /*1c10*/  HFMA2 R6, R34, R7, R6 ;  /* 0x0000000722067231 */ /* 0x000fe20000000006 */
[----:B------:R-:W-:Y:S01]  /*1c20*/  HFMA2.MMA R59, R53, R8, R59 ;  /* 0x00000008353b7235 */ /* 0x000fe2000000003b */
[----:B------:R-:W-:Y:S02]  /*1c30*/  HADD2 R55, R55, -1026, -1026 ;  /* 0xe402e40237377430 */ /* 0x000fe40000000000 */
[-C--:B------:R-:W-:Y:S02]  /*1c40*/  HFMA2 R4, R46, R9.reuse, R4 ;  /* 0x000000092e047231 */ /* 0x080fe40000000004 */
[----:B------:R-:W-:Y:S01]  /*1c50*/  HFMA2 R6, R55, R8, R6 ;  /* 0x0000000837067231 */ /* 0x000fe20000000006 */
        /* <DEDUP_REMOVED lines=107> */
.L_x_1535:
[----:B------:R-:W-:Y:S01]  /*2310*/  IADD3 R24, R24, 0x10, RZ ;  /* 0x0000001018187810 */ /* 0x000fe20007ffe0ff */
[----:B------:R-:W-:Y:S01]  /*2320*/  UIADD3 UR4, UR4, 0x20, URZ ;  /* 0x0000002004047890 */ /* 0x000fe2000fffe03f */
[----:B------:R-:W-:Y:S02]  /*2330*/  LEA R2, P2, R21, R2, 0x2 ;  /* 0x0000000215027211 */ /* 0x000fe400078410ff */
[C---:B------:R-:W-:Y:S02]  /*2340*/  ISETP.GE.AND P0, PT, R24.reuse, UR5, PT ;  /* 0x0000000518007c0c */ /* 0x040fe4000bf06270 */
[----:B------:R-:W-:Y:S01]  /*2350*/  ISETP.LT.AND P3, PT, R24, R23, PT ;  /* 0x000000171800720c */ /* 0x000fe20003f61270 */
[----:B------:R-:W-:-:S12]  /*2360*/  IMAD.X R3, R3, 0x1, R14, P2 ;  /* 0x0000000103037824 */ /* 0x000fd800010e060e */
[----:B------:R-:W-:Y:S05]  /*2370*/  @!P0 BRA P3, `(.L_x_1536) ;  /* 0xfffffff000048947 */ /* 0x000fea000183ffff */
.L_x_1534:
[----:B------:R-:W-:Y:S05]  /*2380*/  @!P1 EXIT ;  /* 0x000000000000994d */ /* 0x000fea0003800000 */
[----:B------:R-:W0:Y:S01]  /*2390*/  S2R R0, SR_CTAID.X ;  /* 0x0000000000007919 */ /* 0x000e220000002500 */
[----:B------:R-:W1:Y:S01]  /*23a0*/  S2UR UR4, SR_CTAID.Y ;  /* 0x00000000000479c3 */ /* 0x000e620000002600 */
[----:B------:R-:W0:Y:S07]  /*23b0*/  S2R R5, SR_TID.X ;  /* 0x0000000000057919 */ /* 0x000e2e0000002100 */
[----:B------:R-:W2:Y:S08]  /*23c0*/  LDC R8, c[0x0][0x23c] ;  /* 0x00008f00ff087b82 */ /* 0x000eb00000000800 */
[----:B------:R-:W3:Y:S01]  /*23d0*/  LDC.64 R2, c[0x0][0x230] ;  /* 0x00008c00ff027b82 */ /* 0x000ee20000000a00 */
[----:B-1----:R-:W-:Y:S01]  /*23e0*/  UIMAD UR4, UR4, 0x3, URZ ;  /* 0x00000003040478a4 */ /* 0x002fe2000f8e023f */
        /* <DEDUP_REMOVED lines=11> */
.L_x_1540:
[----:B------:R-:W0:Y:S02]  /*24a0*/  LDS R10, [R6] ;  /* 0x00000000060a7984 */ /* 0x000e240000000800 */
[----:B0-----:R-:W-:-:S06]  /*24b0*/  HADD2 R11, R10, R20 ;  /* 0x000000140a0b7230 */ /* 0x001fcc0000000000 */
[----:B------:R-:W0:Y:S02]  /*24c0*/  ATOMS.CAST.SPIN R11, [R6], R10, R11 ;  /* 0x0000000a060b738d */ /* 0x000e24000180000b */
[----:B0-----:R-:W-:-:S13]  /*24d0*/  ISETP.EQ.U32.AND P0, PT, R11, 0x1, PT ;  /* 0x000000010b00780c */ /* 0x001fda0003f02070 */
[----:B------:R-:W-:Y:S05]  /*24e0*/  @!P0 BRA `(.L_x_1540) ;  /* 0xfffffffc00ec8947 */ /* 0x000fea000383ffff */
[----:B------:R-:W-:Y:S05]  /*24f0*/  BRA `(.L_x_1538) ;  /* 0x00000000000c7947 */ /* 0x000fea0003800000 */
.L_x_1539:
[----:B------:R-:W2:Y:S02]  /*2500*/  LD.E R0, desc[UR6][R4.64] ;  /* 0x0000000604007980 */ /* 0x000ea4000c101900 */
[----:B--2---:R-:W-:-:S05]  /*2510*/  IMAD.IADD R7, R20, 0x1, R0 ;  /* 0x0000000114077824 */ /* 0x004fca00078e0200 */
[----:B------:R0:W-:Y:S02]  /*2520*/  ST.E desc[UR6][R4.64], R7 ;  /* 0x0000000704007985 */ /* 0x0001e4000c101906 */
.L_x_1538:
[----:B------:R-:W-:Y:S05]  /*2530*/  BSYNC B0 ;  /* 0x0000000000007941 */ /* 0x000fea0003800000 */
.L_x_1537:
[----:B------:R1:W-:Y:S01]  /*2540*/  ATOM.E.ADD.F16x2.RN.STRONG.GPU P0, RZ, desc[UR6][R4.64+0x4], R19 ;  /* 0x0000041304ff79a2 */ /* 0x0003e2000810e1c6 */
[----:B------:R-:W-:Y:S04]  /*2550*/  BSSY B0, `(.L_x_1541) ;  /* 0x000000e000007945 */ /* 0x000fe80003800000 */
[----:B-1----:R-:W-:Y:S05]  /*2560*/  @P0 BRA `(.L_x_1542) ;  /* 0x0000000000300947 */ /* 0x002fea0003800000 */
[----:B------:R-:W1:Y:S02]  /*2570*/  QSPC.E.S P0, RZ, [R4+0x4] ;  /* 0x0000040004ff73aa */ /* 0x000e640000000500 */
[----:B-1----:R-:W-:Y:S05]  /*2580*/  @!P0 BRA `(.L_x_1543) ;  /* 0x00000000001c8947 */ /* 0x002fea0003800000 */
[----:B0-----:R-:W-:-:S07]  /*2590*/  MOV R4, R4 ;  /* 0x0000000400047202 */ /* 0x001fce0000000f00 */
.L_x_1544:
[----:B------:R-:W0:Y:S02]  /*25a0*/  LDS R6, [R4+0x4] ;  /* 0x0000040004067984 */ /* 0x000e240000000800 */
[----:B0-----:R-:W-:-:S10]  /*25b0*/  HFMA2.MMA R7, R6, 1, 1, R19 ;  /* 0x3c003c0006077835 */ /* 0x001fd40000000013 */
[----:B------:R-:W0:Y:S02]  /*25c0*/  ATOMS.CAST.SPIN R7, [R4+0x4], R6, R7 ;  /* 0x000004060407738d */ /* 0x000e240001800007 */
[----:B0-----:R-:W-:-:S13]  /*25d0*/  ISETP.EQ.U32.AND P0, PT, R7, 0x1, PT ;  /* 0x000000010700780c */ /* 0x001fda0003f02070 */
[----:B------:R-:W-:Y:S05]  /*25e0*/  @!P0 BRA `(.L_x_1544) ;  /* 0xfffffffc00ec8947 */ /* 0x000fea000383ffff */
[----:B------:R-:W-:Y:S05]  /*25f0*/  BRA `(.L_x_1542) ;  /* 0x00000000000c7947 */ /* 0x000fea0003800000 */
.L_x_1543:
[----:B------:R-:W0:Y:S02]  /*2600*/  LD.E R0, desc[UR6][R4.64+0x4] ;  /* 0x0000040604007980 */ /* 0x000e24000c101900 */
[----:B0-----:R-:W-:-:S05]  /*2610*/  IADD3 R7, R19, R0, RZ ;  /* 0x0000000013077210 */ /* 0x001fca0007ffe0ff */
[----:B------:R1:W-:Y:S02]  /*2620*/  ST.E desc[UR6][R4.64+0x4], R7 ;  /* 0x0000040704007985 */ /* 0x0003e4000c101906 */
.L_x_1542:
[----:B------:R-:W-:Y:S05]  /*2630*/  BSYNC B0 ;  /* 0x0000000000007941 */ /* 0x000fea0003800000 */
.L_x_1541:
[----:B------:R-:W-:-:S13]  /*2640*/  ISETP.GE.AND P0, PT, R22, 0x2, PT ;  /* 0x000000021600780c */ /* 0x000fda0003f06270 */
[----:B------:R-:W-:Y:S05]  /*2650*/  @!P0 EXIT ;  /* 0x000000000000894d */ /* 0x000fea0003800000 */
[----:B------:R-:W-:-:S04]  /*2660*/  IMAD.IADD R9, R9, 0x1, R8 ;  /* 0x0000000109097824 */ /* 0x000fc800078e0208 */
        /* <DEDUP_REMOVED lines=8> */
.L_x_1548:
[----:B------:R-:W0:Y:S02]  /*26f0*/  LDS R10, [R6] ;  /* 0x00000000060a7984 */ /* 0x000e240000000800 */
[----:B0-----:R-:W-:-:S06]  /*2700*/  HADD2 R11, R10, R18 ;  /* 0x000000120a0b7230 */ /* 0x001fcc0000000000 */
[----:B------:R-:W0:Y:S02]  /*2710*/  ATOMS.CAST.SPIN R11, [R6], R10, R11 ;  /* 0x0000000a060b738d */ /* 0x000e24000180000b */
[----:B0-----:R-:W-:-:S13]  /*2720*/  ISETP.EQ.U32.AND P0, PT, R11, 0x1, PT ;  /* 0x000000010b00780c */ /* 0x001fda0003f02070 */
[----:B------:R-:W-:Y:S05]  /*2730*/  @!P0 BRA `(.L_x_1548) ;  /* 0xfffffffc00ec8947 */ /* 0x000fea000383ffff */
[----:B------:R-:W-:Y:S05]  /*2740*/  BRA `(.L_x_1546) ;  /* 0x00000000000c7947 */ /* 0x000fea0003800000 */
.L_x_1547:
[----:B------:R-:W2:Y:S02]  /*2750*/  LD.E R0, desc[UR6][R4.64] ;  /* 0x0000000604007980 */ /* 0x000ea4000c101900 */
[----:B--2---:R-:W-:-:S05]  /*2760*/  IMAD.IADD R7, R18, 0x1, R0 ;  /* 0x0000000112077824 */ /* 0x004fca00078e0200 */
[----:B------:R0:W-:Y:S02]  /*2770*/  ST.E desc[UR6][R4.64], R7 ;  /* 0x0000000704007985 */ /* 0x0001e4000c101906 */
.L_x_1546:
[----:B------:R-:W-:Y:S05]  /*2780*/  BSYNC B0 ;  /* 0x0000000000007941 */ /* 0x000fea0003800000 */
.L_x_1545:
[----:B------:R1:W-:Y:S01]  /*2790*/  ATOM.E.ADD.F16x2.RN.STRONG.GPU P0, RZ, desc[UR6][R4.64+0x4], R17 ;  /* 0x0000041104ff79a2 */ /* 0x0003e2000810e1c6 */
[----:B------:R-:W-:Y:S04]  /*27a0*/  BSSY B0, `(.L_x_1549) ;  /* 0x000000e000007945 */ /* 0x000fe80003800000 */
[----:B-1----:R-:W-:Y:S05]  /*27b0*/  @P0 BRA `(.L_x_1550) ;  /* 0x0000000000300947 */ /* 0x002fea0003800000 */
[----:B------:R-:W1:Y:S02]  /*27c0*/  QSPC.E.S P0, RZ, [R4+0x4] ;  /* 0x0000040004ff73aa */ /* 0x000e640000000500 */
[----:B-1----:R-:W-:Y:S05]  /*27d0*/  @!P0 BRA `(.L_x_1551) ;  /* 0x00000000001c8947 */ /* 0x002fea0003800000 */
[----:B0-----:R-:W-:-:S07]  /*27e0*/  MOV R4, R4 ;  /* 0x0000000400047202 */ /* 0x001fce0000000f00 */
.L_x_1552:
[----:B------:R-:W0:Y:S02]  /*27f0*/  LDS R6, [R4+0x4] ;  /* 0x0000040004067984 */ /* 0x000e240000000800 */
[----:B0-----:R-:W-:-:S10]  /*2800*/  HFMA2.MMA R7, R6, 1, 1, R17 ;  /* 0x3c003c0006077835 */ /* 0x001fd40000000011 */
[----:B------:R-:W0:Y:S02]  /*2810*/  ATOMS.CAST.SPIN R7, [R4+0x4], R6, R7 ;  /* 0x000004060407738d */ /* 0x000e240001800007 */
[----:B0-----:R-:W-:-:S13]  /*2820*/  ISETP.EQ.U32.AND P0, PT, R7, 0x1, PT ;  /* 0x000000010700780c */ /* 0x001fda0003f02070 */
[----:B------:R-:W-:Y:S05]  /*2830*/  @!P0 BRA `(.L_x_1552) ;  /* 0xfffffffc00ec8947 */ /* 0x000fea000383ffff */
[----:B------:R-:W-:Y:S05]  /*2840*/  BRA `(.L_x_1550) ;  /* 0x00000000000c7947 */ /* 0x000fea0003800000 */
.L_x_1551:
[----:B------:R-:W0:Y:S02]  /*2850*/  LD.E R0, desc[UR6][R4.64+0x4] ;  /* 0x0000040604007980 */ /* 0x000e24000c101900 */
[----:B0-----:R-:W-:-:S05]  /*2860*/  IADD3 R7, R17, R0, RZ ;  /* 0x0000000011077210 */ /* 0x001fca0007ffe0ff */
[----:B------:R1:W-:Y:S02]  /*2870*/  ST.E desc[UR6][R4.64+0x4], R7 ;  /* 0x0000040704007985 */ /* 0x0003e4000c101906 */
.L_x_1550:
[----:B------:R-:W-:Y:S05]  /*2880*/  BSYNC B0 ;  /* 0x0000000000007941 */ /* 0x000fea0003800000 */
.L_x_1549:
[----:B------:R-:W-:-:S13]  /*2890*/  ISETP.NE.AND P0, PT, R22, 0x2, PT ;  /* 0x000000021600780c */ /* 0x000fda0003f05270 */
        /* <DEDUP_REMOVED lines=8> */
[----:B01----:R-:W-:-:S04]  /*2920*/  MOV R4, R2 ;  /* 0x0000000200047202 */ /* 0x003fc80000000f00 */
[----:B------:R-:W-:-:S07]  /*2930*/  MOV R4, R4 ;  /* 0x0000000400047202 */ /* 0x000fce0000000f00 */
.L_x_1556:
[----:B------:R-:W0:Y:S02]  /*2940*/  LDS R6, [R4] ;  /* 0x0000000004067984 */ /* 0x000e240000000800 */
[----:B0-----:R-:W-:-:S06]  /*2950*/  HADD2 R7, R6, R15 ;  /* 0x0000000f06077230 */ /* 0x001fcc0000000000 */
[----:B------:R-:W0:Y:S02]  /*2960*/  ATOMS.CAST.SPIN R7, [R4], R6, R7 ;  /* 0x000000060407738d */ /* 0x000e240001800007 */
[----:B0-----:R-:W-:-:S13]  /*2970*/  ISETP.EQ.U32.AND P0, PT, R7, 0x1, PT ;  /* 0x000000010700780c */ /* 0x001fda0003f02070 */
[----:B------:R-:W-:Y:S05]  /*2980*/  @!P0 BRA `(.L_x_1556) ;  /* 0xfffffffc00ec8947 */ /* 0x000fea000383ffff */
[----:B------:R-:W-:Y:S05]  /*2990*/  BRA `(.L_x_1554) ;  /* 0x00000000000c7947 */ /* 0x000fea0003800000 */
.L_x_1555:
[----:B------:R-:W0:Y:S02]  /*29a0*/  LD.E R0, desc[UR6][R2.64] ;  /* 0x0000000602007980 */ /* 0x000e24000c101900 */
[----:B01----:R-:W-:-:S05]  /*29b0*/  IMAD.IADD R5, R15, 0x1, R0 ;  /* 0x000000010f057824 */ /* 0x003fca00078e0200 */
[----:B------:R2:W-:Y:S02]  /*29c0*/  ST.E desc[UR6][R2.64], R5 ;  /* 0x0000000502007985 */ /* 0x0005e4000c101906 */
.L_x_1554:
[----:B------:R-:W-:Y:S05]  /*29d0*/  BSYNC B0 ;  /* 0x0000000000007941 */ /* 0x000fea0003800000 */
.L_x_1553:
[----:B------:R3:W-:Y:S02]  /*29e0*/  ATOM.E.ADD.F16x2.RN.STRONG.GPU P0, RZ, desc[UR6][R2.64+0x4], R13 ;  /* 0x0000040d02ff79a2 */ /* 0x0007e4000810e1c6 */
[----:B---3--:R-:W-:Y:S05]  /*29f0*/  @P0 EXIT ;  /* 0x000000000000094d */ /* 0x008fea0003800000 */
[----:B------:R-:W3:Y:S02]  /*2a00*/  QSPC.E.S P0, RZ, [R2+0x4] ;  /* 0x0000040002ff73aa */ /* 0x000ee40000000500 */
[----:B---3--:R-:W-:Y:S05]  /*2a10*/  @!P0 BRA `(.L_x_1557) ;  /* 0x00000000001c8947 */ /* 0x008fea0003800000 */
[----:B--2---:R-:W-:-:S07]  /*2a20*/  MOV R2, R2 ;  /* 0x0000000200027202 */ /* 0x004fce0000000f00 */
.L_x_1558:
[----:B01----:R-:W0:Y:S02]  /*2a30*/  LDS R4, [R2+0x4] ;  /* 0x0000040002047984 */ /* 0x003e240000000800 */
[----:B0-----:R-:W-:-:S10]  /*2a40*/  HFMA2.MMA R5, R4, 1, 1, R13 ;  /* 0x3c003c0004057835 */ /* 0x001fd4000000000d */
[----:B------:R-:W0:Y:S02]  /*2a50*/  ATOMS.CAST.SPIN R5, [R2+0x4], R4, R5 ;  /* 0x000004040205738d */ /* 0x000e240001800005 */
[----:B0-----:R-:W-:-:S13]  /*2a60*/  ISETP.EQ.U32.AND P0, PT, R5, 0x1, PT ;  /* 0x000000010500780c */ /* 0x001fda0003f02070 */
[----:B------:R-:W-:Y:S05]  /*2a70*/  @!P0 BRA `(.L_x_1558) ;  /* 0xfffffffc00ec8947 */ /* 0x000fea000383ffff */
[----:B------:R-:W-:Y:S05]  /*2a80*/  EXIT ;  /* 0x000000000000794d */ /* 0x000fea0003800000 */
.L_x_1557:
[----:B------:R-:W0:Y:S02]  /*2a90*/  LD.E R0, desc[UR6][R2.64+0x4] ;  /* 0x0000040602007980 */ /* 0x000e24000c101900 */
[----:B012---:R-:W-:-:S05]  /*2aa0*/  IADD3 R5, R13, R0, RZ ;  /* 0x000000000d057210 */ /* 0x007fca0007ffe0ff */
[----:B------:R-:W-:Y:S01]  /*2ab0*/  ST.E desc[UR6][R2.64+0x4], R5 ;  /* 0x0000040502007985 */ /* 0x000fe2000c101906 */
[----:B------:R-:W-:Y:S05]  /*2ac0*/  EXIT ;  /* 0x000000000000794d */ /* 0x000fea0003800000 */
.L_x_1559:
        /* <DEDUP_REMOVED lines=11> */
.L_x_3238:


//--------------------- .text._Z23gemm_half_q_half_kernelILi3ELi32ELb0ELb0ELi32EEvPK6__halfPKjS4_S2_PS0_iiiiPKtS7_iiiiiibS2_i --------------------------
	.section	.text._Z23gemm_half_q_half_kernelILi3ELi32ELb0ELb0ELi32EEvPK6__halfPKjS4_S2_PS0_iiiiPKtS7_iiiiiibS2_i,"ax",@progbits
	.align	128
        .global         _Z23gemm_half_q_half_kernelILi3ELi32ELb0ELb0ELi32EEvPK6__halfPKjS4_S2_PS0_iiiiPKtS7_iiiiiibS2_i
        .type           _Z23gemm_half_q_half_kernelILi3ELi32ELb0ELb0ELi32EEvPK6__halfPKjS4_S2_PS0_iiiiPKtS7_iiiiiibS2_i,@function
        .size           _Z23gemm_half_q_half_kernelILi3ELi32ELb0ELb0ELi32EEvPK6__halfPKjS4_S2_PS0_iiiiPKtS7_iiiiiibS2_i,(.L_x_3239 - _Z23gemm_half_q_half_kernelILi3ELi32ELb0ELb0ELi32EEvPK6__halfPKjS4_S2_PS0_iiiiPKtS7_iiiiiibS2_i)
        .other          _Z23gemm_half_q_half_kernelILi3ELi32ELb0ELb0ELi32EEvPK6__halfPKjS4_S2_PS0_iiiiPKtS7_iiiiiibS2_i,@"STO_CUDA_ENTRY STV_DEFAULT"
_Z23gemm_half_q_half_kernelILi3ELi32ELb0ELb0ELi32EEvPK6__halfPKjS4_S2_PS0_iiiiPKtS7_iiiiiibS2_i:
.text._Z23gemm_half_q_half_kernelILi3ELi32ELb0ELb0ELi32EEvPK6__halfPKjS4_S2_PS0_iiiiPKtS7_iiiiiibS2_i:
[----:B------:R-:W-:Y:S01]  /*0000*/  LDC R1, c[0x0][0x28] ;  /* 0x00000a00ff017b82 */ /* 0x000fe20000000800 */
[----:B------:R-:W0:Y:S07]  /*0010*/  S2R R0, SR_CTAID.Z ;  /* 0x0000000000007919 */ /* 0x000e2e0000002700 */
[----:B------:R-:W1:Y:S01]  /*0020*/  LDC R5, c[0x0][0x238] ;  /* 0x00008e00ff057b82 */ /* 0x000e620000000800 */
[----:B------:R-:W-:Y:S01]  /*0030*/  ULDC.64 UR6, c[0x0][0x208] ;  /* 0x0000820000067ab9 */ /* 0x000fe20000000a00 */
[----:B------:R-:W-:Y:S01]  /*0040*/  BSSY B0, `(.L_x_1560) ;  /* 0x0000077000007945 */ /* 0x000fe20003800000 */
[----:B------:R-:W1:Y:S01]  /*0050*/  S2R R2, SR_CTAID.Y ;  /* 0x0000000000027919 */ /* 0x000e620000002600 */
[----:B------:R-:W2:Y:S04]  /*0060*/  S2R R3, SR_TID.X ;  /* 0x0000000000037919 */ /* 0x000ea80000002100 */
[----:B------:R-:W3:Y:S01]  /*0070*/  LDC R7, c[0x0][0x240] ;  /* 0x00009000ff077b82 */ /* 0x000ee20000000800 */
[----:B------:R-:W4:Y:S01]  /*0080*/  S2R R4, SR_CTAID.X ;  /* 0x0000000000047919 */ /* 0x000f220000002500 */
[----:B0-----:R-:W-:Y:S01]  /*0090*/  SHF.L.U32 R34, R0, 0x5, RZ ;  /* 0x0000000500227819 */ /* 0x001fe200000006ff */
[----:B-1----:R-:W-:-:S03]  /*00a0*/  IMAD R5, R2, -0x3, R5 ;  /* 0xfffffffd02057824 */ /* 0x002fc600078e0205 */
[C---:B---3--:R-:W-:Y:S01]  /*00b0*/  VIADDMNMX R35, R34.reuse, 0x20, R7, PT ;  /* 0x0000002022237846 */ /* 0x048fe20003800107 */
[----:B--2---:R-:W-:Y:S01]  /*00c0*/  IMAD.IADD R6, R34, 0x1, R3 ;  /* 0x0000000122067824 */ /* 0x004fe200078e0203 */
[C---:B------:R-:W-:Y:S02]  /*00d0*/  ISETP.GE.AND P1, PT, R5.reuse, 0x1, PT ;  /* 0x000000010500780c */ /* 0x040fe40003f26270 */
[----:B------:R-:W-:Y:S02]  /*00e0*/  VIMNMX R36, R5, 0x3, PT ;  /* 0x0000000305247848 */ /* 0x000fe40003fe0100 */
[----:B------:R-:W-:Y:S02]  /*00f0*/  ISETP.GE.OR P0, PT, R6, R35, !P1 ;  /* 0x000000230600720c */ /* 0x000fe40004f06670 */
[----:B----4-:R-:W-:-:S05]  /*0100*/  SHF.L.U32 R4, R4, 0x7, RZ ;  /* 0x0000000704047819 */ /* 0x010fca00000006ff */
[----:B------:R-:W-:-:S06]  /*0110*/  IMAD R12, R3, 0x4, R4 ;  /* 0x00000004030c7824 */ /* 0x000fcc00078e0204 */
        /* <DEDUP_REMOVED lines=19> */
[----:B------:R-:W-:-:S04]  /*0250*/  LEA R8, P0, R6, UR8, 0x1 ;  /* 0x0000000806087c11 */ /* 0x000fc8000f8008ff */
[----:B------:R-:W-:Y:S02]  /*0260*/  LEA.HI.X R9, R6, UR9, R9, 0x1, P0 ;  /* 0x0000000906097c11 */ /* 0x000fe400080f0c09 */
[----:B------:R-:W-:Y:S02]  /*0270*/  LEA R6, R3, UR4, 0x1 ;  /* 0x0000000403067c11 */ /* 0x000fe4000f8e08ff */
[----:B------:R-:W-:Y:S01]  /*0280*/  PLOP3.LUT P0, PT, PT, PT, PT, 0x80, 0x0 ;  /* 0x000000000000781c */ /* 0x000fe20003f0f070 */
[----:B------:R-:W-:-:S12]  /*0290*/  @!P2 BRA `(.L_x_1563) ;  /* 0x000000000048a947 */ /* 0x000fd80003800000 */
[----:B------:R-:W-:Y:S01]  /*02a0*/  PLOP3.LUT P0, PT, PT, PT, PT, 0x8, 0x0 ;  /* 0x000000000000781c */ /* 0x000fe20003f0e170 */
[----:B------:R-:W-:-:S12]  /*02b0*/  VIADD R18, R36, 0xfffffffd ;  /* 0xfffffffd24127836 */ /* 0x000fd80000000000 */
.L_x_1564:
        /* <DEDUP_REMOVED lines=16> */
.L_x_1563:
        /* <DEDUP_REMOVED lines=16> */
.L_x_1562:
        /* <DEDUP_REMOVED lines=17> */
.L_x_1566:
        /* <DEDUP_REMOVED lines=16> */
.L_x_1565:
[----:B------:R-:W-:-:S05]  /*06d0*/  IMAD.IADD R10, R36, 0x1, -R13 ;  /* 0x00000001240a7824 */ /* 0x000fca00078e0a0d */
[----:B------:R-:W-:-:S13]  /*06e0*/  ISETP.GT.AND P2, PT, R10, 0x1, PT ;  /* 0x000000010a00780c */ /* 0x000fda0003f44270 */
[----:B------:R-:W-:Y:S01]  /*06f0*/  @P2 PLOP3.LUT P0, PT, PT, PT, PT, 0x8, 0x0 ;  /* 0x000000000000281c */ /* 0x000fe20003f0e170 */
[----:B------:R-:W-:Y:S01]  /*0700*/  @P2 IMAD.WIDE R10, R7, 0x2, R8 ;  /* 0x00000002070a2825 */ /* 0x000fe200078e0208 */
[----:B------:R-:W-:-:S04]  /*0710*/  @P2 IADD3 R13, R13, 0x2, RZ ;  /* 0x000000020d0d2810 */ /* 0x000fc80007ffe0ff */
[----:B------:R-:W-:Y:S01]  /*0720*/  ISETP.LT.OR P0, PT, R13, R36, P0 ;  /* 0x000000240d00720c */ /* 0x000fe20000701670 */
[----:B------:R-:W2:Y:S04]  /*0730*/  @P2 LDG.E.U16.CONSTANT R15, desc[UR6][R10.64] ;  /* 0x000000060a0f2981 */ /* 0x000ea8000c1e9500 */
[----:B------:R0:W3:Y:S02]  /*0740*/  @P2 LDG.E.U16.CONSTANT R13, desc[UR6][R8.64] ;  /* 0x00000006080d2981 */ /* 0x0000e4000c1e9500 */
[----:B0-----:R-:W-:-:S06]  /*0750*/  @P2 IMAD.WIDE R8, R7, 0x2, R10 ;  /* 0x0000000207082825 */ /* 0x001fcc00078e020a */
[----:B------:R-:W4:Y:S04]  /*0760*/  @P0 LDG.E.U16.CONSTANT R7, desc[UR6][R8.64] ;  /* 0x0000000608070981 */ /* 0x000f28000c1e9500 */
[----:B--2---:R-:W-:Y:S04]  /*0770*/  @P2 STS.U16 [R6+0x40], R15 ;  /* 0x0000400f06002388 */ /* 0x004fe80000000400 */
[----:B---3--:R0:W-:Y:S02]  /*0780*/  @P2 STS.U16 [R6], R13 ;  /* 0x0000000d06002388 */ /* 0x0081e40000000400 */
[----:B0-----:R-:W-:-:S05]  /*0790*/  @P2 VIADD R6, R6, 0x80 ;  /* 0x0000008006062836 */ /* 0x001fca0000000000 */
[----:B----4-:R1:W-:Y:S02]  /*07a0*/  @P0 STS.U16 [R6], R7 ;  /* 0x0000000706000388 */ /* 0x0103e40000000400 */
.L_x_1561:
[----:B------:R-:W-:Y:S05]  /*07b0*/  BSYNC B0 ;  /* 0x0000000000007941 */ /* 0x000fea0003800000 */
.L_x_1560:
        /* <DEDUP_REMOVED lines=12> */
[----:B------:R-:W-:Y:S01]  /*0880*/  PLOP3.LUT P0, PT, PT, PT, PT, 0x80, 0x0 ;  /* 0x000000000000781c */ /* 0x000fe20003f0f070 */
[----:B------:R-:W-:Y:S02]  /*0890*/  IMAD.MOV.U32 R11, RZ, RZ, RZ ;  /* 0x000000ffff0b7224 */ /* 0x000fe400078e00ff */
[----:B------:R-:W-:-:S05]  /*08a0*/  IMAD R4, R5, 0x3, R4 ;  /* 0x0000000305047824 */ /* 0x000fca00078e0204 */
[----:B------:R-:W-:-:S05]  /*08b0*/  LEA R3, R3, R4, 0x2 ;  /* 0x0000000403037211 */ /* 0x000fca00078e10ff */
[----:B0-----:R-:W-:Y:S01]  /*08c0*/  IMAD.WIDE R2, R3, 0x2, R6 ;  /* 0x0000000203027825 */ /* 0x001fe200078e0206 */
[----:B------:R-:W-:Y:S06]  /*08d0*/  @!P2 BRA `(.L_x_1568) ;  /* 0x000000000034a947 */ /* 0x000fec0003800000 */
[----:B------:R-:W-:Y:S02]  /*08e0*/  PLOP3.LUT P0, PT, PT, PT, PT, 0x8, 0x0 ;  /* 0x000000000000781c */ /* 0x000fe40003f0e170 */
[----:B------:R-:W-:-:S11]  /*08f0*/  IADD3 R10, R36, -0x3, RZ ;  /* 0xfffffffd240a7810 */ /* 0x000fd60007ffe0ff */
.L_x_1569:
        /* <DEDUP_REMOVED lines=11> */
.L_x_1568:
[----:B-1----:R-:W-:-:S04]  /*09b0*/  IADD3 R4, R36, -R11, RZ ;  /* 0x8000000b24047210 */ /* 0x002fc80007ffe0ff */
[----:B------:R-:W-:-:S13]  /*09c0*/  ISETP.GT.AND P2, PT, R4, 0x1, PT ;  /* 0x000000010400780c */ /* 0x000fda0003f44270 */
[----:B------:R-:W-:Y:S01]  /*09d0*/  @P2 VIADD R11, R11, 0x2 ;  /* 0x000000020b0b2836 */ /* 0x000fe20000000000 */
[----:B------:R-:W-:Y:S01]  /*09e0*/  @P2 PLOP3.LUT P0, PT, PT, PT, PT, 0x8, 0x0 ;  /* 0x000000000000281c */ /* 0x000fe20003f0e170 */
[----:B------:R-:W-:Y:S01]  /*09f0*/  @P2 IMAD.WIDE R4, R33, 0x2, R2 ;  /* 0x0000000221042825 */ /* 0x000fe200078e0202 */
[----:B------:R0:W-:Y:S02]  /*0a00*/  @P2 STG.E.64 desc[UR6][R2.64], RZ ;  /* 0x000000ff02002986 */ /* 0x0001e4000c101b06 */
[----:B------:R-:W-:Y:S02]  /*0a10*/  ISETP.LT.OR P0, PT, R11, R36, P0 ;  /* 0x000000240b00720c */ /* 0x000fe40000701670 */
[----:B------:R1:W-:Y:S01]  /*0a20*/  @P2 STG.E.64 desc[UR6][R4.64], RZ ;  /* 0x000000ff04002986 */ /* 0x0003e2000c101b06 */
[----:B0-----:R-:W-:-:S10]  /*0a30*/  @P2 IMAD.WIDE R2, R33, 0x2, R4 ;  /* 0x0000000221022825 */ /* 0x001fd400078e0204 */
[----:B------:R1:W-:Y:S02]  /*0a40*/  @P0 STG.E.64 desc[UR6][R2.64], RZ ;  /* 0x000000ff02000986 */ /* 0x0003e4000c101b06 */
.L_x_1567:
[----:B-1----:R-:W0:Y:S08]  /*0a50*/  LDC R5, c[0x0][0x25c] ;  /* 0x00009700ff057b82 */ /* 0x002e300000000800 */
[----:B------:R-:W-:Y:S01]  /*0a60*/  BAR.SYNC.DEFER_BLOCKING 0x0 ;  /* 0x0000000000007b1d */ /* 0x000fe20000010000 */
[----:B------:R-:W-:-:S07]  /*0a70*/  ISETP.GE.AND P0, PT, R34, R35, PT ;  /* 0x000000232200720c */ /* 0x000fce0003f06270 */
[----:B------:R-:W1:Y:S06]  /*0a80*/  LDC R13, c[0x0][0x264] ;  /* 0x00009900ff0d7b82 */ /* 0x000e6c0000000800 */
        /* <DEDUP_REMOVED lines=13> */
[----:B---3--:R-:W-:-:S07]  /*0b60*/  SHF.R.S32.HI R20, RZ, 0x3, R15 ;  /* 0x00000003ff147819 */ /* 0x008fce000001140f */
.L_x_1571:
[----:B-----5:R-:W-:-:S04]  /*0b70*/  VIADD R14, R18, UR4 ;  /* 0x00000004120e7c36 */ /* 0x020fc80008000000 */
[----:B------:R-:W-:-:S05]  /*0b80*/  IMAD R0, R14, R33, RZ ;  /* 0x000000210e007224 */ /* 0x000fca00078e02ff */
[----:B--2---:R-:W-:-:S04]  /*0b90*/  SHF.R.S32.HI R3, RZ, 0x1f, R0 ;  /* 0x0000001fff037819 */ /* 0x004fc80000011400 */
[----:B------:R-:W-:-:S04]  /*0ba0*/  LEA.HI R3, R3, R0, RZ, 0x3 ;  /* 0x0000000003037211 */ /* 0x000fc800078f18ff */
[----:B------:R-:W-:-:S05]  /*0bb0*/  LEA.HI.SX32 R3, R3, R20, 0x1d ;  /* 0x0000001403037211 */ /* 0x000fca00078feaff */
[----:B------:R-:W-:-:S06]  /*0bc0*/  IMAD.WIDE R2, R3, 0x4, R8 ;  /* 0x0000000403027825 */ /* 0x000fcc00078e0208 */
[----:B------:R-:W2:Y:S01]  /*0bd0*/  LDG.E.CONSTANT R2, desc[UR6][R2.64] ;  /* 0x0000000602027981 */ /* 0x000ea2000c1e9900 */
[----:B------:R-:W-:-:S05]  /*0be0*/  LEA R17, R22, 0x1, 0x1 ;  /* 0x0000000116117811 */ /* 0x000fca00078e08ff */
[----:B------:R-:W-:-:S05]  /*0bf0*/  IMAD.WIDE R16, R17, 0x2, R6 ;  /* 0x0000000211107825 */ /* 0x000fca00078e0206 */
[----:B------:R-:W3:Y:S01]  /*0c00*/  LDG.E.U16.CONSTANT R23, desc[UR6][R16.64] ;  /* 0x0000000610177981 */ /* 0x000ee2000c1e9500 */
[----:B----4-:R-:W-:-:S06]  /*0c10*/  IMAD.WIDE R14, R14, 0x2, R10 ;  /* 0x000000020e0e7825 */ /* 0x010fcc00078e020a */
[----:B------:R4:W4:Y:S01]  /*0c20*/  LDG.E.U16.CONSTANT R14, desc[UR6][R14.64] ;  /* 0x000000060e0e7981 */ /* 0x000922000c1e9500 */
        /* <DEDUP_REMOVED lines=8> */
[----:B------:R-:W-:Y:S01]  /*0cb0*/  LOP3.LUT R0, R0, 0xf, RZ, 0xc0, !PT ;  /* 0x0000000f00007812 */ /* 0x000fe200078ec0ff */
[----:B------:R-:W-:Y:S01]  /*0cc0*/  VIADD R21, R21, 0x1 ;  /* 0x0000000115157836 */ /* 0x000fe20000000000 */
[----:B------:R-:W-:Y:S02]  /*0cd0*/  IADD3 R2, R2, 0x1, RZ ;  /* 0x0000000102027810 */ /* 0x000fe40007ffe0ff */
[----:B------:R-:W-:Y:S01]  /*0ce0*/  IADD3 R4, R4, 0x1, RZ ;  /* 0x0000000104047810 */ /* 0x000fe20007ffe0ff */
[----:B------:R-:W-:Y:S01]  /*0cf0*/  VIADD R0, R0, 0x1 ;  /* 0x0000000100007836 */ /* 0x000fe20000000000 */
[----:B---3--:R-:W-:Y:S01]  /*0d00*/  IADD3 R22, R23, R22, RZ ;  /* 0x0000001617167210 */ /* 0x008fe20007ffe0ff */
[----:B------:R-:W-:Y:S02]  /*0d10*/  IMAD R21, R21, R21, RZ ;  /* 0x0000001515157224 */ /* 0x000fe400078e02ff */
[----:B----4-:R-:W-:Y:S01]  /*0d20*/  IMAD R15, R2, R2, RZ ;  /* 0x00000002020f7224 */ /* 0x010fe200078e02ff */
[----:B------:R-:W-:Y:S01]  /*0d30*/  ISETP.GE.AND P2, PT, R22, R35, PT ;  /* 0x000000231600720c */ /* 0x000fe20003f46270 */
[----:B------:R-:W-:-:S02]  /*0d40*/  IMAD R4, R4, R4, RZ ;  /* 0x0000000404047224 */ /* 0x000fc400078e02ff */
[----:B------:R-:W-:Y:S01]  /*0d50*/  IMAD R16, R0, R0, RZ ;  /* 0x0000000000107224 */ /* 0x000fe200078e02ff */
[----:B------:R-:W2:Y:S08]  /*0d60*/  I2F.F16 R21, R21 ;  /* 0x0000001500157306 */ /* 0x000eb00000200c00 */
        /* <DEDUP_REMOVED lines=8> */
.L_x_1570:
        /* <DEDUP_REMOVED lines=22> */
.L_x_1572:
        /* <DEDUP_REMOVED lines=8> */
.L_x_1573:
[----:B------:R-:W-:Y:S05]  /*0fd0*/  @!P4 BRA `(.L_x_1574) ;  /* 0x00000000001cc947 */ /* 0x000fea0003800000 */
[----:B------:R-:W0:Y:S02]  /*0fe0*/  LDC R9, c[0x0][0x264] ;  /* 0x00009900ff097b82 */ /* 0x000e240000000800 */
[----:B0-----:R-:W-:-:S05]  /*0ff0*/  VIMNMX R8, R34, R9, PT ;  /* 0x0000000922087248 */ /* 0x001fca0003fe0100 */
[----:B------:R-:W-:-:S05]  /*1000*/  VIADD R8, R8, -UR5 ;  /* 0x8000000508087c36 */ /* 0x000fca0008000000 */
[----:B------:R-:W-:-:S04]  /*1010*/  SHF.R.S32.HI R9, RZ, 0x1f, R8 ;  /* 0x0000001fff097819 */ /* 0x000fc80000011408 */
[----:B------:R-:W-:-:S04]  /*1020*/  LEA.HI R9, R9, R8, RZ, 0x5 ;  /* 0x0000000809097211 */ /* 0x000fc800078f28ff */
[----:B------:R-:W-:-:S04]  /*1030*/  SHF.R.S32.HI R9, RZ, 0x5, R9 ;  /* 0x00000005ff097819 */ /* 0x000fc80000011409 */
[----:B------:R-:W-:-:S07]  /*1040*/  SHF.L.U32 R11, R9, 0x2, RZ ;  /* 0x00000002090b7819 */ /* 0x000fce00000006ff */
.L_x_1574:
        /* <DEDUP_REMOVED lines=8> */
.L_x_1575:
        /* <DEDUP_REMOVED lines=9> */
.L_x_1576:
        /* <DEDUP_REMOVED lines=25> */
.L_x_1580:
[----:B------:R0:W5:Y:S01]  /*12f0*/  LDG.E.128.CONSTANT R12, desc[UR6][R46.64] ;  /* 0x000000062e0c7981 */ /* 0x000162000c1e9d00 */
[----:B-1----:R-:W-:Y:S01]  /*1300*/  MOV R33, R10 ;  /* 0x0000000a00217202 */ /* 0x002fe20000000f00 */
[----:B------:R-:W-:Y:S06]  /*1310*/  @!P1 BRA `(.L_x_1578) ;  /* 0x0000001000309947 */ /* 0x000fec0003800000 */
[C---:B------:R-:W-:Y:S01]  /*1320*/  IMAD.WIDE R28, R33.reuse, 0x4, R46 ;  /* 0x00000004211c7825 */ /* 0x040fe200078e022e */
[----:B------:R-:W1:Y:S04]  /*1330*/  LDS.128 R24, [UR4] ;  /* 0x00000004ff187984 */ /* 0x000e680008000c00 */
[----:B------:R2:W3:Y:S01]  /*1340*/  LDG.E.128.CONSTANT R16, desc[UR6][R28.64] ;  /* 0x000000061c107981 */ /* 0x0004e2000c1e9d00 */
[----:B------:R-:W-:-:S06]  /*1350*/  IMAD.WIDE R20, R33, 0x4, R28 ;  /* 0x0000000421147825 */ /* 0x000fcc00078e021c */
[----:B------:R-:W4:Y:S01]  /*1360*/  LDG.E.128.CONSTANT R20, desc[UR6][R20.64] ;  /* 0x0000000614147981 */ /* 0x000f22000c1e9d00 */
[----:B-----5:R-:W-:Y:S02]  /*1370*/  LOP3.LUT R30, R12, 0x3f003f, RZ, 0xc0, !PT ;  /* 0x003f003f0c1e7812 */ /* 0x020fe400078ec0ff */
[----:B------:R-:W-:Y:S02]  /*1380*/  LOP3.LUT R39, R14, 0x3f003f, RZ, 0xc0, !PT ;  /* 0x003f003f0e277812 */ /* 0x000fe400078ec0ff */
[----:B------:R-:W-:Y:S02]  /*1390*/  SHF.R.U32.HI R31, RZ, 0x6, R12 ;  /* 0x00000006ff1f7819 */ /* 0x000fe4000001160c */
[----:B------:R-:W-:Y:S02]  /*13a0*/  SHF.R.U32.HI R40, RZ, 0x6, R14 ;  /* 0x00000006ff287819 */ /* 0x000fe4000001160e */
[----:B------:R-:W-:Y:S02]  /*13b0*/  LOP3.LUT R30, R30, 0x64006400, RZ, 0xfc, !PT ;  /* 0x640064001e1e7812 */ /* 0x000fe400078efcff */
[----:B------:R-:W-:-:S02]  /*13c0*/  LOP3.LUT R39, R39, 0x64006400, RZ, 0xfc, !PT ;  /* 0x6400640027277812 */ /* 0x000fc400078efcff */
[----:B------:R-:W-:Y:S01]  /*13d0*/  LOP3.LUT R37, R13, 0x3f003f, RZ, 0xc0, !PT ;  /* 0x003f003f0d257812 */ /* 0x000fe200078ec0ff */
[----:B------:R-:W-:Y:S01]  /*13e0*/  HADD2 R43, R30, -1056, -1056 ;  /* 0xe420e4201e2b7430 */ /* 0x000fe20000000000 */
[----:B------:R-:W-:Y:S01]  /*13f0*/  SHF.R.U32.HI R38, RZ, 0x6, R13 ;  /* 0x00000006ff267819 */ /* 0x000fe2000001160d */
[----:B------:R-:W-:Y:S01]  /*1400*/  HADD2 R39, R39, -1056, -1056 ;  /* 0xe420e42027277430 */ /* 0x000fe20000000000 */
[----:B------:R-:W-:Y:S02]  /*1410*/  LOP3.LUT R41, R15, 0x3f003f, RZ, 0xc0, !PT ;  /* 0x003f003f0f297812 */ /* 0x000fe400078ec0ff */
[----:B--2---:R-:W-:Y:S02]  /*1420*/  SHF.R.U32.HI R29, RZ, 0x6, R15 ;  /* 0x00000006ff1d7819 */ /* 0x004fe4000001160f */
[----:B------:R-:W-:Y:S02]  /*1430*/  LOP3.LUT R31, R31, 0x3f003f, RZ, 0xc0, !PT ;  /* 0x003f003f1f1f7812 */ /* 0x000fe400078ec0ff */
[----:B------:R-:W-:-:S02]  /*1440*/  LOP3.LUT R28, R40, 0x3f003f, RZ, 0xc0, !PT ;  /* 0x003f003f281c7812 */ /* 0x000fc400078ec0ff */
[----:B------:R-:W-:Y:S02]  /*1450*/  LOP3.LUT R37, R37, 0x64006400, RZ, 0xfc, !PT ;  /* 0x6400640025257812 */ /* 0x000fe400078efcff */
[----:B------:R-:W-:Y:S02]  /*1460*/  LOP3.LUT R38, R38, 0x3f003f, RZ, 0xc0, !PT ;  /* 0x003f003f26267812 */ /* 0x000fe400078ec0ff */
[----:B------:R-:W-:Y:S01]  /*1470*/  LOP3.LUT R41, R41, 0x64006400, RZ, 0xfc, !PT ;  /* 0x6400640029297812 */ /* 0x000fe200078efcff */
[----:B------:R-:W-:Y:S01]  /*1480*/  HADD2 R37, R37, -1056, -1056 ;  /* 0xe420e42025257430 */ /* 0x000fe20000000000 */
[----:B------:R-:W-:Y:S01]  /*1490*/  LOP3.LUT R29, R29, 0x3f003f, RZ, 0xc0, !PT ;  /* 0x003f003f1d1d7812 */ /* 0x000fe200078ec0ff */
[-C--:B-1----:R-:W-:Y:S01]  /*14a0*/  HFMA2.MMA R58, R43, R24.reuse, RZ ;  /* 0x000000182b3a7235 */ /* 0x082fe200000000ff */
        /* <DEDUP_REMOVED lines=12> */
[-C--:B------:R-:W-:Y:S01]  /*1570*/  HFMA2.MMA R58, R38, R25.reuse, R58 ;  /* 0x00000019263a7235 */ /* 0x080fe2000000003a */
[-C--:B------:R-:W-:Y:S01]  /*1580*/  HFMA2 R54, R37, R24.reuse, RZ.H0_H0 ;  /* 0x0000001825367231 */ /* 0x080fe200000400ff */
[----:B------:R-:W-:Y:S01]  /*1590*/  HFMA2.MMA R56, R42, R25, R56 ;  /* 0x000000192a387235 */ /* 0x000fe20000000038 */
[----:B------:R-:W-:Y:S01]  /*15a0*/  HFMA2 R59, R41, R24, RZ.H0_H0 ;  /* 0x00000018293b7231 */ /* 0x000fe200000400ff */
[----:B------:R-:W-:Y:S01]  /*15b0*/  ISETP.GE.AND P0, PT, R36, 0x2, PT ;  /* 0x000000022400780c */ /* 0x000fe20003f06270 */
[-C--:B------:R-:W-:Y:S01]  /*15c0*/  HFMA2 R54, R40, R25.reuse, R54 ;  /* 0x0000001928367231 */ /* 0x080fe20000000036 */
[----:B------:R-:W-:Y:S01]  /*15d0*/  PRMT R0, R0, 0x5410, R2 ;  /* 0x0000541000007816 */ /* 0x000fe20000000002 */
[----:B------:R-:W-:Y:S01]  /*15e0*/  HFMA2 R59, R44, R25, R59 ;  /* 0x000000192c3b7231 */ /* 0x000fe2000000003b */
[----:B------:R-:W-:-:S02]  /*15f0*/  PRMT R3, R3, 0x5410, R4 ;  /* 0x0000541003037816 */ /* 0x000fc40000000004 */
[----:B---3--:R-:W-:Y:S02]  /*1600*/  LOP3.LUT R24, R16, 0x3f003f, RZ, 0xc0, !PT ;  /* 0x003f003f10187812 */ /* 0x008fe400078ec0ff */
[----:B------:R-:W-:Y:S02]  /*1610*/  LOP3.LUT R28, R18, 0x3f003f, RZ, 0xc0, !PT ;  /* 0x003f003f121c7812 */ /* 0x000fe400078ec0ff */
        /* <DEDUP_REMOVED lines=8> */
[----:B------:R-:W1:Y:S01]  /*16a0*/  LDS.128 R28, [UR4+0x10] ;  /* 0x00001004ff1c7984 */ /* 0x000e620008000c00 */
[----:B------:R-:W-:Y:S01]  /*16b0*/  HADD2 R49, R25, -1056, -1056 ;  /* 0xe420e42019317430 */ /* 0x000fe20000000000 */
[----:B------:R-:W-:Y:S01]  /*16c0*/  SHF.R.U32.HI R24, RZ, 0x6, R16 ;  /* 0x00000006ff187819 */ /* 0x000fe20000011610 */
[----:B------:R-:W-:Y:S01]  /*16d0*/  HADD2 R25, R48, -1056, -1056 ;  /* 0xe420e42030197430 */ /* 0x000fe20000000000 */
[-C--:B------:R-:W-:Y:S01]  /*16e0*/  HFMA2.MMA R58, R51, R26.reuse, R58 ;  /* 0x0000001a333a7235 */ /* 0x080fe2000000003a */
[-C--:B------:R-:W-:Y:S01]  /*16f0*/  HFMA2 R54, R49, R26.reuse, R54 ;  /* 0x0000001a31367231 */ /* 0x080fe20000000036 */
[----:B------:R-:W-:Y:S01]  /*1700*/  HFMA2.MMA R56, R45, R26, R56 ;  /* 0x0000001a2d387235 */ /* 0x000fe20000000038 */
        /* <DEDUP_REMOVED lines=14> */
[----:B----4-:R-:W-:Y:S01]  /*17f0*/  LOP3.LUT R52, R20, 0x3f003f, RZ, 0xc0, !PT ;  /* 0x003f003f14347812 */ /* 0x010fe200078ec0ff */
[----:B------:R-:W-:Y:S01]  /*1800*/  HADD2 R26, R53, -1056, -1056 ;  /* 0xe420e420351a7430 */ /* 0x000fe20000000000 */
[----:B------:R-:W-:Y:S01]  /*1810*/  LOP3.LUT R53, R22, 0x3f003f, RZ, 0xc0, !PT ;  /* 0x003f003f16357812 */ /* 0x000fe200078ec0ff */
[----:B------:R-:W-:Y:S01]  /*1820*/  HADD2 R24, R55, -1056, -1056 ;  /* 0xe420e42037187430 */ /* 0x000fe20000000000 */
[----:B------:R-:W-:Y:S01]  /*1830*/  LOP3.LUT R55, R23, 0x3f003f, RZ, 0xc0, !PT ;  /* 0x003f003f17377812 */ /* 0x000fe200078ec0ff */
        /* <DEDUP_REMOVED lines=15> */
[-C--:B-1----:R-:W-:Y:S01]  /*1930*/  HFMA2.MMA R58, R57, R28.reuse, R58 ;  /* 0x0000001c393a7235 */ /* 0x082fe2000000003a */
[-C--:B------:R-:W-:Y:S01]  /*1940*/  HFMA2 R54, R55, R28.reuse, R54 ;  /* 0x0000001c37367231 */ /* 0x080fe20000000036 */
[----:B------:R-:W-:Y:S01]  /*1950*/  HFMA2.MMA R56, R53, R28, R56 ;  /* 0x0000001c35387235 */ /* 0x000fe20000000038 */
[----:B------:R-:W-:Y:S01]  /*1960*/  HFMA2 R59, R27, R28, R59 ;  /* 0x0000001c1b3b7231 */ /* 0x000fe2000000003b */
[----:B------:R-:W-:-:S02]  /*1970*/  SHF.R.U32.HI R28, RZ, 0xc, R13 ;  /* 0x0000000cff1c7819 */ /* 0x000fc4000001160d */
[----:B------:R-:W-:Y:S02]  /*1980*/  LOP3.LUT R13, R12, 0xf000f, RZ, 0xc0, !PT ;  /* 0x000f000f0c0d7812 */ /* 0x000fe400078ec0ff */
[----:B------:R-:W-:Y:S02]  /*1990*/  SHF.R.U32.HI R12, RZ, 0x8, R20 ;  /* 0x00000008ff0c7819 */ /* 0x000fe40000011614 */
[----:B------:R-:W-:Y:S02]  /*19a0*/  LOP3.LUT R28, R28, 0xf000f, RZ, 0xc0, !PT ;  /* 0x000f000f1c1c7812 */ /* 0x000fe400078ec0ff */
[----:B------:R-:W-:Y:S02]  /*19b0*/  LOP3.LUT R12, R13, 0x300030, R12, 0xf8, !PT ;  /* 0x003000300d0c7812 */ /* 0x000fe400078ef80c */
[----:B------:R-:W-:Y:S02]  /*19c0*/  SHF.R.U32.HI R13, RZ, 0x8, R21 ;  /* 0x00000008ff0d7819 */ /* 0x000fe40000011615 */
[----:B------:R-:W-:-:S02]  /*19d0*/  LOP3.LUT R12, R12, 0x64006400, RZ, 0xfc, !PT ;  /* 0x640064000c0c7812 */ /* 0x000fc400078efcff */
[----:B------:R-:W-:Y:S02]  /*19e0*/  LOP3.LUT R13, R28, 0x300030, R13, 0xf8, !PT ;  /* 0x003000301c0d7812 */ /* 0x000fe400078ef80d */
[----:B------:R-:W-:Y:S02]  /*19f0*/  SHF.R.U32.HI R28, RZ, 0xc, R15 ;  /* 0x0000000cff1c7819 */ /* 0x000fe4000001160f */
[----:B------:R-:W-:Y:S02]  /*1a00*/  LOP3.LUT R15, R14, 0xf000f, RZ, 0xc0, !PT ;  /* 0x000f000f0e0f7812 */ /* 0x000fe400078ec0ff */
[----:B------:R-:W-:Y:S02]  /*1a10*/  SHF.R.U32.HI R14, RZ, 0x8, R22 ;  /* 0x00000008ff0e7819 */ /* 0x000fe40000011616 */
[----:B------:R-:W-:Y:S02]  /*1a20*/  LOP3.LUT R28, R28, 0xf000f, RZ, 0xc0, !PT ;  /* 0x000f000f1c1c7812 */ /* 0x000fe400078ec0ff */
[----:B------:R-:W-:-:S02]  /*1a30*/  LOP3.LUT R14, R15, 0x300030, R14, 0xf8, !PT ;  /* 0x003000300f0e7812 */ /* 0x000fc400078ef80e */
[----:B------:R-:W-:Y:S02]  /*1a40*/  SHF.R.U32.HI R15, RZ, 0x8, R23 ;  /* 0x00000008ff0f7819 */ /* 0x000fe40000011617 */
[----:B------:R-:W-:Y:S02]  /*1a50*/  LOP3.LUT R14, R14, 0x64006400, RZ, 0xfc, !PT ;  /* 0x640064000e0e7812 */ /* 0x000fe400078efcff */
[----:B------:R-:W-:Y:S02]  /*1a60*/  LOP3.LUT R15, R28, 0x300030, R15, 0xf8, !PT ;  /* 0x003000301c0f7812 */ /* 0x000fe400078ef80f */
[----:B------:R-:W-:Y:S02]  /*1a70*/  SHF.R.U32.HI R28, RZ, 0xc, R17 ;  /* 0x0000000cff1c7819 */ /* 0x000fe40000011611 */
[----:B------:R-:W-:Y:S02]  /*1a80*/  LOP3.LUT R17, R16, 0xf000f, RZ, 0xc0, !PT ;  /* 0x000f000f10117812 */ /* 0x000fe400078ec0ff */
[----:B------:R-:W-:-:S02]  /*1a90*/  SHF.R.U32.HI R16, RZ, 0xa, R20 ;  /* 0x0000000aff107819 */ /* 0x000fc40000011614 */
[----:B------:R-:W-:Y:S02]  /*1aa0*/  LOP3.LUT R28, R28, 0xf000f, RZ, 0xc0, !PT ;  /* 0x000f000f1c1c7812 */ /* 0x000fe400078ec0ff */
[----:B------:R-:W-:Y:S02]  /*1ab0*/  LOP3.LUT R16, R17, 0x300030, R16, 0xf8, !PT ;  /* 0x0030003011107812 */ /* 0x000fe400078ef810 */
[----:B------:R-:W-:Y:S02]  /*1ac0*/  SHF.R.U32.HI R17, RZ, 0xa, R21 ;  /* 0x0000000aff117819 */ /* 0x000fe40000011615 */
[----:B------:R-:W-:Y:S02]  /*1ad0*/  SHF.R.U32.HI R20, RZ, 0x6, R20 ;  /* 0x00000006ff147819 */ /* 0x000fe40000011614 */
[----:B------:R-:W-:Y:S02]  /*1ae0*/  LOP3.LUT R17, R28, 0x300030, R17, 0xf8, !PT ;  /* 0x003000301c117812 */ /* 0x000fe400078ef811 */
[----:B------:R-:W-:-:S02]  /*1af0*/  SHF.R.U32.HI R28, RZ, 0xc, R19 ;  /* 0x0000000cff1c7819 */ /* 0x000fc40000011613 */
[----:B------:R-:W-:Y:S02]  /*1b00*/  LOP3.LUT R19, R18, 0xf000f, RZ, 0xc0, !PT ;  /* 0x000f000f12137812 */ /* 0x000fe400078ec0ff */
[--C-:B------:R-:W-:Y:S02]  /*1b10*/  SHF.R.U32.HI R18, RZ, 0xa, R22.reuse ;  /* 0x0000000aff127819 */ /* 0x100fe40000011616 */
[----:B------:R-:W-:Y:S02]  /*1b20*/  SHF.R.U32.HI R22, RZ, 0x6, R22 ;  /* 0x00000006ff167819 */ /* 0x000fe40000011616 */
[----:B------:R-:W-:Y:S02]  /*1b30*/  LOP3.LUT R18, R19, 0x300030, R18, 0xf8, !PT ;  /* 0x0030003013127812 */ /* 0x000fe400078ef812 */
[--C-:B------:R-:W-:Y:S02]  /*1b40*/  SHF.R.U32.HI R19, RZ, 0xa, R23.reuse ;  /* 0x0000000aff137819 */ /* 0x100fe40000011617 */
[----:B------:R-:W-:-:S02]  /*1b50*/  SHF.R.U32.HI R23, RZ, 0x6, R23 ;  /* 0x00000006ff177819 */ /* 0x000fc40000011617 */
[----:B------:R-:W-:Y:S02]  /*1b60*/  LOP3.LUT R20, R20, 0x3f003f, RZ, 0xc0, !PT ;  /* 0x003f003f14147812 */ /* 0x000fe400078ec0ff */
[----:B------:R-:W-:Y:S02]  /*1b70*/  LOP3.LUT R22, R22, 0x3f003f, RZ, 0xc0, !PT ;  /* 0x003f003f16167812 */ /* 0x000fe400078ec0ff */
[----:B------:R-:W-:Y:S02]  /*1b80*/  LOP3.LUT R23, R23, 0x3f003f, RZ, 0xc0, !PT ;  /* 0x003f003f17177812 */ /* 0x000fe400078ec0ff */
[----:B------:R-:W-:Y:S02]  /*1b90*/  LOP3.LUT R20, R20, 0x64006400, RZ, 0xfc, !PT ;  /* 0x6400640014147812 */ /* 0x000fe400078efcff */
[----:B------:R-:W-:Y:S02]  /*1ba0*/  SHF.R.U32.HI R21, RZ, 0x6, R21 ;  /* 0x00000006ff157819 */ /* 0x000fe40000011615 */
        /* <DEDUP_REMOVED lines=8> */
[-C--:B------:R-:W-:Y:S01]  /*1c30*/  HFMA2.MMA R58, R52, R29.reuse, R58 ;  /* 0x0000001d343a7235 */ /* 0x080fe2000000003a */
[----:B------:R-:W-:Y:S01]  /*1c40*/  LOP3.LUT R19, R28, 0x300030, R19, 0xf8, !PT ;  /* 0x003000301c137812 */ /* 0x000fe200078ef813 */
[-C--:B------:R-:W-:Y:S01]  /*1c50*/  HFMA2 R60, R20, R29.reuse, R59 ;  /* 0x0000001d143c7231 */ /* 0x080fe2000000003b */
[----:B------:R-:W-:Y:S01]  /*1c60*/  HFMA2.MMA R56, R22, R29, R56 ;  /* 0x0000001d16387235 */ /* 0x000fe20000000038 */
[----:B------:R-:W-:Y:S01]  /*1c70*/  HADD2 R59, R12, -1056, -1056 ;  /* 0xe420e4200c3b7430 */ /* 0x000fe20000000000 */
[----:B------:R-:W-:Y:S01]  /*1c80*/  LOP3.LUT R13, R13, 0x64006400, RZ, 0xfc, !PT ;  /* 0x640064000d0d7812 */ /* 0x000fe200078efcff */
[----:B------:R-:W-:Y:S01]  /*1c90*/  HADD2 R28, R21, -1056, -1056 ;  /* 0xe420e420151c7430 */ /* 0x000fe20000000000 */
[----:B------:R-:W-:Y:S01]  /*1ca0*/  LOP3.LUT R16, R16, 0x64006400, RZ, 0xfc, !PT ;  /* 0x6400640010107812 */ /* 0x000fe200078efcff */
        /* <DEDUP_REMOVED lines=10> */
[----:B------:R-:W-:Y:S01]  /*1d50*/  HADD2 R54, R18, -1056, -1056 ;  /* 0xe420e42012367430 */ /* 0x000fe20000000000 */
[----:B------:R-:W-:Y:S01]  /*1d60*/  LOP3.LUT R19, R19, 0x64006400, RZ, 0xfc, !PT ;  /* 0x6400640013137812 */ /* 0x000fe200078efcff */
[----:B------:R-:W-:Y:S01]  /*1d70*/  HADD2 R21, R15, -1056, -1056 ;  /* 0xe420e4200f157430 */ /* 0x000fe20000000000 */
[----:B------:R-:W-:Y:S01]  /*1d80*/  HFMA2.MMA R12, R58, R31, R12 ;  /* 0x0000001f3a0c7235 */ /* 0x000fe2000000000c */
[----:B------:R-:W-:-:S02]  /*1d90*/  HADD2 R56, R17, -1056, -1056 ;  /* 0xe420e42011387430 */ /* 0x000fc40000000000 */
[----:B------:R-:W-:Y:S01]  /*1da0*/  HFMA2.MMA R14, R54, R31, R14 ;  /* 0x0000001f360e7235 */ /* 0x000fe2000000000e */
        /* <DEDUP_REMOVED lines=14> */
[----:B------:R-:W-:Y:S01]  /*1e90*/  ISETP.NE.AND P0, PT, R36, 0x2, PT ;  /* 0x000000022400780c */ /* 0x000fe20003f05270 */
        /* <DEDUP_REMOVED lines=10> */
[----:B------:R-:W-:-:S03]  /*1f40*/  HFMA2 R19, R48, R15, R19 ;  /* 0x0000000f30137231 */ /* 0x000fc60000000013 */
[-C--:B------:R-:W-:Y:S02]  /*1f50*/  HFMA2.MMA R18, R51, R14.reuse, R18 ;  /* 0x0000000e33127235 */ /* 0x080fe40000000012 */
[----:B------:R-:W-:-:S06]  /*1f60*/  HFMA2.MMA R13, R45, R14, R16 ;  /* 0x0000000e2d0d7235 */ /* 0x000fcc0000000010 */
[-C--:B------:R-:W-:Y:S01]  /*1f70*/  HFMA2.MMA R17, R50, R15.reuse, R18 ;  /* 0x0000000f32117235 */ /* 0x080fe20000000012 */
[----:B------:R-:W-:Y:S01]  /*1f80*/  HFMA2 R18, R24, R15, R12 ;  /* 0x0000000f18127231 */ /* 0x000fe2000000000c */
[----:B------:R-:W-:Y:S02]  /*1f90*/  HFMA2.MMA R16, R26, R15, R13 ;  /* 0x0000000f1a107235 */ /* 0x000fe4000000000d */
[----:B------:R-:W1:Y:S04]  /*1fa0*/  LDS.128 R12, [UR4+0x50] ;  /* 0x00005004ff0c7984 */ /* 0x000e680008000c00 */
[-C--:B-1----:R-:W-:Y:S01]  /*1fb0*/  HFMA2.MMA R17, R57, R12.reuse, R17 ;  /* 0x0000000c39117235 */ /* 0x082fe20000000011 */
        /* <DEDUP_REMOVED lines=51> */
[----:B------:R-:W-:-:S03]  /*22f0*/  HFMA2.MMA R13, R53, R16, R13 ;  /* 0x00000010350d7235 */ /* 0x000fc6000000000d */
[----:B------:R-:W-:-:S03]  /*2300*/  HADD2 R15, R15.H0_H0, R15.H1_H1 ;  /* 0x3000000f0f0f7230 */ /* 0x000fc60000000800 */
[-C--:B------:R-:W-:Y:S02]  /*2310*/  HFMA2.MMA R26, R52, R17.reuse, R26 ;  /* 0x00000011341a7235 */ /* 0x080fe4000000001a */
[----:B------:R-:W-:-:S06]  /*2320*/  HFMA2.MMA R13, R22, R17, R13 ;  /* 0x00000011160d7235 */ /* 0x000fcc000000000d */
        /* <DEDUP_REMOVED lines=11> */
.L_x_1578:
[----:B------:R-:W-:Y:S05]  /*23e0*/  @!P1 BRA `(.L_x_1579) ;  /* 0x0000001000409947 */ /* 0x000fea0003800000 */
[----:B-----5:R-:W-:Y:S01]  /*23f0*/  IMAD R13, R5, 0xc, RZ ;  /* 0x0000000c050d7824 */ /* 0x020fe200078e02ff */
[----:B------:R-:W1:Y:S01]  /*2400*/  LDS.128 R24, [UR4+0x20] ;  /* 0x00002004ff187984 */ /* 0x000e620008000c00 */
[----:B------:R-:W-:-:S05]  /*2410*/  IMAD.WIDE.U32 R28, R33, 0xc, R46 ;  /* 0x0000000c211c7825 */ /* 0x000fca00078e002e */
[----:B------:R-:W-:-:S05]  /*2420*/  IADD3 R29, R29, R13, RZ ;  /* 0x0000000d1d1d7210 */ /* 0x000fca0007ffe0ff */
[----:B------:R-:W2:Y:S01]  /*2430*/  LDG.E.128.CONSTANT R12, desc[UR6][R28.64] ;  /* 0x000000061c0c7981 */ /* 0x000ea2000c1e9d00 */
[----:B------:R-:W-:-:S05]  /*2440*/  IMAD.WIDE R30, R33, 0x4, R28 ;  /* 0x00000004211e7825 */ /* 0x000fca00078e021c */
[----:B------:R3:W4:Y:S01]  /*2450*/  LDG.E.128.CONSTANT R16, desc[UR6][R30.64] ;  /* 0x000000061e107981 */ /* 0x000722000c1e9d00 */
[----:B------:R-:W-:-:S06]  /*2460*/  IMAD.WIDE R20, R33, 0x4, R30 ;  /* 0x0000000421147825 */ /* 0x000fcc00078e021e */
[----:B------:R-:W4:Y:S01]  /*2470*/  LDG.E.128.CONSTANT R20, desc[UR6][R20.64] ;  /* 0x0000000614147981 */ /* 0x000f22000c1e9d00 */
[----:B------:R-:W-:Y:S02]  /*2480*/  ISETP.GE.AND P0, PT, R36, 0x2, PT ;  /* 0x000000022400780c */ /* 0x000fe40003f06270 */
[----:B------:R-:W-:Y:S02]  /*2490*/  PRMT R0, R0, 0x5410, R2 ;  /* 0x0000541000007816 */ /* 0x000fe40000000002 */
[----:B------:R-:W-:Y:S02]  /*24a0*/  PRMT R3, R3, 0x5410, R4 ;  /* 0x0000541003037816 */ /* 0x000fe40000000004 */
[----:B--2---:R-:W-:Y:S02]  /*24b0*/  LOP3.LUT R37, R12, 0x3f003f, RZ, 0xc0, !PT ;  /* 0x003f003f0c257812 */ /* 0x004fe400078ec0ff */
[----:B------:R-:W-:Y:S02]  /*24c0*/  LOP3.LUT R41, R14, 0x3f003f, RZ, 0xc0, !PT ;  /* 0x003f003f0e297812 */ /* 0x000fe400078ec0ff */
[----:B------:R-:W-:-:S02]  /*24d0*/  SHF.R.U32.HI R38, RZ, 0x6, R12 ;  /* 0x00000006ff267819 */ /* 0x000fc4000001160c */
[----:B------:R-:W-:Y:S02]  /*24e0*/  SHF.R.U32.HI R28, RZ, 0x6, R14 ;  /* 0x00000006ff1c7819 */ /* 0x000fe4000001160e */
[----:B------:R-:W-:Y:S02]  /*24f0*/  LOP3.LUT R37, R37, 0x64006400, RZ, 0xfc, !PT ;  /* 0x6400640025257812 */ /* 0x000fe400078efcff */
[----:B------:R-:W-:Y:S02]  /*2500*/  LOP3.LUT R41, R41, 0x64006400, RZ, 0xfc, !PT ;  /* 0x6400640029297812 */ /* 0x000fe400078efcff */
[----:B------:R-:W-:Y:S01]  /*2510*/  LOP3.LUT R39, R13, 0x3f003f, RZ, 0xc0, !PT ;  /* 0x003f003f0d277812 */ /* 0x000fe200078ec0ff */
[----:B------:R-:W-:Y:S01]  /*2520*/  HADD2 R37, R37, -1056, -1056 ;  /* 0xe420e42025257430 */ /* 0x000fe20000000000 */
[----:B------:R-:W-:Y:S01]  /*2530*/  SHF.R.U32.HI R40, RZ, 0x6, R13 ;  /* 0x00000006ff287819 */ /* 0x000fe2000001160d */
[----:B------:R-:W-:Y:S01]  /*2540*/  HADD2 R41, R41, -1056, -1056 ;  /* 0xe420e42029297430 */ /* 0x000fe20000000000 */
[----:B------:R-:W-:-:S02]  /*2550*/  LOP3.LUT R29, R15, 0x3f003f, RZ, 0xc0, !PT ;  /* 0x003f003f0f1d7812 */ /* 0x000fc400078ec0ff */
[----:B---3--:R-:W-:Y:S01]  /*2560*/  SHF.R.U32.HI R30, RZ, 0x6, R15 ;  /* 0x00000006ff1e7819 */ /* 0x008fe2000001160f */
[-C--:B-1----:R-:W-:Y:S01]  /*2570*/  HFMA2.MMA R58, R37, R24.reuse, RZ ;  /* 0x00000018253a7235 */ /* 0x082fe200000000ff */
[----:B------:R-:W-:Y:S01]  /*2580*/  LOP3.LUT R38, R38, 0x3f003f, RZ, 0xc0, !PT ;  /* 0x003f003f26267812 */ /* 0x000fe200078ec0ff */
[----:B------:R-:W-:Y:S01]  /*2590*/  HFMA2.MMA R56, R41, R24, RZ ;  /* 0x0000001829387235 */ /* 0x000fe200000000ff */
        /* <DEDUP_REMOVED lines=9> */
[-C--:B------:R-:W-:Y:S01]  /*2630*/  HFMA2 R54, R39, R24.reuse, RZ.H0_H0 ;  /* 0x0000001827367231 */ /* 0x080fe200000400ff */
        /* <DEDUP_REMOVED lines=8> */
[-C--:B------:R-:W-:Y:S01]  /*26c0*/  HFMA2.MMA R58, R38, R25.reuse, R58 ;  /* 0x00000019263a7235 */ /* 0x080fe2000000003a */
[----:B------:R-:W-:Y:S01]  /*26d0*/  HFMA2 R59, R43, R24, RZ.H0_H0 ;  /* 0x000000182b3b7231 */ /* 0x000fe200000400ff */
[----:B------:R-:W-:Y:S01]  /*26e0*/  HFMA2.MMA R56, R42, R25, R56 ;  /* 0x000000192a387235 */ /* 0x000fe20000000038 */
[-C--:B------:R-:W-:Y:S01]  /*26f0*/  HFMA2 R54, R40, R25.reuse, R54 ;  /* 0x0000001928367231 */ /* 0x080fe20000000036 */
[----:B------:R-:W-:Y:S01]  /*2700*/  LOP3.LUT R24, R16, 0x3f003f, RZ, 0xc0, !PT ;  /* 0x003f003f10187812 */ /* 0x000fe200078ec0ff */
        /* <DEDUP_REMOVED lines=59> */
[----:B------:R-:W-:-:S02]  /*2ac0*/  SHF.R.U32.HI R16, RZ, 0xc, R16 ;  /* 0x0000000cff107819 */ /* 0x000fc40000011610 */
[----:B------:R-:W-:Y:S02]  /*2ad0*/  LOP3.LUT R13, R28, 0x300030, R13, 0xf8, !PT ;  /* 0x003000301c0d7812 */ /* 0x000fe400078ef80d */
[----:B------:R-:W-:Y:S02]  /*2ae0*/  SHF.R.U32.HI R28, RZ, 0xc, R15 ;  /* 0x0000000cff1c7819 */ /* 0x000fe4000001160f */
[----:B------:R-:W-:Y:S02]  /*2af0*/  LOP3.LUT R15, R14, 0xf000f, RZ, 0xc0, !PT ;  /* 0x000f000f0e0f7812 */ /* 0x000fe400078ec0ff */
[----:B------:R-:W-:Y:S02]  /*2b00*/  SHF.R.U32.HI R14, RZ, 0x8, R22 ;  /* 0x00000008ff0e7819 */ /* 0x000fe40000011616 */
[----:B------:R-:W-:Y:S02]  /*2b10*/  LOP3.LUT R28, R28, 0xf000f, RZ, 0xc0, !PT ;  /* 0x000f000f1c1c7812 */ /* 0x000fe400078ec0ff */
[----:B------:R-:W-:-:S02]  /*2b20*/  LOP3.LUT R14, R15, 0x300030, R14, 0xf8, !PT ;  /* 0x003000300f0e7812 */ /* 0x000fc400078ef80e */
[----:B------:R-:W-:Y:S02]  /*2b30*/  SHF.R.U32.HI R15, RZ, 0x8, R23 ;  /* 0x00000008ff0f7819 */ /* 0x000fe40000011617 */
[----:B------:R-:W-:Y:S02]  /*2b40*/  SHF.R.U32.HI R18, RZ, 0xc, R18 ;  /* 0x0000000cff127819 */ /* 0x000fe40000011612 */
        /* <DEDUP_REMOVED lines=33> */
[----:B------:R-:W-:Y:S01]  /*2d60*/  HADD2 R59, R12, -1056, -1056 ;  /* 0xe420e4200c3b7430 */ /* 0x000fe20000000000 */
[----:B------:R-:W-:Y:S01]  /*2d70*/  LOP3.LUT R19, R28, 0x300030, R19, 0xf8, !PT ;  /* 0x003000301c137812 */ /* 0x000fe200078ef813 */
[----:B------:R-:W-:Y:S01]  /*2d80*/  HADD2 R28, R21, -1056, -1056 ;  /* 0xe420e420151c7430 */ /* 0x000fe20000000000 */
[----:B------:R-:W-:Y:S01]  /*2d90*/  HFMA2.MMA R56, R22, R29, R56 ;  /* 0x0000001d16387235 */ /* 0x000fe20000000038 */
[----:B------:R-:W-:Y:S01]  /*2da0*/  LOP3.LUT R13, R13, 0x64006400, RZ, 0xfc, !PT ;  /* 0x640064000d0d7812 */ /* 0x000fe200078efcff */
[----:B------:R-:W-:Y:S01]  /*2db0*/  HADD2 R23, R14, -1056, -1056 ;  /* 0xe420e4200e177430 */ /* 0x000fe20000000000 */
[----:B------:R-:W-:Y:S01]  /*2dc0*/  LOP3.LUT R16, R16, 0x64006400, RZ, 0xfc, !PT ;  /* 0x6400640010107812 */ /* 0x000fe200078efcff */
[----:B------:R-:W-:Y:S01]  /*2dd0*/  HFMA2 R54, R28, R29, R54 ;  /* 0x0000001d1c367231 */ /* 0x000fe20000000036 */
[----:B------:R-:W-:Y:S01]  /*2de0*/  LOP3.LUT R18, R18, 0x64006400, RZ, 0xfc, !PT ;  /* 0x6400640012127812 */ /* 0x000fe200078efcff */
[----:B------:R-:W-:Y:S01]  /*2df0*/  HADD2 R29, R13, -1056, -1056 ;  /* 0xe420e4200d1d7430 */ /* 0x000fe20000000000 */
[-C--:B------:R-:W-:Y:S01]  /*2e00*/  HFMA2.MMA R12, R59, R30.reuse, R58 ;  /* 0x0000001e3b0c7235 */ /* 0x080fe2000000003a */
[----:B------:R-:W-:Y:S01]  /*2e10*/  HADD2 R58, R16, -1056, -1056 ;  /* 0xe420e420103a7430 */ /* 0x000fe20000000000 */
[----:B------:R-:W-:Y:S01]  /*2e20*/  LOP3.LUT R15, R15, 0x64006400, RZ, 0xfc, !PT ;  /* 0x640064000f0f7812 */ /* 0x000fe200078efcff */
        /* <DEDUP_REMOVED lines=108> */
.L_x_1579:
[----:B------:R-:W-:Y:S01]  /*34f0*/  VIADD R34, R34, 0x20 ;  /* 0x0000002022227836 */ /* 0x000fe20000000000 */
[----:B------:R-:W-:Y:S01]  /*3500*/  UIADD3 UR4, UR4, 0x40, URZ ;  /* 0x0000004004047890 */ /* 0x000fe2000fffe03f */
[----:B0-----:R-:W-:-:S03]  /*3510*/  IMAD.WIDE.U32 R46, R33, 0x18, R46 ;  /* 0x00000018212e7825 */ /* 0x001fc600078e002e */
[C---:B------:R-:W-:Y:S01]  /*3520*/  ISETP.GE.AND P0, PT, R34.reuse, UR5, PT ;  /* 0x0000000522007c0c */ /* 0x040fe2000bf06270 */
[----:B-----5:R-:W-:Y:S01]  /*3530*/  IMAD R13, R5, 0x18, RZ ;  /* 0x00000018050d7824 */ /* 0x020fe200078e02ff */
[----:B------:R-:W-:-:S04]  /*3540*/  ISETP.LT.AND P2, PT, R34, R35, PT ;  /* 0x000000232200720c */ /* 0x000fc80003f41270 */
[----:B------:R-:W-:-:S09]  /*3550*/  IADD3 R47, R47, R13, RZ ;  /* 0x0000000d2f2f7210 */ /* 0x000fd20007ffe0ff */
[----:B------:R-:W-:Y:S05]  /*3560*/  @!P0 BRA P2, `(.L_x_1580) ;  /* 0xffffffdc00608947 */ /* 0x000fea000103ffff */
.L_x_1577:
[----:B------:R-:W-:Y:S05]  /*3570*/  @!P1 EXIT ;  /* 0x000000000000994d */ /* 0x000fea0003800000 */
[----:B------:R-:W0:Y:S01]  /*3580*/  S2R R0, SR_CTAID.X ;  /* 0x0000000000007919 */ /* 0x000e220000002500 */
[----:B------:R-:W1:Y:S01]  /*3590*/  S2UR UR4, SR_CTAID.Y ;  /* 0x00000000000479c3 */ /* 0x000e620000002600 */
[----:B------:R-:W0:Y:S07]  /*35a0*/  S2R R5, SR_TID.X ;  /* 0x0000000000057919 */ /* 0x000e2e0000002100 */
[----:B------:R-:W2:Y:S01]  /*35b0*/  LDC.64 R2, c[0x0][0x230] ;  /* 0x00008c00ff027b82 */ /* 0x000ea20000000a00 */
[----:B-1----:R-:W-:Y:S01]  /*35c0*/  UIMAD UR4, UR4, 0x3, URZ ;  /* 0x00000003040478a4 */ /* 0x002fe2000f8e023f */
[----:B0-----:R-:W-:-:S05]  /*35d0*/  LEA R0, R0, R5, 0x5 ;  /* 0x0000000500007211 */ /* 0x001fca00078e28ff */
[----:B------:R-:W-:-:S04]  /*35e0*/  IMAD.SHL.U32 R0, R0, 0x4, RZ ;  /* 0x0000000400007824 */ /* 0x000fc800078e00ff */
        /* <DEDUP_REMOVED lines=9> */
.L_x_1584:
[----:B------:R-:W0:Y:S02]  /*3680*/  LDS R4, [R0] ;  /* 0x0000000000047984 */ /* 0x000e240000000800 */
[----:B0-----:R-:W-:-:S10]  /*3690*/  HFMA2.MMA R5, R4, 1, 1, R9 ;  /* 0x3c003c0004057835 */ /* 0x001fd40000000009 */
[----:B------:R-:W0:Y:S02]  /*36a0*/  ATOMS.CAST.SPIN R5, [R0], R4, R5 ;  /* 0x000000040005738d */ /* 0x000e240001800005 */
[----:B0-----:R-:W-:-:S13]  /*36b0*/  ISETP.EQ.U32.AND P0, PT, R5, 0x1, PT ;  /* 0x000000010500780c */ /* 0x001fda0003f02070 */
[----:B------:R-:W-:Y:S05]  /*36c0*/  @!P0 BRA `(.L_x_1584) ;  /* 0xfffffffc00ec8947 */ /* 0x000fea000383ffff */
[----:B------:R-:W-:Y:S05]  /*36d0*/  BRA `(.L_x_1582) ;  /* 0x00000000000c7947 */ /* 0x000fea0003800000 */
.L_x_1583:
[----:B------:R-:W2:Y:S02]  /*36e0*/  LD.E R0, desc[UR6][R12.64] ;  /* 0x000000060c007980 */ /* 0x000ea4000c101900 */
[----:B--2---:R-:W-:-:S05]  /*36f0*/  IADD3 R5, R9, R0, RZ ;  /* 0x0000000009057210 */ /* 0x004fca0007ffe0ff */
[----:B------:R0:W-:Y:S02]  /*3700*/  ST.E desc[UR6][R12.64], R5 ;  /* 0x000000050c007985 */ /* 0x0001e4000c101906 */
.L_x_1582:
[----:B------:R-:W-:Y:S05]  /*3710*/  BSYNC B0 ;  /* 0x0000000000007941 */ /* 0x000fea0003800000 */
.L_x_1581:
[----:B------:R1:W-:Y:S01]  /*3720*/  ATOM.E.ADD.F16x2.RN.STRONG.GPU P0, RZ, desc[UR6][R12.64+0x4], R8 ;  /* 0x000004080cff79a2 */ /* 0x0003e2000810e1c6 */
[----:B------:R-:W-:Y:S04]  /*3730*/  BSSY B0, `(.L_x_1585) ;  /* 0x000000f000007945 */ /* 0x000fe80003800000 */
[----:B-1----:R-:W-:Y:S05]  /*3740*/  @P0 BRA `(.L_x_1586) ;  /* 0x0000000000340947 */ /* 0x002fea0003800000 */
[----:B------:R-:W1:Y:S02]  /*3750*/  QSPC.E.S P0, RZ, [R12+0x4] ;  /* 0x000004000cff73aa */ /* 0x000e640000000500 */
[----:B-1----:R-:W-:Y:S05]  /*3760*/  @!P0 BRA `(.L_x_1587) ;  /* 0x0000000000208947 */ /* 0x002fea0003800000 */
[----:B------:R-:W-:-:S05]  /*3770*/  IMAD.MOV.U32 R4, RZ, RZ, R12 ;  /* 0x000000ffff047224 */ /* 0x000fca00078e000c */
[----:B------:R-:W-:-:S07]  /*3780*/  MOV R0, R4 ;  /* 0x0000000400007202 */ /* 0x000fce0000000f00 */
.L_x_1588:
[----:B------:R-:W0:Y:S02]  /*3790*/  LDS R4, [R0+0x4] ;  /* 0x0000040000047984 */ /* 0x000e240000000800 */
[----:B0-----:R-:W-:-:S06]  /*37a0*/  HADD2 R5, R4, R8 ;  /* 0x0000000804057230 */ /* 0x001fcc0000000000 */
[----:B------:R-:W0:Y:S02]  /*37b0*/  ATOMS.CAST.SPIN R5, [R0+0x4], R4, R5 ;  /* 0x000004040005738d */ /* 0x000e240001800005 */
[----:B0-----:R-:W-:-:S13]  /*37c0*/  ISETP.EQ.U32.AND P0, PT, R5, 0x1, PT ;  /* 0x000000010500780c */ /* 0x001fda0003f02070 */
[----:B------:R-:W-:Y:S05]  /*37d0*/  @!P0 BRA `(.L_x_1588) ;  /* 0xfffffffc00ec8947 */ /* 0x000fea000383ffff */
[----:B------:R-:W-:Y:S05]  /*37e0*/  BRA `(.L_x_1586) ;  /* 0x00000000000c7947 */ /* 0x000fea0003800000 */
.L_x_1587:
[----:B------:R-:W0:Y:S02]  /*37f0*/  LD.E R0, desc[UR6][R12.64+0x4] ;  /* 0x000004060c007980 */ /* 0x000e24000c101900 */
[----:B0-----:R-:W-:-:S05]  /*3800*/  IADD3 R5, R8, R0, RZ ;  /* 0x0000000008057210 */ /* 0x001fca0007ffe0ff */
[----:B------:R1:W-:Y:S02]  /*3810*/  ST.E desc[UR6][R12.64+0x4], R5 ;  /* 0x000004050c007985 */ /* 0x0003e4000c101906 */
.L_x_1586:
[----:B------:R-:W-:Y:S05]  /*3820*/  BSYNC B0 ;  /* 0x0000000000007941 */ /* 0x000fea0003800000 */
.L_x_1585:
[----:B------:R-:W-:-:S13]  /*3830*/  ISETP.GE.AND P0, PT, R36, 0x2, PT ;  /* 0x000000022400780c */ /* 0x000fda0003f06270 */
[----:B------:R-:W-:Y:S05]  /*3840*/  @!P0 EXIT ;  /* 0x000000000000894d */ /* 0x000fea0003800000 */
[----:B------:R-:W-:-:S05]  /*3850*/  IADD3 R10, R10, R33, RZ ;  /* 0x000000210a0a7210 */ /* 0x000fca0007ffe0ff */
[----:B------:R-:W-:-:S05]  /*3860*/  IMAD.WIDE R8, R10, 0x2, R2 ;  /* 0x000000020a087825 */ /* 0x000fca00078e0202 */
[----:B------:R2:W-:Y:S01]  /*3870*/  ATOM.E.ADD.F16x2.RN.STRONG.GPU P0, RZ, desc[UR6][R8.64], R7 ;  /* 0x0000000708ff79a2 */ /* 0x0005e2000810e1c6 */
[----:B------:R-:W-:Y:S04]  /*3880*/  BSSY B0, `(.L_x_1589) ;  /* 0x000000f000007945 */ /* 0x000fe80003800000 */
[----:B--2---:R-:W-:Y:S05]  /*3890*/  @P0 BRA `(.L_x_1590) ;  /* 0x0000000000340947 */ /* 0x004fea0003800000 */
[----:B------:R-:W2:Y:S02]  /*38a0*/  QSPC.E.S P0, RZ, [R8] ;  /* 0x0000000008ff73aa */ /* 0x000ea40000000500 */
[----:B--2---:R-:W-:Y:S05]  /*38b0*/  @!P0 BRA `(.L_x_1591) ;  /* 0x0000000000208947 */ /* 0x004fea0003800000 */
[----:B------:R-:W-:-:S05]  /*38c0*/  IMAD.MOV.U32 R4, RZ, RZ, R8 ;  /* 0x000000ffff047224 */ /* 0x000fca00078e0008 */
[----:B------:R-:W-:-:S07]  /*38d0*/  MOV R0, R4 ;  /* 0x0000000400007202 */ /* 0x000fce0000000f00 */
.L_x_1592:
[----:B------:R-:W0:Y:S02]  /*38e0*/  LDS R4, [R0] ;  /* 0x0000000000047984 */ /* 0x000e240000000800 */
[----:B01----:R-:W-:-:S10]  /*38f0*/  HFMA2.MMA R5, R4, 1, 1, R7 ;  /* 0x3c003c0004057835 */ /* 0x003fd40000000007 */
[----:B------:R-:W0:Y:S02]  /*3900*/  ATOMS.CAST.SPIN R5, [R0], R4, R5 ;  /* 0x000000040005738d */ /* 0x000e240001800005 */
[----:B0-----:R-:W-:-:S13]  /*3910*/  ISETP.EQ.U32.AND P0, PT, R5, 0x1, PT ;  /* 0x000000010500780c */ /* 0x001fda0003f02070 */
[----:B------:R-:W-:Y:S05]  /*3920*/  @!P0 BRA `(.L_x_1592) ;  /* 0xfffffffc00ec8947 */ /* 0x000fea000383ffff */
[----:B------:R-:W-:Y:S05]  /*3930*/  BRA `(.L_x_1590) ;  /* 0x00000000000c7947 */ /* 0x000fea0003800000 */
.L_x_1591:
[----:B------:R-:W0:Y:S02]  /*3940*/  LD.E R0, desc[UR6][R8.64] ;  /* 0x0000000608007980 */ /* 0x000e24000c101900 */
[----:B01----:R-:W-:-:S05]  /*3950*/  IADD3 R5, R7, R0, RZ ;  /* 0x0000000007057210 */ /* 0x003fca0007ffe0ff */
[----:B------:R2:W-:Y:S02]  /*3960*/  ST.E desc[UR6][R8.64], R5 ;  /* 0x0000000508007985 */ /* 0x0005e4000c101906 */
.L_x_1590:
[----:B------:R-:W-:Y:S05]  /*3970*/  BSYNC B0 ;  /* 0x0000000000007941 */ /* 0x000fea0003800000 */
.L_x_1589:
[----:B------:R3:W-:Y:S01]  /*3980*/  ATOM.E.ADD.F16x2.RN.STRONG.GPU P0, RZ, desc[UR6][R8.64+0x4], R6 ;  /* 0x0000040608ff79a2 */ /* 0x0007e2000810e1c6 */
[----:B------:R-:W-:Y:S04]  /*3990*/  BSSY B0, `(.L_x_1593) ;  /* 0x000000f000007945 */ /* 0x000fe80003800000 */
[----:B---3--:R-:W-:Y:S05]  /*39a0*/  @P0 BRA `(.L_x_1594) ;  /* 0x0000000000340947 */ /* 0x008fea0003800000 */
[----:B------:R-:W3:Y:S02]  /*39b0*/  QSPC.E.S P0, RZ, [R8+0x4] ;  /* 0x0000040008ff73aa */ /* 0x000ee40000000500 */
[----:B---3--:R-:W-:Y:S05]  /*39c0*/  @!P0 BRA `(.L_x_1595) ;  /* 0x0000000000208947 */ /* 0x008fea0003800000 */
[----:B------:R-:W-:-:S04]  /*39d0*/  MOV R4, R8 ;  /* 0x0000000800047202 */ /* 0x000fc80000000f00 */
[----:B------:R-:W-:-:S07]  /*39e0*/  MOV R0, R4 ;  /* 0x0000000400007202 */ /* 0x000fce0000000f00 */
.L_x_1596:
[----:B------:R-:W0:Y:S02]  /*39f0*/  LDS R4, [R0+0x4] ;  /* 0x0000040000047984 */ /* 0x000e240000000800 */
[----:B012---:R-:W-:-:S06]  /*3a00*/  HADD2 R5, R4, R6 ;  /* 0x0000000604057230 */ /* 0x007fcc0000000000 */
[----:B------:R-:W0:Y:S02]  /*3a10*/  ATOMS.CAST.SPIN R5, [R0+0x4], R4, R5 ;  /* 0x000004040005738d */ /* 0x000e240001800005 */
[----:B0-----:R-:W-:-:S13]  /*3a20*/  ISETP.EQ.U32.AND P0, PT, R5, 0x1, PT ;  /* 0x000000010500780c */ /* 0x001fda0003f02070 */
[----:B------:R-:W-:Y:S05]  /*3a30*/  @!P0 BRA `(.L_x_1596) ;  /* 0xfffffffc00ec8947 */ /* 0x000fea000383ffff */
[----:B------:R-:W-:Y:S05]  /*3a40*/  BRA `(.L_x_1594) ;  /* 0x00000000000c7947 */ /* 0x000fea0003800000 */
.L_x_1595:
[----:B------:R-:W0:Y:S02]  /*3a50*/  LD.E R0, desc[UR6][R8.64+0x4] ;  /* 0x0000040608007980 */ /* 0x000e24000c101900 */
[----:B012---:R-:W-:-:S05]  /*3a60*/  IMAD.IADD R5, R6, 0x1, R0 ;  /* 0x0000000106057824 */ /* 0x007fca00078e0200 */
[----:B------:R3:W-:Y:S02]  /*3a70*/  ST.E desc[UR6][R8.64+0x4], R5 ;  /* 0x0000040508007985 */ /* 0x0007e4000c101906 */
.L_x_1594:
[----:B------:R-:W-:Y:S05]  /*3a80*/  BSYNC B0 ;  /* 0x0000000000007941 */ /* 0x000fea0003800000 */
.L_x_1593:
[----:B------:R-:W-:-:S13]  /*3a90*/  ISETP.NE.AND P0, PT, R36, 0x2, PT ;  /* 0x000000022400780c */ /* 0x000fda0003f05270 */
[----:B------:R-:W-:Y:S05]  /*3aa0*/  @!P0 EXIT ;  /* 0x000000000000894d */ /* 0x000fea0003800000 */
[----:B0123--:R-:W-:-:S05]  /*3ab0*/  IADD3 R5, R10, R33, RZ ;  /* 0x000000210a057210 */ /* 0x00ffca0007ffe0ff */
        /* <DEDUP_REMOVED lines=8> */
.L_x_1600:
[----:B------:R-:W0:Y:S02]  /*3b40*/  LDS R2, [R0] ;  /* 0x0000000000027984 */ /* 0x000e240000000800 */
[----:B0-----:R-:W-:-:S10]  /*3b50*/  HFMA2.MMA R3, R2, 1, 1, R32 ;  /* 0x3c003c0002037835 */ /* 0x001fd40000000020 */
[----:B------:R-:W0:Y:S02]  /*3b60*/  ATOMS.CAST.SPIN R3, [R0], R2, R3 ;  /* 0x000000020003738d */ /* 0x000e240001800003 */
[----:B0-----:R-:W-:-:S13]  /*3b70*/  ISETP.EQ.U32.AND P0, PT, R3, 0x1, PT ;  /* 0x000000010300780c */ /* 0x001fda0003f02070 */
[----:B------:R-:W-:Y:S05]  /*3b80*/  @!P0 BRA `(.L_x_1600) ;  /* 0xfffffffc00ec8947 */ /* 0x000fea000383ffff */
[----:B------:R-:W-:Y:S05]  /*3b90*/  BRA `(.L_x_1598) ;  /* 0x00000000000c7947 */ /* 0x000fea0003800000 */
.L_x_1599:
[----:B------:R-:W2:Y:S02]  /*3ba0*/  LD.E R0, desc[UR6][R4.64] ;  /* 0x0000000604007980 */ /* 0x000ea4000c101900 */
[----:B--2---:R-:W-:-:S05]  /*3bb0*/  IMAD.IADD R3, R32, 0x1, R0 ;  /* 0x0000000120037824 */ /* 0x004fca00078e0200 */
[----:B------:R0:W-:Y:S02]  /*3bc0*/  ST.E desc[UR6][R4.64], R3 ;  /* 0x0000000304007985 */ /* 0x0001e4000c101906 */
.L_x_1598:
[----:B------:R-:W-:Y:S05]  /*3bd0*/  BSYNC B0 ;  /* 0x0000000000007941 */ /* 0x000fea0003800000 */
.L_x_1597:
[----:B------:R1:W-:Y:S02]  /*3be0*/  ATOM.E.ADD.F16x2.RN.STRONG.GPU P0, RZ, desc[UR6][R4.64+0x4], R11 ;  /* 0x0000040b04ff79a2 */ /* 0x0003e4000810e1c6 */
[----:B-1----:R-:W-:Y:S05]  /*3bf0*/  @P0 EXIT ;  /* 0x000000000000094d */ /* 0x002fea0003800000 */
[----:B------:R-:W1:Y:S02]  /*3c00*/  QSPC.E.S P0, RZ, [R4+0x4] ;  /* 0x0000040004ff73aa */ /* 0x000e640000000500 */
[----:B-1----:R-:W-:Y:S05]  /*3c10*/  @!P0 BRA `(.L_x_1601) ;  /* 0x0000000000208947 */ /* 0x002fea0003800000 */
[----:B------:R-:W-:-:S04]  /*3c20*/  MOV R2, R4 ;  /* 0x0000000400027202 */ /* 0x000fc80000000f00 */
[----:B------:R-:W-:-:S07]  /*3c30*/  MOV R0, R2 ;  /* 0x0000000200007202 */ /* 0x000fce0000000f00 */
.L_x_1602:
[----:B------:R-:W0:Y:S02]  /*3c40*/  LDS R2, [R0+0x4] ;  /* 0x0000040000027984 */ /* 0x000e240000000800 */
[----:B0-----:R-:W-:-:S06]  /*3c50*/  HADD2 R3, R2, R11 ;  /* 0x0000000b02037230 */ /* 0x001fcc0000000000 */
[----:B------:R-:W0:Y:S02]  /*3c60*/  ATOMS.CAST.SPIN R3, [R0+0x4], R2, R3 ;  /* 0x000004020003738d */ /* 0x000e240001800003 */
[----:B0-----:R-:W-:-:S13]  /*3c70*/  ISETP.EQ.U32.AND P0, PT, R3, 0x1, PT ;  /* 0x000000010300780c */ /* 0x001fda0003f02070 */
[----:B------:R-:W-:Y:S05]  /*3c80*/  @!P0 BRA `(.L_x_1602) ;  /* 0xfffffffc00ec8947 */ /* 0x000fea000383ffff */
[----:B------:R-:W-:Y:S05]  /*3c90*/  EXIT ;  /* 0x000000000000794d */ /* 0x000fea0003800000 */
.L_x_1601:
[----:B------:R-:W0:Y:S02]  /*3ca0*/  LD.E R0, desc[UR6][R4.64+0x4] ;  /* 0x0000040604007980 */ /* 0x000e24000c101900 */
[----:B0-----:R-:W-:-:S05]  /*3cb0*/  IADD3 R3, R11, R0, RZ ;  /* 0x000000000b037210 */ /* 0x001fca0007ffe0ff */
[----:B------:R-:W-:Y:S01]  /*3cc0*/  ST.E desc[UR6][R4.64+0x4], R3 ;  /* 0x0000040304007985 */ /* 0x000fe2000c101906 */
[----:B------:R-:W-:Y:S05]  /*3cd0*/  EXIT ;  /* 0x000000000000794d */ /* 0x000fea0003800000 */
.L_x_1603:
        /* <DEDUP_REMOVED lines=10> */
.L_x_3239:


//--------------------- .text._Z23gemm_half_q_half_kernelILi3ELi48ELb0ELb0ELi32EEvPK6__halfPKjS4_S2_PS0_iiiiPKtS7_iiiiiibS2_i --------------------------
	.section	.text._Z23gemm_half_q_half_kernelILi3ELi48ELb0ELb0ELi32EEvPK6__halfPKjS4_S2_PS0_iiiiPKtS7_iiiiiibS2_i,"ax",@progbits
	.align	128
        .global         _Z23gemm_half_q_half_kernelILi3ELi48ELb0ELb0ELi32EEvPK6__halfPKjS4_S2_PS0_iiiiPKtS7_iiiiiibS2_i
        .type           _Z23gemm_half_q_half_kernelILi3ELi48ELb0ELb0ELi32EEvPK6__halfPKjS4_S2_PS0_iiiiPKtS7_iiiiiibS2_i,@function
        .size           _Z23gemm_half_q_half_kernelILi3ELi48ELb0ELb0ELi32EEvPK6__halfPKjS4_S2_PS0_iiiiPKtS7_iiiiiibS2_i,(.L_x_3240 - _Z23gemm_half_q_half_kernelILi3ELi48ELb0ELb0ELi32EEvPK6__halfPKjS4_S2_PS0_iiiiPKtS7_iiiiiibS2_i)
        .other          _Z23gemm_half_q_half_kernelILi3ELi48ELb0ELb0ELi32EEvPK6__halfPKjS4_S2_PS0_iiiiPKtS7_iiiiiibS2_i,@"STO_CUDA_ENTRY STV_DEFAULT"
_Z23gemm_half_q_half_kernelILi3ELi48ELb0ELb0ELi32EEvPK6__halfPKjS4_S2_PS0_iiiiPKtS7_iiiiiibS2_i:
.text._Z23gemm_half_q_half_kernelILi3ELi48ELb0ELb0ELi32EEvPK6__halfPKjS4_S2_PS0_iiiiPKtS7_iiiiiibS2_i:
        /* <DEDUP_REMOVED lines=12> */
[C---:B--2---:R-:W-:Y:S02]  /*00c0*/  IADD3 R5, R45.reuse, R16, RZ ;  /* 0x000000102d057210 */ /* 0x044fe40007ffe0ff */
        /* <DEDUP_REMOVED lines=31> */
.L_x_1608:
        /* <DEDUP_REMOVED lines=16> */
.L_x_1607:
        /* <DEDUP_REMOVED lines=16> */
.L_x_1606:
        /* <DEDUP_REMOVED lines=17> */
.L_x_1610:
        /* <DEDUP_REMOVED lines=16> */
.L_x_1609:
        /* <DEDUP_REMOVED lines=14> */
.L_x_1605:
[----:B------:R-:W-:Y:S05]  /*07b0*/  BSYNC B0 ;  /* 0x0000000000007941 */ /* 0x000fea0003800000 */
.L_x_1604:
        /* <DEDUP_REMOVED lines=13> */
[----:B------:R-:W-:Y:S02]  /*0890*/  PLOP3.LUT P0, PT, PT, PT, PT, 0x80, 0x0 ;  /* 0x000000000000781c */ /* 0x000fe40003f0f070 */
[----:B------:R-:W-:-:S05]  /*08a0*/  IMAD R7, R7, 0x3, R2 ;  /* 0x0000000307077824 */ /* 0x000fca00078e0202 */
[----:B------:R-:W-:-:S05]  /*08b0*/  LEA R7, R16, R7, 0x2 ;  /* 0x0000000710077211 */ /* 0x000fca00078e10ff */
[----:B0-----:R-:W-:Y:S01]  /*08c0*/  IMAD.WIDE R4, R7, 0x2, R4 ;  /* 0x0000000207047825 */ /* 0x001fe200078e0204 */
[----:B------:R-:W-:Y:S06]  /*08d0*/  @!P2 BRA `(.L_x_1612) ;  /* 0x000000000034a947 */ /* 0x000fec0003800000 */
[----:B------:R-:W-:Y:S02]  /*08e0*/  PLOP3.LUT P0, PT, PT, PT, PT, 0x8, 0x0 ;  /* 0x000000000000781c */ /* 0x000fe40003f0e170 */
[----:B------:R-:W-:-:S11]  /*08f0*/  IADD3 R13, R43, -0x3, RZ ;  /* 0xfffffffd2b0d7810 */ /* 0x000fd60007ffe0ff */
.L_x_1613:
        /* <DEDUP_REMOVED lines=11> */
.L_x_1612:
        /* <DEDUP_REMOVED lines=10> */
.L_x_1611:
[----:B------:R-:W3:Y:S08]  /*0a50*/  LDC R0, c[0x0][0x25c] ;  /* 0x00009700ff007b82 */ /* 0x000ef00000000800 */
[----:B------:R-:W-:Y:S01]  /*0a60*/  BAR.SYNC.DEFER_BLOCKING 0x0 ;  /* 0x0000000000007b1d */ /* 0x000fe20000010000 */
[----:B------:R-:W-:-:S07]  /*0a70*/  ISETP.GE.AND P0, PT, R45, R44, PT ;  /* 0x0000002c2d00720c */ /* 0x000fce0003f06270 */
[----:B------:R-:W4:Y:S06]  /*0a80*/  LDC R22, c[0x0][0x264] ;  /* 0x00009900ff167b82 */ /* 0x000f2c0000000800 */
[----:B------:R-:W-:Y:S05]  /*0a90*/  @P0 BRA `(.L_x_1614) ;  /* 0x0000000000d40947 */ /* 0x000fea0003800000 */
[----:B0-2---:R-:W0:Y:S01]  /*0aa0*/  LDC.64 R4, c[0x0][0x248] ;  /* 0x00009200ff047b82 */ /* 0x005e220000000a00 */
[----:B------:R-:W-:-:S07]  /*0ab0*/  SHF.L.U32 R11, R15, 0x6, RZ ;  /* 0x000000060f0b7819 */ /* 0x000fce00000006ff */
[----:B------:R-:W2:Y:S08]  /*0ac0*/  LDC.64 R6, c[0x0][0x220] ;  /* 0x00008800ff067b82 */ /* 0x000eb00000000a00 */
[----:B-1----:R-:W1:Y:S01]  /*0ad0*/  LDC.64 R8, c[0x0][0x228] ;  /* 0x00008a00ff087b82 */ /* 0x002e620000000a00 */
        /* <DEDUP_REMOVED lines=9> */
.L_x_1615:
        /* <DEDUP_REMOVED lines=40> */
.L_x_1614:
[----:B------:R-:W-:Y:S01]  /*0df0*/  ULDC UR4, c[0x0][0x258] ;  /* 0x0000960000047ab9 */ /* 0x000fe20000000800 */
[----:B------:R-:W-:Y:S01]  /*0e00*/  ULDC UR5, c[0x0][0x260] ;  /* 0x0000980000057ab9 */ /* 0x000fe20000000800 */
[C---:B------:R-:W-:Y:S01]  /*0e10*/  ISETP.GT.AND P2, PT, R45.reuse, UR4, PT ;  /* 0x000000042d007c0c */ /* 0x040fe2000bf44270 */
[----:B------:R-:W-:Y:S01]  /*0e20*/  ULDC UR8, c[0x0][0x268] ;  /* 0x00009a0000087ab9 */ /* 0x000fe20000000800 */
[C---:B------:R-:W-:Y:S02]  /*0e30*/  VIMNMX R2, R45.reuse, UR4, PT ;  /* 0x000000042d027c48 */ /* 0x040fe4000bfe0100 */
[----:B--2---:R-:W-:Y:S02]  /*0e40*/  CS2R R6, SRZ ;  /* 0x0000000000067805 */ /* 0x004fe4000001ff00 */
[----:B------:R-:W-:Y:S02]  /*0e50*/  ISETP.GT.AND P4, PT, R45, UR5, PT ;  /* 0x000000052d007c0c */ /* 0x000fe4000bf84270 */
[----:B0-----:R-:W-:-:S02]  /*0e60*/  SHF.R.S32.HI R5, RZ, 0x1f, R2 ;  /* 0x0000001fff057819 */ /* 0x001fc40000011402 */
[----:B------:R-:W-:Y:S02]  /*0e70*/  ISETP.GT.AND P6, PT, R45, UR8, PT ;  /* 0x000000082d007c0c */ /* 0x000fe4000bfc4270 */
[----:B------:R-:W-:Y:S01]  /*0e80*/  LEA.HI R5, R5, R2, RZ, 0x5 ;  /* 0x0000000205057211 */ /* 0x000fe200078f28ff */
[----:B------:R-:W-:Y:S01]  /*0e90*/  HFMA2.MMA R2, -RZ, RZ, 0, 0 ;  /* 0x00000000ff027435 */ /* 0x000fe200000001ff */
[C---:B---3--:R-:W-:Y:S02]  /*0ea0*/  ISETP.GT.AND P3, PT, R45.reuse, R0, PT ;  /* 0x000000002d00720c */ /* 0x048fe40003f64270 */
[----:B----4-:R-:W-:Y:S02]  /*0eb0*/  ISETP.GT.AND P5, PT, R45, R22, PT ;  /* 0x000000162d00720c */ /* 0x010fe40003fa4270 */
[----:B-1----:R-:W-:Y:S02]  /*0ec0*/  SHF.R.S32.HI R9, RZ, 0x5, R5 ;  /* 0x00000005ff097819 */ /* 0x002fe40000011405 */
[----:B------:R-:W-:Y:S01]  /*0ed0*/  MOV R4, RZ ;  /* 0x000000ff00047202 */ /* 0x000fe20000000f00 */
        /* <DEDUP_REMOVED lines=8> */
.L_x_1616:
        /* <DEDUP_REMOVED lines=8> */
.L_x_1617:
        /* <DEDUP_REMOVED lines=8> */
.L_x_1618:
        /* <DEDUP_REMOVED lines=8> */
.L_x_1619:
        /* <DEDUP_REMOVED lines=9> */
.L_x_1620:
        /* <DEDUP_REMOVED lines=19> */
[----:B------:R-:W-:Y:S01]  /*12a0*/  LEA.HI.X R3, R3, UR9, R4, 0x2, P2 ;  /* 0x0000000903037c11 */ /* 0x000fe200090f1404 */
[----:B------:R-:W-:Y:S08]  /*12b0*/  @P0 BRA `(.L_x_1621) ;  /* 0x0000002000b00947 */ /* 0x000ff00003800000 */
[----:B------:R-:W0:Y:S01]  /*12c0*/  LDC R0, c[0x0][0x23c] ;  /* 0x00008f00ff007b82 */ /* 0x000e220000000800 */
[----:B------:R-:W-:Y:S01]  /*12d0*/  SHF.R.S32.HI R24, RZ, 0x1f, R42 ;  /* 0x0000001fff187819 */ /* 0x000fe2000001142a */
[----:B------:R-:W-:Y:S01]  /*12e0*/  ULDC UR5, c[0x0][0x25c] ;  /* 0x0000970000057ab9 */ /* 0x000fe20000000800 */
[----:B------:R-:W-:-:S07]  /*12f0*/  PRMT R37, RZ, 0x7610, R37 ;  /* 0x00007610ff257816 */ /* 0x000fce0000000025 */
.L_x_1624:
[----:B-----5:R1:W5:Y:S01]  /*1300*/  LDG.E.128.CONSTANT R12, desc[UR6][R2.64] ;  /* 0x00000006020c7981 */ /* 0x020362000c1e9d00 */
[----:B0-----:R-:W-:Y:S01]  /*1310*/  MOV R42, R0 ;  /* 0x00000000002a7202 */ /* 0x001fe20000000f00 */
[----:B------:R-:W-:Y:S06]  /*1320*/  @!P1 BRA `(.L_x_1622) ;  /* 0x0000001000309947 */ /* 0x000fec0003800000 */
        /* <DEDUP_REMOVED lines=8> */
[--C-:B------:R-:W-:Y:S02]  /*13b0*/  SHF.R.U32.HI R26, RZ, 0xc, R15.reuse ;  /* 0x0000000cff1a7819 */ /* 0x100fe4000001160f */
[----:B------:R-:W-:Y:S02]  /*13c0*/  LOP3.LUT R13, R13, 0xf000f, RZ, 0xc0, !PT ;  /* 0x000f000f0d0d7812 */ /* 0x000fe400078ec0ff */
[----:B------:R-:W-:Y:S02]  /*13d0*/  LOP3.LUT R26, R26, 0xf000f, RZ, 0xc0, !PT ;  /* 0x000f000f1a1a7812 */ /* 0x000fe400078ec0ff */
[----:B------:R-:W-:Y:S02]  /*13e0*/  LOP3.LUT R60, R15, 0x3f003f, RZ, 0xc0, !PT ;  /* 0x003f003f0f3c7812 */ /* 0x000fe400078ec0ff */
[----:B------:R-:W-:-:S02]  /*13f0*/  SHF.R.U32.HI R61, RZ, 0x6, R15 ;  /* 0x00000006ff3d7819 */ /* 0x000fc4000001160f */
[----:B------:R-:W-:Y:S02]  /*1400*/  LOP3.LUT R20, R12, 0x3f003f, RZ, 0xc0, !PT ;  /* 0x003f003f0c147812 */ /* 0x000fe400078ec0ff */
[----:B------:R-:W-:Y:S02]  /*1410*/  LOP3.LUT R59, R14, 0x3f003f, RZ, 0xc0, !PT ;  /* 0x003f003f0e3b7812 */ /* 0x000fe400078ec0ff */
[--C-:B------:R-:W-:Y:S02]  /*1420*/  SHF.R.U32.HI R21, RZ, 0xc, R12.reuse ;  /* 0x0000000cff157819 */ /* 0x100fe4000001160c */
[----:B------:R-:W-:Y:S02]  /*1430*/  LOP3.LUT R20, R20, 0x64006400, RZ, 0xfc, !PT ;  /* 0x6400640014147812 */ /* 0x000fe400078efcff */
[----:B------:R-:W-:Y:S02]  /*1440*/  SHF.R.U32.HI R12, RZ, 0x6, R12 ;  /* 0x00000006ff0c7819 */ /* 0x000fe4000001160c */
[----:B------:R-:W-:-:S02]  /*1450*/  SHF.R.U32.HI R14, RZ, 0x6, R14 ;  /* 0x00000006ff0e7819 */ /* 0x000fc4000001160e */
[----:B------:R-:W-:Y:S02]  /*1460*/  LOP3.LUT R21, R21, 0xf000f, RZ, 0xc0, !PT ;  /* 0x000f000f15157812 */ /* 0x000fe400078ec0ff */
[----:B------:R-:W-:Y:S02]  /*1470*/  LOP3.LUT R12, R12, 0x3f003f, RZ, 0xc0, !PT ;  /* 0x003f003f0c0c7812 */ /* 0x000fe400078ec0ff */
[----:B------:R-:W-:Y:S02]  /*1480*/  LOP3.LUT R14, R14, 0x3f003f, RZ, 0xc0, !PT ;  /* 0x003f003f0e0e7812 */ /* 0x000fe400078ec0ff */
[----:B------:R-:W-:Y:S02]  /*1490*/  LOP3.LUT R12, R12, 0x64006400, RZ, 0xfc, !PT ;  /* 0x640064000c0c7812 */ /* 0x000fe400078efcff */
[----:B------:R-:W-:Y:S02]  /*14a0*/  LOP3.LUT R14, R14, 0x64006400, RZ, 0xfc, !PT ;  /* 0x640064000e0e7812 */ /* 0x000fe400078efcff */
[----:B------:R-:W-:-:S03]  /*14b0*/  LOP3.LUT R61, R61, 0x3f003f, RZ, 0xc0, !PT ;  /* 0x003f003f3d3d7812 */ /* 0x000fc600078ec0ff */
[----:B------:R-:W-:Y:S01]  /*14c0*/  HADD2 R14, R14, -1056, -1056 ;  /* 0xe420e4200e0e7430 */ /* 0x000fe20000000000 */
[----:B------:R-:W-:Y:S02]  /*14d0*/  LOP3.LUT R61, R61, 0x64006400, RZ, 0xfc, !PT ;  /* 0x640064003d3d7812 */ /* 0x000fe400078efcff */
[----:B------:R-:W-:Y:S02]  /*14e0*/  ISETP.GE.AND P0, PT, R43, 0x2, PT ;  /* 0x000000022b00780c */ /* 0x000fe40003f06270 */
[----:B------:R-:W-:Y:S02]  /*14f0*/  PRMT R41, R41, 0x5410, R40 ;  /* 0x0000541029297816 */ /* 0x000fe40000000028 */
[----:B------:R-:W-:Y:S02]  /*1500*/  PRMT R39, R39, 0x5410, R38 ;  /* 0x0000541027277816 */ /* 0x000fe40000000026 */
[--C-:B---3--:R-:W-:Y:S02]  /*1510*/  SHF.R.U32.HI R46, RZ, 0x8, R4.reuse ;  /* 0x00000008ff2e7819 */ /* 0x108fe40000011604 */
[----:B------:R-:W-:-:S02]  /*1520*/  SHF.R.U32.HI R58, RZ, 0xa, R4 ;  /* 0x0000000aff3a7819 */ /* 0x000fc40000011604 */
[----:B------:R-:W-:Y:S02]  /*1530*/  LOP3.LUT R48, R4, 0x3f003f, RZ, 0xc0, !PT ;  /* 0x003f003f04307812 */ /* 0x000fe400078ec0ff */
[----:B------:R-:W-:Y:S02]  /*1540*/  SHF.R.U32.HI R49, RZ, 0x6, R4 ;  /* 0x00000006ff317819 */ /* 0x000fe40000011604 */
[----:B------:R-:W-:Y:S02]  /*1550*/  LOP3.LUT R4, R25, 0xf000f, RZ, 0xc0, !PT ;  /* 0x000f000f19047812 */ /* 0x000fe400078ec0ff */
[--C-:B------:R-:W-:Y:S02]  /*1560*/  SHF.R.U32.HI R33, RZ, 0x8, R5.reuse ;  /* 0x00000008ff217819 */ /* 0x100fe40000011605 */
        /* <DEDUP_REMOVED lines=11> */
[----:B------:R-:W-:Y:S02]  /*1620*/  LOP3.LUT R33, R4, 0x300030, R33, 0xf8, !PT ;  /* 0x0030003004217812 */ /* 0x000fe400078ef821 */
[----:B------:R-:W0:Y:S01]  /*1630*/  LDS.128 R4, [UR4] ;  /* 0x00000004ff047984 */ /* 0x000e220008000c00 */
[----:B------:R-:W-:Y:S02]  /*1640*/  LOP3.LUT R34, R13, 0x300030, R34, 0xf8, !PT ;  /* 0x003000300d227812 */ /* 0x000fe400078ef822 */
[----:B------:R-:W-:-:S02]  /*1650*/  LOP3.LUT R35, R26, 0x300030, R35, 0xf8, !PT ;  /* 0x003000301a237812 */ /* 0x000fc400078ef823 */
[--C-:B--2---:R-:W-:Y:S02]  /*1660*/  SHF.R.U32.HI R13, RZ, 0xc, R8.reuse ;  /* 0x0000000cff0d7819 */ /* 0x104fe40000011608 */
[----:B------:R-:W-:Y:S02]  /*1670*/  LOP3.LUT R31, R8, 0x3f003f, RZ, 0xc0, !PT ;  /* 0x003f003f081f7812 */ /* 0x000fe400078ec0ff */
[----:B------:R-:W-:Y:S02]  /*1680*/  SHF.R.U32.HI R32, RZ, 0x6, R8 ;  /* 0x00000006ff207819 */ /* 0x000fe40000011608 */
[----:B------:R-:W-:Y:S02]  /*1690*/  SHF.R.U32.HI R8, RZ, 0xc, R9 ;  /* 0x0000000cff087819 */ /* 0x000fe40000011609 */
[----:B------:R-:W-:Y:S02]  /*16a0*/  SHF.R.U32.HI R15, RZ, 0xc, R10 ;  /* 0x0000000cff0f7819 */ /* 0x000fe4000001160a */
[----:B------:R-:W-:-:S02]  /*16b0*/  LOP3.LUT R25, R11, 0x3f003f, RZ, 0xc0, !PT ;  /* 0x003f003f0b197812 */ /* 0x000fc400078ec0ff */
[--C-:B------:R-:W-:Y:S02]  /*16c0*/  SHF.R.U32.HI R26, RZ, 0x6, R11.reuse ;  /* 0x00000006ff1a7819 */ /* 0x100fe4000001160b */
[----:B------:R-:W-:Y:S02]  /*16d0*/  SHF.R.U32.HI R11, RZ, 0xc, R11 ;  /* 0x0000000cff0b7819 */ /* 0x000fe4000001160b */
[----:B------:R-:W-:Y:S02]  /*16e0*/  LOP3.LUT R29, R9, 0x3f003f, RZ, 0xc0, !PT ;  /* 0x003f003f091d7812 */ /* 0x000fe400078ec0ff */
[----:B------:R-:W-:Y:S02]  /*16f0*/  SHF.R.U32.HI R30, RZ, 0x6, R9 ;  /* 0x00000006ff1e7819 */ /* 0x000fe40000011609 */
[----:B------:R-:W-:Y:S02]  /*1700*/  LOP3.LUT R9, R8, 0xf000f, RZ, 0xc0, !PT ;  /* 0x000f000f08097812 */ /* 0x000fe400078ec0ff */
[----:B------:R-:W-:-:S02]  /*1710*/  LOP3.LUT R15, R15, 0xf000f, RZ, 0xc0, !PT ;  /* 0x000f000f0f0f7812 */ /* 0x000fc400078ec0ff */
[----:B------:R-:W-:Y:S02]  /*1720*/  LOP3.LUT R8, R11, 0xf000f, RZ, 0xc0, !PT ;  /* 0x000f000f0b087812 */ /* 0x000fe400078ec0ff */
[----:B------:R-:W-:Y:S02]  /*1730*/  LOP3.LUT R56, R15, 0x300030, R56, 0xf8, !PT ;  /* 0x003000300f387812 */ /* 0x000fe400078ef838 */
[----:B------:R-:W-:Y:S02]  /*1740*/  LOP3.LUT R57, R8, 0x300030, R57, 0xf8, !PT ;  /* 0x0030003008397812 */ /* 0x000fe400078ef839 */
[----:B------:R-:W-:Y:S02]  /*1750*/  LOP3.LUT R15, R59, 0x64006400, RZ, 0xfc, !PT ;  /* 0x640064003b0f7812 */ /* 0x000fe400078efcff */
[----:B------:R-:W-:Y:S01]  /*1760*/  LOP3.LUT R8, R23, 0x3f003f, RZ, 0xc0, !PT ;  /* 0x003f003f17087812 */ /* 0x000fe200078ec0ff */
[----:B------:R-:W-:Y:S01]  /*1770*/  HADD2 R23, R20, -1056, -1056 ;  /* 0xe420e42014177430 */ /* 0x000fe20000000000 */
[----:B------:R-:W-:Y:S01]  /*1780*/  LOP3.LUT R46, R21, 0x300030, R46, 0xf8, !PT ;  /* 0x00300030152e7812 */ /* 0x000fe200078ef82e */
[----:B------:R-:W-:Y:S01]  /*1790*/  HADD2 R15, R15, -1056, -1056 ;  /* 0xe420e4200f0f7430 */ /* 0x000fe20000000000 */
[----:B------:R-:W-:-:S02]  /*17a0*/  LOP3.LUT R8, R8, 0x64006400, RZ, 0xfc, !PT ;  /* 0x6400640008087812 */ /* 0x000fc400078efcff */
[----:B------:R-:W-:Y:S01]  /*17b0*/  LOP3.LUT R21, R22, 0x64006400, RZ, 0xfc, !PT ;  /* 0x6400640016157812 */ /* 0x000fe200078efcff */
[-C--:B0-----:R-:W-:Y:S02]  /*17c0*/  HFMA2.MMA R11, R23, R4.reuse, RZ ;  /* 0x00000004170b7235 */ /* 0x081fe400000000ff */
[----:B------:R-:W-:Y:S01]  /*17d0*/  HADD2 R20, R8, -1056, -1056 ;  /* 0xe420e42008147430 */ /* 0x000fe20000000000 */
[----:B------:R-:W-:Y:S01]  /*17e0*/  HFMA2.MMA R8, R15, R4, RZ ;  /* 0x000000040f087235 */ /* 0x000fe200000000ff */
[----:B------:R-:W-:Y:S01]  /*17f0*/  HADD2 R21, R21, -1056, -1056 ;  /* 0xe420e42015157430 */ /* 0x000fe20000000000 */
[----:B------:R-:W-:Y:S01]  /*1800*/  LOP3.LUT R27, R10, 0x3f003f, RZ, 0xc0, !PT ;  /* 0x003f003f0a1b7812 */ /* 0x000fe200078ec0ff */
[----:B------:R-:W-:Y:S01]  /*1810*/  HADD2 R22, R12, -1056, -1056 ;  /* 0xe420e4200c167430 */ /* 0x000fe20000000000 */
[----:B------:R-:W-:Y:S01]  /*1820*/  SHF.R.U32.HI R28, RZ, 0x6, R10 ;  /* 0x00000006ff1c7819 */ /* 0x000fe2000001160a */
[----:B------:R-:W-:Y:S01]  /*1830*/  HFMA2 R10, R21, R4, RZ.H0_H0 ;  /* 0x00000004150a7231 */ /* 0x000fe200000400ff */
[----:B------:R-:W-:Y:S01]  /*1840*/  LOP3.LUT R13, R13, 0xf000f, RZ, 0xc0, !PT ;  /* 0x000f000f0d0d7812 */ /* 0x000fe200078ec0ff */
[----:B------:R-:W-:Y:S01]  /*1850*/  HADD2 R12, R61, -1056, -1056 ;  /* 0xe420e4203d0c7430 */ /* 0x000fe20000000000 */
[----:B------:R-:W-:Y:S01]  /*1860*/  LOP3.LUT R54, R9, 0x300030, R54, 0xf8, !PT ;  /* 0x0030003009367812 */ /* 0x000fe200078ef836 */
[-C--:B------:R-:W-:Y:S01]  /*1870*/  HFMA2.MMA R61, R22, R5.reuse, R11 ;  /* 0x00000005163d7235 */ /* 0x080fe2000000000b */
[----:B------:R-:W-:Y:S01]  /*1880*/  HFMA2 R62, R20, R5, R10 ;  /* 0x00000005143e7231 */ /* 0x000fe2000000000a */
[----:B------:R-:W-:Y:S01]  /*1890*/  HFMA2.MMA R63, R14, R5, R8 ;  /* 0x000000050e3f7235 */ /* 0x000fe20000000008 */
[----:B------:R-:W-:Y:S01]  /*18a0*/  LOP3.LUT R58, R13, 0x300030, R58, 0xf8, !PT ;  /* 0x003000300d3a7812 */ /* 0x000fe200078ef83a */
[----:B------:R-:W0:Y:S01]  /*18b0*/  LDS.128 R8, [UR4+0x10] ;  /* 0x00001004ff087984 */ /* 0x000e220008000c00 */
[----:B------:R-:W-:-:S05]  /*18c0*/  LOP3.LUT R13, R60, 0x64006400, RZ, 0xfc, !PT ;  /* 0x640064003c0d7812 */ /* 0x000fca00078efcff */
[----:B------:R-:W-:Y:S01]  /*18d0*/  HADD2 R13, R13, -1056, -1056 ;  /* 0xe420e4200d0d7430 */ /* 0x000fe20000000000 */
[----:B------:R-:W-:-:S03]  /*18e0*/  LOP3.LUT R31, R31, 0x64006400, RZ, 0xfc, !PT ;  /* 0x640064001f1f7812 */ /* 0x000fc600078efcff */
[----:B------:R-:W-:Y:S01]  /*18f0*/  HFMA2 R4, R13, R4, RZ.H0_H0 ;  /* 0x000000040d047231 */ /* 0x000fe200000400ff */
[----:B------:R-:W-:-:S03]  /*1900*/  LOP3.LUT R29, R29, 0x64006400, RZ, 0xfc, !PT ;  /* 0x640064001d1d7812 */ /* 0x000fc600078efcff */
[----:B------:R-:W-:Y:S01]  /*1910*/  HFMA2 R64, R12, R5, R4 ;  /* 0x000000050c407231 */ /* 0x000fe20000000004 */
        /* <DEDUP_REMOVED lines=10> */
[----:B------:R-:W-:-:S02]  /*19c0*/  LOP3.LUT R30, R30, 0x3f003f, RZ, 0xc0, !PT ;  /* 0x003f003f1e1e7812 */ /* 0x000fc400078ec0ff */
[----:B------:R-:W-:Y:S01]  /*19d0*/  LOP3.LUT R5, R5, 0x64006400, RZ, 0xfc, !PT ;  /* 0x6400640005057812 */ /* 0x000fe200078efcff */
[----:B------:R-:W-:Y:S01]  /*19e0*/  HADD2 R26, R26, -1056, -1056 ;  /* 0xe420e4201a1a7430 */ /* 0x000fe20000000000 */
[----:B------:R-:W-:Y:S01]  /*19f0*/  HFMA2.MMA R63, R29, R6, R63 ;  /* 0x000000061d3f7235 */ /* 0x000fe2000000003f */
[----:B------:R-:W-:Y:S02]  /*1a00*/  LOP3.LUT R28, R30, 0x64006400, RZ, 0xfc, !PT ;  /* 0x640064001e1c7812 */ /* 0x000fe400078efcff */
[----:B------:R-:W-:Y:S01]  /*1a10*/  HADD2 R30, R5, -1056, -1056 ;  /* 0xe420e420051e7430 */ /* 0x000fe20000000000 */
[----:B------:R-:W-:Y:S01]  /*1a20*/  LOP3.LUT R48, R48, 0x64006400, RZ, 0xfc, !PT ;  /* 0x6400640030307812 */ /* 0x000fe200078efcff */
[----:B------:R-:W-:Y:S01]  /*1a30*/  HFMA2.MMA R61, R26, R7, R61 ;  /* 0x000000071a3d7235 */ /* 0x000fe2000000003d */
[----:B------:R-:W-:Y:S01]  /*1a40*/  LOP3.LUT R51, R51, 0x64006400, RZ, 0xfc, !PT ;  /* 0x6400640033337812 */ /* 0x000fe200078efcff */
[----:B------:R-:W-:Y:S01]  /*1a50*/  HADD2 R31, R59, -1056, -1056 ;  /* 0xe420e4203b1f7430 */ /* 0x000fe20000000000 */
[----:B------:R-:W-:-:S02]  /*1a60*/  LOP3.LUT R49, R49, 0x3f003f, RZ, 0xc0, !PT ;  /* 0x003f003f31317812 */ /* 0x000fc400078ec0ff */
[----:B------:R-:W-:Y:S01]  /*1a70*/  LOP3.LUT R5, R47, 0x64006400, RZ, 0xfc, !PT ;  /* 0x640064002f057812 */ /* 0x000fe200078efcff */
[----:B------:R-:W-:Y:S01]  /*1a80*/  HADD2 R47, R48, -1056, -1056 ;  /* 0xe420e420302f7430 */ /* 0x000fe20000000000 */
[----:B------:R-:W-:Y:S01]  /*1a90*/  HFMA2.MMA R63, R30, R7, R63 ;  /* 0x000000071e3f7235 */ /* 0x000fe2000000003f */
[----:B------:R-:W-:Y:S01]  /*1aa0*/  LOP3.LUT R53, R53, 0x3f003f, RZ, 0xc0, !PT ;  /* 0x003f003f35357812 */ /* 0x000fe200078ec0ff */
[----:B------:R-:W-:Y:S01]  /*1ab0*/  HADD2 R51, R51, -1056, -1056 ;  /* 0xe420e42033337430 */ /* 0x000fe20000000000 */
[----:B------:R-:W-:Y:S01]  /*1ac0*/  LOP3.LUT R4, R49, 0x64006400, RZ, 0xfc, !PT ;  /* 0x6400640031047812 */ /* 0x000fe200078efcff */
[-C--:B------:R-:W-:Y:S01]  /*1ad0*/  HFMA2 R62, R27, R6.reuse, R62 ;  /* 0x000000061b3e7231 */ /* 0x080fe2000000003e */
[----:B------:R-:W-:Y:S01]  /*1ae0*/  LOP3.LUT R55, R55, 0x3f003f, RZ, 0xc0, !PT ;  /* 0x003f003f37377812 */ /* 0x000fe200078ec0ff */
[----:B------:R-:W-:Y:S01]  /*1af0*/  HFMA2 R64, R31, R6, R64 ;  /* 0x000000061f407231 */ /* 0x000fe20000000040 */
[----:B------:R-:W-:Y:S01]  /*1b00*/  LOP3.LUT R6, R52, 0x64006400, RZ, 0xfc, !PT ;  /* 0x6400640034067812 */ /* 0x000fe200078efcff */
[-C--:B0-----:R-:W-:Y:S01]  /*1b10*/  HFMA2.MMA R61, R47, R8.reuse, R61 ;  /* 0x000000082f3d7235 */ /* 0x081fe2000000003d */
[----:B------:R-:W-:Y:S01]  /*1b20*/  LOP3.LUT R52, R53, 0x64006400, RZ, 0xfc, !PT ;  /* 0x6400640035347812 */ /* 0x000fe200078efcff */
[----:B------:R-:W-:Y:S01]  /*1b30*/  HADD2 R48, R4, -1056, -1056 ;  /* 0xe420e42004307430 */ /* 0x000fe20000000000 */
[----:B------:R-:W-:Y:S01]  /*1b40*/  LOP3.LUT R55, R55, 0x64006400, RZ, 0xfc, !PT ;  /* 0x6400640037377812 */ /* 0x000fe200078efcff */
[----:B------:R-:W-:Y:S01]  /*1b50*/  HFMA2.MMA R63, R51, R8, R63 ;  /* 0x00000008333f7235 */ /* 0x000fe2000000003f */
[----:B------:R-:W-:Y:S01]  /*1b60*/  LOP3.LUT R46, R46, 0x64006400, RZ, 0xfc, !PT ;  /* 0x640064002e2e7812 */ /* 0x000fe200078efcff */
[----:B------:R-:W-:Y:S01]  /*1b70*/  HADD2 R52, R52, -1056, -1056 ;  /* 0xe420e42034347430 */ /* 0x000fe20000000000 */
[----:B------:R-:W-:Y:S01]  /*1b80*/  LOP3.LUT R32, R60, 0x64006400, RZ, 0xfc, !PT ;  /* 0x640064003c207812 */ /* 0x000fe200078efcff */
[----:B------:R-:W-:Y:S01]  /*1b90*/  HADD2 R60, R55, -1056, -1056 ;  /* 0xe420e420373c7430 */ /* 0x000fe20000000000 */
[----:B------:R-:W-:Y:S01]  /*1ba0*/  HFMA2.MMA R61, R48, R9, R61 ;  /* 0x00000009303d7235 */ /* 0x000fe2000000003d */
[----:B------:R-:W-:Y:S01]  /*1bb0*/  LOP3.LUT R55, R34, 0x64006400, RZ, 0xfc, !PT ;  /* 0x6400640022377812 */ /* 0x000fe200078efcff */
[----:B------:R-:W-:Y:S01]  /*1bc0*/  HADD2 R28, R28, -1056, -1056 ;  /* 0xe420e4201c1c7430 */ /* 0x000fe20000000000 */
[----:B------:R-:W-:-:S02]  /*1bd0*/  LOP3.LUT R50, R50, 0x3f003f, RZ, 0xc0, !PT ;  /* 0x003f003f32327812 */ /* 0x000fc400078ec0ff */
[----:B------:R-:W-:Y:S01]  /*1be0*/  LOP3.LUT R4, R33, 0x64006400, RZ, 0xfc, !PT ;  /* 0x6400640021047812 */ /* 0x000fe200078efcff */
[----:B------:R-:W-:Y:S01]  /*1bf0*/  HADD2 R33, R46, -1056, -1056 ;  /* 0xe420e4202e217430 */ /* 0x000fe20000000000 */
[----:B------:R-:W-:Y:S01]  /*1c00*/  HFMA2.MMA R63, R52, R9, R63 ;  /* 0x00000009343f7235 */ /* 0x000fe2000000003f */
[----:B------:R-:W-:Y:S01]  /*1c10*/  HADD2 R32, R32, -1056, -1056 ;  /* 0xe420e42020207430 */ /* 0x000fe20000000000 */
[----:B------:R-:W-:Y:S01]  /*1c20*/  LOP3.LUT R50, R50, 0x64006400, RZ, 0xfc, !PT ;  /* 0x6400640032327812 */ /* 0x000fe200078efcff */
[----:B------:R-:W-:Y:S01]  /*1c30*/  HADD2 R55, R55, -1056, -1056 ;  /* 0xe420e42037377430 */ /* 0x000fe20000000000 */
[----:B------:R-:W-:Y:S01]  /*1c40*/  LOP3.LUT R34, R58, 0x64006400, RZ, 0xfc, !PT ;  /* 0x640064003a227812 */ /* 0x000fe200078efcff */
[-C--:B------:R-:W-:Y:S01]  /*1c50*/  HFMA2 R62, R28, R7.reuse, R62 ;  /* 0x000000071c3e7231 */ /* 0x080fe2000000003e */
        /* <DEDUP_REMOVED lines=9> */
[----:B------:R-:W-:Y:S01]  /*1cf0*/  HADD2 R34, R34, -1056, -1056 ;  /* 0xe420e42022227430 */ /* 0x000fe20000000000 */
[----:B------:R-:W-:Y:S01]  /*1d00*/  LOP3.LUT R5, R35, 0x64006400, RZ, 0xfc, !PT ;  /* 0x6400640023057812 */ /* 0x000fe200078efcff */
[----:B------:R-:W-:Y:S02]  /*1d10*/  HADD2 R46, R54, -1056, -1056 ;  /* 0xe420e420362e7430 */ /* 0x000fe40000000000 */
[----:B------:R-:W-:-:S02]  /*1d20*/  HFMA2 R64, R53, R8, R64 ;  /* 0x0000000835407231 */ /* 0x000fc40000000040 */
        /* <DEDUP_REMOVED lines=81> */
[-C--:B--2---:R-:W-:Y:S02]  /*2240*/  HFMA2 R25, R49, R8.reuse, R14 ;  /* 0x0000000831197231 */ /* 0x084fe4000000000e */
        /* <DEDUP_REMOVED lines=26> */
.L_x_1622:
        /* <DEDUP_REMOVED lines=12> */
[----:B--2---:R-:W-:Y:S02]  /*24b0*/  SHF.R.U32.HI R25, RZ, 0xc, R13 ;  /* 0x0000000cff197819 */ /* 0x004fe4000001160d */
[----:B------:R-:W-:Y:S02]  /*24c0*/  SHF.R.U32.HI R21, RZ, 0xc, R15 ;  /* 0x0000000cff157819 */ /* 0x000fe4000001160f */
[--C-:B----4-:R-:W-:Y:S02]  /*24d0*/  SHF.R.U32.HI R46, RZ, 0x8, R4.reuse ;  /* 0x00000008ff2e7819 */ /* 0x110fe40000011604 */
[----:B------:R-:W-:-:S02]  /*24e0*/  SHF.R.U32.HI R58, RZ, 0xa, R4 ;  /* 0x0000000aff3a7819 */ /* 0x000fc40000011604 */
[----:B------:R-:W-:Y:S02]  /*24f0*/  LOP3.LUT R48, R4, 0x3f003f, RZ, 0xc0, !PT ;  /* 0x003f003f04307812 */ /* 0x000fe400078ec0ff */
[----:B------:R-:W-:Y:S02]  /*2500*/  SHF.R.U32.HI R49, RZ, 0x6, R4 ;  /* 0x00000006ff317819 */ /* 0x000fe40000011604 */
[--C-:B------:R-:W-:Y:S02]  /*2510*/  SHF.R.U32.HI R34, RZ, 0x8, R6.reuse ;  /* 0x00000008ff227819 */ /* 0x100fe40000011606 */
[--C-:B------:R-:W-:Y:S02]  /*2520*/  SHF.R.U32.HI R56, RZ, 0xa, R6.reuse ;  /* 0x0000000aff387819 */ /* 0x100fe40000011606 */
[----:B------:R-:W-:Y:S02]  /*2530*/  LOP3.LUT R51, R6, 0x3f003f, RZ, 0xc0, !PT ;  /* 0x003f003f06337812 */ /* 0x000fe400078ec0ff */
[----:B------:R-:W-:-:S02]  /*2540*/  SHF.R.U32.HI R53, RZ, 0x6, R6 ;  /* 0x00000006ff357819 */ /* 0x000fc40000011606 */
[----:B------:R-:W-:Y:S02]  /*2550*/  LOP3.LUT R4, R25, 0xf000f, RZ, 0xc0, !PT ;  /* 0x000f000f19047812 */ /* 0x000fe400078ec0ff */
[----:B------:R-:W-:Y:S02]  /*2560*/  LOP3.LUT R6, R21, 0xf000f, RZ, 0xc0, !PT ;  /* 0x000f000f15067812 */ /* 0x000fe400078ec0ff */
[----:B------:R-:W-:Y:S02]  /*2570*/  SHF.R.U32.HI R33, RZ, 0x8, R5 ;  /* 0x00000008ff217819 */ /* 0x000fe40000011605 */
[----:B------:R-:W-:Y:S02]  /*2580*/  SHF.R.U32.HI R35, RZ, 0x8, R7 ;  /* 0x00000008ff237819 */ /* 0x000fe40000011607 */
[----:B------:R-:W-:Y:S02]  /*2590*/  SHF.R.U32.HI R54, RZ, 0xa, R5 ;  /* 0x0000000aff367819 */ /* 0x000fe40000011605 */
[----:B------:R-:W-:-:S02]  /*25a0*/  LOP3.LUT R47, R5, 0x3f003f, RZ, 0xc0, !PT ;  /* 0x003f003f052f7812 */ /* 0x000fc400078ec0ff */
[----:B------:R-:W-:Y:S02]  /*25b0*/  SHF.R.U32.HI R50, RZ, 0x6, R5 ;  /* 0x00000006ff327819 */ /* 0x000fe40000011605 */
[----:B------:R-:W-:Y:S02]  /*25c0*/  LOP3.LUT R52, R7, 0x3f003f, RZ, 0xc0, !PT ;  /* 0x003f003f07347812 */ /* 0x000fe400078ec0ff */
[--C-:B------:R-:W-:Y:S02]  /*25d0*/  SHF.R.U32.HI R57, RZ, 0xa, R7.reuse ;  /* 0x0000000aff397819 */ /* 0x100fe40000011607 */
[----:B------:R-:W-:Y:S02]  /*25e0*/  SHF.R.U32.HI R55, RZ, 0x6, R7 ;  /* 0x00000006ff377819 */ /* 0x000fe40000011607 */
[----:B------:R-:W-:Y:S02]  /*25f0*/  LOP3.LUT R33, R4, 0x300030, R33, 0xf8, !PT ;  /* 0x0030003004217812 */ /* 0x000fe400078ef821 */
[----:B------:R-:W-:-:S02]  /*2600*/  LOP3.LUT R35, R6, 0x300030, R35, 0xf8, !PT ;  /* 0x0030003006237812 */ /* 0x000fc400078ef823 */
[----:B------:R-:W0:Y:S01]  /*2610*/  LDS.128 R4, [UR4+0x20] ;  /* 0x00002004ff047984 */ /* 0x000e220008000c00 */
[----:B------:R-:W-:Y:S02]  /*2620*/  LOP3.LUT R59, R13, 0x3f003f, RZ, 0xc0, !PT ;  /* 0x003f003f0d3b7812 */ /* 0x000fe400078ec0ff */
[----:B------:R-:W-:Y:S02]  /*2630*/  SHF.R.U32.HI R60, RZ, 0x6, R13 ;  /* 0x00000006ff3c7819 */ /* 0x000fe4000001160d */
[----:B------:R-:W-:Y:S02]  /*2640*/  LOP3.LUT R61, R15, 0x3f003f, RZ, 0xc0, !PT ;  /* 0x003f003f0f3d7812 */ /* 0x000fe400078ec0ff */
[----:B------:R-:W-:Y:S02]  /*2650*/  SHF.R.U32.HI R62, RZ, 0x6, R15 ;  /* 0x00000006ff3e7819 */ /* 0x000fe4000001160f */
[----:B------:R-:W-:Y:S02]  /*2660*/  SHF.R.U32.HI R13, RZ, 0xc, R14 ;  /* 0x0000000cff0d7819 */ /* 0x000fe4000001160e */
[----:B---3--:R-:W-:-:S02]  /*2670*/  SHF.R.U32.HI R15, RZ, 0xc, R10 ;  /* 0x0000000cff0f7819 */ /* 0x008fc4000001160a */
[----:B------:R-:W-:Y:S02]  /*2680*/  LOP3.LUT R13, R13, 0xf000f, RZ, 0xc0, !PT ;  /* 0x000f000f0d0d7812 */ /* 0x000fe400078ec0ff */
[----:B------:R-:W-:Y:S02]  /*2690*/  LOP3.LUT R15, R15, 0xf000f, RZ, 0xc0, !PT ;  /* 0x000f000f0f0f7812 */ /* 0x000fe400078ec0ff */
[----:B------:R-:W-:Y:S02]  /*26a0*/  SHF.R.U32.HI R23, RZ, 0xc, R12 ;  /* 0x0000000cff177819 */ /* 0x000fe4000001160c */
[----:B------:R-:W-:Y:S02]  /*26b0*/  LOP3.LUT R22, R12, 0x3f003f, RZ, 0xc0, !PT ;  /* 0x003f003f0c167812 */ /* 0x000fe400078ec0ff */
[----:B------:R-:W-:Y:S02]  /*26c0*/  LOP3.LUT R20, R14, 0x3f003f, RZ, 0xc0, !PT ;  /* 0x003f003f0e147812 */ /* 0x000fe400078ec0ff */
[----:B------:R-:W-:-:S02]  /*26d0*/  LOP3.LUT R34, R13, 0x300030, R34, 0xf8, !PT ;  /* 0x003000300d227812 */ /* 0x000fc400078ef822 */
[----:B------:R-:W-:Y:S02]  /*26e0*/  LOP3.LUT R56, R15, 0x300030, R56, 0xf8, !PT ;  /* 0x003000300f387812 */ /* 0x000fe400078ef838 */
[----:B------:R-:W-:Y:S02]  /*26f0*/  LOP3.LUT R23, R23, 0xf000f, RZ, 0xc0, !PT ;  /* 0x000f000f17177812 */ /* 0x000fe400078ec0ff */
[--C-:B------:R-:W-:Y:S02]  /*2700*/  SHF.R.U32.HI R13, RZ, 0xc, R8.reuse ;  /* 0x0000000cff0d7819 */ /* 0x100fe40000011608 */
[----:B------:R-:W-:Y:S02]  /*2710*/  LOP3.LUT R31, R8, 0x3f003f, RZ, 0xc0, !PT ;  /* 0x003f003f081f7812 */ /* 0x000fe400078ec0ff */
[----:B------:R-:W-:Y:S02]  /*2720*/  SHF.R.U32.HI R32, RZ, 0x6, R8 ;  /* 0x00000006ff207819 */ /* 0x000fe40000011608 */
[----:B------:R-:W-:-:S02]  /*2730*/  LOP3.LUT R22, R22, 0x64006400, RZ, 0xfc, !PT ;  /* 0x6400640016167812 */ /* 0x000fc400078efcff */
[----:B------:R-:W-:Y:S02]  /*2740*/  LOP3.LUT R15, R20, 0x64006400, RZ, 0xfc, !PT ;  /* 0x64006400140f7812 */ /* 0x000fe400078efcff */
[----:B------:R-:W-:Y:S02]  /*2750*/  SHF.R.U32.HI R12, RZ, 0x6, R12 ;  /* 0x00000006ff0c7819 */ /* 0x000fe4000001160c */
[----:B------:R-:W-:Y:S02]  /*2760*/  SHF.R.U32.HI R14, RZ, 0x6, R14 ;  /* 0x00000006ff0e7819 */ /* 0x000fe4000001160e */
[----:B------:R-:W-:Y:S02]  /*2770*/  SHF.R.U32.HI R8, RZ, 0xc, R9 ;  /* 0x0000000cff087819 */ /* 0x000fe40000011609 */
[----:B------:R-:W-:Y:S02]  /*2780*/  LOP3.LUT R25, R11, 0x3f003f, RZ, 0xc0, !PT ;  /* 0x003f003f0b197812 */ /* 0x000fe400078ec0ff */
[----:B------:R-:W-:-:S02]  /*2790*/  SHF.R.U32.HI R26, RZ, 0x6, R11 ;  /* 0x00000006ff1a7819 */ /* 0x000fc4000001160b */
[----:B------:R-:W-:Y:S01]  /*27a0*/  SHF.R.U32.HI R11, RZ, 0xc, R11 ;  /* 0x0000000cff0b7819 */ /* 0x000fe2000001160b */
[----:B------:R-:W-:Y:S01]  /*27b0*/  HADD2 R15, R15, -1056, -1056 ;  /* 0xe420e4200f0f7430 */ /* 0x000fe20000000000 */
[----:B------:R-:W-:Y:S01]  /*27c0*/  LOP3.LUT R46, R23, 0x300030, R46, 0xf8, !PT ;  /* 0x00300030172e7812 */ /* 0x000fe200078ef82e */
[----:B------:R-:W-:Y:S01]  /*27d0*/  HADD2 R23, R22, -1056, -1056 ;  /* 0xe420e42016177430 */ /* 0x000fe20000000000 */
[----:B------:R-:W-:Y:S02]  /*27e0*/  LOP3.LUT R29, R9, 0x3f003f, RZ, 0xc0, !PT ;  /* 0x003f003f091d7812 */ /* 0x000fe400078ec0ff */
[----:B------:R-:W-:Y:S02]  /*27f0*/  SHF.R.U32.HI R30, RZ, 0x6, R9 ;  /* 0x00000006ff1e7819 */ /* 0x000fe40000011609 */
        /* <DEDUP_REMOVED lines=15> */
[----:B------:R-:W-:Y:S01]  /*28f0*/  LOP3.LUT R27, R10, 0x3f003f, RZ, 0xc0, !PT ;  /* 0x003f003f0a1b7812 */ /* 0x000fe200078ec0ff */
[----:B------:R-:W-:Y:S01]  /*2900*/  HADD2 R14, R14, -1056, -1056 ;  /* 0xe420e4200e0e7430 */ /* 0x000fe20000000000 */
[----:B------:R-:W-:Y:S01]  /*2910*/  SHF.R.U32.HI R28, RZ, 0x6, R10 ;  /* 0x00000006ff1c7819 */ /* 0x000fe2000001160a */
[----:B------:R-:W-:Y:S01]  /*2920*/  HFMA2 R10, R21, R4, RZ.H0_H0 ;  /* 0x00000004150a7231 */ /* 0x000fe200000400ff */
[----:B------:R-:W-:-:S02]  /*2930*/  LOP3.LUT R13, R13, 0xf000f, RZ, 0xc0, !PT ;  /* 0x000f000f0d0d7812 */ /* 0x000fc400078ec0ff */
[----:B------:R-:W-:Y:S01]  /*2940*/  LOP3.LUT R62, R62, 0x64006400, RZ, 0xfc, !PT ;  /* 0x640064003e3e7812 */ /* 0x000fe200078efcff */
[----:B------:R-:W-:Y:S01]  /*2950*/  HADD2 R20, R20, -1056, -1056 ;  /* 0xe420e42014147430 */ /* 0x000fe20000000000 */
[----:B------:R-:W-:Y:S01]  /*2960*/  LOP3.LUT R58, R13, 0x300030, R58, 0xf8, !PT ;  /* 0x003000300d3a7812 */ /* 0x000fe200078ef83a */
[-C--:B------:R-:W-:Y:S01]  /*2970*/  HFMA2.MMA R63, R14, R5.reuse, R8 ;  /* 0x000000050e3f7235 */ /* 0x080fe20000000008 */
[----:B------:R-:W-:Y:S01]  /*2980*/  LOP3.LUT R13, R61, 0x64006400, RZ, 0xfc, !PT ;  /* 0x640064003d0d7812 */ /* 0x000fe200078efcff */
[----:B------:R-:W-:Y:S01]  /*2990*/  HADD2 R12, R62, -1056, -1056 ;  /* 0xe420e4203e0c7430 */ /* 0x000fe20000000000 */
[----:B------:R-:W-:Y:S01]  /*29a0*/  LOP3.LUT R54, R9, 0x300030, R54, 0xf8, !PT ;  /* 0x0030003009367812 */ /* 0x000fe200078ef836 */
[----:B------:R-:W-:Y:S01]  /*29b0*/  HFMA2.MMA R61, R22, R5, R11 ;  /* 0x00000005163d7235 */ /* 0x000fe2000000000b */
[----:B------:R-:W-:Y:S02]  /*29c0*/  HFMA2 R62, R20, R5, R10 ;  /* 0x00000005143e7231 */ /* 0x000fe4000000000a */
[----:B------:R-:W0:Y:S01]  /*29d0*/  LDS.128 R8, [UR4+0x30] ;  /* 0x00003004ff087984 */ /* 0x000e220008000c00 */
        /* <DEDUP_REMOVED lines=178> */
.L_x_1623:
[----:B------:R-:W-:Y:S01]  /*3500*/  IADD3 R45, R45, 0x20, RZ ;  /* 0x000000202d2d7810 */ /* 0x000fe20007ffe0ff */
[----:B-1----:R-:W-:Y:S01]  /*3510*/  IMAD.WIDE.U32 R2, R42, 0x18, R2 ;  /* 0x000000182a027825 */ /* 0x002fe200078e0002 */
[----:B------:R-:W-:Y:S02]  /*3520*/  UIADD3 UR4, UR4, 0x40, URZ ;  /* 0x0000004004047890 */ /* 0x000fe4000fffe03f */
[C---:B------:R-:W-:Y:S01]  /*3530*/  ISETP.GE.AND P0, PT, R45.reuse, UR5, PT ;  /* 0x000000052d007c0c */ /* 0x040fe2000bf06270 */
[----:B------:R-:W-:Y:S01]  /*3540*/  IMAD R5, R24, 0x18, RZ ;  /* 0x0000001818057824 */ /* 0x000fe200078e02ff */
[----:B------:R-:W-:-:S04]  /*3550*/  ISETP.LT.AND P2, PT, R45, R44, PT ;  /* 0x0000002c2d00720c */ /* 0x000fc80003f41270 */
[----:B------:R-:W-:-:S09]  /*3560*/  IADD3 R3, R3, R5, RZ ;  /* 0x0000000503037210 */ /* 0x000fd20007ffe0ff */
[----:B------:R-:W-:Y:S05]  /*3570*/  @!P0 BRA P2, `(.L_x_1624) ;  /* 0xffffffdc00608947 */ /* 0x000fea000103ffff */
.L_x_1621:
[----:B------:R-:W-:Y:S01]  /*3580*/  ISETP.GE.AND P0, PT, R45, R44, PT ;  /* 0x0000002c2d00720c */ /* 0x000fe20003f06270 */
[----:B------:R-:W-:-:S03]  /*3590*/  ULDC UR5, c[0x0][0x260] ;  /* 0x0000980000057ab9 */ /* 0x000fc60000000800 */
[----:B------:R-:W-:Y:S01]  /*35a0*/  ISETP.GE.OR P0, PT, R45, UR5, P0 ;  /* 0x000000052d007c0c */ /* 0x000fe20008706670 */
[----:B------:R-:W-:-:S12]  /*35b0*/  ULDC UR5, c[0x0][0x260] ;  /* 0x0000980000057ab9 */ /* 0x000fd80000000800 */
[----:B------:R-:W-:Y:S05]  /*35c0*/  @P0 BRA `(.L_x_1625) ;  /* 0x0000001c00e00947 */ /* 0x000fea0003800000 */
.L_x_1627:
[----:B------:R-:W0:Y:S01]  /*35d0*/  LDC R42, c[0x0][0x23c] ;  /* 0x00008f00ff2a7b82 */ /* 0x000e220000000800 */
[----:B-----5:R-:W-:Y:S02]  /*35e0*/  MOV R12, R2 ;  /* 0x00000002000c7202 */ /* 0x020fe40000000f00 */
[----:B------:R-:W-:-:S03]  /*35f0*/  MOV R13, R3 ;  /* 0x00000003000d7202 */ /* 0x000fc60000000f00 */
[----:B0-----:R-:W-:-:S03]  /*3600*/  IMAD.WIDE R8, R42, 0x4, R12 ;  /* 0x000000042a087825 */ /* 0x001fc600078e020c */
[----:B------:R-:W5:Y:S01]  /*3610*/  LDG.E.128.CONSTANT R12, desc[UR6][R12.64] ;  /* 0x000000060c0c7981 */ /* 0x000f62000c1e9d00 */
        /* <DEDUP_REMOVED lines=8> */
[--C-:B-----5:R-:W-:Y:S01]  /*36a0*/  SHF.R.U32.HI R32, RZ, 0xf, R12.reuse ;  /* 0x0000000fff207819 */ /* 0x120fe2000001160c */
[----:B------:R-:W-:Y:S01]  /*36b0*/  HFMA2.MMA R0, -RZ, RZ, 0, 0.03125 ;  /* 0x00002800ff007435 */ /* 0x000fe200000001ff */
[C---:B------:R-:W-:Y:S02]  /*36c0*/  LOP3.LUT R28, R12.reuse, 0x1f001f, RZ, 0xc0, !PT ;  /* 0x001f001f0c1c7812 */ /* 0x040fe400078ec0ff */
[----:B0-----:R-:W-:Y:S02]  /*36d0*/  LOP3.LUT R2, R12, 0x3e003e0, RZ, 0xc0, !PT ;  /* 0x03e003e00c027812 */ /* 0x001fe400078ec0ff */
[----:B------:R-:W-:Y:S02]  /*36e0*/  SHF.R.U32.HI R46, RZ, 0xa, R12 ;  /* 0x0000000aff2e7819 */ /* 0x000fe4000001160c */
[----:B------:R-:W-:Y:S02]  /*36f0*/  SHF.R.U32.HI R34, RZ, 0xf, R13 ;  /* 0x0000000fff227819 */ /* 0x000fe4000001160d */
[----:B------:R-:W-:-:S02]  /*3700*/  LOP3.LUT R29, R13, 0x1f001f, RZ, 0xc0, !PT ;  /* 0x001f001f0d1d7812 */ /* 0x000fc400078ec0ff */
[----:B------:R-:W-:Y:S02]  /*3710*/  LOP3.LUT R12, R13, 0x3e003e0, RZ, 0xc0, !PT ;  /* 0x03e003e00d0c7812 */ /* 0x000fe400078ec0ff */
[----:B------:R-:W-:Y:S02]  /*3720*/  SHF.R.U32.HI R47, RZ, 0xa, R13 ;  /* 0x0000000aff2f7819 */ /* 0x000fe4000001160d */
[C---:B------:R-:W-:Y:S02]  /*3730*/  LOP3.LUT R31, R15.reuse, 0x1f001f, RZ, 0xc0, !PT ;  /* 0x001f001f0f1f7812 */ /* 0x040fe400078ec0ff */
[----:B------:R-:W-:Y:S02]  /*3740*/  LOP3.LUT R13, R15, 0x3e003e0, RZ, 0xc0, !PT ;  /* 0x03e003e00f0d7812 */ /* 0x000fe400078ec0ff */
[--C-:B------:R-:W-:Y:S02]  /*3750*/  SHF.R.U32.HI R64, RZ, 0xf, R15.reuse ;  /* 0x0000000fff407819 */ /* 0x100fe4000001160f */
[----:B------:R-:W-:-:S02]  /*3760*/  SHF.R.U32.HI R51, RZ, 0xa, R15 ;  /* 0x0000000aff337819 */ /* 0x000fc4000001160f */
[----:B------:R-:W-:Y:S02]  /*3770*/  SHF.R.U32.HI R15, RZ, 0xe, R8 ;  /* 0x0000000eff0f7819 */ /* 0x000fe40000011608 */
[----:B------:R-:W-:Y:S02]  /*3780*/  LOP3.LUT R32, R32, 0x10001, RZ, 0xc0, !PT ;  /* 0x0001000120207812 */ /* 0x000fe400078ec0ff */
[----:B------:R-:W-:Y:S02]  /*3790*/  SHF.R.U32.HI R35, RZ, 0xe, R9 ;  /* 0x0000000eff237819 */ /* 0x000fe40000011609 */
[----:B------:R-:W-:Y:S02]  /*37a0*/  SHF.R.U32.HI R33, RZ, 0xd, R4 ;  /* 0x0000000dff217819 */ /* 0x000fe40000011604 */
[----:B------:R-:W-:Y:S02]  /*37b0*/  LOP3.LUT R34, R34, 0x10001, RZ, 0xc0, !PT ;  /* 0x0001000122227812 */ /* 0x000fe400078ec0ff */
[----:B------:R-:W-:-:S02]  /*37c0*/  LOP3.LUT R32, R32, 0x20002, R15, 0xf8, !PT ;  /* 0x0002000220207812 */ /* 0x000fc400078ef80f */
[----:B------:R-:W-:Y:S02]  /*37d0*/  LOP3.LUT R34, R34, 0x20002, R35, 0xf8, !PT ;  /* 0x0002000222227812 */ /* 0x000fe400078ef823 */
[----:B------:R-:W-:Y:S02]  /*37e0*/  LOP3.LUT R33, R32, 0x40004, R33, 0xf8, !PT ;  /* 0x0004000420217812 */ /* 0x000fe400078ef821 */
[----:B------:R-:W-:Y:S02]  /*37f0*/  SHF.R.U32.HI R49, RZ, 0xd, R5 ;  /* 0x0000000dff317819 */ /* 0x000fe40000011605 */
[----:B------:R-:W-:Y:S02]  /*3800*/  SHF.R.U32.HI R88, RZ, 0xc, R20 ;  /* 0x0000000cff587819 */ /* 0x000fe40000011614 */
[----:B------:R-:W-:Y:S02]  /*3810*/  LOP3.LUT R49, R34, 0x40004, R49, 0xf8, !PT ;  /* 0x0004000422317812 */ /* 0x000fe400078ef831 */
[----:B------:R-:W-:-:S02]  /*3820*/  LOP3.LUT R88, R33, 0x80008, R88, 0xf8, !PT ;  /* 0x0008000821587812 */ /* 0x000fc400078ef858 */
[----:B------:R-:W0:Y:S01]  /*3830*/  LDS.128 R32, [UR4] ;  /* 0x00000004ff207984 */ /* 0x000e220008000c00 */
[--C-:B------:R-:W-:Y:S02]  /*3840*/  SHF.R.U32.HI R50, RZ, 0xf, R14.reuse ;  /* 0x0000000fff327819 */ /* 0x100fe4000001160e */
[C---:B------:R-:W-:Y:S02]  /*3850*/  LOP3.LUT R30, R14.reuse, 0x1f001f, RZ, 0xc0, !PT ;  /* 0x001f001f0e1e7812 */ /* 0x040fe400078ec0ff */
[----:B------:R-:W-:Y:S02]  /*3860*/  LOP3.LUT R3, R14, 0x3e003e0, RZ, 0xc0, !PT ;  /* 0x03e003e00e037812 */ /* 0x000fe400078ec0ff */
[----:B------:R-:W-:Y:S02]  /*3870*/  SHF.R.U32.HI R48, RZ, 0xa, R14 ;  /* 0x0000000aff307819 */ /* 0x000fe4000001160e */
[C---:B------:R-:W-:Y:S02]  /*3880*/  LOP3.LUT R53, R8.reuse, 0x1f001f, RZ, 0xc0, !PT ;  /* 0x001f001f08357812 */ /* 0x040fe400078ec0ff */
[----:B------:R-:W-:-:S02]  /*3890*/  LOP3.LUT R14, R8, 0x3e003e0, RZ, 0xc0, !PT ;  /* 0x03e003e0080e7812 */ /* 0x000fc400078ec0ff */
[----:B------:R-:W-:Y:S02]  /*38a0*/  SHF.R.U32.HI R52, RZ, 0xa, R8 ;  /* 0x0000000aff347819 */ /* 0x000fe40000011608 */
[----:B------:R-:W-:Y:S02]  /*38b0*/  SHF.R.U32.HI R69, RZ, 0xe, R11 ;  /* 0x0000000eff457819 */ /* 0x000fe4000001160b */
[----:B------:R-:W-:Y:S02]  /*38c0*/  LOP3.LUT R64, R64, 0x10001, RZ, 0xc0, !PT ;  /* 0x0001000140407812 */ /* 0x000fe400078ec0ff */
[C---:B------:R-:W-:Y:S02]  /*38d0*/  LOP3.LUT R60, R9.reuse, 0x1f001f, RZ, 0xc0, !PT ;  /* 0x001f001f093c7812 */ /* 0x040fe400078ec0ff */
[----:B------:R-:W-:Y:S02]  /*38e0*/  LOP3.LUT R8, R9, 0x3e003e0, RZ, 0xc0, !PT ;  /* 0x03e003e009087812 */ /* 0x000fe400078ec0ff */
[----:B------:R-:W-:-:S02]  /*38f0*/  SHF.R.U32.HI R54, RZ, 0xa, R9 ;  /* 0x0000000aff367819 */ /* 0x000fc40000011609 */
[--C-:B------:R-:W-:Y:S02]  /*3900*/  SHF.R.U32.HI R65, RZ, 0xe, R10.reuse ;  /* 0x0000000eff417819 */ /* 0x100fe4000001160a */
[C---:B------:R-:W-:Y:S02]  /*3910*/  LOP3.LUT R62, R10.reuse, 0x1f001f, RZ, 0xc0, !PT ;  /* 0x001f001f0a3e7812 */ /* 0x040fe400078ec0ff */
[----:B------:R-:W-:Y:S02]  /*3920*/  LOP3.LUT R9, R10, 0x3e003e0, RZ, 0xc0, !PT ;  /* 0x03e003e00a097812 */ /* 0x000fe400078ec0ff */
        /* <DEDUP_REMOVED lines=9> */
[----:B------:R-:W-:Y:S02]  /*39c0*/  LOP3.LUT R69, R64, 0x20002, R69, 0xf8, !PT ;  /* 0x0002000240457812 */ /* 0x000fe400078ef845 */
[----:B------:R-:W-:Y:S02]  /*39d0*/  LOP3.LUT R4, R5, 0x3e003e0, RZ, 0xc0, !PT ;  /* 0x03e003e005047812 */ /* 0x000fe400078ec0ff */
[----:B------:R-:W-:Y:S02]  /*39e0*/  SHF.R.U32.HI R78, RZ, 0xd, R6 ;  /* 0x0000000dff4e7819 */ /* 0x000fe40000011606 */
[----:B------:R-:W-:Y:S02]  /*39f0*/  LOP3.LUT R65, R50, 0x20002, R65, 0xf8, !PT ;  /* 0x0002000232417812 */ /* 0x000fe400078ef841 */
[----:B------:R-:W-:Y:S02]  /*3a00*/  LOP3.LUT R80, R69, 0x40004, R80, 0xf8, !PT ;  /* 0x0004000445507812 */ /* 0x000fe400078ef850 */
[----:B------:R-:W-:-:S02]  /*3a10*/  LOP3.LUT R58, R5, 0x1f001f, RZ, 0xc0, !PT ;  /* 0x001f001f053a7812 */ /* 0x000fc400078ec0ff */
[----:B------:R-:W-:Y:S02]  /*3a20*/  SHF.R.U32.HI R67, RZ, 0xa, R5 ;  /* 0x0000000aff437819 */ /* 0x000fe40000011605 */
[----:B------:R-:W-:Y:S02]  /*3a30*/  LOP3.LUT R50, R21, 0x3e003e0, RZ, 0xc0, !PT ;  /* 0x03e003e015327812 */ /* 0x000fe400078ec0ff */
[----:B------:R-:W-:Y:S02]  /*3a40*/  LOP3.LUT R69, R4, 0x64006400, RZ, 0xfc, !PT ;  /* 0x6400640004457812 */ /* 0x000fe400078efcff */
[C---:B------:R-:W-:Y:S02]  /*3a50*/  LOP3.LUT R59, R6.reuse, 0x1f001f, RZ, 0xc0, !PT ;  /* 0x001f001f063b7812 */ /* 0x040fe400078ec0ff */
[----:B------:R-:W-:Y:S02]  /*3a60*/  LOP3.LUT R5, R6, 0x3e003e0, RZ, 0xc0, !PT ;  /* 0x03e003e006057812 */ /* 0x000fe400078ec0ff */
[----:B------:R-:W-:-:S02]  /*3a70*/  SHF.R.U32.HI R70, RZ, 0xa, R6 ;  /* 0x0000000aff467819 */ /* 0x000fc40000011606 */
[C---:B------:R-:W-:Y:S02]  /*3a80*/  LOP3.LUT R61, R7.reuse, 0x1f001f, RZ, 0xc0, !PT ;  /* 0x001f001f073d7812 */ /* 0x040fe400078ec0ff */
[----:B------:R-:W-:Y:S02]  /*3a90*/  LOP3.LUT R6, R7, 0x3e003e0, RZ, 0xc0, !PT ;  /* 0x03e003e007067812 */ /* 0x000fe400078ec0ff */
[----:B------:R-:W-:Y:S02]  /*3aa0*/  SHF.R.U32.HI R71, RZ, 0xa, R7 ;  /* 0x0000000aff477819 */ /* 0x000fe40000011607 */
[----:B------:R-:W-:Y:S02]  /*3ab0*/  LOP3.LUT R78, R65, 0x40004, R78, 0xf8, !PT ;  /* 0x00040004414e7812 */ /* 0x000fe400078ef84e */
        /* <DEDUP_REMOVED lines=9> */
[----:B------:R-:W-:Y:S01]  /*3b50*/  HFMA2 R7, R73, R0.H0_H0, -48, -48 ;  /* 0xd200d20049077431 */ /* 0x000fe20000040000 */
        /* <DEDUP_REMOVED lines=9> */
[----:B------:R-:W-:Y:S01]  /*3bf0*/  SHF.R.U32.HI R86, RZ, 0xc, R21 ;  /* 0x0000000cff567819 */ /* 0x000fe20000011615 */
        /* <DEDUP_REMOVED lines=8> */
[----:B------:R-:W-:Y:S01]  /*3c80*/  LOP3.LUT R86, R49, 0x80008, R86, 0xf8, !PT ;  /* 0x0008000831567812 */ /* 0x000fe200078ef856 */
        /* <DEDUP_REMOVED lines=30> */
[----:B------:R-:W-:-:S02]  /*3e70*/  SHF.R.U32.HI R87, RZ, 0xc, R23 ;  /* 0x0000000cff577819 */ /* 0x000fc40000011617 */
        /* <DEDUP_REMOVED lines=13> */
[----:B------:R-:W-:Y:S01]  /*3f50*/  HFMA2 R2, R73, R0.H0_H0, -48, -48 ;  /* 0xd200d20049027431 */ /* 0x000fe20000040000 */
[----:B------:R-:W-:Y:S01]  /*3f60*/  LOP3.LUT R73, R29, 0x64006400, RZ, 0xfc, !PT ;  /* 0x640064001d497812 */ /* 0x000fe200078efcff */
[----:B------:R-:W-:-:S02]  /*3f70*/  HADD2 R69, R69, -1040, -1040 ;  /* 0xe410e41045457430 */ /* 0x000fc40000000000 */
[-C--:B------:R-:W-:Y:S01]  /*3f80*/  HFMA2 R6, R65, R0.reuse.H0_H0, -48, -48 ;  /* 0xd200d20041067431 */ /* 0x080fe20000040000 */
[----:B------:R-:W-:Y:S01]  /*3f90*/  LOP3.LUT R65, R31, 0x64006400, RZ, 0xfc, !PT ;  /* 0x640064001f417812 */ /* 0x000fe200078efcff */
[----:B------:R-:W-:Y:S01]  /*3fa0*/  HFMA2 R0, R75, R0.H0_H0, -48, -48 ;  /* 0xd200d2004b007431 */ /* 0x000fe20000040000 */
[-C--:B0-----:R-:W-:Y:S01]  /*3fb0*/  HFMA2.MMA R75, R77, R32.reuse, RZ ;  /* 0x000000204d4b7235 */ /* 0x081fe200000000ff */
[----:B------:R-:W-:Y:S01]  /*3fc0*/  HADD2 R73, R73, -1040, -1040 ;  /* 0xe410e41049497430 */ /* 0x000fe20000000000 */
[----:B------:R-:W-:Y:S01]  /*3fd0*/  HFMA2.MMA R76, R69, R32, RZ ;  /* 0x00000020454c7235 */ /* 0x000fe200000000ff */
[----:B------:R-:W0:Y:S01]  /*3fe0*/  LDS.128 R28, [UR4+0x10] ;  /* 0x00001004ff1c7984 */ /* 0x000e220008000c00 */
[----:B------:R-:W-:Y:S02]  /*3ff0*/  HADD2 R65, R65, -1040, -1040 ;  /* 0xe410e41041417430 */ /* 0x000fe40000000000 */
[-C--:B------:R-:W-:Y:S02]  /*4000*/  HFMA2 R74, R73, R32.reuse, RZ.H0_H0 ;  /* 0x00000020494a7231 */ /* 0x080fe400000400ff */
[----:B------:R-:W-:Y:S01]  /*4010*/  HFMA2 R79, R65, R32, RZ.H0_H0 ;  /* 0x00000020414f7231 */ /* 0x000fe200000400ff */
        /* <DEDUP_REMOVED lines=28> */
[-C--:B------:R-:W-:Y:S01]  /*41e0*/  HFMA2 R32, R60, R35.reuse, R32 ;  /* 0x000000233c207231 */ /* 0x080fe20000000020 */
[----:B------:R-:W-:Y:S01]  /*41f0*/  LOP3.LUT R81, R81, 0x64006400, RZ, 0xfc, !PT ;  /* 0x6400640051517812 */ /* 0x000fe200078efcff */
[----:B------:R-:W-:Y:S01]  /*4200*/  HFMA2 R33, R46, R35, R33 ;  /* 0x000000232e217231 */ /* 0x000fe20000000021 */
[-C--:B0-----:R-:W-:Y:S01]  /*4210*/  HFMA2.MMA R75, R49, R28.reuse, R75 ;  /* 0x0000001c314b7235 */ /* 0x081fe2000000004b */
[-C--:B------:R-:W-:Y:S01]  /*4220*/  HFMA2 R72, R15, R28.reuse, R32 ;  /* 0x0000001c0f487231 */ /* 0x080fe20000000020 */
[----:B------:R-:W-:Y:S01]  /*4230*/  HFMA2.MMA R74, R13, R28, R74 ;  /* 0x0000001c0d4a7235 */ /* 0x000fe2000000004a */
[----:B------:R-:W-:-:S02]  /*4240*/  HFMA2 R28, R11, R28, R33 ;  /* 0x0000001c0b1c7231 */ /* 0x000fc40000000021 */
[----:B------:R-:W0:Y:S01]  /*4250*/  LDS.128 R32, [UR4+0x20] ;  /* 0x00002004ff207984 */ /* 0x000e220008000c00 */
[----:B------:R-:W-:Y:S02]  /*4260*/  HADD2 R58, R52, -1040, -1040 ;  /* 0xe410e410343a7430 */ /* 0x000fe40000000000 */
[----:B------:R-:W-:Y:S02]  /*4270*/  HADD2 R54, R81, -1040, -1040 ;  /* 0xe410e41051367430 */ /* 0x000fe40000000000 */
[----:B------:R-:W-:Y:S01]  /*4280*/  HADD2 R61, R76, -1040, -1040 ;  /* 0xe410e4104c3d7430 */ /* 0x000fe20000000000 */
[----:B------:R-:W-:Y:S01]  /*4290*/  LOP3.LUT R76, R20, 0x1f001f, RZ, 0xc0, !PT ;  /* 0x001f001f144c7812 */ /* 0x000fe200078ec0ff */
[-C--:B------:R-:W-:Y:S01]  /*42a0*/  HFMA2.MMA R75, R58, R29.reuse, R75 ;  /* 0x0000001d3a4b7235 */ /* 0x080fe2000000004b */
[----:B------:R-:W-:Y:S01]  /*42b0*/  HADD2 R52, R82, -1040, -1040 ;  /* 0xe410e41052347430 */ /* 0x000fe20000000000 */
[----:B------:R-:W-:Y:S01]  /*42c0*/  HFMA2.MMA R74, R54, R29, R74 ;  /* 0x0000001d364a7235 */ /* 0x000fe2000000004a */
[----:B------:R-:W-:Y:S01]  /*42d0*/  HADD2 R57, R57, -1040, -1040 ;  /* 0xe410e41039397430 */ /* 0x000fe20000000000 */
[----:B------:R-:W-:Y:S01]  /*42e0*/  LOP3.LUT R76, R76, 0x64006400, RZ, 0xfc, !PT ;  /* 0x640064004c4c7812 */ /* 0x000fe200078efcff */
[-C--:B------:R-:W-:Y:S01]  /*42f0*/  HFMA2 R72, R56, R29.reuse, R72 ;  /* 0x0000001d38487231 */ /* 0x080fe20000000048 */
[----:B------:R-:W-:Y:S01]  /*4300*/  SHF.R.U32.HI R20, RZ, 0xa, R20 ;  /* 0x0000000aff147819 */ /* 0x000fe20000011614 */
[----:B------:R-:W-:Y:S01]  /*4310*/  HFMA2 R81, R52, R29, R28 ;  /* 0x0000001d34517231 */ /* 0x000fe2000000001c */
[-C--:B------:R-:W-:Y:S01]  /*4320*/  HFMA2.MMA R75, R61, R30.reuse, R75 ;  /* 0x0000001e3d4b7235 */ /* 0x080fe2000000004b */
[----:B------:R-:W-:Y:S01]  /*4330*/  HADD2 R55, R55, -1040, -1040 ;  /* 0xe410e41037377430 */ /* 0x000fe20000000000 */
[----:B------:R-:W-:Y:S01]  /*4340*/  HFMA2.MMA R29, R57, R30, R74 ;  /* 0x0000001e391d7235 */ /* 0x000fe2000000004a */
[----:B------:R-:W-:Y:S01]  /*4350*/  HADD2 R59, R59, -1040, -1040 ;  /* 0xe410e4103b3b7430 */ /* 0x000fe20000000000 */
[----:B------:R-:W-:Y:S01]  /*4360*/  LOP3.LUT R74, R21, 0x1f001f, RZ, 0xc0, !PT ;  /* 0x001f001f154a7812 */ /* 0x000fe200078ec0ff */
[-C--:B------:R-:W-:Y:S01]  /*4370*/  HFMA2 R28, R55, R30.reuse, R72 ;  /* 0x0000001e371c7231 */ /* 0x080fe20000000048 */
[----:B------:R-:W-:Y:S01]  /*4380*/  LOP3.LUT R72, R23, 0x1f001f, RZ, 0xc0, !PT ;  /* 0x001f001f17487812 */ /* 0x000fe200078ec0ff */
[----:B------:R-:W-:Y:S01]  /*4390*/  HFMA2 R81, R59, R30, R81 ;  /* 0x0000001e3b517231 */ /* 0x000fe20000000051 */
[-C--:B------:R-:W-:Y:S01]  /*43a0*/  HFMA2.MMA R30, R14, R31.reuse, R75 ;  /* 0x0000001f0e1e7235 */ /* 0x080fe2000000004b */
[----:B------:R-:W-:Y:S01]  /*43b0*/  LOP3.LUT R75, R70, 0x1f001f, RZ, 0xc0, !PT ;  /* 0x001f001f464b7812 */ /* 0x000fe200078ec0ff */
        /* <DEDUP_REMOVED lines=13> */
[----:B------:R-:W-:Y:S01]  /*4490*/  SHF.R.U32.HI R23, RZ, 0xa, R23 ;  /* 0x0000000aff177819 */ /* 0x000fe20000011617 */
[----:B------:R-:W-:Y:S01]  /*44a0*/  HADD2 R72, R70, -1040, -1040 ;  /* 0xe410e41046487430 */ /* 0x000fe20000000000 */
[-C--:B0-----:R-:W-:Y:S01]  /*44b0*/  HFMA2.MMA R30, R75, R32.reuse, R30 ;  /* 0x000000204b1e7235 */ /* 0x081fe2000000001e */
[-C--:B------:R-:W-:Y:S01]  /*44c0*/  HFMA2 R28, R71, R32.reuse, R28 ;  /* 0x00000020471c7231 */ /* 0x080fe2000000001c */
[----:B------:R-:W-:Y:S01]  /*44d0*/  HFMA2.MMA R29, R67, R32, R29 ;  /* 0x00000020431d7235 */ /* 0x000fe2000000001d */
[----:B------:R-:W-:Y:S01]  /*44e0*/  HFMA2 R31, R63, R32, R31 ;  /* 0x000000203f1f7231 */ /* 0x000fe2000000001f */
[----:B------:R-:W-:Y:S01]  /*44f0*/  SHF.R.U32.HI R21, RZ, 0xa, R21 ;  /* 0x0000000aff157819 */ /* 0x000fe20000011615 */
[----:B------:R-:W-:Y:S01]  /*4500*/  HADD2 R70, R81, -1040, -1040 ;  /* 0xe410e41051467430 */ /* 0x000fe20000000000 */
[----:B------:R-:W-:Y:S01]  /*4510*/  LOP3.LUT R23, R23, 0x1f001f, RZ, 0xc0, !PT ;  /* 0x001f001f17177812 */ /* 0x000fe200078ec0ff */
[-C--:B------:R-:W-:Y:S01]  /*4520*/  HFMA2 R28, R74, R33.reuse, R28 ;  /* 0x000000214a1c7231 */ /* 0x080fe2000000001c */
[-C--:B------:R-:W-:Y:S01]  /*4530*/  HFMA2.MMA R30, R76, R33.reuse, R30 ;  /* 0x000000214c1e7235 */ /* 0x080fe2000000001e */
[----:B------:R-:W-:Y:S01]  /*4540*/  HFMA2 R31, R70, R33, R31 ;  /* 0x00000021461f7231 */ /* 0x000fe2000000001f */
[----:B------:R-:W-:Y:S01]  /*4550*/  HFMA2.MMA R29, R72, R33, R29 ;  /* 0x00000021481d7235 */ /* 0x000fe2000000001d */
[----:B------:R-:W-:Y:S01]  /*4560*/  HFMA2 R83, R7, R34, R28 ;  /* 0x0000002207537231 */ /* 0x000fe2000000001c */
[----:B------:R-:W-:-:S02]  /*4570*/  SHF.R.U32.HI R33, RZ, 0xc, R22 ;  /* 0x0000000cff217819 */ /* 0x000fc40000011616 */
[----:B------:R-:W-:Y:S02]  /*4580*/  SHF.R.U32.HI R22, RZ, 0xa, R22 ;  /* 0x0000000aff167819 */ /* 0x000fe40000011616 */
[-C--:B------:R-:W-:Y:S01]  /*4590*/  HFMA2.MMA R85, R9, R34.reuse, R30 ;  /* 0x0000002209557235 */ /* 0x080fe2000000001e */
[----:B------:R-:W-:Y:S01]  /*45a0*/  LOP3.LUT R21, R21, 0x1f001f, RZ, 0xc0, !PT ;  /* 0x001f001f15157812 */ /* 0x000fe200078ec0ff */
[----:B------:R-:W-:Y:S01]  /*45b0*/  HFMA2.MMA R81, R5, R34, R29 ;  /* 0x0000002205517235 */ /* 0x000fe2000000001d */
[----:B------:R-:W-:Y:S01]  /*45c0*/  HFMA2 R34, R3, R34, R31 ;  /* 0x0000002203227231 */ /* 0x000fe2000000001f */
[----:B------:R-:W-:Y:S01]  /*45d0*/  LOP3.LUT R22, R22, 0x1f001f, RZ, 0xc0, !PT ;  /* 0x001f001f16167812 */ /* 0x000fe200078ec0ff */
[----:B------:R-:W0:Y:S01]  /*45e0*/  LDS.128 R28, [UR4+0x30] ;  /* 0x00003004ff1c7984 */ /* 0x000e220008000c00 */
[----:B------:R-:W-:Y:S02]  /*45f0*/  LOP3.LUT R32, R78, 0x80008, R33, 0xf8, !PT ;  /* 0x000800084e207812 */ /* 0x000fe400078ef821 */
[----:B------:R-:W-:-:S02]  /*4600*/  LOP3.LUT R22, R22, 0x64006400, RZ, 0xfc, !PT ;  /* 0x6400640016167812 */ /* 0x000fc400078efcff */
[----:B------:R-:W-:Y:S02]  /*4610*/  LOP3.LUT R20, R20, 0x1f001f, RZ, 0xc0, !PT ;  /* 0x001f001f14147812 */ /* 0x000fe400078ec0ff */
[----:B------:R-:W-:Y:S01]  /*4620*/  LOP3.LUT R33, R80, 0x80008, R87, 0xf8, !PT ;  /* 0x0008000850217812 */ /* 0x000fe200078ef857 */
[----:B------:R-:W-:Y:S01]  /*4630*/  HADD2 R80, R22, -1040, -1040 ;  /* 0xe410e41016507430 */ /* 0x000fe20000000000 */
[----:B------:R-:W-:Y:S02]  /*4640*/  LOP3.LUT R23, R23, 0x64006400, RZ, 0xfc, !PT ;  /* 0x6400640017177812 */ /* 0x000fe400078efcff */
[----:B------:R-:W-:Y:S02]  /*4650*/  LOP3.LUT R21, R21, 0x64006400, RZ, 0xfc, !PT ;  /* 0x6400640015157812 */ /* 0x000fe400078efcff */
[----:B------:R-:W-:Y:S01]  /*4660*/  LOP3.LUT R20, R20, 0x64006400, RZ, 0xfc, !PT ;  /* 0x6400640014147812 */ /* 0x000fe200078efcff */
[----:B------:R-:W-:Y:S01]  /*4670*/  HADD2 R78, R23, -1040, -1040 ;  /* 0xe410e410174e7430 */ /* 0x000fe20000000000 */
[----:B------:R-:W-:Y:S01]  /*4680*/  LOP3.LUT R23, R24, 0x1f001f, RZ, 0xc0, !PT ;  /* 0x001f001f18177812 */ /* 0x000fe200078ec0ff */
[----:B------:R-:W-:Y:S01]  /*4690*/  HADD2 R82, R21, -1040, -1040 ;  /* 0xe410e41015527430 */ /* 0x000fe20000000000 */
[-C--:B------:R-:W-:Y:S01]  /*46a0*/  HFMA2.MMA R22, R80, R35.reuse, R81 ;  /* 0x0000002350167235 */ /* 0x080fe20000000051 */
[----:B------:R-:W-:Y:S01]  /*46b0*/  HADD2 R84, R20, -1040, -1040 ;  /* 0xe410e41014547430 */ /* 0x000fe20000000000 */
[----:B------:R-:W-:Y:S01]  /*46c0*/  LOP3.LUT R81, R26, 0x1f001f, RZ, 0xc0, !PT ;  /* 0x001f001f1a517812 */ /* 0x000fe200078ec0ff */
[-C--:B------:R-:W-:Y:S01]  /*46d0*/  HFMA2 R21, R82, R35.reuse, R83 ;  /* 0x0000002352157231 */ /* 0x080fe20000000053 */
[----:B------:R-:W-:Y:S01]  /*46e0*/  LOP3.LUT R23, R23, 0x64006400, RZ, 0xfc, !PT ;  /* 0x6400640017177812 */ /* 0x000fe200078efcff */
[----:B------:R-:W-:Y:S01]  /*46f0*/  HFMA2 R34, R78, R35, R34 ;  /* 0x000000234e227231 */ /* 0x000fe20000000022 */
[----:B------:R-:W-:Y:S01]  /*4700*/  LOP3.LUT R83, R27, 0x1f001f, RZ, 0xc0, !PT ;  /* 0x001f001f1b537812 */ /* 0x000fe200078ec0ff */
[----:B------:R-:W-:Y:S01]  /*4710*/  HFMA2.MMA R20, R84, R35, R85 ;  /* 0x0000002354147235 */ /* 0x000fe20000000055 */
[----:B------:R-:W-:Y:S01]  /*4720*/  LOP3.LUT R81, R81, 0x64006400, RZ, 0xfc, !PT ;  /* 0x6400640051517812 */ /* 0x000fe200078efcff */
[----:B------:R-:W-:Y:S01]  /*4730*/  HADD2 R87, R23, -1040, -1040 ;  /* 0xe410e41017577430 */ /* 0x000fe20000000000 */
[----:B------:R-:W-:-:S02]  /*4740*/  LOP3.LUT R89, R83, 0x64006400, RZ, 0xfc, !PT ;  /* 0x6400640053597812 */ /* 0x000fc400078efcff */
[----:B------:R-:W-:Y:S01]  /*4750*/  LOP3.LUT R35, R25, 0x1f001f, RZ, 0xc0, !PT ;  /* 0x001f001f19237812 */ /* 0x000fe200078ec0ff */
[----:B------:R-:W-:Y:S02]  /*4760*/  HADD2 R83, R81, -1040, -1040 ;  /* 0xe410e41051537430 */ /* 0x000fe40000000000 */
[----:B------:R-:W-:Y:S01]  /*4770*/  HADD2 R81, R89, -1040, -1040 ;  /* 0xe410e41059517430 */ /* 0x000fe20000000000 */
[----:B------:R-:W-:-:S05]  /*4780*/  LOP3.LUT R35, R35, 0x64006400, RZ, 0xfc, !PT ;  /* 0x6400640023237812 */ /* 0x000fca00078efcff */
[----:B------:R-:W-:Y:S01]  /*4790*/  HADD2 R85, R35, -1040, -1040 ;  /* 0xe410e41023557430 */ /* 0x000fe20000000000 */
[--C-:B------:R-:W-:Y:S01]  /*47a0*/  SHF.R.U32.HI R35, RZ, 0xb, R26.reuse ;  /* 0x0000000bff237819 */ /* 0x100fe2000001161a */
[-C--:B0-----:R-:W-:Y:S01]  /*47b0*/  HFMA2.MMA R20, R87, R28.reuse, R20 ;  /* 0x0000001c57147235 */ /* 0x081fe20000000014 */
[----:B------:R-:W-:Y:S01]  /*47c0*/  SHF.R.U32.HI R26, RZ, 0xa, R26 ;  /* 0x0000000aff1a7819 */ /* 0x000fe2000001161a */
[----:B------:R-:W-:Y:S01]  /*47d0*/  HFMA2.MMA R23, R83, R28, R22 ;  /* 0x0000001c53177235 */ /* 0x000fe20000000016 */
[-C--:B------:R-:W-:Y:S01]  /*47e0*/  HFMA2 R21, R85, R28.reuse, R21 ;  /* 0x0000001c55157231 */ /* 0x080fe20000000015 */
[----:B------:R-:W-:Y:S01]  /*47f0*/  LOP3.LUT R32, R32, 0x100010, R35, 0xf8, !PT ;  /* 0x0010001020207812 */ /* 0x000fe200078ef823 */
[----:B------:R-:W-:Y:S01]  /*4800*/  HFMA2 R34, R81, R28, R34 ;  /* 0x0000001c51227231 */ /* 0x000fe20000000022 */
[----:B------:R-:W-:Y:S01]  /*4810*/  LOP3.LUT R26, R26, 0x1f001f, RZ, 0xc0, !PT ;  /* 0x001f001f1a1a7812 */ /* 0x000fe200078ec0ff */
[-C--:B------:R-:W-:Y:S01]  /*4820*/  HFMA2 R21, R4, R29.reuse, R21 ;  /* 0x0000001d04157231 */ /* 0x080fe20000000015 */
[-C--:B------:R-:W-:Y:S01]  /*4830*/  HFMA2.MMA R22, R6, R29.reuse, R20 ;  /* 0x0000001d06167235 */ /* 0x080fe20000000014 */
[----:B------:R-:W-:Y:S01]  /*4840*/  SHF.R.U32.HI R28, RZ, 0xb, R27 ;  /* 0x0000000bff1c7819 */ /* 0x000fe2000001161b */
[----:B------:R-:W-:Y:S01]  /*4850*/  HFMA2.MMA R20, R2, R29, R23 ;  /* 0x0000001d02147235 */ /* 0x000fe20000000017 */
[--C-:B------:R-:W-:Y:S01]  /*4860*/  SHF.R.U32.HI R23, RZ, 0xb, R24.reuse ;  /* 0x0000000bff177819 */ /* 0x100fe20000011618 */
[----:B------:R-:W-:Y:S01]  /*4870*/  HFMA2 R29, R0, R29, R34 ;  /* 0x0000001d001d7231 */ /* 0x000fe20000000022 */
[----:B------:R-:W-:-:S02]  /*4880*/  SHF.R.U32.HI R24, RZ, 0xa, R24 ;  /* 0x0000000aff187819 */ /* 0x000fc40000011618 */
[----:B------:R-:W-:Y:S02]  /*4890*/  LOP3.LUT R88, R88, 0x100010, R23, 0xf8, !PT ;  /* 0x0010001058587812 */ /* 0x000fe400078ef817 */
[----:B------:R-:W-:Y:S02]  /*48a0*/  LOP3.LUT R24, R24, 0x1f001f, RZ, 0xc0, !PT ;  /* 0x001f001f18187812 */ /* 0x000fe400078ec0ff */
[----:B------:R-:W-:Y:S02]  /*48b0*/  SHF.R.U32.HI R23, RZ, 0xb, R25 ;  /* 0x0000000bff177819 */ /* 0x000fe40000011619 */
[----:B------:R-:W-:Y:S02]  /*48c0*/  LOP3.LUT R24, R24, 0x64006400, RZ, 0xfc, !PT ;  /* 0x6400640018187812 */ /* 0x000fe400078efcff */
[----:B------:R-:W-:Y:S02]  /*48d0*/  LOP3.LUT R26, R26, 0x64006400, RZ, 0xfc, !PT ;  /* 0x640064001a1a7812 */ /* 0x000fe400078efcff */
[----:B------:R-:W-:Y:S01]  /*48e0*/  LOP3.LUT R23, R86, 0x100010, R23, 0xf8, !PT ;  /* 0x0010001056177812 */ /* 0x000fe200078ef817 */
[----:B------:R-:W-:Y:S01]  /*48f0*/  HADD2 R86, R24, -1040, -1040 ;  /* 0xe410e41018567430 */ /* 0x000fe20000000000 */
[----:B------:R-:W-:Y:S01]  /*4900*/  SHF.R.U32.HI R25, RZ, 0xa, R25 ;  /* 0x0000000aff197819 */ /* 0x000fe20000011619 */
[----:B------:R-:W-:Y:S01]  /*4910*/  HADD2 R91, R26, -1040, -1040 ;  /* 0xe410e4101a5b7430 */ /* 0x000fe20000000000 */
[----:B------:R-:W-:-:S02]  /*4920*/  SHF.R.U32.HI R27, RZ, 0xa, R27 ;  /* 0x0000000aff1b7819 */ /* 0x000fc4000001161b */
[----:B------:R-:W-:Y:S01]  /*4930*/  LOP3.LUT R25, R25, 0x1f001f, RZ, 0xc0, !PT ;  /* 0x001f001f19197812 */ /* 0x000fe200078ec0ff */
[-C--:B------:R-:W-:Y:S01]  /*4940*/  HFMA2.MMA R22, R86, R30.reuse, R22 ;  /* 0x0000001e56167235 */ /* 0x080fe20000000016 */
[----:B------:R-:W-:Y:S01]  /*4950*/  LOP3.LUT R88, R88, 0x64006400, RZ, 0xfc, !PT ;  /* 0x6400640058587812 */ /* 0x000fe200078efcff */
[----:B------:R-:W-:Y:S01]  /*4960*/  HFMA2.MMA R20, R91, R30, R20 ;  /* 0x0000001e5b147235 */ /* 0x000fe20000000014 */
        /* <DEDUP_REMOVED lines=43> */
[----:B------:R-:W0:Y:S02]  /*4c20*/  LDS.128 R20, [UR4+0x50] ;  /* 0x00005004ff147984 */ /* 0x000e240008000c00 */
[----:B------:R-:W-:Y:S01]  /*4c30*/  HFMA2 R26, R46, R27, R26 ;  /* 0x0000001b2e1a7231 */ /* 0x000fe2000000001a */
        /* <DEDUP_REMOVED lines=31> */
[----:B------:R-:W-:Y:S01]  /*4e30*/  HFMA2 R26, R3, R26, R35 ;  /* 0x0000001a031a7231 */ /* 0x000fe20000000023 */
[----:B------:R-:W0:Y:S03]  /*4e40*/  LDS.128 R20, [UR4+0x70] ;  /* 0x00007004ff147984 */ /* 0x000e260008000c00 */
        /* <DEDUP_REMOVED lines=32> */
[----:B------:R-:W-:Y:S01]  /*5050*/  HFMA2 R32, R69, R20, RZ.H0_H0 ;  /* 0x0000001445207231 */ /* 0x000fe200000400ff */
[----:B------:R-:W-:-:S02]  /*5060*/  HFMA2.MMA R33, R73, R20, RZ ;  /* 0x0000001449217235 */ /* 0x000fc400000000ff */
[----:B------:R-:W-:-:S03]  /*5070*/  HFMA2.MMA R20, R65, R20, RZ ;  /* 0x0000001441147235 */ /* 0x000fc600000000ff */
[----:B------:R-:W-:-:S03]  /*5080*/  HFMA2.MMA R64, R64, R21, R32 ;  /* 0x0000001540407235 */ /* 0x000fc60000000020 */
[-C--:B------:R-:W-:Y:S02]  /*5090*/  HFMA2 R68, R68, R21.reuse, R34 ;  /* 0x0000001544447231 */ /* 0x080fe40000000022 */
[----:B------:R-:W-:Y:S01]  /*50a0*/  HFMA2.MMA R20, R50, R21, R20 ;  /* 0x0000001532147235 */ /* 0x000fe20000000014 */
[----:B------:R-:W-:Y:S02]  /*50b0*/  HFMA2 R66, R66, R21, R33 ;  /* 0x0000001542427231 */ /* 0x000fe40000000021 */
[-C--:B------:R-:W-:Y:S01]  /*50c0*/  HFMA2 R68, R79, R22.reuse, R68 ;  /* 0x000000164f447231 */ /* 0x080fe20000000044 */
[----:B------:R-:W0:Y:S01]  /*50d0*/  LDS.128 R32, [UR4+0xb0] ;  /* 0x0000b004ff207984 */ /* 0x000e220008000c00 */
[-C--:B------:R-:W-:Y:S02]  /*50e0*/  HFMA2 R64, R51, R22.reuse, R64 ;  /* 0x0000001633407231 */ /* 0x080fe40000000040 */
[----:B------:R-:W-:Y:S01]  /*50f0*/  HFMA2 R66, R53, R22, R66 ;  /* 0x0000001635427231 */ /* 0x000fe20000000042 */
[----:B------:R-:W-:Y:S01]  /*5100*/  HFMA2.MMA R20, R47, R22, R20 ;  /* 0x000000162f147235 */ /* 0x000fe20000000014 */
[----:B------:R-:W-:Y:S01]  /*5110*/  HFMA2 R64, R48, R23, R64 ;  /* 0x0000001730407231 */ /* 0x000fe20000000040 */
[----:B------:R-:W-:-:S03]  /*5120*/  HFMA2.MMA R68, R62, R23, R68 ;  /* 0x000000173e447235 */ /* 0x000fc60000000044 */
[----:B------:R-:W-:Y:S02]  /*5130*/  HFMA2.MMA R66, R60, R23, R66 ;  /* 0x000000173c427235 */ /* 0x000fe40000000042 */
[----:B-1----:R-:W-:Y:S02]  /*5140*/  HFMA2.MMA R64, R13, R24, R64 ;  /* 0x000000180d407235 */ /* 0x002fe40000000040 */
[----:B------:R-:W-:-:S03]  /*5150*/  HFMA2.MMA R20, R46, R23, R20 ;  /* 0x000000172e147235 */ /* 0x000fc60000000014 */
[----:B------:R-:W-:-:S03]  /*5160*/  HFMA2 R68, R49, R24, R68 ;  /* 0x0000001831447231 */ /* 0x000fc60000000044 */
[-C--:B------:R-:W-:Y:S01]  /*5170*/  HFMA2.MMA R64, R54, R25.reuse, R64 ;  /* 0x0000001936407235 */ /* 0x080fe20000000040 */
[-C--:B------:R-:W-:Y:S02]  /*5180*/  HFMA2 R66, R15, R24.reuse, R66 ;  /* 0x000000180f427231 */ /* 0x080fe40000000042 */
        /* <DEDUP_REMOVED lines=12> */
[-C--:B--2---:R-:W-:Y:S02]  /*5250*/  HFMA2 R66, R71, R28.reuse, R66 ;  /* 0x0000001c47427231 */ /* 0x084fe40000000042 */
[----:B------:R-:W-:Y:S01]  /*5260*/  HFMA2.MMA R64, R67, R28, R64 ;  /* 0x0000001c43407235 */ /* 0x000fe20000000040 */
[----:B------:R-:W-:-:S02]  /*5270*/  HFMA2 R20, R63, R28, R20 ;  /* 0x0000001c3f147231 */ /* 0x000fc40000000014 */
[----:B------:R-:W-:Y:S01]  /*5280*/  HFMA2.MMA R14, R75, R28, R14 ;  /* 0x0000001c4b0e7235 */ /* 0x000fe2000000000e */
[-C--:B------:R-:W-:Y:S02]  /*5290*/  HFMA2 R66, R74, R29.reuse, R66 ;  /* 0x0000001d4a427231 */ /* 0x080fe40000000042 */
        /* <DEDUP_REMOVED lines=21> */
[----:B------:R-:W-:Y:S01]  /*53f0*/  HFMA2.MMA R64, R2, R33, R64 ;  /* 0x0000002102407235 */ /* 0x000fe20000000040 */
[----:B------:R-:W-:-:S02]  /*5400*/  HADD2 R46, R46.H0_H0, R46.H1_H1 ;  /* 0x3000002e2e2e7230 */ /* 0x000fc40000000800 */
        /* <DEDUP_REMOVED lines=9> */
[----:B------:R-:W-:Y:S02]  /*54a0*/  PRMT R47, R47, 0x5410, R46 ;  /* 0x000054102f2f7816 */ /* 0x000fe4000000002e */
[----:B------:R-:W-:-:S04]  /*54b0*/  HFMA2 R16, R64, R39, R16 ;  /* 0x0000002740107231 */ /* 0x000fc80000000010 */
[----:B------:R-:W-:-:S11]  /*54c0*/  HFMA2.MMA R17, R47, R41, R17 ;  /* 0x000000292f117235 */ /* 0x000fd60000000011 */
.L_x_1626:
        /* <DEDUP_REMOVED lines=8> */
.L_x_1625:
[----:B------:R-:W-:Y:S05]  /*5550*/  @!P1 EXIT ;  /* 0x000000000000994d */ /* 0x000fea0003800000 */
[----:B-----5:R-:W0:Y:S01]  /*5560*/  S2R R5, SR_CTAID.X ;  /* 0x0000000000057919 */ /* 0x020e220000002500 */
        /* <DEDUP_REMOVED lines=15> */
.L_x_1631:
[----:B------:R-:W0:Y:S02]  /*5660*/  LDS R4, [R0] ;  /* 0x0000000000047984 */ /* 0x000e240000000800 */
[----:B0-----:R-:W-:-:S06]  /*5670*/  HADD2 R5, R4, R37 ;  /* 0x0000002504057230 */ /* 0x001fcc0000000000 */
[----:B------:R-:W0:Y:S02]  /*5680*/  ATOMS.CAST.SPIN R5, [R0], R4, R5 ;  /* 0x000000040005738d */ /* 0x000e240001800005 */
[----:B0-----:R-:W-:-:S13]  /*5690*/  ISETP.EQ.U32.AND P0, PT, R5, 0x1, PT ;  /* 0x000000010500780c */ /* 0x001fda0003f02070 */
[----:B------:R-:W-:Y:S05]  /*56a0*/  @!P0 BRA `(.L_x_1631) ;  /* 0xfffffffc00ec8947 */ /* 0x000fea000383ffff */
[----:B------:R-:W-:Y:S05]  /*56b0*/  BRA `(.L_x_1629) ;  /* 0x00000000000c7947 */ /* 0x000fea0003800000 */
.L_x_1630:
[----:B------:R-:W2:Y:S02]  /*56c0*/  LD.E R0, desc[UR6][R6.64] ;  /* 0x0000000606007980 */ /* 0x000ea4000c101900 */
[----:B--2---:R-:W-:-:S05]  /*56d0*/  IADD3 R5, R37, R0, RZ ;  /* 0x0000000025057210 */ /* 0x004fca0007ffe0ff */
[----:B------:R0:W-:Y:S02]  /*56e0*/  ST.E desc[UR6][R6.64], R5 ;  /* 0x0000000506007985 */ /* 0x0001e4000c101906 */
.L_x_1629:
[----:B------:R-:W-:Y:S05]  /*56f0*/  BSYNC B0 ;  /* 0x0000000000007941 */ /* 0x000fea0003800000 */
.L_x_1628:
[----:B------:R1:W-:Y:S01]  /*5700*/  ATOM.E.ADD.F16x2.RN.STRONG.GPU P0, RZ, desc[UR6][R6.64+0x4], R36 ;  /* 0x0000042406ff79a2 */ /* 0x0003e2000810e1c6 */
[----:B------:R-:W-:Y:S04]  /*5710*/  BSSY B0, `(.L_x_1632) ;  /* 0x000000f000007945 */ /* 0x000fe80003800000 */
[----:B-1----:R-:W-:Y:S05]  /*5720*/  @P0 BRA `(.L_x_1633) ;  /* 0x0000000000340947 */ /* 0x002fea0003800000 */
[----:B------:R-:W1:Y:S02]  /*5730*/  QSPC.E.S P0, RZ, [R6+0x4] ;  /* 0x0000040006ff73aa */ /* 0x000e640000000500 */
[----:B-1----:R-:W-:Y:S05]  /*5740*/  @!P0 BRA `(.L_x_1634) ;  /* 0x0000000000208947 */ /* 0x002fea0003800000 */
[----:B------:R-:W-:-:S04]  /*5750*/  MOV R4, R6 ;  /* 0x0000000600047202 */ /* 0x000fc80000000f00 */
[----:B------:R-:W-:-:S07]  /*5760*/  MOV R0, R4 ;  /* 0x0000000400007202 */ /* 0x000fce0000000f00 */
.L_x_1635:
[----:B------:R-:W0:Y:S02]  /*5770*/  LDS R4, [R0+0x4] ;  /* 0x0000040000047984 */ /* 0x000e240000000800 */
[----:B0-----:R-:W-:-:S10]  /*5780*/  HFMA2.MMA R5, R4, 1, 1, R36 ;  /* 0x3c003c0004057835 */ /* 0x001fd40000000024 */
[----:B------:R-:W0:Y:S02]  /*5790*/  ATOMS.CAST.SPIN R5, [R0+0x4], R4, R5 ;  /* 0x000004040005738d */ /* 0x000e240001800005 */
[----:B0-----:R-:W-:-:S13]  /*57a0*/  ISETP.EQ.U32.AND P0, PT, R5, 0x1, PT ;  /* 0x000000010500780c */ /* 0x001fda0003f02070 */
[----:B------:R-:W-:Y:S05]  /*57b0*/  @!P0 BRA `(.L_x_1635) ;  /* 0xfffffffc00ec8947 */ /* 0x000fea000383ffff */
[----:B------:R-:W-:Y:S05]  /*57c0*/  BRA `(.L_x_1633) ;  /* 0x00000000000c7947 */ /* 0x000fea0003800000 */
.L_x_1634:
[----:B------:R-:W0:Y:S02]  /*57d0*/  LD.E R0, desc[UR6][R6.64+0x4] ;  /* 0x0000040606007980 */ /* 0x000e24000c101900 */
[----:B0-----:R-:W-:-:S05]  /*57e0*/  IADD3 R5, R36, R0, RZ ;  /* 0x0000000024057210 */ /* 0x001fca0007ffe0ff */
[----:B------:R1:W-:Y:S02]  /*57f0*/  ST.E desc[UR6][R6.64+0x4], R5 ;  /* 0x0000040506007985 */ /* 0x0003e4000c101906 */
.L_x_1633:
[----:B------:R-:W-:Y:S05]  /*5800*/  BSYNC B0 ;  /* 0x0000000000007941 */ /* 0x000fea0003800000 */
.L_x_1632:
        /* <DEDUP_REMOVED lines=11> */
.L_x_1639:
[----:B------:R-:W0:Y:S02]  /*58c0*/  LDS R4, [R0] ;  /* 0x0000000000047984 */ /* 0x000e240000000800 */
[----:B0-----:R-:W-:-:S06]  /*58d0*/  HADD2 R5, R4, R19 ;  /* 0x0000001304057230 */ /* 0x001fcc0000000000 */
[----:B------:R-:W0:Y:S02]  /*58e0*/  ATOMS.CAST.SPIN R5, [R0], R4, R5 ;  /* 0x000000040005738d */ /* 0x000e240001800005 */
[----:B0-----:R-:W-:-:S13]  /*58f0*/  ISETP.EQ.U32.AND P0, PT, R5, 0x1, PT ;  /* 0x000000010500780c */ /* 0x001fda0003f02070 */
[----:B------:R-:W-:Y:S05]  /*5900*/  @!P0 BRA `(.L_x_1639) ;  /* 0xfffffffc00ec8947 */ /* 0x000fea000383ffff */
[----:B------:R-:W-:Y:S05]  /*5910*/  BRA `(.L_x_1637) ;  /* 0x00000000000c7947 */ /* 0x000fea0003800000 */
.L_x_1638:
[----:B------:R-:W2:Y:S02]  /*5920*/  LD.E R0, desc[UR6][R6.64] ;  /* 0x0000000606007980 */ /* 0x000ea4000c101900 */
[----:B--2---:R-:W-:-:S05]  /*5930*/  IADD3 R5, R19, R0, RZ ;  /* 0x0000000013057210 */ /* 0x004fca0007ffe0ff */
[----:B------:R0:W-:Y:S02]  /*5940*/  ST.E desc[UR6][R6.64], R5 ;  /* 0x0000000506007985 */ /* 0x0001e4000c101906 */
.L_x_1637:
[----:B------:R-:W-:Y:S05]  /*5950*/  BSYNC B0 ;  /* 0x0000000000007941 */ /* 0x000fea0003800000 */
.L_x_1636:
[----:B------:R1:W-:Y:S01]  /*5960*/  ATOM.E.ADD.F16x2.RN.STRONG.GPU P0, RZ, desc[UR6][R6.64+0x4], R18 ;  /* 0x0000041206ff79a2 */ /* 0x0003e2000810e1c6 */
[----:B------:R-:W-:Y:S04]  /*5970*/  BSSY B0, `(.L_x_1640) ;  /* 0x000000f000007945 */ /* 0x000fe80003800000 */
[----:B-1----:R-:W-:Y:S05]  /*5980*/  @P0 BRA `(.L_x_1641) ;  /* 0x0000000000340947 */ /* 0x002fea0003800000 */
[----:B------:R-:W1:Y:S02]  /*5990*/  QSPC.E.S P0, RZ, [R6+0x4] ;  /* 0x0000040006ff73aa */ /* 0x000e640000000500 */
[----:B-1----:R-:W-:Y:S05]  /*59a0*/  @!P0 BRA `(.L_x_1642) ;  /* 0x0000000000208947 */ /* 0x002fea0003800000 */
[----:B------:R-:W-:-:S04]  /*59b0*/  MOV R4, R6 ;  /* 0x0000000600047202 */ /* 0x000fc80000000f00 */
[----:B------:R-:W-:-:S07]  /*59c0*/  MOV R0, R4 ;  /* 0x0000000400007202 */ /* 0x000fce0000000f00 */
.L_x_1643:
[----:B------:R-:W0:Y:S02]  /*59d0*/  LDS R4, [R0+0x4] ;  /* 0x0000040000047984 */ /* 0x000e240000000800 */
[----:B0-----:R-:W-:-:S10]  /*59e0*/  HFMA2.MMA R5, R4, 1, 1, R18 ;  /* 0x3c003c0004057835 */ /* 0x001fd40000000012 */
[----:B------:R-:W0:Y:S02]  /*59f0*/  ATOMS.CAST.SPIN R5, [R0+0x4], R4, R5 ;  /* 0x000004040005738d */ /* 0x000e240001800005 */
[----:B0-----:R-:W-:-:S13]  /*5a00*/  ISETP.EQ.U32.AND P0, PT, R5, 0x1, PT ;  /* 0x000000010500780c */ /* 0x001fda0003f02070 */
[----:B------:R-:W-:Y:S05]  /*5a10*/  @!P0 BRA `(.L_x_1643) ;  /* 0xfffffffc00ec8947 */ /* 0x000fea000383ffff */
[----:B------:R-:W-:Y:S05]  /*5a20*/  BRA `(.L_x_1641) ;  /* 0x00000000000c7947 */ /* 0x000fea0003800000 */
.L_x_1642:
[----:B------:R-:W0:Y:S02]  /*5a30*/  LD.E R0, desc[UR6][R6.64+0x4] ;  /* 0x0000040606007980 */ /* 0x000e24000c101900 */
[----:B0-----:R-:W-:-:S05]  /*5a40*/  IADD3 R5, R18, R0, RZ ;  /* 0x0000000012057210 */ /* 0x001fca0007ffe0ff */
[----:B------:R1:W-:Y:S02]  /*5a50*/  ST.E desc[UR6][R6.64+0x4], R5 ;  /* 0x0000040506007985 */ /* 0x0003e4000c101906 */
.L_x_1641:
[----:B------:R-:W-:Y:S05]  /*5a60*/  BSYNC B0 ;  /* 0x0000000000007941 */ /* 0x000fea0003800000 */
.L_x_1640:
        /* <DEDUP_REMOVED lines=11> */
.L_x_1647:
[----:B------:R-:W0:Y:S02]  /*5b20*/  LDS R2, [R0] ;  /* 0x0000000000027984 */ /* 0x000e240000000800 */
[----:B0-----:R-:W-:-:S06]  /*5b30*/  HADD2 R3, R2, R17 ;  /* 0x0000001102037230 */ /* 0x001fcc0000000000 */
[----:B------:R-:W0:Y:S02]  /*5b40*/  ATOMS.CAST.SPIN R3, [R0], R2, R3 ;  /* 0x000000020003738d */ /* 0x000e240001800003 */
[----:B0-----:R-:W-:-:S13]  /*5b50*/  ISETP.EQ.U32.AND P0, PT, R3, 0x1, PT ;  /* 0x000000010300780c */ /* 0x001fda0003f02070 */
[----:B------:R-:W-:Y:S05]  /*5b60*/  @!P0 BRA `(.L_x_1647) ;  /* 0xfffffffc00ec8947 */ /* 0x000fea000383ffff */
[----:B------:R-:W-:Y:S05]  /*5b70*/  BRA `(.L_x_1645) ;  /* 0x00000000000c7947 */ /* 0x000fea0003800000 */
.L_x_1646:
[----:B------:R-:W2:Y:S02]  /*5b80*/  LD.E R0, desc[UR6][R4.64] ;  /* 0x0000000604007980 */ /* 0x000ea4000c101900 */
[----:B--2---:R-:W-:-:S05]  /*5b90*/  IADD3 R3, R17, R0, RZ ;  /* 0x0000000011037210 */ /* 0x004fca0007ffe0ff */
[----:B------:R0:W-:Y:S02]  /*5ba0*/  ST.E desc[UR6][R4.64], R3 ;  /* 0x0000000304007985 */ /* 0x0001e4000c101906 */
.L_x_1645:
[----:B------:R-:W-:Y:S05]  /*5bb0*/  BSYNC B0 ;  /* 0x0000000000007941 */ /* 0x000fea0003800000 */
.L_x_1644:
[----:B------:R1:W-:Y:S02]  /*5bc0*/  ATOM.E.ADD.F16x2.RN.STRONG.GPU P0, RZ, desc[UR6][R4.64+0x4], R16 ;  /* 0x0000041004ff79a2 */ /* 0x0003e4000810e1c6 */
[----:B-1----:R-:W-:Y:S05]  /*5bd0*/  @P0 EXIT ;  /* 0x000000000000094d */ /* 0x002fea0003800000 */
[----:B------:R-:W1:Y:S02]  /*5be0*/  QSPC.E.S P0, RZ, [R4+0x4] ;  /* 0x0000040004ff73aa */ /* 0x000e640000000500 */
[----:B-1----:R-:W-:Y:S05]  /*5bf0*/  @!P0 BRA `(.L_x_1648) ;  /* 0x0000000000208947 */ /* 0x002fea0003800000 */
[----:B------:R-:W-:-:S04]  /*5c00*/  MOV R2, R4 ;  /* 0x0000000400027202 */ /* 0x000fc80000000f00 */
[----:B------:R-:W-:-:S07]  /*5c10*/  MOV R0, R2 ;  /* 0x0000000200007202 */ /* 0x000fce0000000f00 */
.L_x_1649:
[----:B------:R-:W0:Y:S02]  /*5c20*/  LDS R2, [R0+0x4] ;  /* 0x0000040000027984 */ /* 0x000e240000000800 */
[----:B0-----:R-:W-:-:S10]  /*5c30*/  HFMA2.MMA R3, R2, 1, 1, R16 ;  /* 0x3c003c0002037835 */ /* 0x001fd40000000010 */
[----:B------:R-:W0:Y:S02]  /*5c40*/  ATOMS.CAST.SPIN R3, [R0+0x4], R2, R3 ;  /* 0x000004020003738d */ /* 0x000e240001800003 */
[----:B0-----:R-:W-:-:S13]  /*5c50*/  ISETP.EQ.U32.AND P0, PT, R3, 0x1, PT ;  /* 0x000000010300780c */ /* 0x001fda0003f02070 */
[----:B------:R-:W-:Y:S05]  /*5c60*/  @!P0 BRA `(.L_x_1649) ;  /* 0xfffffffc00ec8947 */ /* 0x000fea000383ffff */
[----:B------:R-:W-:Y:S05]  /*5c70*/  EXIT ;  /* 0x000000000000794d */ /* 0x000fea0003800000 */
.L_x_1648:
[----:B------:R-:W0:Y:S02]  /*5c80*/  LD.E R0, desc[UR6][R4.64+0x4] ;  /* 0x0000040604007980 */ /* 0x000e24000c101900 */
[----:B0-----:R-:W-:-:S05]  /*5c90*/  IADD3 R3, R16, R0, RZ ;  /* 0x0000000010037210 */ /* 0x001fca0007ffe0ff */
[----:B------:R-:W-:Y:S01]  /*5ca0*/  ST.E desc[UR6][R4.64+0x4], R3 ;  /* 0x0000040304007985 */ /* 0x000fe2000c101906 */
[----:B------:R-:W-:Y:S05]  /*5cb0*/  EXIT ;  /* 0x000000000000794d */ /* 0x000fea0003800000 */
.L_x_1650:
        /* <DEDUP_REMOVED lines=12> */
.L_x_3240:


//--------------------- .text._Z23gemm_half_q_half_kernelILi3ELi16ELb0ELb0ELi32EEvPK6__halfPKjS4_S2_PS0_iiiiPKtS7_iiiiiibS2_i --------------------------
	.section	.text._Z23gemm_half_q_half_kernelILi3ELi16ELb0ELb0ELi32EEvPK6__halfPKjS4_S2_PS0_iiiiPKtS7_iiiiiibS2_i,"ax",@progbits
	.align	128
        .global         _Z23gemm_half_q_half_kernelILi3ELi16ELb0ELb0ELi32EEvPK6__halfPKjS4_S2_PS0_iiiiPKtS7_iiiiiibS2_i
        .type           _Z23gemm_half_q_half_kernelILi3ELi16ELb0ELb0ELi32EEvPK6__halfPKjS4_S2_PS0_iiiiPKtS7_iiiiiibS2_i,@function
        .size           _Z23gemm_half_q_half_kernelILi3ELi16ELb0ELb0ELi32EEvPK6__halfPKjS4_S2_PS0_iiiiPKtS7_iiiiiibS2_i,(.L_x_3241 - _Z23gemm_half_q_half_kernelILi3ELi16ELb0ELb0ELi32EEvPK6__halfPKjS4_S2_PS0_iiiiPKtS7_iiiiiibS2_i)
        .other          _Z23gemm_half_q_half_kernelILi3ELi16ELb0ELb0ELi32EEvPK6__halfPKjS4_S2_PS0_iiiiPKtS7_iiiiiibS2_i,@"STO_CUDA_ENTRY STV_DEFAULT"
_Z23gemm_half_q_half_kernelILi3ELi16ELb0ELb0ELi32EEvPK6__halfPKjS4_S2_PS0_iiiiPKtS7_iiiiiibS2_i:
.text._Z23gemm_half_q_half_kernelILi3ELi16ELb0ELb0ELi32EEvPK6__halfPKjS4_S2_PS0_iiiiPKtS7_iiiiiibS2_i:
        /* <DEDUP_REMOVED lines=44> */
.L_x_1655:
        /* <DEDUP_REMOVED lines=16> */
.L_x_1654:
        /* <DEDUP_REMOVED lines=16> */
.L_x_1653:
        /* <DEDUP_REMOVED lines=17> */
.L_x_1657:
        /* <DEDUP_REMOVED lines=16> */
.L_x_1656:
[----:B------:R-:W-:-:S05]  /*06d0*/  IMAD.IADD R6, R43, 0x1, -R14 ;  /* 0x000000012b067824 */ /* 0x000fca00078e0a0e */
        /* <DEDUP_REMOVED lines=13> */
.L_x_1652:
[----:B------:R-:W-:Y:S05]  /*07b0*/  BSYNC B0 ;  /* 0x0000000000007941 */ /* 0x000fea0003800000 */
.L_x_1651:
        /* <DEDUP_REMOVED lines=20> */
.L_x_1660:
[----:B--2---:R-:W-:Y:S01]  /*0900*/  IMAD.WIDE R6, R42, 0x2, R4 ;  /* 0x000000022a067825 */ /* 0x004fe200078e0204 */
[----:B------:R0:W-:Y:S03]  /*0910*/  STG.E.64 desc[UR6][R4.64], RZ ;  /* 0x000000ff04007986 */ /* 0x0001e6000c101b06 */
[----:B------:R-:W-:Y:S01]  /*0920*/  VIADD R0, R0, 0x4 ;  /* 0x0000000400007836 */ /* 0x000fe20000000000 */
[----:B------:R2:W-:Y:S01]  /*0930*/  STG.E.64 desc[UR6][R6.64], RZ ;  /* 0x000000ff06007986 */ /* 0x0005e2000c101b06 */
[----:B-1----:R-:W-:-:S03]  /*0940*/  IMAD.WIDE R8, R42, 0x2, R6 ;  /* 0x000000022a087825 */ /* 0x002fc600078e0206 */
[----:B------:R-:W-:Y:S02]  /*0950*/  ISETP.GE.AND P2, PT, R0, R13, PT ;  /* 0x0000000d0000720c */ /* 0x000fe40003f46270 */
[----:B------:R2:W-:Y:S01]  /*0960*/  STG.E.64 desc[UR6][R8.64], RZ ;  /* 0x000000ff08007986 */ /* 0x0005e2000c101b06 */
[----:B------:R-:W-:-:S05]  /*0970*/  IMAD.WIDE R10, R42, 0x2, R8 ;  /* 0x000000022a0a7825 */ /* 0x000fca00078e0208 */
[----:B------:R2:W-:Y:S01]  /*0980*/  STG.E.64 desc[UR6][R10.64], RZ ;  /* 0x000000ff0a007986 */ /* 0x0005e2000c101b06 */
[----:B0-----:R-:W-:-:S04]  /*0990*/  IMAD.WIDE R4, R42, 0x2, R10 ;  /* 0x000000022a047825 */ /* 0x001fc800078e020a */
[----:B------:R-:W-:Y:S05]  /*09a0*/  @!P2 BRA `(.L_x_1660) ;  /* 0xfffffffc00d4a947 */ /* 0x000fea000383ffff */
.L_x_1659:
[----:B------:R-:W-:-:S04]  /*09b0*/  IADD3 R2, R43, -R0, RZ ;  /* 0x800000002b027210 */ /* 0x000fc80007ffe0ff */
[----:B------:R-:W-:-:S13]  /*09c0*/  ISETP.GT.AND P2, PT, R2, 0x1, PT ;  /* 0x000000010200780c */ /* 0x000fda0003f44270 */
[----:B------:R-:W-:Y:S01]  /*09d0*/  @P2 VIADD R0, R0, 0x2 ;  /* 0x0000000200002836 */ /* 0x000fe20000000000 */
[----:B------:R-:W-:Y:S01]  /*09e0*/  @P2 PLOP3.LUT P0, PT, PT, PT, PT, 0x8, 0x0 ;  /* 0x000000000000281c */ /* 0x000fe20003f0e170 */
[----:B--2---:R-:W-:Y:S01]  /*09f0*/  @P2 IMAD.WIDE R6, R42, 0x2, R4 ;  /* 0x000000022a062825 */ /* 0x004fe200078e0204 */
[----:B------:R0:W-:Y:S02]  /*0a00*/  @P2 STG.E.64 desc[UR6][R4.64], RZ ;  /* 0x000000ff04002986 */ /* 0x0001e4000c101b06 */
[----:B------:R-:W-:Y:S02]  /*0a10*/  ISETP.LT.OR P0, PT, R0, R43, P0 ;  /* 0x0000002b0000720c */ /* 0x000fe40000701670 */
[----:B------:R2:W-:Y:S01]  /*0a20*/  @P2 STG.E.64 desc[UR6][R6.64], RZ ;  /* 0x000000ff06002986 */ /* 0x0005e2000c101b06 */
[----:B0-----:R-:W-:-:S10]  /*0a30*/  @P2 IMAD.WIDE R4, R42, 0x2, R6 ;  /* 0x000000022a042825 */ /* 0x001fd400078e0206 */
[----:B------:R2:W-:Y:S02]  /*0a40*/  @P0 STG.E.64 desc[UR6][R4.64], RZ ;  /* 0x000000ff04000986 */ /* 0x0005e4000c101b06 */
.L_x_1658:
        /* <DEDUP_REMOVED lines=12> */
[----:B------:R-:W-:Y:S01]  /*0b10*/  IMAD.SHL.U32 R2, R3, 0x4, RZ ;  /* 0x0000000403027824 */ /* 0x000fe200078e00ff */
[----:B------:R-:W-:Y:S01]  /*0b20*/  MOV R17, R45 ;  /* 0x0000002d00117202 */ /* 0x000fe20000000f00 */
[----:B------:R-:W-:Y:S01]  /*0b30*/  UMOV UR4, URZ ;  /* 0x0000003f00047c82 */ /* 0x000fe20008000000 */
[----:B------:R-:W-:Y:S02]  /*0b40*/  LEA.HI R12, R12, R3, RZ, 0x3 ;  /* 0x000000030c0c7211 */ /* 0x000fe400078f18ff */
[----:B------:R-:W-:Y:S02]  /*0b50*/  LOP3.LUT R2, R2, 0x10, RZ, 0xc0, !PT ;  /* 0x0000001002027812 */ /* 0x000fe400078ec0ff */
[----:B--2---:R-:W-:-:S07]  /*0b60*/  SHF.R.S32.HI R16, RZ, 0x3, R12 ;  /* 0x00000003ff107819 */ /* 0x004fce000001140c */
.L_x_1662:
[----:B-----5:R-:W-:-:S05]  /*0b70*/  IADD3 R13, R0, UR4, RZ ;  /* 0x00000004000d7c10 */ /* 0x020fca000fffe0ff */
[----:B0-----:R-:W-:-:S05]  /*0b80*/  IMAD R10, R13, R42, RZ ;  /* 0x0000002a0d0a7224 */ /* 0x001fca00078e02ff */
        /* <DEDUP_REMOVED lines=8> */
[----:B-1----:R-:W-:-:S06]  /*0c10*/  IMAD.WIDE R12, R13, 0x2, R8 ;  /* 0x000000020d0c7825 */ /* 0x002fcc00078e0208 */
[----:B------:R-:W4:Y:S01]  /*0c20*/  LDG.E.U16.CONSTANT R12, desc[UR6][R12.64] ;  /* 0x000000060c0c7981 */ /* 0x000f22000c1e9500 */
        /* <DEDUP_REMOVED lines=11> */
[----:B------:R-:W4:Y:S01]  /*0ce0*/  I2F.F16 R41, R19 ;  /* 0x0000001300297306 */ /* 0x000f220000200c00 */
[----:B------:R-:W-:Y:S02]  /*0cf0*/  IADD3 R20, R20, 0x1, RZ ;  /* 0x0000000114147810 */ /* 0x000fe40007ffe0ff */
[----:B------:R-:W-:Y:S01]  /*0d00*/  IADD3 R10, R10, 0x1, RZ ;  /* 0x000000010a0a7810 */ /* 0x000fe20007ffe0ff */
[----:B------:R-:W-:Y:S01]  /*0d10*/  VIADD R18, R18, 0x1 ;  /* 0x0000000112127836 */ /* 0x000fe20000000000 */
[----:B---3--:R-:W-:Y:S01]  /*0d20*/  IADD3 R17, R14, R17, RZ ;  /* 0x000000110e117210 */ /* 0x008fe20007ffe0ff */
[----:B------:R-:W-:Y:S02]  /*0d30*/  IMAD R20, R20, R20, RZ ;  /* 0x0000001414147224 */ /* 0x000fe400078e02ff */
[----:B------:R-:W-:Y:S01]  /*0d40*/  IMAD R10, R10, R10, RZ ;  /* 0x0000000a0a0a7224 */ /* 0x000fe200078e02ff */
[----:B------:R-:W-:Y:S01]  /*0d50*/  ISETP.GE.AND P2, PT, R17, R44, PT ;  /* 0x0000002c1100720c */ /* 0x000fe20003f46270 */
[----:B------:R-:W-:Y:S01]  /*0d60*/  IMAD R18, R18, R18, RZ ;  /* 0x0000001212127224 */ /* 0x000fe200078e02ff */
        /* <DEDUP_REMOVED lines=8> */
.L_x_1661:
[----:B------:R-:W-:Y:S01]  /*0df0*/  ULDC UR4, c[0x0][0x258] ;  /* 0x0000960000047ab9 */ /* 0x000fe20000000800 */
[----:B------:R-:W-:Y:S01]  /*0e00*/  ULDC UR5, c[0x0][0x260] ;  /* 0x0000980000057ab9 */ /* 0x000fe20000000800 */
[C---:B------:R-:W-:Y:S01]  /*0e10*/  ISETP.GT.AND P2, PT, R45.reuse, UR4, PT ;  /* 0x000000042d007c0c */ /* 0x040fe2000bf44270 */
[----:B------:R-:W-:Y:S01]  /*0e20*/  ULDC UR8, c[0x0][0x268] ;  /* 0x00009a0000087ab9 */ /* 0x000fe20000000800 */
[C---:B------:R-:W-:Y:S01]  /*0e30*/  VIMNMX R0, R45.reuse, UR4, PT ;  /* 0x000000042d007c48 */ /* 0x040fe2000bfe0100 */
[----:B------:R-:W-:Y:S01]  /*0e40*/  IMAD.MOV.U32 R2, RZ, RZ, RZ ;  /* 0x000000ffff027224 */ /* 0x000fe200078e00ff */
[C---:B------:R-:W-:Y:S02]  /*0e50*/  ISETP.GT.AND P4, PT, R45.reuse, UR5, PT ;  /* 0x000000052d007c0c */ /* 0x040fe4000bf84270 */
[----:B0-2---:R-:W-:Y:S02]  /*0e60*/  SHF.R.S32.HI R5, RZ, 0x1f, R0 ;  /* 0x0000001fff057819 */ /* 0x005fe40000011400 */
[----:B------:R-:W-:-:S02]  /*0e70*/  ISETP.GT.AND P6, PT, R45, UR8, PT ;  /* 0x000000082d007c0c */ /* 0x000fc4000bfc4270 */
[----:B------:R-:W-:Y:S01]  /*0e80*/  LEA.HI R6, R5, R0, RZ, 0x5 ;  /* 0x0000000005067211 */ /* 0x000fe200078f28ff */
[----:B------:R-:W-:Y:S01]  /*0e90*/  HFMA2.MMA R0, -RZ, RZ, 0, 0 ;  /* 0x00000000ff007435 */ /* 0x000fe200000001ff */
[C---:B---3--:R-:W-:Y:S02]  /*0ea0*/  ISETP.GT.AND P3, PT, R45.reuse, R21, PT ;  /* 0x000000152d00720c */ /* 0x048fe40003f64270 */
[----:B----4-:R-:W-:Y:S01]  /*0eb0*/  ISETP.GT.AND P5, PT, R45, R22, PT ;  /* 0x000000162d00720c */ /* 0x010fe20003fa4270 */
        /* <DEDUP_REMOVED lines=8> */
.L_x_1663:
        /* <DEDUP_REMOVED lines=8> */
.L_x_1664:
[----:B------:R-:W-:Y:S02]  /*0fc0*/  CS2R R4, SRZ ;  /* 0x0000000000047805 */ /* 0x000fe4000001ff00 */
[----:B-1----:R-:W-:Y:S01]  /*0fd0*/  SHF.R.S32.HI R9, RZ, 0x5, R6 ;  /* 0x00000005ff097819 */ /* 0x002fe20000011406 */
        /* <DEDUP_REMOVED lines=8> */
.L_x_1665:
        /* <DEDUP_REMOVED lines=8> */
.L_x_1666:
        /* <DEDUP_REMOVED lines=9> */
.L_x_1667:
        /* <DEDUP_REMOVED lines=23> */
.L_x_1670:
        /* <DEDUP_REMOVED lines=11> */
[--C-:B-----5:R-:W-:Y:S02]  /*1390*/  SHF.R.U32.HI R32, RZ, 0xf, R12.reuse ;  /* 0x0000000fff207819 */ /* 0x120fe4000001160c */
        /* <DEDUP_REMOVED lines=55> */
[----:B------:R-:W-:Y:S02]  /*1710*/  MOV R0, 0x2800 ;  /* 0x0000280000007802 */ /* 0x000fe40000000f00 */
[----:B------:R-:W-:Y:S02]  /*1720*/  LOP3.LUT R50, R21, 0x3e003e0, RZ, 0xc0, !PT ;  /* 0x03e003e015327812 */ /* 0x000fe400078ec0ff */
[----:B------:R-:W-:Y:S02]  /*1730*/  LOP3.LUT R69, R4, 0x64006400, RZ, 0xfc, !PT ;  /* 0x6400640004457812 */ /* 0x000fe400078efcff */
[C---:B------:R-:W-:Y:S02]  /*1740*/  LOP3.LUT R59, R6.reuse, 0x1f001f, RZ, 0xc0, !PT ;  /* 0x001f001f063b7812 */ /* 0x040fe400078ec0ff */
[----:B------:R-:W-:-:S02]  /*1750*/  LOP3.LUT R5, R6, 0x3e003e0, RZ, 0xc0, !PT ;  /* 0x03e003e006057812 */ /* 0x000fc400078ec0ff */
[----:B------:R-:W-:Y:S02]  /*1760*/  SHF.R.U32.HI R70, RZ, 0xa, R6 ;  /* 0x0000000aff467819 */ /* 0x000fe40000011606 */
[C---:B------:R-:W-:Y:S02]  /*1770*/  LOP3.LUT R61, R7.reuse, 0x1f001f, RZ, 0xc0, !PT ;  /* 0x001f001f073d7812 */ /* 0x040fe400078ec0ff */
[----:B------:R-:W-:Y:S02]  /*1780*/  LOP3.LUT R6, R7, 0x3e003e0, RZ, 0xc0, !PT ;  /* 0x03e003e007067812 */ /* 0x000fe400078ec0ff */
[----:B------:R-:W-:Y:S02]  /*1790*/  SHF.R.U32.HI R71, RZ, 0xa, R7 ;  /* 0x0000000aff477819 */ /* 0x000fe40000011607 */
[----:B------:R-:W-:Y:S02]  /*17a0*/  LOP3.LUT R78, R65, 0x40004, R78, 0xf8, !PT ;  /* 0x00040004414e7812 */ /* 0x000fe400078ef84e */
[----:B------:R-:W-:-:S02]  /*17b0*/  LOP3.LUT R7, R2, 0x64006400, RZ, 0xfc, !PT ;  /* 0x6400640002077812 */ /* 0x000fc400078efcff */
        /* <DEDUP_REMOVED lines=416> */
.L_x_1669:
[----:B------:R-:W-:Y:S01]  /*31c0*/  IADD3 R45, R45, 0x20, RZ ;  /* 0x000000202d2d7810 */ /* 0x000fe20007ffe0ff */
[----:B------:R-:W-:Y:S01]  /*31d0*/  IMAD.WIDE R96, R42, 0x4, R96 ;  /* 0x000000042a607825 */ /* 0x000fe200078e0260 */
[----:B------:R-:W-:Y:S02]  /*31e0*/  UIADD3 UR4, UR4, 0x40, URZ ;  /* 0x0000004004047890 */ /* 0x000fe4000fffe03f */
[C---:B------:R-:W-:Y:S01]  /*31f0*/  ISETP.GE.AND P0, PT, R45.reuse, UR5, PT ;  /* 0x000000052d007c0c */ /* 0x040fe2000bf06270 */
[----:B-----5:R-:W-:Y:S01]  /*3200*/  IMAD.MOV.U32 R12, RZ, RZ, R96 ;  /* 0x000000ffff0c7224 */ /* 0x020fe200078e0060 */
[----:B------:R-:W-:Y:S02]  /*3210*/  ISETP.LT.AND P2, PT, R45, R44, PT ;  /* 0x0000002c2d00720c */ /* 0x000fe40003f41270 */
[----:B------:R-:W-:-:S11]  /*3220*/  MOV R13, R97 ;  /* 0x00000061000d7202 */ /* 0x000fd60000000f00 */
[----:B------:R-:W-:Y:S05]  /*3230*/  @!P0 BRA P2, `(.L_x_1670) ;  /* 0xffffffe000288947 */ /* 0x000fea000103ffff */
.L_x_1668:
[----:B------:R-:W-:Y:S05]  /*3240*/  @!P1 EXIT ;  /* 0x000000000000994d */ /* 0x000fea0003800000 */
[----:B------:R-:W1:Y:S01]  /*3250*/  S2R R5, SR_CTAID.X ;  /* 0x0000000000057919 */ /* 0x000e620000002500 */
[----:B------:R-:W2:Y:S01]  /*3260*/  S2UR UR4, SR_CTAID.Y ;  /* 0x00000000000479c3 */ /* 0x000ea20000002600 */
[----:B------:R-:W1:Y:S07]  /*3270*/  S2R R0, SR_TID.X ;  /* 0x0000000000007919 */ /* 0x000e6e0000002100 */
[----:B0-----:R-:W0:Y:S01]  /*3280*/  LDC.64 R2, c[0x0][0x230] ;  /* 0x00008c00ff027b82 */ /* 0x001e220000000a00 */
        /* <DEDUP_REMOVED lines=12> */
.L_x_1674:
[----:B------:R-:W0:Y:S02]  /*3350*/  LDS R4, [R0] ;  /* 0x0000000000047984 */ /* 0x000e240000000800 */
[----:B0-----:R-:W-:-:S06]  /*3360*/  HADD2 R5, R4, R37 ;  /* 0x0000002504057230 */ /* 0x001fcc0000000000 */
[----:B------:R-:W0:Y:S02]  /*3370*/  ATOMS.CAST.SPIN R5, [R0], R4, R5 ;  /* 0x000000040005738d */ /* 0x000e240001800005 */
[----:B0-----:R-:W-:-:S13]  /*3380*/  ISETP.EQ.U32.AND P0, PT, R5, 0x1, PT ;  /* 0x000000010500780c */ /* 0x001fda0003f02070 */
[----:B------:R-:W-:Y:S05]  /*3390*/  @!P0 BRA `(.L_x_1674) ;  /* 0xfffffffc00ec8947 */ /* 0x000fea000383ffff */
[----:B------:R-:W-:Y:S05]  /*33a0*/  BRA `(.L_x_1672) ;  /* 0x00000000000c7947 */ /* 0x000fea0003800000 */
.L_x_1673:
[----:B------:R-:W2:Y:S02]  /*33b0*/  LD.E R0, desc[UR6][R6.64] ;  /* 0x0000000606007980 */ /* 0x000ea4000c101900 */
[----:B--2---:R-:W-:-:S05]  /*33c0*/  IADD3 R5, R37, R0, RZ ;  /* 0x0000000025057210 */ /* 0x004fca0007ffe0ff */
[----:B------:R0:W-:Y:S02]  /*33d0*/  ST.E desc[UR6][R6.64], R5 ;  /* 0x0000000506007985 */ /* 0x0001e4000c101906 */
.L_x_1672:
[----:B------:R-:W-:Y:S05]  /*33e0*/  BSYNC B0 ;  /* 0x0000000000007941 */ /* 0x000fea0003800000 */
.L_x_1671:
[----:B------:R1:W-:Y:S01]  /*33f0*/  ATOM.E.ADD.F16x2.RN.STRONG.GPU P0, RZ, desc[UR6][R6.64+0x4], R36 ;  /* 0x0000042406ff79a2 */ /* 0x0003e2000810e1c6 */
[----:B------:R-:W-:Y:S04]  /*3400*/  BSSY B0, `(.L_x_1675) ;  /* 0x000000f000007945 */ /* 0x000fe80003800000 */
[----:B-1----:R-:W-:Y:S05]  /*3410*/  @P0 BRA `(.L_x_1676) ;  /* 0x0000000000340947 */ /* 0x002fea0003800000 */
[----:B------:R-:W1:Y:S02]  /*3420*/  QSPC.E.S P0, RZ, [R6+0x4] ;  /* 0x0000040006ff73aa */ /* 0x000e640000000500 */
[----:B-1----:R-:W-:Y:S05]  /*3430*/  @!P0 BRA `(.L_x_1677) ;  /* 0x0000000000208947 */ /* 0x002fea0003800000 */
[----:B------:R-:W-:-:S05]  /*3440*/  IMAD.MOV.U32 R4, RZ, RZ, R6 ;  /* 0x000000ffff047224 */ /* 0x000fca00078e0006 */
[----:B------:R-:W-:-:S07]  /*3450*/  MOV R0, R4 ;  /* 0x0000000400007202 */ /* 0x000fce0000000f00 */
.L_x_1678:
[----:B------:R-:W0:Y:S02]  /*3460*/  LDS R4, [R0+0x4] ;  /* 0x0000040000047984 */ /* 0x000e240000000800 */
[----:B0-----:R-:W-:-:S10]  /*3470*/  HFMA2.MMA R5, R4, 1, 1, R36 ;  /* 0x3c003c0004057835 */ /* 0x001fd40000000024 */
[----:B------:R-:W0:Y:S02]  /*3480*/  ATOMS.CAST.SPIN R5, [R0+0x4], R4, R5 ;  /* 0x000004040005738d */ /* 0x000e240001800005 */
[----:B0-----:R-:W-:-:S13]  /*3490*/  ISETP.EQ.U32.AND P0, PT, R5, 0x1, PT ;  /* 0x000000010500780c */ /* 0x001fda0003f02070 */
[----:B------:R-:W-:Y:S05]  /*34a0*/  @!P0 BRA `(.L_x_1678) ;  /* 0xfffffffc00ec8947 */ /* 0x000fea000383ffff */
[----:B------:R-:W-:Y:S05]  /*34b0*/  BRA `(.L_x_1676) ;  /* 0x00000000000c7947 */ /* 0x000fea0003800000 */
.L_x_1677:
[----:B------:R-:W0:Y:S02]  /*34c0*/  LD.E R0, desc[UR6][R6.64+0x4] ;  /* 0x0000040606007980 */ /* 0x000e24000c101900 */
[----:B0-----:R-:W-:-:S05]  /*34d0*/  IADD3 R5, R36, R0, RZ ;  /* 0x0000000024057210 */ /* 0x001fca0007ffe0ff */
[----:B------:R1:W-:Y:S02]  /*34e0*/  ST.E desc[UR6][R6.64+0x4], R5 ;  /* 0x0000040506007985 */ /* 0x0003e4000c101906 */
.L_x_1676:
[----:B------:R-:W-:Y:S05]  /*34f0*/  BSYNC B0 ;  /* 0x0000000000007941 */ /* 0x000fea0003800000 */
.L_x_1675:
        /* <DEDUP_REMOVED lines=11> */
.L_x_1682:
[----:B------:R-:W0:Y:S02]  /*35b0*/  LDS R4, [R0] ;  /* 0x0000000000047984 */ /* 0x000e240000000800 */
[----:B0-----:R-:W-:-:S06]  /*35c0*/  HADD2 R5, R4, R19 ;  /* 0x0000001304057230 */ /* 0x001fcc0000000000 */
[----:B------:R-:W0:Y:S02]  /*35d0*/  ATOMS.CAST.SPIN R5, [R0], R4, R5 ;  /* 0x000000040005738d */ /* 0x000e240001800005 */
[----:B0-----:R-:W-:-:S13]  /*35e0*/  ISETP.EQ.U32.AND P0, PT, R5, 0x1, PT ;  /* 0x000000010500780c */ /* 0x001fda0003f02070 */
[----:B------:R-:W-:Y:S05]  /*35f0*/  @!P0 BRA `(.L_x_1682) ;  /* 0xfffffffc00ec8947 */ /* 0x000fea000383ffff */
[----:B------:R-:W-:Y:S05]  /*3600*/  BRA `(.L_x_1680) ;  /* 0x00000000000c7947 */ /* 0x000fea0003800000 */
.L_x_1681:
[----:B------:R-:W2:Y:S02]  /*3610*/  LD.E R0, desc[UR6][R6.64] ;  /* 0x0000000606007980 */ /* 0x000ea4000c101900 */
[----:B--2---:R-:W-:-:S05]  /*3620*/  IADD3 R5, R19, R0, RZ ;  /* 0x0000000013057210 */ /* 0x004fca0007ffe0ff */
[----:B------:R0:W-:Y:S02]  /*3630*/  ST.E desc[UR6][R6.64], R5 ;  /* 0x0000000506007985 */ /* 0x0001e4000c101906 */
.L_x_1680:
[----:B------:R-:W-:Y:S05]  /*3640*/  BSYNC B0 ;  /* 0x0000000000007941 */ /* 0x000fea0003800000 */
.L_x_1679:
[----:B------:R1:W-:Y:S01]  /*3650*/  ATOM.E.ADD.F16x2.RN.STRONG.GPU P0, RZ, desc[UR6][R6.64+0x4], R18 ;  /* 0x0000041206ff79a2 */ /* 0x0003e2000810e1c6 */
[----:B------:R-:W-:Y:S04]  /*3660*/  BSSY B0, `(.L_x_1683) ;  /* 0x000000f000007945 */ /* 0x000fe80003800000 */
[----:B-1----:R-:W-:Y:S05]  /*3670*/  @P0 BRA `(.L_x_1684) ;  /* 0x0000000000340947 */ /* 0x002fea0003800000 */
[----:B------:R-:W1:Y:S02]  /*3680*/  QSPC.E.S P0, RZ, [R6+0x4] ;  /* 0x0000040006ff73aa */ /* 0x000e640000000500 */
[----:B-1----:R-:W-:Y:S05]  /*3690*/  @!P0 BRA `(.L_x_1685) ;  /* 0x0000000000208947 */ /* 0x002fea0003800000 */
[----:B------:R-:W-:-:S04]  /*36a0*/  MOV R4, R6 ;  /* 0x0000000600047202 */ /* 0x000fc80000000f00 */
[----:B------:R-:W-:-:S07]  /*36b0*/  MOV R0, R4 ;  /* 0x0000000400007202 */ /* 0x000fce0000000f00 */
.L_x_1686:
[----:B------:R-:W0:Y:S02]  /*36c0*/  LDS R4, [R0+0x4] ;  /* 0x0000040000047984 */ /* 0x000e240000000800 */
[----:B0-----:R-:W-:-:S10]  /*36d0*/  HFMA2.MMA R5, R4, 1, 1, R18 ;  /* 0x3c003c0004057835 */ /* 0x001fd40000000012 */
[----:B------:R-:W0:Y:S02]  /*36e0*/  ATOMS.CAST.SPIN R5, [R0+0x4], R4, R5 ;  /* 0x000004040005738d */ /* 0x000e240001800005 */
[----:B0-----:R-:W-:-:S13]  /*36f0*/  ISETP.EQ.U32.AND P0, PT, R5, 0x1, PT ;  /* 0x000000010500780c */ /* 0x001fda0003f02070 */
[----:B------:R-:W-:Y:S05]  /*3700*/  @!P0 BRA `(.L_x_1686) ;  /* 0xfffffffc00ec8947 */ /* 0x000fea000383ffff */
[----:B------:R-:W-:Y:S05]  /*3710*/  BRA `(.L_x_1684) ;  /* 0x00000000000c7947 */ /* 0x000fea0003800000 */
.L_x_1685:
[----:B------:R-:W0:Y:S02]  /*3720*/  LD.E R0, desc[UR6][R6.64+0x4] ;  /* 0x0000040606007980 */ /* 0x000e24000c101900 */
[----:B0-----:R-:W-:-:S05]  /*3730*/  IMAD.IADD R5, R18, 0x1, R0 ;  /* 0x0000000112057824 */ /* 0x001fca00078e0200 */
[----:B------:R1:W-:Y:S02]  /*3740*/  ST.E desc[UR6][R6.64+0x4], R5 ;  /* 0x0000040506007985 */ /* 0x0003e4000c101906 */
.L_x_1684:
[----:B------:R-:W-:Y:S05]  /*3750*/  BSYNC B0 ;  /* 0x0000000000007941 */ /* 0x000fea0003800000 */
.L_x_1683:
        /* <DEDUP_REMOVED lines=11> */
.L_x_1690:
[----:B------:R-:W0:Y:S02]  /*3810*/  LDS R2, [R0] ;  /* 0x0000000000027984 */ /* 0x000e240000000800 */
[----:B0-----:R-:W-:-:S06]  /*3820*/  HADD2 R3, R2, R17 ;  /* 0x0000001102037230 */ /* 0x001fcc0000000000 */
[----:B------:R-:W0:Y:S02]  /*3830*/  ATOMS.CAST.SPIN R3, [R0], R2, R3 ;  /* 0x000000020003738d */ /* 0x000e240001800003 */
[----:B0-----:R-:W-:-:S13]  /*3840*/  ISETP.EQ.U32.AND P0, PT, R3, 0x1, PT ;  /* 0x000000010300780c */ /* 0x001fda0003f02070 */
[----:B------:R-:W-:Y:S05]  /*3850*/  @!P0 BRA `(.L_x_1690) ;  /* 0xfffffffc00ec8947 */ /* 0x000fea000383ffff */
[----:B------:R-:W-:Y:S05]  /*3860*/  BRA `(.L_x_1688) ;  /* 0x00000000000c7947 */ /* 0x000fea0003800000 */
.L_x_1689:
[----:B------:R-:W2:Y:S02]  /*3870*/  LD.E R0, desc[UR6][R4.64] ;  /* 0x0000000604007980 */ /* 0x000ea4000c101900 */
[----:B--2---:R-:W-:-:S05]  /*3880*/  IMAD.IADD R3, R17, 0x1, R0 ;  /* 0x0000000111037824 */ /* 0x004fca00078e0200 */
[----:B------:R0:W-:Y:S02]  /*3890*/  ST.E desc[UR6][R4.64], R3 ;  /* 0x0000000304007985 */ /* 0x0001e4000c101906 */
.L_x_1688:
[----:B------:R-:W-:Y:S05]  /*38a0*/  BSYNC B0 ;  /* 0x0000000000007941 */ /* 0x000fea0003800000 */
.L_x_1687:
[----:B------:R1:W-:Y:S02]  /*38b0*/  ATOM.E.ADD.F16x2.RN.STRONG.GPU P0, RZ, desc[UR6][R4.64+0x4], R16 ;  /* 0x0000041004ff79a2 */ /* 0x0003e4000810e1c6 */
[----:B-1----:R-:W-:Y:S05]  /*38c0*/  @P0 EXIT ;  /* 0x000000000000094d */ /* 0x002fea0003800000 */
[----:B------:R-:W1:Y:S02]  /*38d0*/  QSPC.E.S P0, RZ, [R4+0x4] ;  /* 0x0000040004ff73aa */ /* 0x000e640000000500 */
[----:B-1----:R-:W-:Y:S05]  /*38e0*/  @!P0 BRA `(.L_x_1691) ;  /* 0x0000000000208947 */ /* 0x002fea0003800000 */
[----:B------:R-:W-:-:S04]  /*38f0*/  MOV R2, R4 ;  /* 0x0000000400027202 */ /* 0x000fc80000000f00 */
[----:B------:R-:W-:-:S07]  /*3900*/  MOV R0, R2 ;  /* 0x0000000200007202 */ /* 0x000fce0000000f00 */
.L_x_1692:
[----:B------:R-:W0:Y:S02]  /*3910*/  LDS R2, [R0+0x4] ;  /* 0x0000040000027984 */ /* 0x000e240000000800 */
[----:B0-----:R-:W-:-:S10]  /*3920*/  HFMA2.MMA R3, R2, 1, 1, R16 ;  /* 0x3c003c0002037835 */ /* 0x001fd40000000010 */
[----:B------:R-:W0:Y:S02]  /*3930*/  ATOMS.CAST.SPIN R3, [R0+0x4], R2, R3 ;  /* 0x000004020003738d */ /* 0x000e240001800003 */
[----:B0-----:R-:W-:-:S13]  /*3940*/  ISETP.EQ.U32.AND P0, PT, R3, 0x1, PT ;  /* 0x000000010300780c */ /* 0x001fda0003f02070 */
[----:B------:R-:W-:Y:S05]  /*3950*/  @!P0 BRA `(.L_x_1692) ;  /* 0xfffffffc00ec8947 */ /* 0x000fea000383ffff */
[----:B------:R-:W-:Y:S05]  /*3960*/  EXIT ;  /* 0x000000000000794d */ /* 0x000fea0003800000 */
.L_x_1691:
[----:B------:R-:W0:Y:S02]  /*3970*/  LD.E R0, desc[UR6][R4.64+0x4] ;  /* 0x0000040604007980 */ /* 0x000e24000c101900 */
[----:B0-----:R-:W-:-:S05]  /*3980*/  IADD3 R3, R16, R0, RZ ;  /* 0x0000000010037210 */ /* 0x001fca0007ffe0ff */
[----:B------:R-:W-:Y:S01]  /*3990*/  ST.E desc[UR6][R4.64+0x4], R3 ;  /* 0x0000040304007985 */ /* 0x000fe2000c101906 */
[----:B------:R-:W-:Y:S05]  /*39a0*/  EXIT ;  /* 0x000000000000794d */ /* 0x000fea0003800000 */
.L_x_1693:
        /* <DEDUP_REMOVED lines=13> */
.L_x_3241:


//--------------------- .text._Z23gemm_half_q_half_kernelILi3ELi24ELb0ELb0ELi32EEvPK6__halfPKjS4_S2_PS0_iiiiPKtS7_iiiiiibS2_i --------------------------
	.section	.text._Z23gemm_half_q_half_kernelILi3ELi24ELb0ELb0ELi32EEvPK6__halfPKjS4_S2_PS0_iiiiPKtS7_iiiiiibS2_i,"ax",@progbits
	.align	128
        .global         _Z23gemm_half_q_half_kernelILi3ELi24ELb0ELb0ELi32EEvPK6__halfPKjS4_S2_PS0_iiiiPKtS7_iiiiiibS2_i
        .type           _Z23gemm_half_q_half_kernelILi3ELi24ELb0ELb0ELi32EEvPK6__halfPKjS4_S2_PS0_iiiiPKtS7_iiiiiibS2_i,@function
        .size           _Z23gemm_half_q_half_kernelILi3ELi24ELb0ELb0ELi32EEvPK6__halfPKjS4_S2_PS0_iiiiPKtS7_iiiiiibS2_i,(.L_x_3242 - _Z23gemm_half_q_half_kernelILi3ELi24ELb0ELb0ELi32EEvPK6__halfPKjS4_S2_PS0_iiiiPKtS7_iiiiiibS2_i)
        .other          _Z23gemm_half_q_half_kernelILi3ELi24ELb0ELb0ELi32EEvPK6__halfPKjS4_S2_PS0_iiiiPKtS7_iiiiiibS2_i,@"STO_CUDA_ENTRY STV_DEFAULT"
_Z23gemm_half_q_half_kernelILi3ELi24ELb0ELb0ELi32EEvPK6__halfPKjS4_S2_PS0_iiiiPKtS7_iiiiiibS2_i:
.text._Z23gemm_half_q_half_kernelILi3ELi24ELb0ELb0ELi32EEvPK6__halfPKjS4_S2_PS0_iiiiPKtS7_iiiiiibS2_i:
        /* <DEDUP_REMOVED lines=44> */
.L_x_1698:
        /* <DEDUP_REMOVED lines=16> */
.L_x_1697:
        /* <DEDUP_REMOVED lines=16> */
.L_x_1696:
        /* <DEDUP_REMOVED lines=17> */
.L_x_1700:
        /* <DEDUP_REMOVED lines=16> */
.L_x_1699:
        /* <DEDUP_REMOVED lines=14> */
.L_x_1695:
[----:B------:R-:W-:Y:S05]  /*07b0*/  BSYNC B0 ;  /* 0x0000000000007941 */ /* 0x000fea0003800000 */
.L_x_1694:
        /* <DEDUP_REMOVED lines=20> */
.L_x_1703:
        /* <DEDUP_REMOVED lines=11> */
.L_x_1702:
        /* <DEDUP_REMOVED lines=10> */
.L_x_1701:
[----:B------:R-:W3:Y:S08]  /*0a50*/  LDC R23, c[0x0][0x25c] ;  /* 0x00009700ff177b82 */ /* 0x000ef00000000800 */
[----:B------:R-:W-:Y:S01]  /*0a60*/  BAR.SYNC.DEFER_BLOCKING 0x0 ;  /* 0x0000000000007b1d */ /* 0x000fe20000010000 */
[----:B------:R-:W-:-:S05]  /*0a70*/  ISETP.GE.AND P0, PT, R44, R43, PT ;  /* 0x0000002b2c00720c */ /* 0x000fca0003f06270 */
[----:B------:R-:W-:Y:S02]  /*0a80*/  ULDC UR5, c[0x0][0x258] ;  /* 0x0000960000057ab9 */ /* 0x000fe40000000800 */
[----:B------:R-:W4:Y:S01]  /*0a90*/  LDC R25, c[0x0][0x264] ;  /* 0x00009900ff197b82 */ /* 0x000f220000000800 */
[----:B------:R-:W-:Y:S01]  /*0aa0*/  ULDC UR10, c[0x0][0x260] ;  /* 0x00009800000a7ab9 */ /* 0x000fe20000000800 */
[----:B------:R-:W-:Y:S01]  /*0ab0*/  ULDC UR8, c[0x0][0x268] ;  /* 0x00009a0000087ab9 */ /* 0x000fe20000000800 */
[C---:B------:R-:W-:Y:S02]  /*0ac0*/  ISETP.GT.AND P5, PT, R44.reuse, UR5, PT ;  /* 0x000000052c007c0c */ /* 0x040fe4000bfa4270 */
[C---:B------:R-:W-:Y:S02]  /*0ad0*/  ISETP.GT.AND P4, PT, R44.reuse, UR10, PT ;  /* 0x0000000a2c007c0c */ /* 0x040fe4000bf84270 */
[C---:B------:R-:W-:Y:S02]  /*0ae0*/  ISETP.GT.AND P3, PT, R44.reuse, UR8, PT ;  /* 0x000000082c007c0c */ /* 0x040fe4000bf64270 */
[----:B------:R-:W-:-:S02]  /*0af0*/  VIMNMX R21, R44, UR5, PT ;  /* 0x000000052c157c48 */ /* 0x000fc4000bfe0100 */
[----:B---3--:R-:W-:Y:S01]  /*0b00*/  ISETP.GT.AND P2, PT, R44, R23, PT ;  /* 0x000000172c00720c */ /* 0x008fe20003f44270 */
[----:B------:R-:W-:-:S12]  /*0b10*/  @P0 BRA `(.L_x_1704) ;  /* 0x0000000000d40947 */ /* 0x000fd80003800000 */
        /* <DEDUP_REMOVED lines=13> */
.L_x_1705:
        /* <DEDUP_REMOVED lines=40> */
.L_x_1704:
[----:B--2---:R-:W-:Y:S02]  /*0e70*/  SHF.R.S32.HI R2, RZ, 0x1f, R21 ;  /* 0x0000001fff027819 */ /* 0x004fe40000011415 */
[----:B----4-:R-:W-:Y:S02]  /*0e80*/  ISETP.GT.AND P6, PT, R44, R25, PT ;  /* 0x000000192c00720c */ /* 0x010fe40003fc4270 */
[----:B------:R-:W-:Y:S02]  /*0e90*/  LEA.HI R21, R2, R21, RZ, 0x5 ;  /* 0x0000001502157211 */ /* 0x000fe400078f28ff */
[----:B0-----:R-:W-:Y:S01]  /*0ea0*/  CS2R R2, SRZ ;  /* 0x0000000000027805 */ /* 0x001fe2000001ff00 */
        /* <DEDUP_REMOVED lines=8> */
.L_x_1706:
        /* <DEDUP_REMOVED lines=8> */
.L_x_1707:
        /* <DEDUP_REMOVED lines=10> */
.L_x_1708:
        /* <DEDUP_REMOVED lines=8> */
.L_x_1709:
[----:B-1----:R-:W-:Y:S01]  /*10d0*/  HFMA2.MMA R7, -RZ, RZ, 0, 0 ;  /* 0x00000000ff077435 */ /* 0x002fe200000001ff */
        /* <DEDUP_REMOVED lines=8> */
.L_x_1710:
        /* <DEDUP_REMOVED lines=21> */
[----:B------:R-:W-:Y:S01]  /*12b0*/  PRMT R36, RZ, 0x7610, R36 ;  /* 0x00007610ff247816 */ /* 0x000fe20000000024 */
[----:B------:R-:W-:Y:S01]  /*12c0*/  ULDC UR5, c[0x0][0x260] ;  /* 0x0000980000057ab9 */ /* 0x000fe20000000800 */
[----:B------:R-:W-:-:S05]  /*12d0*/  ULDC UR8, c[0x0][0x240] ;  /* 0x0000900000087ab9 */ /* 0x000fca0000000800 */
.L_x_1713:
[----:B------:R-:W0:Y:S02]  /*12e0*/  LDC R41, c[0x0][0x23c] ;  /* 0x00008f00ff297b82 */ /* 0x000e240000000800 */
        /* <DEDUP_REMOVED lines=29> */
[----:B------:R-:W-:Y:S02]  /*14c0*/  SHF.R.U32.HI R33, RZ, 0xd, R4 ;  /* 0x0000000dff217819 */ /* 0x000fe40000011604 */
[----:B------:R-:W-:Y:S02]  /*14d0*/  LOP3.LUT R34, R34, 0x10001, RZ, 0xc0, !PT ;  /* 0x0001000122227812 */ /* 0x000fe400078ec0ff */
[----:B------:R-:W-:Y:S02]  /*14e0*/  LOP3.LUT R32, R32, 0x20002, R31, 0xf8, !PT ;  /* 0x0002000220207812 */ /* 0x000fe400078ef81f */
[----:B------:R-:W-:Y:S02]  /*14f0*/  LOP3.LUT R34, R34, 0x20002, R35, 0xf8, !PT ;  /* 0x0002000222227812 */ /* 0x000fe400078ef823 */
[----:B------:R-:W-:-:S02]  /*1500*/  LOP3.LUT R32, R32, 0x40004, R33, 0xf8, !PT ;  /* 0x0004000420207812 */ /* 0x000fc400078ef821 */
[----:B------:R-:W-:Y:S02]  /*1510*/  SHF.R.U32.HI R49, RZ, 0xd, R5 ;  /* 0x0000000dff317819 */ /* 0x000fe40000011605 */
[----:B------:R-:W-:Y:S02]  /*1520*/  SHF.R.U32.HI R91, RZ, 0xc, R24 ;  /* 0x0000000cff5b7819 */ /* 0x000fe40000011618 */
[----:B------:R-:W-:Y:S02]  /*1530*/  LOP3.LUT R49, R34, 0x40004, R49, 0xf8, !PT ;  /* 0x0004000422317812 */ /* 0x000fe400078ef831 */
[----:B------:R-:W-:Y:S02]  /*1540*/  LOP3.LUT R91, R32, 0x80008, R91, 0xf8, !PT ;  /* 0x00080008205b7812 */ /* 0x000fe400078ef85b */
[----:B------:R-:W0:Y:S01]  /*1550*/  LDS.128 R32, [UR4] ;  /* 0x00000004ff207984 */ /* 0x000e220008000c00 */
[----:B------:R-:W-:Y:S02]  /*1560*/  SHF.R.U32.HI R69, RZ, 0xe, R11 ;  /* 0x0000000eff457819 */ /* 0x000fe4000001160b */
[----:B------:R-:W-:-:S02]  /*1570*/  LOP3.LUT R66, R66, 0x10001, RZ, 0xc0, !PT ;  /* 0x0001000142427812 */ /* 0x000fc400078ec0ff */
[----:B------:R-:W-:Y:S02]  /*1580*/  SHF.R.U32.HI R68, RZ, 0xd, R7 ;  /* 0x0000000dff447819 */ /* 0x000fe40000011607 */
[----:B------:R-:W-:Y:S02]  /*1590*/  LOP3.LUT R69, R66, 0x20002, R69, 0xf8, !PT ;  /* 0x0002000242457812 */ /* 0x000fe400078ef845 */
[C---:B------:R-:W-:Y:S02]  /*15a0*/  LOP3.LUT R60, R8.reuse, 0x1f001f, RZ, 0xc0, !PT ;  /* 0x001f001f083c7812 */ /* 0x040fe400078ec0ff */
[----:B------:R-:W-:Y:S02]  /*15b0*/  LOP3.LUT R14, R8, 0x3e003e0, RZ, 0xc0, !PT ;  /* 0x03e003e0080e7812 */ /* 0x000fe400078ec0ff */
[----:B------:R-:W-:Y:S02]  /*15c0*/  SHF.R.U32.HI R52, RZ, 0xa, R8 ;  /* 0x0000000aff347819 */ /* 0x000fe40000011608 */
[----:B------:R-:W-:-:S02]  /*15d0*/  SHF.R.U32.HI R51, RZ, 0xe, R10 ;  /* 0x0000000eff337819 */ /* 0x000fc4000001160a */
[----:B------:R-:W-:Y:S02]  /*15e0*/  LOP3.LUT R50, R50, 0x10001, RZ, 0xc0, !PT ;  /* 0x0001000132327812 */ /* 0x000fe400078ec0ff */
        /* <DEDUP_REMOVED lines=9> */
[----:B------:R-:W-:Y:S02]  /*1680*/  LOP3.LUT R69, R69, 0x40004, R68, 0xf8, !PT ;  /* 0x0004000445457812 */ /* 0x000fe400078ef844 */
[----:B------:R-:W-:-:S02]  /*1690*/  SHF.R.U32.HI R86, RZ, 0xc, R27 ;  /* 0x0000000cff567819 */ /* 0x000fc4000001161b */
[C---:B------:R-:W-:Y:S02]  /*16a0*/  LOP3.LUT R57, R4.reuse, 0x1f001f, RZ, 0xc0, !PT ;  /* 0x001f001f04397812 */ /* 0x040fe400078ec0ff */
[----:B------:R-:W-:Y:S02]  /*16b0*/  LOP3.LUT R11, R4, 0x3e003e0, RZ, 0xc0, !PT ;  /* 0x03e003e0040b7812 */ /* 0x000fe400078ec0ff */
[----:B------:R-:W-:Y:S02]  /*16c0*/  SHF.R.U32.HI R63, RZ, 0xa, R4 ;  /* 0x0000000aff3f7819 */ /* 0x000fe40000011604 */
        /* <DEDUP_REMOVED lines=10> */
[----:B------:R-:W-:Y:S02]  /*1770*/  LOP3.LUT R86, R69, 0x80008, R86, 0xf8, !PT ;  /* 0x0008000845567812 */ /* 0x000fe400078ef856 */
[----:B------:R-:W-:Y:S02]  /*1780*/  LOP3.LUT R51, R51, 0x40004, R64, 0xf8, !PT ;  /* 0x0004000433337812 */ /* 0x000fe400078ef840 */
[----:B------:R-:W-:Y:S02]  /*1790*/  SHF.R.U32.HI R88, RZ, 0xc, R26 ;  /* 0x0000000cff587819 */ /* 0x000fe4000001161a */
[----:B------:R-:W-:Y:S02]  /*17a0*/  LOP3.LUT R77, R9, 0x64006400, RZ, 0xfc, !PT ;  /* 0x64006400094d7812 */ /* 0x000fe400078efcff */
[----:B------:R-:W-:-:S02]  /*17b0*/  MOV R0, 0x2800 ;  /* 0x0000280000007802 */ /* 0x000fc40000000f00 */
[----:B------:R-:W-:Y:S02]  /*17c0*/  LOP3.LUT R9, R11, 0x64006400, RZ, 0xfc, !PT ;  /* 0x640064000b097812 */ /* 0x000fe400078efcff */
[----:B------:R-:W-:Y:S02]  /*17d0*/  SHF.R.U32.HI R90, RZ, 0xc, R25 ;  /* 0x0000000cff5a7819 */ /* 0x000fe40000011619 */
[----:B------:R-:W-:Y:S02]  /*17e0*/  LOP3.LUT R31, R31, 0x64006400, RZ, 0xfc, !PT ;  /* 0x640064001f1f7812 */ /* 0x000fe400078efcff */
[----:B------:R-:W-:Y:S02]  /*17f0*/  LOP3.LUT R73, R4, 0x64006400, RZ, 0xfc, !PT ;  /* 0x6400640004497812 */ /* 0x000fe400078efcff */
[----:B------:R-:W-:Y:S02]  /*1800*/  LOP3.LUT R87, R6, 0x64006400, RZ, 0xfc, !PT ;  /* 0x6400640006577812 */ /* 0x000fe400078efcff */
[----:B------:R-:W-:-:S02]  /*1810*/  LOP3.LUT R88, R51, 0x80008, R88, 0xf8, !PT ;  /* 0x0008000833587812 */ /* 0x000fc400078ef858 */
[----:B------:R-:W-:Y:S02]  /*1820*/  LOP3.LUT R50, R25, 0x3e003e0, RZ, 0xc0, !PT ;  /* 0x03e003e019327812 */ /* 0x000fe400078ec0ff */
[----:B------:R-:W-:Y:S02]  /*1830*/  LOP3.LUT R64, R26, 0x3e003e0, RZ, 0xc0, !PT ;  /* 0x03e003e01a407812 */ /* 0x000fe400078ec0ff */
[----:B------:R-:W-:Y:S02]  /*1840*/  LOP3.LUT R75, R2, 0x64006400, RZ, 0xfc, !PT ;  /* 0x64006400024b7812 */ /* 0x000fe400078efcff */
[----:B------:R-:W-:Y:S01]  /*1850*/  LOP3.LUT R51, R14, 0x64006400, RZ, 0xfc, !PT ;  /* 0x640064000e337812 */ /* 0x000fe200078efcff */
[-C--:B------:R-:W-:Y:S01]  /*1860*/  HFMA2 R14, R9, R0.reuse.H0_H0, -48, -48 ;  /* 0xd200d200090e7431 */ /* 0x080fe20000040000 */
[----:B------:R-:W-:Y:S01]  /*1870*/  LOP3.LUT R90, R49, 0x80008, R90, 0xf8, !PT ;  /* 0x00080008315a7812 */ /* 0x000fe200078ef85a */
[-C--:B------:R-:W-:Y:S01]  /*1880*/  HFMA2 R9, R31, R0.reuse.H0_H0, -48, -48 ;  /* 0xd200d2001f097431 */ /* 0x080fe20000040000 */
[----:B------:R-:W-:Y:S01]  /*1890*/  LOP3.LUT R66, R27, 0x3e003e0, RZ, 0xc0, !PT ;  /* 0x03e003e01b427812 */ /* 0x000fe200078ec0ff */
[----:B------:R-:W-:Y:S01]  /*18a0*/  HFMA2 R51, R51, R0.H0_H0, -48, -48 ;  /* 0xd200d20033337431 */ /* 0x000fe20000040000 */
[----:B------:R-:W-:-:S02]  /*18b0*/  LOP3.LUT R61, R7, 0x1f001f, RZ, 0xc0, !PT ;  /* 0x001f001f073d7812 */ /* 0x000fc400078ec0ff */
[----:B------:R-:W-:Y:S02]  /*18c0*/  SHF.R.U32.HI R71, RZ, 0xa, R7 ;  /* 0x0000000aff477819 */ /* 0x000fe40000011607 */
        /* <DEDUP_REMOVED lines=32> */
[----:B------:R-:W-:Y:S01]  /*1ad0*/  LOP3.LUT R54, R54, 0x64006400, RZ, 0xfc, !PT ;  /* 0x6400640036367812 */ /* 0x000fe200078efcff */
[----:B0-----:R-:W-:Y:S01]  /*1ae0*/  HFMA2.MMA R76, R77, R32, RZ ;  /* 0x000000204d4c7235 */ /* 0x001fe200000000ff */
[----:B------:R-:W-:Y:S02]  /*1af0*/  LOP3.LUT R52, R52, 0x64006400, RZ, 0xfc, !PT ;  /* 0x6400640034347812 */ /* 0x000fe400078efcff */
[----:B------:R-:W-:Y:S02]  /*1b00*/  LOP3.LUT R57, R57, 0x64006400, RZ, 0xfc, !PT ;  /* 0x6400640039397812 */ /* 0x000fe400078efcff */
[----:B------:R-:W-:Y:S02]  /*1b10*/  LOP3.LUT R59, R59, 0x64006400, RZ, 0xfc, !PT ;  /* 0x640064003b3b7812 */ /* 0x000fe400078efcff */
[----:B------:R-:W-:Y:S01]  /*1b20*/  LOP3.LUT R67, R67, 0x1f001f, RZ, 0xc0, !PT ;  /* 0x001f001f43437812 */ /* 0x000fe200078ec0ff */
[----:B------:R-:W-:Y:S01]  /*1b30*/  HFMA2.MMA R76, R68, R33, R76 ;  /* 0x00000021444c7235 */ /* 0x000fe2000000004c */
[----:B------:R-:W-:-:S02]  /*1b40*/  LOP3.LUT R63, R63, 0x1f001f, RZ, 0xc0, !PT ;  /* 0x001f001f3f3f7812 */ /* 0x000fc400078ec0ff */
[----:B------:R-:W-:Y:S02]  /*1b50*/  LOP3.LUT R71, R71, 0x1f001f, RZ, 0xc0, !PT ;  /* 0x001f001f47477812 */ /* 0x000fe400078ec0ff */
[----:B------:R-:W-:Y:S02]  /*1b60*/  LOP3.LUT R67, R67, 0x64006400, RZ, 0xfc, !PT ;  /* 0x6400640043437812 */ /* 0x000fe400078efcff */
[----:B------:R-:W-:Y:S02]  /*1b70*/  LOP3.LUT R63, R63, 0x64006400, RZ, 0xfc, !PT ;  /* 0x640064003f3f7812 */ /* 0x000fe400078efcff */
[----:B------:R-:W-:Y:S01]  /*1b80*/  LOP3.LUT R82, R71, 0x64006400, RZ, 0xfc, !PT ;  /* 0x6400640047527812 */ /* 0x000fe200078efcff */
[----:B------:R-:W-:Y:S01]  /*1b90*/  HADD2 R71, R67, -1040, -1040 ;  /* 0xe410e41043477430 */ /* 0x000fe20000000000 */
[----:B------:R-:W-:Y:S02]  /*1ba0*/  ISETP.GE.AND P0, PT, R42, 0x2, PT ;  /* 0x000000022a00780c */ /* 0x000fe40003f06270 */
[----:B------:R-:W-:-:S02]  /*1bb0*/  PRMT R40, R40, 0x5410, R39 ;  /* 0x0000541028287816 */ /* 0x000fc40000000027 */
[----:B------:R-:W-:Y:S02]  /*1bc0*/  PRMT R38, R38, 0x5410, R37 ;  /* 0x0000541026267816 */ /* 0x000fe40000000025 */
[----:B--2---:R-:W-:Y:S02]  /*1bd0*/  LOP3.LUT R69, R20, 0x3e003e0, RZ, 0xc0, !PT ;  /* 0x03e003e014457812 */ /* 0x004fe400078ec0ff */
[----:B------:R-:W-:Y:S02]  /*1be0*/  LOP3.LUT R6, R21, 0x3e003e0, RZ, 0xc0, !PT ;  /* 0x03e003e015067812 */ /* 0x000fe400078ec0ff */
[----:B------:R-:W-:Y:S02]  /*1bf0*/  LOP3.LUT R69, R69, 0x64006400, RZ, 0xfc, !PT ;  /* 0x6400640045457812 */ /* 0x000fe400078efcff */
        /* <DEDUP_REMOVED lines=10> */
[----:B------:R-:W-:Y:S02]  /*1ca0*/  HADD2 R69, R69, -1040, -1040 ;  /* 0xe410e41045457430 */ /* 0x000fe40000000000 */
[----:B------:R-:W-:Y:S01]  /*1cb0*/  HFMA2 R0, R75, R0.H0_H0, -48, -48 ;  /* 0xd200d2004b007431 */ /* 0x000fe20000040000 */
[----:B------:R-:W-:Y:S01]  /*1cc0*/  LOP3.LUT R75, R30, 0x64006400, RZ, 0xfc, !PT ;  /* 0x640064001e4b7812 */ /* 0x000fe200078efcff */
[----:B------:R-:W-:Y:S01]  /*1cd0*/  HADD2 R73, R73, -1040, -1040 ;  /* 0xe410e41049497430 */ /* 0x000fe20000000000 */
[----:B------:R-:W0:Y:S01]  /*1ce0*/  LDS.128 R28, [UR4+0x10] ;  /* 0x00001004ff1c7984 */ /* 0x000e220008000c00 */
[----:B------:R-:W-:-:S02]  /*1cf0*/  HFMA2.MMA R78, R69, R32, RZ ;  /* 0x00000020454e7235 */ /* 0x000fc400000000ff */
[----:B------:R-:W-:Y:S02]  /*1d00*/  HADD2 R65, R75, -1040, -1040 ;  /* 0xe410e4104b417430 */ /* 0x000fe40000000000 */
[-C--:B------:R-:W-:Y:S02]  /*1d10*/  HFMA2 R75, R73, R32.reuse, RZ.H0_H0 ;  /* 0x00000020494b7231 */ /* 0x080fe400000400ff */
[----:B------:R-:W-:Y:S02]  /*1d20*/  HFMA2 R79, R65, R32, RZ.H0_H0 ;  /* 0x00000020414f7231 */ /* 0x000fe400000400ff */
[-C--:B------:R-:W-:Y:S01]  /*1d30*/  HFMA2 R32, R66, R33.reuse, R75 ;  /* 0x0000002142207231 */ /* 0x080fe2000000004b */
[----:B------:R-:W-:Y:S01]  /*1d40*/  HFMA2.MMA R75, R64, R33, R78 ;  /* 0x00000021404b7235 */ /* 0x000fe2000000004e */
[----:B------:R-:W-:Y:S01]  /*1d50*/  HFMA2 R33, R50, R33, R79 ;  /* 0x0000002132217231 */ /* 0x000fe2000000004f */
[----:B------:R-:W-:Y:S02]  /*1d60*/  LOP3.LUT R78, R46, 0x1f001f, RZ, 0xc0, !PT ;  /* 0x001f001f2e4e7812 */ /* 0x000fe400078ec0ff */
        /* <DEDUP_REMOVED lines=10> */
[-C--:B------:R-:W-:Y:S01]  /*1e10*/  HFMA2.MMA R76, R81, R34.reuse, R76 ;  /* 0x00000022514c7235 */ /* 0x080fe2000000004c */
[----:B------:R-:W-:Y:S01]  /*1e20*/  HADD2 R48, R48, -1040, -1040 ;  /* 0xe410e41030307430 */ /* 0x000fe20000000000 */
[----:B------:R-:W-:Y:S01]  /*1e30*/  HFMA2.MMA R72, R53, R34, R75 ;  /* 0x0000002235487235 */ /* 0x000fe2000000004b */
[----:B------:R-:W-:Y:S01]  /*1e40*/  HADD2 R47, R80, -1040, -1040 ;  /* 0xe410e410502f7430 */ /* 0x000fe20000000000 */
[----:B------:R-:W-:Y:S01]  /*1e50*/  LOP3.LUT R80, R56, 0x64006400, RZ, 0xfc, !PT ;  /* 0x6400640038507812 */ /* 0x000fe200078efcff */
[----:B------:R-:W-:-:S02]  /*1e60*/  HADD2 R46, R74, -1040, -1040 ;  /* 0xe410e4104a2e7430 */ /* 0x000fc40000000000 */
        /* <DEDUP_REMOVED lines=10> */
[----:B------:R-:W-:Y:S01]  /*1f10*/  LOP3.LUT R78, R76, 0x64006400, RZ, 0xfc, !PT ;  /* 0x640064004c4e7812 */ /* 0x000fe200078efcff */
[----:B------:R-:W-:Y:S01]  /*1f20*/  HFMA2.MMA R74, R13, R28, R74 ;  /* 0x0000001c0d4a7235 */ /* 0x000fe2000000004a */
[-C--:B------:R-:W-:Y:S01]  /*1f30*/  HFMA2 R72, R49, R28.reuse, R32 ;  /* 0x0000001c31487231 */ /* 0x080fe20000000020 */
[----:B------:R-:W-:Y:S01]  /*1f40*/  LOP3.LUT R76, R61, 0x64006400, RZ, 0xfc, !PT ;  /* 0x640064003d4c7812 */ /* 0x000fe200078efcff */
[----:B------:R-:W-:-:S02]  /*1f50*/  HFMA2 R28, R11, R28, R33 ;  /* 0x0000001c0b1c7231 */ /* 0x000fc40000000021 */
[----:B------:R-:W0:Y:S01]  /*1f60*/  LDS.128 R32, [UR4+0x20] ;  /* 0x00002004ff207984 */ /* 0x000e220008000c00 */
[----:B------:R-:W-:Y:S02]  /*1f70*/  HADD2 R56, R54, -1040, -1040 ;  /* 0xe410e41036387430 */ /* 0x000fe40000000000 */
[----:B------:R-:W-:Y:S02]  /*1f80*/  HADD2 R58, R52, -1040, -1040 ;  /* 0xe410e410343a7430 */ /* 0x000fe40000000000 */
[----:B------:R-:W-:Y:S02]  /*1f90*/  HADD2 R54, R78, -1040, -1040 ;  /* 0xe410e4104e367430 */ /* 0x000fe40000000000 */
[----:B------:R-:W-:Y:S02]  /*1fa0*/  HADD2 R61, R57, -1040, -1040 ;  /* 0xe410e410393d7430 */ /* 0x000fe40000000000 */
[-C--:B------:R-:W-:Y:S01]  /*1fb0*/  HFMA2.MMA R75, R58, R29.reuse, R75 ;  /* 0x0000001d3a4b7235 */ /* 0x080fe2000000004b */
[----:B------:R-:W-:Y:S01]  /*1fc0*/  HADD2 R57, R59, -1040, -1040 ;  /* 0xe410e4103b397430 */ /* 0x000fe20000000000 */
[----:B------:R-:W-:Y:S01]  /*1fd0*/  HFMA2.MMA R74, R54, R29, R74 ;  /* 0x0000001d364a7235 */ /* 0x000fe2000000004a */
[----:B------:R-:W-:-:S02]  /*1fe0*/  HADD2 R52, R80, -1040, -1040 ;  /* 0xe410e41050347430 */ /* 0x000fc40000000000 */
[-C--:B------:R-:W-:Y:S02]  /*1ff0*/  HFMA2 R72, R56, R29.reuse, R72 ;  /* 0x0000001d38487231 */ /* 0x080fe40000000048 */
        /* <DEDUP_REMOVED lines=22> */
[----:B------:R-:W-:Y:S01]  /*2160*/  LOP3.LUT R74, R27, 0x1f001f, RZ, 0xc0, !PT ;  /* 0x001f001f1b4a7812 */ /* 0x000fe200078ec0ff */
[-C--:B0-----:R-:W-:Y:S01]  /*2170*/  HFMA2.MMA R28, R75, R32.reuse, R28 ;  /* 0x000000204b1c7235 */ /* 0x081fe2000000001c */
[----:B------:R-:W-:Y:S01]  /*2180*/  HADD2 R76, R76, -1040, -1040 ;  /* 0xe410e4104c4c7430 */ /* 0x000fe20000000000 */
[----:B------:R-:W-:Y:S01]  /*2190*/  HFMA2.MMA R30, R67, R32, R30 ;  /* 0x00000020431e7235 */ /* 0x000fe2000000001e */
[----:B------:R-:W-:Y:S01]  /*21a0*/  HADD2 R72, R72, -1040, -1040 ;  /* 0xe410e41048487430 */ /* 0x000fe20000000000 */
[----:B------:R-:W-:Y:S01]  /*21b0*/  LOP3.LUT R78, R74, 0x64006400, RZ, 0xfc, !PT ;  /* 0x640064004a4e7812 */ /* 0x000fe200078efcff */
[----:B------:R-:W-:Y:S01]  /*21c0*/  HADD2 R74, R70, -1040, -1040 ;  /* 0xe410e410464a7430 */ /* 0x000fe20000000000 */
[----:B------:R-:W-:Y:S01]  /*21d0*/  SHF.R.U32.HI R24, RZ, 0xa, R24 ;  /* 0x0000000aff187819 */ /* 0x000fe20000011618 */
[-C--:B------:R-:W-:Y:S01]  /*21e0*/  HFMA2 R29, R71, R32.reuse, R29 ;  /* 0x00000020471d7231 */ /* 0x080fe2000000001d */
[-C--:B------:R-:W-:Y:S01]  /*21f0*/  HFMA2.MMA R28, R76, R33.reuse, R28 ;  /* 0x000000214c1c7235 */ /* 0x080fe2000000001c */
[----:B------:R-:W-:Y:S01]  /*2200*/  HFMA2 R31, R63, R32, R31 ;  /* 0x000000203f1f7231 */ /* 0x000fe2000000001f */
[----:B------:R-:W-:Y:S01]  /*2210*/  HFMA2.MMA R30, R72, R33, R30 ;  /* 0x00000021481e7235 */ /* 0x000fe2000000001e */
[----:B------:R-:W-:Y:S01]  /*2220*/  HADD2 R70, R78, -1040, -1040 ;  /* 0xe410e4104e467430 */ /* 0x000fe20000000000 */
[----:B------:R-:W-:Y:S01]  /*2230*/  SHF.R.U32.HI R26, RZ, 0xa, R26 ;  /* 0x0000000aff1a7819 */ /* 0x000fe2000001161a */
[-C--:B------:R-:W-:Y:S01]  /*2240*/  HFMA2 R29, R74, R33.reuse, R29 ;  /* 0x000000214a1d7231 */ /* 0x080fe2000000001d */
[----:B------:R-:W-:Y:S01]  /*2250*/  SHF.R.U32.HI R25, RZ, 0xa, R25 ;  /* 0x0000000aff197819 */ /* 0x000fe20000011619 */
[----:B------:R-:W-:Y:S01]  /*2260*/  HFMA2 R31, R70, R33, R31 ;  /* 0x00000021461f7231 */ /* 0x000fe2000000001f */
[-C--:B------:R-:W-:Y:S01]  /*2270*/  HFMA2.MMA R83, R9, R34.reuse, R28 ;  /* 0x0000002209537235 */ /* 0x080fe2000000001c */
[-C--:B------:R-:W-:Y:S01]  /*2280*/  HFMA2 R33, R7, R34.reuse, R29 ;  /* 0x0000002207217231 */ /* 0x080fe2000000001d */
[----:B------:R-:W-:Y:S01]  /*2290*/  HFMA2.MMA R32, R5, R34, R30 ;  /* 0x0000002205207235 */ /* 0x000fe2000000001e */
[----:B------:R-:W-:Y:S01]  /*22a0*/  HFMA2 R34, R3, R34, R31 ;  /* 0x0000002203227231 */ /* 0x000fe2000000001f */
[----:B------:R-:W-:Y:S01]  /*22b0*/  SHF.R.U32.HI R27, RZ, 0xa, R27 ;  /* 0x0000000aff1b7819 */ /* 0x000fe2000001161b */
[----:B------:R-:W0:Y:S01]  /*22c0*/  LDS.128 R28, [UR4+0x30] ;  /* 0x00003004ff1c7984 */ /* 0x000e220008000c00 */
        /* <DEDUP_REMOVED lines=27> */
[----:B------:R-:W-:Y:S01]  /*2480*/  HADD2 R83, R35, -1040, -1040 ;  /* 0xe410e41023537430 */ /* 0x000fe20000000000 */
[-C--:B0-----:R-:W-:Y:S01]  /*2490*/  HFMA2.MMA R24, R89, R28.reuse, R24 ;  /* 0x0000001c59187235 */ /* 0x081fe20000000018 */
[-C--:B------:R-:W-:Y:S01]  /*24a0*/  HFMA2 R25, R87, R28.reuse, R33 ;  /* 0x0000001c57197231 */ /* 0x080fe20000000021 */
[----:B------:R-:W-:Y:S01]  /*24b0*/  SHF.R.U32.HI R33, RZ, 0xb, R21 ;  /* 0x0000000bff217819 */ /* 0x000fe20000011615 */
[----:B------:R-:W-:Y:S01]  /*24c0*/  HFMA2.MMA R32, R85, R28, R32 ;  /* 0x0000001c55207235 */ /* 0x000fe20000000020 */
[----:B------:R-:W-:Y:S01]  /*24d0*/  HFMA2 R34, R83, R28, R34 ;  /* 0x0000001c53227231 */ /* 0x000fe20000000022 */
[--C-:B------:R-:W-:Y:S01]  /*24e0*/  SHF.R.U32.HI R28, RZ, 0xb, R20.reuse ;  /* 0x0000000bff1c7819 */ /* 0x100fe20000011614 */
[----:B------:R-:W-:Y:S01]  /*24f0*/  HFMA2 R25, R4, R29, R25 ;  /* 0x0000001d04197231 */ /* 0x000fe20000000019 */
[----:B------:R-:W-:Y:S01]  /*2500*/  SHF.R.U32.HI R20, RZ, 0xa, R20 ;  /* 0x0000000aff147819 */ /* 0x000fe20000011614 */
[----:B------:R-:W-:Y:S01]  /*2510*/  HFMA2.MMA R26, R6, R29, R24 ;  /* 0x0000001d061a7235 */ /* 0x000fe20000000018 */
[----:B------:R-:W-:-:S02]  /*2520*/  LOP3.LUT R90, R90, 0x100010, R33, 0xf8, !PT ;  /* 0x001000105a5a7812 */ /* 0x000fc400078ef821 */
[--C-:B------:R-:W-:Y:S01]  /*2530*/  SHF.R.U32.HI R33, RZ, 0xb, R22.reuse ;  /* 0x0000000bff217819 */ /* 0x100fe20000011616 */
[----:B------:R-:W-:Y:S01]  /*2540*/  HFMA2.MMA R24, R2, R29, R32 ;  /* 0x0000001d02187235 */ /* 0x000fe20000000020 */
[----:B------:R-:W-:Y:S01]  /*2550*/  SHF.R.U32.HI R22, RZ, 0xa, R22 ;  /* 0x0000000aff167819 */ /* 0x000fe20000011616 */
[----:B------:R-:W-:Y:S01]  /*2560*/  HFMA2 R29, R0, R29, R34 ;  /* 0x0000001d001d7231 */ /* 0x000fe20000000022 */
[----:B------:R-:W-:Y:S02]  /*2570*/  LOP3.LUT R20, R20, 0x1f001f, RZ, 0xc0, !PT ;  /* 0x001f001f14147812 */ /* 0x000fe400078ec0ff */
[----:B------:R-:W-:Y:S02]  /*2580*/  LOP3.LUT R22, R22, 0x1f001f, RZ, 0xc0, !PT ;  /* 0x001f001f16167812 */ /* 0x000fe400078ec0ff */
[----:B------:R-:W-:Y:S02]  /*2590*/  LOP3.LUT R20, R20, 0x64006400, RZ, 0xfc, !PT ;  /* 0x6400640014147812 */ /* 0x000fe400078efcff */
[----:B------:R-:W-:-:S02]  /*25a0*/  LOP3.LUT R27, R91, 0x100010, R28, 0xf8, !PT ;  /* 0x001000105b1b7812 */ /* 0x000fc400078ef81c */
[----:B------:R-:W-:Y:S02]  /*25b0*/  LOP3.LUT R22, R22, 0x64006400, RZ, 0xfc, !PT ;  /* 0x6400640016167812 */ /* 0x000fe400078efcff */
[----:B------:R-:W-:Y:S01]  /*25c0*/  LOP3.LUT R28, R88, 0x100010, R33, 0xf8, !PT ;  /* 0x00100010581c7812 */ /* 0x000fe200078ef821 */
[----:B------:R-:W-:Y:S01]  /*25d0*/  HADD2 R88, R20, -1040, -1040 ;  /* 0xe410e41014587430 */ /* 0x000fe20000000000 */
[----:B------:R-:W-:Y:S01]  /*25e0*/  SHF.R.U32.HI R21, RZ, 0xa, R21 ;  /* 0x0000000aff157819 */ /* 0x000fe20000011615 */
[----:B------:R-:W-:Y:S01]  /*25f0*/  HADD2 R93, R22, -1040, -1040 ;  /* 0xe410e410165d7430 */ /* 0x000fe20000000000 */
[--C-:B------:R-:W-:Y:S02]  /*2600*/  SHF.R.U32.HI R33, RZ, 0xb, R23.reuse ;  /* 0x0000000bff217819 */ /* 0x100fe40000011617 */
[----:B------:R-:W-:Y:S01]  /*2610*/  SHF.R.U32.HI R23, RZ, 0xa, R23 ;  /* 0x0000000aff177819 */ /* 0x000fe20000011617 */
[-C--:B------:R-:W-:Y:S01]  /*2620*/  HFMA2.MMA R26, R88, R30.reuse, R26 ;  /* 0x0000001e581a7235 */ /* 0x080fe2000000001a */
        /* <DEDUP_REMOVED lines=45> */
[----:B------:R-:W-:-:S05]  /*2900*/  HFMA2 R22, R47, R22, R25 ;  /* 0x000000162f167231 */ /* 0x000fca0000000019 */
[-C--:B------:R-:W-:Y:S01]  /*2910*/  HFMA2.MMA R25, R48, R23.reuse, R24 ;  /* 0x0000001730197235 */ /* 0x080fe20000000018 */
[----:B------:R-:W-:Y:S01]  /*2920*/  HFMA2 R24, R46, R23, R22 ;  /* 0x000000172e187231 */ /* 0x000fe20000000016 */
[----:B------:R-:W-:Y:S02]  /*2930*/  HFMA2.MMA R26, R62, R23, R31 ;  /* 0x000000173e1a7235 */ /* 0x000fe4000000001f */
[----:B------:R-:W0:Y:S02]  /*2940*/  LDS.128 R20, [UR4+0x50] ;  /* 0x00005004ff147984 */ /* 0x000e240008000c00 */
[-C--:B0-----:R-:W-:Y:S02]  /*2950*/  HFMA2 R28, R49, R20.reuse, R27 ;  /* 0x00000014311c7231 */ /* 0x081fe4000000001b */
[-C--:B------:R-:W-:Y:S02]  /*2960*/  HFMA2.MMA R27, R13, R20.reuse, R25 ;  /* 0x000000140d1b7235 */ /* 0x080fe40000000019 */
[----:B------:R-:W-:Y:S01]  /*2970*/  HFMA2.MMA R29, R51, R20, R26 ;  /* 0x00000014331d7235 */ /* 0x000fe2000000001a */
[----:B------:R-:W-:-:S02]  /*2980*/  HFMA2 R26, R11, R20, R24 ;  /* 0x000000140b1a7231 */ /* 0x000fc40000000018 */
[----:B------:R-:W-:-:S03]  /*2990*/  HFMA2 R28, R56, R21, R28 ;  /* 0x00000015381c7231 */ /* 0x000fc6000000001c */
        /* <DEDUP_REMOVED lines=22> */
[----:B------:R-:W-:-:S03]  /*2b00*/  HFMA2 R27, R82, R23, R27 ;  /* 0x00000017521b7231 */ /* 0x000fc6000000001b */
[-C--:B------:R-:W-:Y:S02]  /*2b10*/  HFMA2.MMA R24, R5, R22.reuse, R24 ;  /* 0x0000001605187235 */ /* 0x080fe40000000018 */
[----:B------:R-:W-:-:S06]  /*2b20*/  HFMA2.MMA R26, R9, R22, R26 ;  /* 0x00000016091a7235 */ /* 0x000fcc000000001a */
        /* <DEDUP_REMOVED lines=36> */
[-C--:B------:R-:W-:Y:S02]  /*2d70*/  HFMA2 R33, R66, R21.reuse, R33 ;  /* 0x0000001542217231 */ /* 0x080fe40000000021 */
[----:B------:R-:W-:Y:S01]  /*2d80*/  HFMA2 R20, R50, R21, R20 ;  /* 0x0000001532147231 */ /* 0x000fe20000000014 */
[-C--:B------:R-:W-:Y:S02]  /*2d90*/  HFMA2.MMA R68, R68, R21.reuse, R34 ;  /* 0x0000001544447235 */ /* 0x080fe40000000022 */
[----:B------:R-:W-:Y:S01]  /*2da0*/  HFMA2.MMA R64, R64, R21, R32 ;  /* 0x0000001540407235 */ /* 0x000fe20000000020 */
[----:B------:R-:W-:Y:S01]  /*2db0*/  HFMA2 R20, R47, R22, R20 ;  /* 0x000000162f147231 */ /* 0x000fe20000000014 */
[----:B------:R-:W-:-:S03]  /*2dc0*/  HFMA2.MMA R33, R79, R22, R33 ;  /* 0x000000164f217235 */ /* 0x000fc60000000021 */
[----:B------:R-:W-:-:S03]  /*2dd0*/  HFMA2 R20, R46, R23, R20 ;  /* 0x000000172e147231 */ /* 0x000fc60000000014 */
[----:B------:R-:W-:Y:S01]  /*2de0*/  HFMA2 R68, R81, R22, R68 ;  /* 0x0000001651447231 */ /* 0x000fe20000000044 */
[----:B------:R-:W-:Y:S01]  /*2df0*/  HFMA2.MMA R64, R53, R22, R64 ;  /* 0x0000001635407235 */ /* 0x000fe20000000040 */
[----:B-1----:R-:W-:Y:S02]  /*2e00*/  HFMA2 R20, R11, R24, R20 ;  /* 0x000000180b147231 */ /* 0x002fe40000000014 */
[----:B------:R-:W-:Y:S02]  /*2e10*/  HFMA2 R33, R60, R23, R33 ;  /* 0x000000173c217231 */ /* 0x000fe40000000021 */
[-C--:B------:R-:W-:Y:S01]  /*2e20*/  HFMA2.MMA R68, R62, R23.reuse, R68 ;  /* 0x000000173e447235 */ /* 0x080fe20000000044 */
[----:B------:R-:W-:Y:S02]  /*2e30*/  HFMA2 R20, R52, R25, R20 ;  /* 0x0000001934147231 */ /* 0x000fe40000000014 */
[----:B------:R-:W-:Y:S02]  /*2e40*/  HFMA2.MMA R64, R48, R23, R64 ;  /* 0x0000001730407235 */ /* 0x000fe40000000040 */
[-C--:B------:R-:W-:Y:S01]  /*2e50*/  HFMA2.MMA R49, R49, R24.reuse, R33 ;  /* 0x0000001831317235 */ /* 0x080fe20000000021 */
[----:B------:R-:W-:Y:S01]  /*2e60*/  HFMA2 R20, R59, R26, R20 ;  /* 0x0000001a3b147231 */ /* 0x000fe20000000014 */
[----:B------:R-:W0:Y:S03]  /*2e70*/  LDS.128 R32, [UR4+0xb0] ;  /* 0x0000b004ff207984 */ /* 0x000e260008000c00 */
[----:B------:R-:W-:Y:S01]  /*2e80*/  HFMA2 R68, R51, R24, R68 ;  /* 0x0000001833447231 */ /* 0x000fe20000000044 */
[----:B------:R-:W-:Y:S01]  /*2e90*/  HFMA2.MMA R64, R13, R24, R64 ;  /* 0x000000180d407235 */ /* 0x000fe20000000040 */
[----:B------:R-:W-:-:S03]  /*2ea0*/  HFMA2 R20, R8, R27, R20 ;  /* 0x0000001b08147231 */ /* 0x000fc60000000014 */
[----:B------:R-:W-:Y:S01]  /*2eb0*/  HFMA2 R49, R56, R25, R49 ;  /* 0x0000001938317231 */ /* 0x000fe20000000031 */
[-C--:B------:R-:W-:Y:S01]  /*2ec0*/  HFMA2.MMA R13, R58, R25.reuse, R68 ;  /* 0x000000193a0d7235 */ /* 0x080fe20000000044 */
[----:B--2---:R-:W-:Y:S02]  /*2ed0*/  HFMA2 R20, R63, R28, R20 ;  /* 0x0000001c3f147231 */ /* 0x004fe40000000014 */
[----:B------:R-:W-:Y:S01]  /*2ee0*/  HFMA2.MMA R64, R54, R25, R64 ;  /* 0x0000001936407235 */ /* 0x000fe20000000040 */
[----:B------:R-:W-:Y:S02]  /*2ef0*/  HFMA2 R49, R55, R26, R49 ;  /* 0x0000001a37317231 */ /* 0x000fe40000000031 */
[----:B------:R-:W-:Y:S02]  /*2f00*/  HFMA2 R20, R70, R29, R20 ;  /* 0x0000001d46147231 */ /* 0x000fe40000000014 */
[----:B------:R-:W-:Y:S01]  /*2f10*/  HFMA2.MMA R13, R61, R26, R13 ;  /* 0x0000001a3d0d7235 */ /* 0x000fe2000000000d */
[----:B------:R-:W-:-:S02]  /*2f20*/  HFMA2 R49, R12, R27, R49 ;  /* 0x0000001b0c317231 */ /* 0x000fc40000000031 */
[----:B------:R-:W-:Y:S01]  /*2f30*/  HFMA2.MMA R64, R57, R26, R64 ;  /* 0x0000001a39407235 */ /* 0x000fe20000000040 */
[----:B------:R-:W-:Y:S02]  /*2f40*/  HFMA2 R20, R3, R30, R20 ;  /* 0x0000001e03147231 */ /* 0x000fe40000000014 */
[----:B------:R-:W-:Y:S02]  /*2f50*/  HFMA2 R49, R71, R28, R49 ;  /* 0x0000001c47317231 */ /* 0x000fe40000000031 */
[-C--:B------:R-:W-:Y:S01]  /*2f60*/  HFMA2.MMA R14, R14, R27.reuse, R13 ;  /* 0x0000001b0e0e7235 */ /* 0x080fe2000000000d */
[----:B------:R-:W-:Y:S02]  /*2f70*/  HFMA2 R20, R78, R31, R20 ;  /* 0x0000001f4e147231 */ /* 0x000fe40000000014 */
[----:B------:R-:W-:Y:S01]  /*2f80*/  HFMA2.MMA R64, R10, R27, R64 ;  /* 0x0000001b0a407235 */ /* 0x000fe20000000040 */
[----:B------:R-:W-:-:S04]  /*2f90*/  HFMA2 R49, R74, R29, R49 ;  /* 0x0000001d4a317231 */ /* 0x000fc80000000031 */
[-C--:B------:R-:W-:Y:S01]  /*2fa0*/  HFMA2.MMA R14, R75, R28.reuse, R14 ;  /* 0x0000001c4b0e7235 */ /* 0x080fe2000000000e */
[----:B------:R-:W-:Y:S02]  /*2fb0*/  HFMA2 R49, R7, R30, R49 ;  /* 0x0000001e07317231 */ /* 0x000fe40000000031 */
[----:B------:R-:W-:Y:S02]  /*2fc0*/  HFMA2.MMA R64, R67, R28, R64 ;  /* 0x0000001c43407235 */ /* 0x000fe40000000040 */
[----:B------:R-:W-:Y:S02]  /*2fd0*/  HFMA2 R49, R82, R31, R49 ;  /* 0x0000001f52317231 */ /* 0x000fe40000000031 */
[-C--:B0-----:R-:W-:Y:S01]  /*2fe0*/  HFMA2 R20, R83, R32.reuse, R20 ;  /* 0x0000002053147231 */ /* 0x081fe20000000014 */
        /* <DEDUP_REMOVED lines=9> */
[-C--:B------:R-:W-:Y:S02]  /*3080*/  HFMA2 R20, R90, R35.reuse, R20 ;  /* 0x000000235a147231 */ /* 0x080fe40000000014 */
[----:B------:R-:W-:Y:S01]  /*3090*/  HFMA2.MMA R14, R84, R31, R14 ;  /* 0x0000001f540e7235 */ /* 0x000fe2000000000e */
[----:B------:R-:W-:-:S02]  /*30a0*/  HFMA2 R47, R94, R35, R47 ;  /* 0x000000235e2f7231 */ /* 0x000fc4000000002f */
[----:B------:R-:W-:Y:S01]  /*30b0*/  HFMA2.MMA R64, R80, R31, R64 ;  /* 0x0000001f50407235 */ /* 0x000fe20000000040 */
[----:B------:R-:W-:Y:S02]  /*30c0*/  HADD2 R23, R20.H0_H0, R20.H1_H1 ;  /* 0x3000001414177230 */ /* 0x000fe40000000800 */
[----:B------:R-:W-:Y:S02]  /*30d0*/  HADD2 R24, R47.H0_H0, R47.H1_H1 ;  /* 0x3000002f2f187230 */ /* 0x000fe40000000800 */
[----:B------:R-:W-:-:S03]  /*30e0*/  HFMA2.MMA R3, R89, R32, R14 ;  /* 0x0000002059037235 */ /* 0x000fc6000000000e */
[----:B------:R-:W-:-:S05]  /*30f0*/  HFMA2.MMA R64, R85, R32, R64 ;  /* 0x0000002055407235 */ /* 0x000fca0000000040 */
[----:B------:R-:W-:-:S03]  /*3100*/  HFMA2.MMA R3, R6, R33, R3 ;  /* 0x0000002106037235 */ /* 0x000fc60000000003 */
        /* <DEDUP_REMOVED lines=11> */
.L_x_1712:
[----:B------:R-:W-:Y:S01]  /*31c0*/  LEA R0, R45, 0x20, 0x5 ;  /* 0x000000202d007811 */ /* 0x000fe200078e28ff */
[----:B------:R-:W-:Y:S01]  /*31d0*/  UIADD3 UR4, UR4, 0x40, URZ ;  /* 0x0000004004047890 */ /* 0x000fe2000fffe03f */
[----:B------:R-:W-:Y:S01]  /*31e0*/  IADD3 R44, R44, 0x20, RZ ;  /* 0x000000202c2c7810 */ /* 0x000fe20007ffe0ff */
[----:B-----5:R-:W-:Y:S01]  /*31f0*/  IMAD.WIDE R28, R41, 0x4, R98 ;  /* 0x00000004291c7825 */ /* 0x020fe200078e0262 */
[----:B0-----:R-:W-:Y:S02]  /*3200*/  VIMNMX R3, R0, UR8, PT ;  /* 0x0000000800037c48 */ /* 0x001fe4000bfe0100 */
[C---:B------:R-:W-:Y:S02]  /*3210*/  ISETP.GE.AND P0, PT, R44.reuse, UR5, PT ;  /* 0x000000052c007c0c */ /* 0x040fe4000bf06270 */
[----:B------:R-:W-:-:S13]  /*3220*/  ISETP.LT.AND P2, PT, R44, R3, PT ;  /* 0x000000032c00720c */ /* 0x000fda0003f41270 */
[----:B------:R-:W-:Y:S05]  /*3230*/  @!P0 BRA P2, `(.L_x_1713) ;  /* 0xffffffe000288947 */ /* 0x000fea000103ffff */
.L_x_1711:
        /* <DEDUP_REMOVED lines=8> */
[----:B------:R-:W-:-:S07]  /*32c0*/  HADD2.F32 R37, -RZ, R37.H0_H0 ;  /* 0x20000025ff257230 */ /* 0x000fce0000004100 */
.L_x_1719:
[----:B------:R-:W-:Y:S05]  /*32d0*/  @!P1 BRA `(.L_x_1715) ;  /* 0x0000003c00c09947 */ /* 0x000fea0003800000 */
        /* <DEDUP_REMOVED lines=9> */
[C---:B------:R-:W-:Y:S02]  /*3370*/  LOP3.LUT R2, R9.reuse, 0xf000f, RZ, 0xc0, !PT ;  /* 0x000f000f09027812 */ /* 0x040fe400078ec0ff */
[----:B------:R-:W-:Y:S02]  /*3380*/  LOP3.LUT R0, R0, 0x64006400, RZ, 0xfc, !PT ;  /* 0x6400640000007812 */ /* 0x000fe400078efcff */
[----:B------:R-:W-:Y:S02]  /*3390*/  LOP3.LUT R2, R2, 0x64006400, RZ, 0xfc, !PT ;  /* 0x6400640002027812 */ /* 0x000fe400078efcff */
[----:B------:R-:W-:Y:S02]  /*33a0*/  LOP3.LUT R4, R8, 0xf000f0, RZ, 0xc0, !PT ;  /* 0x00f000f008047812 */ /* 0x000fe400078ec0ff */
[----:B------:R-:W-:Y:S01]  /*33b0*/  SHF.R.U32.HI R7, RZ, 0x8, R8 ;  /* 0x00000008ff077819 */ /* 0x000fe20000011608 */
[----:B------:R-:W-:Y:S01]  /*33c0*/  HADD2 R8, R0, -1032, -1032 ;  /* 0xe408e40800087430 */ /* 0x000fe20000000000 */
[----:B------:R-:W-:-:S02]  /*33d0*/  LOP3.LUT R22, R9, 0xf000f0, RZ, 0xc0, !PT ;  /* 0x00f000f009167812 */ /* 0x000fc400078ec0ff */
[----:B------:R-:W-:Y:S01]  /*33e0*/  SHF.R.U32.HI R12, RZ, 0x8, R9 ;  /* 0x00000008ff0c7819 */ /* 0x000fe20000011609 */
[----:B------:R-:W-:Y:S02]  /*33f0*/  HADD2 R9, R2, -1032, -1032 ;  /* 0xe408e40802097430 */ /* 0x000fe40000000000 */
[--C-:B------:R-:W-:Y:S01]  /*3400*/  HADD2.F32 R0, -RZ, R8.reuse.H0_H0 ;  /* 0x20000008ff007230 */ /* 0x100fe20000004100 */
[C---:B------:R-:W-:Y:S01]  /*3410*/  LOP3.LUT R3, R10.reuse, 0xf000f, RZ, 0xc0, !PT ;  /* 0x000f000f0a037812 */ /* 0x040fe200078ec0ff */
[----:B------:R-:W-:Y:S01]  /*3420*/  HADD2.F32 R14, -RZ, R8.H1_H1 ;  /* 0x30000008ff0e7230 */ /* 0x000fe20000004100 */
[----:B------:R-:W-:Y:S01]  /*3430*/  LOP3.LUT R13, R11, 0xf000f, RZ, 0xc0, !PT ;  /* 0x000f000f0b0d7812 */ /* 0x000fe200078ec0ff */
[--C-:B------:R-:W-:Y:S01]  /*3440*/  HADD2.F32 R2, -RZ, R9.reuse.H0_H0 ;  /* 0x20000009ff027230 */ /* 0x100fe20000004100 */
[----:B------:R-:W-:Y:S01]  /*3450*/  LOP3.LUT R3, R3, 0x64006400, RZ, 0xfc, !PT ;  /* 0x6400640003037812 */ /* 0x000fe200078efcff */
[----:B------:R-:W-:Y:S01]  /*3460*/  HADD2.F32 R20, -RZ, R9.H1_H1 ;  /* 0x30000009ff147230 */ /* 0x000fe20000004100 */
[----:B------:R-:W-:Y:S01]  /*3470*/  LOP3.LUT R26, R13, 0x64006400, RZ, 0xfc, !PT ;  /* 0x640064000d1a7812 */ /* 0x000fe200078efcff */
[----:B------:R-:W0:Y:S01]  /*3480*/  LDS.64 R8, [UR4+0x8] ;  /* 0x00000804ff087984 */ /* 0x000e220008000a00 */
[----:B------:R-:W-:Y:S01]  /*3490*/  LOP3.LUT R24, R10, 0xf000f0, RZ, 0xc0, !PT ;  /* 0x00f000f00a187812 */ /* 0x000fe200078ec0ff */
[----:B------:R-:W-:Y:S01]  /*34a0*/  HADD2 R21, R3, -1032, -1032 ;  /* 0xe408e40803157430 */ /* 0x000fe20000000000 */
[----:B------:R-:W-:Y:S01]  /*34b0*/  LOP3.LUT R27, R11, 0xf000f0, RZ, 0xc0, !PT ;  /* 0x00f000f00b1b7812 */ /* 0x000fe200078ec0ff */
[----:B------:R-:W-:Y:S01]  /*34c0*/  HADD2 R26, R26, -1032, -1032 ;  /* 0xe408e4081a1a7430 */ /* 0x000fe20000000000 */
[----:B------:R-:W-:Y:S01]  /*34d0*/  LOP3.LUT R13, R4, 0x64006400, RZ, 0xfc, !PT ;  /* 0x64006400040d7812 */ /* 0x000fe200078efcff */
[----:B------:R-:W-:Y:S01]  /*34e0*/  FFMA.FTZ R32, R5, R2, RZ ;  /* 0x0000000205207223 */ /* 0x000fe200000100ff */
[--C-:B------:R-:W-:Y:S01]  /*34f0*/  HADD2.F32 R3, -RZ, R21.reuse.H0_H0 ;  /* 0x20000015ff037230 */ /* 0x100fe20000004100 */
[----:B------:R-:W-:Y:S01]  /*3500*/  LOP3.LUT R23, R22, 0x64006400, RZ, 0xfc, !PT ;  /* 0x6400640016177812 */ /* 0x000fe200078efcff */
[----:B------:R-:W-:Y:S01]  /*3510*/  HADD2.F32 R4, -RZ, R26.H0_H0 ;  /* 0x2000001aff047230 */ /* 0x000fe20000004100 */
[----:B------:R-:W-:Y:S01]  /*3520*/  LOP3.LUT R25, R24, 0x64006400, RZ, 0xfc, !PT ;  /* 0x6400640018197812 */ /* 0x000fe200078efcff */
[----:B------:R-:W-:Y:S01]  /*3530*/  HFMA2 R47, R13, R6.H0_H0, -72, -72 ;  /* 0xd480d4800d2f7431 */ /* 0x000fe20000040006 */
[----:B------:R-:W-:Y:S01]  /*3540*/  LOP3.LUT R27, R27, 0x64006400, RZ, 0xfc, !PT ;  /* 0x640064001b1b7812 */ /* 0x000fe200078efcff */
[----:B------:R-:W-:-:S02]  /*3550*/  HADD2.F32 R21, -RZ, R21.H1_H1 ;  /* 0x30000015ff157230 */ /* 0x000fc40000004100 */
        /* <DEDUP_REMOVED lines=9> */
[C---:B------:R-:W-:Y:S01]  /*35f0*/  FFMA.FTZ R34, R31.reuse, R21, R34 ;  /* 0x000000151f227223 */ /* 0x040fe20000010022 */
[----:B------:R-:W-:Y:S01]  /*3600*/  FFMA.FTZ R5, R31, R22, R5 ;  /* 0x000000161f057223 */ /* 0x000fe20000010005 */
[----:B------:R-:W-:Y:S01]  /*3610*/  HADD2.F32 R23, -RZ, R47.H0_H0 ;  /* 0x2000002fff177230 */ /* 0x000fe20000004100 */
[----:B------:R-:W-:Y:S01]  /*3620*/  LOP3.LUT R31, R12, 0xf000f, RZ, 0xc0, !PT ;  /* 0x000f000f0c1f7812 */ /* 0x000fe200078ec0ff */
[----:B------:R-:W-:Y:S01]  /*3630*/  HADD2.F32 R24, -RZ, R48.H0_H0 ;  /* 0x20000030ff187230 */ /* 0x000fe20000004100 */
[----:B------:R-:W-:Y:S01]  /*3640*/  SHF.R.U32.HI R10, RZ, 0x8, R10 ;  /* 0x00000008ff0a7819 */ /* 0x000fe2000001160a */
[--C-:B------:R-:W-:Y:S01]  /*3650*/  HADD2.F32 R25, -RZ, R49.reuse.H0_H0 ;  /* 0x20000031ff197230 */ /* 0x100fe20000004100 */
[----:B------:R-:W-:Y:S01]  /*3660*/  SHF.R.U32.HI R11, RZ, 0x8, R11 ;  /* 0x00000008ff0b7819 */ /* 0x000fe2000001160b */
[----:B------:R-:W-:Y:S01]  /*3670*/  HADD2.F32 R26, -RZ, R50.H0_H0 ;  /* 0x20000032ff1a7230 */ /* 0x000fe20000004100 */
[----:B------:R-:W-:Y:S01]  /*3680*/  LOP3.LUT R31, R31, 0x64006400, RZ, 0xfc, !PT ;  /* 0x640064001f1f7812 */ /* 0x000fe200078efcff */
[----:B------:R-:W-:Y:S01]  /*3690*/  FFMA.FTZ R46, R23, R33, R30 ;  /* 0x00000021172e7223 */ /* 0x000fe2000001001e */
[C---:B------:R-:W-:Y:S01]  /*36a0*/  FFMA.FTZ R52, R33.reuse, R24, R32 ;  /* 0x0000001821347223 */ /* 0x040fe20000010020 */
[C---:B------:R-:W-:Y:S01]  /*36b0*/  FFMA.FTZ R41, R33.reuse, R25, R34 ;  /* 0x0000001921297223 */ /* 0x040fe20000010022 */
[----:B------:R-:W-:Y:S01]  /*36c0*/  FFMA.FTZ R45, R33, R26, R5 ;  /* 0x0000001a212d7223 */ /* 0x000fe20000010005 */
[----:B------:R-:W-:Y:S01]  /*36d0*/  LOP3.LUT R13, R7, 0xf000f, RZ, 0xc0, !PT ;  /* 0x000f000f070d7812 */ /* 0x000fe200078ec0ff */
[----:B------:R-:W-:Y:S01]  /*36e0*/  HADD2 R54, R31, -1032, -1032 ;  /* 0xe408e4081f367430 */ /* 0x000fe20000000000 */
[----:B------:R-:W-:Y:S01]  /*36f0*/  LOP3.LUT R32, R10, 0xf000f, RZ, 0xc0, !PT ;  /* 0x000f000f0a207812 */ /* 0x000fe200078ec0ff */
[----:B------:R-:W-:Y:S01]  /*3700*/  HADD2.F32 R27, -RZ, R48.H1_H1 ;  /* 0x30000030ff1b7230 */ /* 0x000fe20000004100 */
[----:B------:R-:W-:Y:S01]  /*3710*/  LOP3.LUT R33, R11, 0xf000f, RZ, 0xc0, !PT ;  /* 0x000f000f0b217812 */ /* 0x000fe200078ec0ff */
[----:B------:R-:W-:Y:S01]  /*3720*/  HADD2.F32 R30, -RZ, R49.H1_H1 ;  /* 0x30000031ff1e7230 */ /* 0x000fe20000004100 */
[----:B------:R-:W-:Y:S01]  /*3730*/  LOP3.LUT R13, R13, 0x64006400, RZ, 0xfc, !PT ;  /* 0x640064000d0d7812 */ /* 0x000fe200078efcff */
[----:B0-----:R-:W-:Y:S01]  /*3740*/  HADD2.F32 R48, -RZ, R8.H0_H0 ;  /* 0x20000008ff307230 */ /* 0x001fe20000004100 */
[----:B------:R-:W-:Y:S01]  /*3750*/  LOP3.LUT R32, R32, 0x64006400, RZ, 0xfc, !PT ;  /* 0x6400640020207812 */ /* 0x000fe200078efcff */
[----:B------:R-:W-:Y:S01]  /*3760*/  HADD2.F32 R49, -RZ, R54.H0_H0 ;  /* 0x20000036ff317230 */ /* 0x000fe20000004100 */
[----:B------:R-:W-:Y:S01]  /*3770*/  LOP3.LUT R33, R33, 0x64006400, RZ, 0xfc, !PT ;  /* 0x6400640021217812 */ /* 0x000fe200078efcff */
[----:B------:R-:W-:-:S02]  /*3780*/  HADD2 R53, R13, -1032, -1032 ;  /* 0xe408e4080d357430 */ /* 0x000fc40000000000 */
[----:B------:R-:W-:Y:S01]  /*3790*/  FFMA.FTZ R13, R35, R27, R52 ;  /* 0x0000001b230d7223 */ /* 0x000fe20000010034 */
[----:B------:R-:W-:Y:S02]  /*37a0*/  HADD2 R55, R32, -1032, -1032 ;  /* 0xe408e40820377430 */ /* 0x000fe40000000000 */
[----:B------:R-:W-:Y:S02]  /*37b0*/  HADD2.F32 R5, -RZ, R47.H1_H1 ;  /* 0x3000002fff057230 */ /* 0x000fe40000004100 */
[----:B------:R-:W-:Y:S02]  /*37c0*/  HADD2 R56, R33, -1032, -1032 ;  /* 0xe408e40821387430 */ /* 0x000fe40000000000 */
[----:B------:R-:W-:Y:S02]  /*37d0*/  HADD2.F32 R34, -RZ, R50.H1_H1 ;  /* 0x30000032ff227230 */ /* 0x000fe40000004100 */
[----:B------:R-:W-:Y:S01]  /*37e0*/  FFMA.FTZ R32, R48, R49, R13 ;  /* 0x0000003130207223 */ /* 0x000fe2000001000d */
[----:B------:R-:W-:Y:S01]  /*37f0*/  HADD2.F32 R47, -RZ, R53.H0_H0 ;  /* 0x20000035ff2f7230 */ /* 0x000fe20000004100 */
[----:B------:R-:W-:Y:S01]  /*3800*/  LOP3.LUT R13, R7, 0xf000f0, RZ, 0xc0, !PT ;  /* 0x00f000f0070d7812 */ /* 0x000fe200078ec0ff */
[----:B------:R-:W-:-:S02]  /*3810*/  HADD2.F32 R50, -RZ, R55.H0_H0 ;  /* 0x20000037ff327230 */ /* 0x000fc40000004100 */
[----:B------:R-:W-:Y:S01]  /*3820*/  FFMA.FTZ R46, R5, R35, R46 ;  /* 0x00000023052e7223 */ /* 0x000fe2000001002e */
[----:B------:R-:W-:Y:S02]  /*3830*/  HADD2.F32 R51, -RZ, R56.H0_H0 ;  /* 0x20000038ff337230 */ /* 0x000fe40000004100 */
[C---:B------:R-:W-:Y:S01]  /*3840*/  FFMA.FTZ R33, R35.reuse, R30, R41 ;  /* 0x0000001e23217223 */ /* 0x040fe20000010029 */
[----:B------:R-:W-:Y:S01]  /*3850*/  FFMA.FTZ R52, R35, R34, R45 ;  /* 0x0000002223347223 */ /* 0x000fe2000001002d */
[----:B------:R-:W0:Y:S01]  /*3860*/  LDC R7, c[0x0][0x23c] ;  /* 0x00008f00ff077b82 */ /* 0x000e220000000800 */
[----:B------:R-:W-:Y:S01]  /*3870*/  FFMA.FTZ R31, R47, R48, R46 ;  /* 0x000000302f1f7223 */ /* 0x000fe2000001002e */
        /* <DEDUP_REMOVED lines=9> */
[----:B------:R-:W-:-:S02]  /*3910*/  LOP3.LUT R45, R10, 0x64006400, RZ, 0xfc, !PT ;  /* 0x640064000a2d7812 */ /* 0x000fc400078efcff */
[----:B------:R-:W-:Y:S02]  /*3920*/  LOP3.LUT R13, R13, 0x64006400, RZ, 0xfc, !PT ;  /* 0x640064000d0d7812 */ /* 0x000fe400078efcff */
[----:B------:R-:W-:Y:S01]  /*3930*/  LOP3.LUT R11, R12, 0x64006400, RZ, 0xfc, !PT ;  /* 0x640064000c0b7812 */ /* 0x000fe200078efcff */
[-C--:B------:R-:W-:Y:S01]  /*3940*/  HFMA2 R45, R45, R6.reuse.H0_H0, -72, -72 ;  /* 0xd480d4802d2d7431 */ /* 0x080fe20000040006 */
[----:B------:R-:W-:Y:S01]  /*3950*/  LOP3.LUT R53, R53, 0x64006400, RZ, 0xfc, !PT ;  /* 0x6400640035357812 */ /* 0x000fe200078efcff */
[-C--:B------:R-:W-:Y:S02]  /*3960*/  HFMA2 R13, R13, R6.reuse.H0_H0, -72, -72 ;  /* 0xd480d4800d0d7431 */ /* 0x080fe40000040006 */
[-C--:B------:R-:W-:Y:S02]  /*3970*/  HFMA2 R11, R11, R6.reuse.H0_H0, -72, -72 ;  /* 0xd480d4800b0b7431 */ /* 0x080fe40000040006 */
[----:B------:R-:W-:Y:S02]  /*3980*/  HADD2.F32 R57, -RZ, R45.H0_H0 ;  /* 0x2000002dff397230 */ /* 0x000fe40000004100 */
[----:B------:R-:W-:-:S02]  /*3990*/  HFMA2 R10, R53, R6.H0_H0, -72, -72 ;  /* 0xd480d480350a7431 */ /* 0x000fc40000040006 */
[----:B------:R-:W-:Y:S02]  /*39a0*/  HADD2.F32 R53, -RZ, R45.H1_H1 ;  /* 0x3000002dff357230 */ /* 0x000fe40000004100 */
[--C-:B------:R-:W-:Y:S02]  /*39b0*/  HADD2.F32 R58, -RZ, R13.reuse.H0_H0 ;  /* 0x2000000dff3a7230 */ /* 0x100fe40000004100 */
[----:B------:R-:W-:Y:S02]  /*39c0*/  HADD2.F32 R54, -RZ, R13.H1_H1 ;  /* 0x3000000dff367230 */ /* 0x000fe40000004100 */
[--C-:B------:R-:W-:Y:S02]  /*39d0*/  HADD2.F32 R59, -RZ, R11.reuse.H0_H0 ;  /* 0x2000000bff3b7230 */ /* 0x100fe40000004100 */
[----:B------:R-:W-:Y:S02]  /*39e0*/  HADD2.F32 R55, -RZ, R11.H1_H1 ;  /* 0x3000000bff377230 */ /* 0x000fe40000004100 */
[----:B------:R-:W-:-:S02]  /*39f0*/  HADD2.F32 R56, -RZ, R10.H0_H0 ;  /* 0x2000000aff387230 */ /* 0x000fc40000004100 */
[----:B------:R-:W-:Y:S01]  /*3a00*/  HADD2.F32 R45, -RZ, R10.H1_H1 ;  /* 0x3000000aff2d7230 */ /* 0x000fe20000004100 */
        /* <DEDUP_REMOVED lines=111> */
.L_x_1716:
[----:B0-----:R-:W-:Y:S01]  /*4100*/  IMAD.WIDE R10, R7, 0x4, R28 ;  /* 0x00000004070a7825 */ /* 0x001fe200078e021c */
[----:B------:R-:W0:Y:S04]  /*4110*/  LDS.64 R2, [UR4+0x10] ;  /* 0x00001004ff027984 */ /* 0x000e280008000a00 */
[----:B------:R-:W2:Y:S01]  /*4120*/  LDG.E.128.CONSTANT R20, desc[UR6][R10.64] ;  /* 0x000000060a147981 */ /* 0x000ea2000c1e9d00 */
[----:B------:R-:W-:Y:S02]  /*4130*/  HADD2.F32 R5, -RZ, R8.H1_H1 ;  /* 0x30000008ff057230 */ /* 0x000fe40000004100 */
[--C-:B------:R-:W-:Y:S02]  /*4140*/  HADD2.F32 R0, -RZ, R9.reuse.H0_H0 ;  /* 0x20000009ff007230 */ /* 0x100fe40000004100 */
[----:B------:R-:W-:-:S02]  /*4150*/  HADD2.F32 R14, -RZ, R9.H1_H1 ;  /* 0x30000009ff0e7230 */ /* 0x000fc40000004100 */
        /* <DEDUP_REMOVED lines=40> */
[C---:B------:R-:W-:Y:S01]  /*43e0*/  LOP3.LUT R27, R23.reuse, 0xf000f, RZ, 0xc0, !PT ;  /* 0x000f000f171b7812 */ /* 0x040fe200078ec0ff */
[--C-:B------:R-:W-:Y:S01]  /*43f0*/  HADD2.F32 R2, -RZ, R12.reuse.H0_H0 ;  /* 0x2000000cff027230 */ /* 0x100fe20000004100 */
[----:B------:R-:W-:Y:S01]  /*4400*/  LOP3.LUT R35, R23, 0xf000f0, RZ, 0xc0, !PT ;  /* 0x00f000f017237812 */ /* 0x000fe200078ec0ff */
[--C-:B------:R-:W-:Y:S01]  /*4410*/  HADD2.F32 R3, -RZ, R13.reuse.H0_H0 ;  /* 0x2000000dff037230 */ /* 0x100fe20000004100 */
[----:B------:R-:W-:Y:S01]  /*4420*/  SHF.R.U32.HI R20, RZ, 0x8, R23 ;  /* 0x00000008ff147819 */ /* 0x000fe20000011617 */
[----:B------:R-:W-:Y:S01]  /*4430*/  HADD2.F32 R23, -RZ, R12.H1_H1 ;  /* 0x3000000cff177230 */ /* 0x000fe20000004100 */
[----:B------:R-:W-:Y:S01]  /*4440*/  LOP3.LUT R34, R27, 0x64006400, RZ, 0xfc, !PT ;  /* 0x640064001b227812 */ /* 0x000fe200078efcff */
[----:B------:R-:W-:Y:S01]  /*4450*/  HADD2.F32 R24, -RZ, R13.H1_H1 ;  /* 0x3000000dff187230 */ /* 0x000fe20000004100 */
[----:B------:R-:W-:Y:S01]  /*4460*/  LOP3.LUT R30, R21, 0xf000f0, RZ, 0xc0, !PT ;  /* 0x00f000f0151e7812 */ /* 0x000fe200078ec0ff */
[----:B------:R-:W0:Y:S01]  /*4470*/  LDS.64 R12, [UR4+0x18] ;  /* 0x00001804ff0c7984 */ /* 0x000e220008000a00 */
[----:B------:R-:W-:Y:S01]  /*4480*/  LOP3.LUT R27, R4, 0x64006400, RZ, 0xfc, !PT ;  /* 0x64006400041b7812 */ /* 0x000fe200078efcff */
[----:B------:R-:W-:Y:S01]  /*4490*/  HADD2 R34, R34, -1032, -1032 ;  /* 0xe408e40822227430 */ /* 0x000fe20000000000 */
[----:B------:R-:W-:-:S02]  /*44a0*/  LOP3.LUT R31, R30, 0x64006400, RZ, 0xfc, !PT ;  /* 0x640064001e1f7812 */ /* 0x000fc400078efcff */
[----:B------:R-:W-:Y:S01]  /*44b0*/  LOP3.LUT R33, R32, 0x64006400, RZ, 0xfc, !PT ;  /* 0x6400640020217812 */ /* 0x000fe200078efcff */
[-C--:B------:R-:W-:Y:S01]  /*44c0*/  HFMA2 R49, R27, R6.reuse.H0_H0, -72, -72 ;  /* 0xd480d4801b317431 */ /* 0x080fe20000040006 */
[----:B------:R-:W-:Y:S01]  /*44d0*/  LOP3.LUT R35, R35, 0x64006400, RZ, 0xfc, !PT ;  /* 0x6400640023237812 */ /* 0x000fe200078efcff */
[-C--:B------:R-:W-:Y:S02]  /*44e0*/  HFMA2 R55, R31, R6.reuse.H0_H0, -72, -72 ;  /* 0xd480d4801f377431 */ /* 0x080fe40000040006 */
[----:B------:R-:W-:Y:S02]  /*44f0*/  HADD2.F32 R4, -RZ, R34.H0_H0 ;  /* 0x20000022ff047230 */ /* 0x000fe40000004100 */
[----:B------:R-:W-:Y:S01]  /*4500*/  FFMA.FTZ R27, R0, R5, RZ ;  /* 0x00000005001b7223 */ /* 0x000fe200000100ff */
[----:B------:R-:W-:Y:S01]  /*4510*/  FFMA.FTZ R32, R5, R2, RZ ;  /* 0x0000000205207223 */ /* 0x000fe200000100ff */
[----:B------:R-:W-:Y:S02]  /*4520*/  HFMA2 R56, R33, R6.H0_H0, -72, -72 ;  /* 0xd480d48021387431 */ /* 0x000fe40000040006 */
[----:B------:R-:W-:-:S02]  /*4530*/  HADD2.F32 R41, -RZ, R55.H0_H0 ;  /* 0x20000037ff297230 */ /* 0x000fc40000004100 */
[----:B------:R-:W-:Y:S02]  /*4540*/  HFMA2 R57, R35, R6.H0_H0, -72, -72 ;  /* 0xd480d48023397431 */ /* 0x000fe40000040006 */
[----:B------:R-:W-:Y:S02]  /*4550*/  HADD2.F32 R35, -RZ, R49.H0_H0 ;  /* 0x20000031ff237230 */ /* 0x000fe40000004100 */
[C---:B------:R-:W-:Y:S01]  /*4560*/  FFMA.FTZ R31, R5.reuse, R3, RZ ;  /* 0x00000003051f7223 */ /* 0x040fe200000100ff */
[----:B------:R-:W-:Y:S01]  /*4570*/  FFMA.FTZ R33, R5, R4, RZ ;  /* 0x0000000405217223 */ /* 0x000fe200000100ff */
[----:B------:R-:W-:Y:S02]  /*4580*/  HADD2.F32 R34, -RZ, R34.H1_H1 ;  /* 0x30000022ff227230 */ /* 0x000fe40000004100 */
[----:B------:R-:W-:Y:S01]  /*4590*/  FFMA.FTZ R30, R22, R47, R27 ;  /* 0x0000002f161e7223 */ /* 0x000fe2000001001b */
[----:B------:R-:W-:Y:S01]  /*45a0*/  FFMA.FTZ R5, R47, R23, R32 ;  /* 0x000000172f057223 */ /* 0x000fe20000010020 */
[----:B------:R-:W-:Y:S01]  /*45b0*/  SHF.R.U32.HI R21, RZ, 0x8, R21 ;  /* 0x00000008ff157819 */ /* 0x000fe20000011615 */
[----:B------:R-:W-:-:S02]  /*45c0*/  HADD2.F32 R45, -RZ, R56.H0_H0 ;  /* 0x20000038ff2d7230 */ /* 0x000fc40000004100 */
[----:B------:R-:W-:Y:S01]  /*45d0*/  FFMA.FTZ R50, R47, R24, R31 ;  /* 0x000000182f327223 */ /* 0x000fe2000001001f */
[--C-:B------:R-:W-:Y:S02]  /*45e0*/  HADD2.F32 R46, -RZ, R57.reuse.H0_H0 ;  /* 0x20000039ff2e7230 */ /* 0x100fe40000004100 */
[----:B------:R-:W-:Y:S01]  /*45f0*/  FFMA.FTZ R32, R35, R48, R30 ;  /* 0x0000003023207223 */ /* 0x000fe2000001001e */
[----:B------:R-:W-:Y:S01]  /*4600*/  FFMA.FTZ R52, R48, R41, R5 ;  /* 0x0000002930347223 */ /* 0x000fe20000010005 */
[----:B------:R-:W-:Y:S01]  /*4610*/  FFMA.FTZ R33, R47, R34, R33 ;  /* 0x000000222f217223 */ /* 0x000fe20000010021 */
[----:B------:R-:W-:Y:S01]  /*4620*/  LOP3.LUT R5, R26, 0xf000f, RZ, 0xc0, !PT ;  /* 0x000f000f1a057812 */ /* 0x000fe200078ec0ff */
[C---:B------:R-:W-:Y:S01]  /*4630*/  FFMA.FTZ R54, R48.reuse, R45, R50 ;  /* 0x0000002d30367223 */ /* 0x040fe20000010032 */
[----:B------:R-:W-:Y:S01]  /*4640*/  LOP3.LUT R27, R21, 0xf000f, RZ, 0xc0, !PT ;  /* 0x000f000f151b7812 */ /* 0x000fe200078ec0ff */
        /* <DEDUP_REMOVED lines=12> */
[----:B------:R-:W-:Y:S01]  /*4710*/  HADD2 R33, R5, -1032, -1032 ;  /* 0xe408e40805217430 */ /* 0x000fe20000000000 */
[----:B------:R-:W-:Y:S01]  /*4720*/  LOP3.LUT R26, R26, 0xf000f0, RZ, 0xc0, !PT ;  /* 0x00f000f01a1a7812 */ /* 0x000fe200078ec0ff */
[----:B------:R-:W-:Y:S01]  /*4730*/  HADD2 R57, R27, -1032, -1032 ;  /* 0xe408e4081b397430 */ /* 0x000fe20000000000 */
[----:B------:R-:W-:Y:S01]  /*4740*/  LOP3.LUT R27, R21, 0xf000f0, RZ, 0xc0, !PT ;  /* 0x00f000f0151b7812 */ /* 0x000fe200078ec0ff */
[----:B------:R-:W-:-:S02]  /*4750*/  HADD2 R30, R30, -1032, -1032 ;  /* 0xe408e4081e1e7430 */ /* 0x000fc40000000000 */
[----:B------:R-:W-:Y:S01]  /*4760*/  FFMA.FTZ R32, R47, R51, R32 ;  /* 0x000000332f207223 */ /* 0x000fe20000010020 */
[----:B------:R-:W-:Y:S02]  /*4770*/  HADD2 R31, R31, -1032, -1032 ;  /* 0xe408e4081f1f7430 */ /* 0x000fe40000000000 */
[C---:B------:R-:W-:Y:S01]  /*4780*/  FFMA.FTZ R56, R51.reuse, R48, R52 ;  /* 0x0000003033387223 */ /* 0x040fe20000010034 */
[----:B------:R-:W-:Y:S01]  /*4790*/  FFMA.FTZ R67, R51, R49, R54 ;  /* 0x0000003133437223 */ /* 0x000fe20000010036 */
[----:B------:R-:W-:Y:S01]  /*47a0*/  LOP3.LUT R21, R26, 0x64006400, RZ, 0xfc, !PT ;  /* 0x640064001a157812 */ /* 0x000fe200078efcff */
[----:B0-----:R-:W-:Y:S01]  /*47b0*/  HADD2.F32 R5, -RZ, R12.H0_H0 ;  /* 0x2000000cff057230 */ /* 0x001fe20000004100 */
[----:B------:R-:W-:Y:S01]  /*47c0*/  LOP3.LUT R27, R27, 0x64006400, RZ, 0xfc, !PT ;  /* 0x640064001b1b7812 */ /* 0x000fe200078efcff */
[----:B------:R-:W-:Y:S01]  /*47d0*/  HADD2.F32 R51, -RZ, R33.H0_H0 ;  /* 0x20000021ff337230 */ /* 0x000fe20000004100 */
[----:B------:R-:W-:Y:S01]  /*47e0*/  LOP3.LUT R25, R25, 0xf000f0, RZ, 0xc0, !PT ;  /* 0x00f000f019197812 */ /* 0x000fe200078ec0ff */
[----:B------:R-:W-:-:S02]  /*47f0*/  HADD2.F32 R52, -RZ, R57.H0_H0 ;  /* 0x20000039ff347230 */ /* 0x000fc40000004100 */
[-C--:B------:R-:W-:Y:S02]  /*4800*/  HFMA2 R21, R21, R6.reuse.H0_H0, -72, -72 ;  /* 0xd480d48015157431 */ /* 0x080fe40000040006 */
[----:B------:R-:W-:Y:S02]  /*4810*/  HADD2.F32 R54, -RZ, R30.H0_H0 ;  /* 0x2000001eff367230 */ /* 0x000fe40000004100 */
[----:B------:R-:W-:Y:S01]  /*4820*/  FFMA.FTZ R63, R51, R5, R32 ;  /* 0x00000005333f7223 */ /* 0x000fe20000010020 */
[----:B------:R-:W-:Y:S02]  /*4830*/  HADD2.F32 R55, -RZ, R31.H0_H0 ;  /* 0x2000001fff377230 */ /* 0x000fe40000004100 */
[C---:B------:R-:W-:Y:S01]  /*4840*/  FFMA.FTZ R65, R5.reuse, R52, R56 ;  /* 0x0000003405417223 */ /* 0x040fe20000010038 */
[----:B------:R-:W-:Y:S01]  /*4850*/  LOP3.LUT R20, R20, 0xf000f0, RZ, 0xc0, !PT ;  /* 0x00f000f014147812 */ /* 0x000fe200078ec0ff */
[----:B------:R-:W-:Y:S01]  /*4860*/  FFMA.FTZ R67, R5, R54, R67 ;  /* 0x0000003605437223 */ /* 0x000fe20000010043 */
[----:B------:R-:W-:-:S02]  /*4870*/  HFMA2 R26, R27, R6.H0_H0, -72, -72 ;  /* 0xd480d4801b1a7431 */ /* 0x000fc40000040006 */
[----:B------:R-:W-:Y:S01]  /*4880*/  FFMA.FTZ R5, R5, R55, R58 ;  /* 0x0000003705057223 */ /* 0x000fe2000001003a */
[----:B------:R-:W-:Y:S01]  /*4890*/  HADD2.F32 R58, -RZ, R30.H1_H1 ;  /* 0x3000001eff3a7230 */ /* 0x000fe20000004100 */
[----:B------:R-:W-:Y:S01]  /*48a0*/  LOP3.LUT R25, R25, 0x64006400, RZ, 0xfc, !PT ;  /* 0x6400640019197812 */ /* 0x000fe200078efcff */
[----:B------:R-:W-:Y:S02]  /*48b0*/  HADD2.F32 R30, -RZ, R31.H1_H1 ;  /* 0x3000001fff1e7230 */ /* 0x000fe40000004100 */
[--C-:B------:R-:W-:Y:S02]  /*48c0*/  HADD2.F32 R27, -RZ, R21.reuse.H0_H0 ;  /* 0x20000015ff1b7230 */ /* 0x100fe40000004100 */
[----:B------:R-:W-:Y:S01]  /*48d0*/  HADD2.F32 R31, -RZ, R21.H1_H1 ;  /* 0x30000015ff1f7230 */ /* 0x000fe20000004100 */
[----:B------:R-:W-:Y:S01]  /*48e0*/  LOP3.LUT R21, R20, 0x64006400, RZ, 0xfc, !PT ;  /* 0x6400640014157812 */ /* 0x000fe200078efcff */
[----:B------:R-:W-:Y:S02]  /*48f0*/  HADD2.F32 R56, -RZ, R33.H1_H1 ;  /* 0x30000021ff387230 */ /* 0x000fe40000004100 */
[----:B------:R-:W-:-:S02]  /*4900*/  HFMA2 R25, R25, R6.H0_H0, -72, -72 ;  /* 0xd480d48019197431 */ /* 0x000fc40000040006 */
[----:B------:R-:W-:Y:S02]  /*4910*/  HADD2.F32 R60, -RZ, R12.H1_H1 ;  /* 0x3000000cff3c7230 */ /* 0x000fe40000004100 */
[----:B------:R-:W-:Y:S02]  /*4920*/  HADD2 R12, R8.H0_H0, R36.H1_H1 ;  /* 0x30000024080c7230 */ /* 0x000fe40000000800 */
[----:B------:R-:W-:Y:S02]  /*4930*/  HADD2.F32 R57, -RZ, R57.H1_H1 ;  /* 0x30000039ff397230 */ /* 0x000fe40000004100 */
[----:B------:R-:W-:Y:S02]  /*4940*/  HFMA2 R66, R21, R6.H0_H0, -72, -72 ;  /* 0xd480d48015427431 */ /* 0x000fe40000040006 */
[----:B------:R-:W-:Y:S02]  /*4950*/  HADD2.F32 R32, -RZ, R26.H0_H0 ;  /* 0x2000001aff207230 */ /* 0x000fe40000004100 */
[----:B------:R-:W-:Y:S01]  /*4960*/  FFMA.FTZ R64, R56, R60, R63 ;  /* 0x0000003c38407223 */ /* 0x000fe2000001003f */
[----:B------:R-:W-:-:S02]  /*4970*/  HADD2.F32 R33, -RZ, R25.H0_H0 ;  /* 0x20000019ff217230 */ /* 0x000fc40000004100 */
[C---:B------:R-:W-:Y:S01]  /*4980*/  FFMA.FTZ R63, R60.reuse, R57, R65 ;  /* 0x000000393c3f7223 */ /* 0x040fe20000010041 */
[----:B------:R-:W-:Y:S02]  /*4990*/  HADD2.F32 R26, -RZ, R26.H1_H1 ;  /* 0x3000001aff1a7230 */ /* 0x000fe40000004100 */
[----:B------:R-:W-:Y:S01]  /*49a0*/  FFMA.FTZ R62, R60, R58, R67 ;  /* 0x0000003a3c3e7223 */ /* 0x000fe20000010043 */
[----:B------:R-:W-:Y:S02]  /*49b0*/  HADD2.F32 R25, -RZ, R25.H1_H1 ;  /* 0x30000019ff197230 */ /* 0x000fe40000004100 */
[----:B------:R-:W-:-:S04]  /*49c0*/  IMAD.WIDE R20, R7, 0x4, R10 ;  /* 0x0000000407147825 */ /* 0x000fc800078e020a */
[--C-:B------:R-:W-:Y:S02]  /*49d0*/  HADD2.F32 R53, -RZ, R66.reuse.H0_H0 ;  /* 0x20000042ff357230 */ /* 0x100fe40000004100 */
        /* <DEDUP_REMOVED lines=26> */
[--C-:B------:R-:W-:Y:S02]  /*4b80*/  HADD2.F32 R10, -RZ, R11.reuse.H0_H0 ;  /* 0x2000000bff0a7230 */ /* 0x100fe40000004100 */
        /* <DEDUP_REMOVED lines=85> */
.L_x_1717:
[----:B------:R-:W2:Y:S01]  /*50e0*/  LDG.E.128.CONSTANT R8, desc[UR6][R20.64] ;  /* 0x0000000614087981 */ /* 0x000ea2000c1e9d00 */
[--C-:B------:R-:W-:Y:S02]  /*50f0*/  HADD2.F32 R0, -RZ, R13.reuse.H0_H0 ;  /* 0x2000000dff007230 */ /* 0x100fe40000004100 */
[----:B------:R-:W-:Y:S01]  /*5100*/  FFMA.FTZ R30, R60, R30, R5 ;  /* 0x0000001e3c1e7223 */ /* 0x000fe20000010005 */
[----:B------:R-:W-:Y:S01]  /*5110*/  HADD2.F32 R48, -RZ, R13.H1_H1 ;  /* 0x3000000dff307230 */ /* 0x000fe20000004100 */
[----:B------:R-:W0:Y:S01]  /*5120*/  LDS.64 R2, [UR4+0x20] ;  /* 0x00002004ff027984 */ /* 0x000e220008000a00 */
[----:B------:R-:W-:-:S04]  /*5130*/  IMAD.WIDE R22, R7, 0x4, R20 ;  /* 0x0000000407167825 */ /* 0x000fc800078e0214 */
[C---:B------:R-:W-:Y:S01]  /*5140*/  FFMA.FTZ R62, R0.reuse, R33, R62 ;  /* 0x00000021003e7223 */ /* 0x040fe2000001003e */
[----:B------:R-:W-:Y:S01]  /*5150*/  FFMA.FTZ R64, R27, R0, R64 ;  /* 0x000000001b407223 */ /* 0x000fe20000010040 */
[C---:B------:R-:W-:Y:S01]  /*5160*/  FFMA.FTZ R63, R0.reuse, R32, R63 ;  /* 0x00000020003f7223 */ /* 0x040fe2000001003f */
[----:B------:R-:W-:Y:S01]  /*5170*/  FFMA.FTZ R53, R0, R53, R30 ;  /* 0x0000003500357223 */ /* 0x000fe2000001001e */
[C---:B------:R-:W-:Y:S01]  /*5180*/  FFMA.FTZ R13, R48.reuse, R25, R62 ;  /* 0x00000019300d7223 */ /* 0x040fe2000001003e */
[----:B------:R-:W-:Y:S01]  /*5190*/  FFMA.FTZ R7, R31, R48, R64 ;  /* 0x000000301f077223 */ /* 0x000fe20000010040 */
[C---:B------:R-:W-:Y:S01]  /*51a0*/  FFMA.FTZ R46, R48.reuse, R26, R63 ;  /* 0x0000001a302e7223 */ /* 0x040fe2000001003f */
[----:B------:R-:W-:Y:S01]  /*51b0*/  FFMA.FTZ R48, R48, R36, R53 ;  /* 0x0000002430307223 */ /* 0x000fe20000010035 */
[--C-:B------:R-:W-:Y:S02]  /*51c0*/  HADD2 R24, R61.H0_H0, R19.reuse.H0_H0 ;  /* 0x200000133d187230 */ /* 0x100fe40000000800 */
[----:B------:R-:W-:Y:S01]  /*51d0*/  FMUL.FTZ R7, R40, R7 ;  /* 0x0000000728077220 */ /* 0x000fe20000410000 */
[----:B------:R-:W-:Y:S01]  /*51e0*/  FMUL.FTZ R46, R39, R46 ;  /* 0x0000002e272e7220 */ /* 0x000fe20000410000 */
[----:B------:R-:W-:-:S02]  /*51f0*/  HADD2 R19, R59.H0_H0, R19.H1_H1 ;  /* 0x300000133b137230 */ /* 0x000fc40000000800 */
[----:B------:R-:W-:Y:S01]  /*5200*/  FMUL.FTZ R61, R37, R48 ;  /* 0x00000030253d7220 */ /* 0x000fe20000410000 */
[----:B------:R-:W-:-:S04]  /*5210*/  F2FP.F16.F32.PACK_AB R7, RZ, R7 ;  /* 0x00000007ff07723e */ /* 0x000fc800000000ff */
[----:B------:R-:W-:Y:S01]  /*5220*/  F2FP.F16.F32.PACK_AB R61, RZ, R61 ;  /* 0x0000003dff3d723e */ /* 0x000fe200000000ff */
[----:B------:R-:W-:Y:S02]  /*5230*/  HADD2 R14, R7.H0_H0, R14.H0_H0 ;  /* 0x2000000e070e7230 */ /* 0x000fe40000000800 */
[--C-:B0-----:R-:W-:Y:S02]  /*5240*/  HADD2.F32 R5, -RZ, R2.reuse.H0_H0 ;  /* 0x20000002ff057230 */ /* 0x101fe40000004100 */
[----:B------:R-:W-:Y:S02]  /*5250*/  HADD2.F32 R36, -RZ, R2.H1_H1 ;  /* 0x30000002ff247230 */ /* 0x000fe40000004100 */
        /* <DEDUP_REMOVED lines=24> */
[----:B------:R-:W-:Y:S02]  /*53e0*/  HADD2 R34, R34, -1032, -1032 ;  /* 0xe408e40822227430 */ /* 0x000fe40000000000 */
[--C-:B------:R-:W-:Y:S01]  /*53f0*/  HADD2.F32 R3, -RZ, R9.reuse.H0_H0 ;  /* 0x20000009ff037230 */ /* 0x100fe20000004100 */
[----:B------:R-:W-:Y:S01]  /*5400*/  LOP3.LUT R31, R30, 0x64006400, RZ, 0xfc, !PT ;  /* 0x640064001e1f7812 */ /* 0x000fe200078efcff */
[----:B------:R-:W-:Y:S01]  /*5410*/  HADD2.F32 R26, -RZ, R9.H1_H1 ;  /* 0x30000009ff1a7230 */ /* 0x000fe20000004100 */
[----:B------:R-:W-:Y:S01]  /*5420*/  LOP3.LUT R33, R32, 0x64006400, RZ, 0xfc, !PT ;  /* 0x6400640020217812 */ /* 0x000fe200078efcff */
[----:B------:R-:W0:Y:S01]  /*5430*/  LDS.64 R8, [UR4+0x28] ;  /* 0x00002804ff087984 */ /* 0x000e220008000a00 */
[----:B------:R-:W-:Y:S01]  /*5440*/  LOP3.LUT R35, R35, 0x64006400, RZ, 0xfc, !PT ;  /* 0x6400640023237812 */ /* 0x000fe200078efcff */
[----:B------:R-:W-:Y:S02]  /*5450*/  HADD2.F32 R4, -RZ, R34.H0_H0 ;  /* 0x20000022ff047230 */ /* 0x000fe40000004100 */
[----:B------:R-:W-:-:S02]  /*5460*/  HFMA2 R47, R27, R6.H0_H0, -72, -72 ;  /* 0xd480d4801b2f7431 */ /* 0x000fc40000040006 */
[----:B------:R-:W-:Y:S02]  /*5470*/  HADD2.F32 R27, -RZ, R34.H1_H1 ;  /* 0x30000022ff1b7230 */ /* 0x000fe40000004100 */
[-C--:B------:R-:W-:Y:S02]  /*5480*/  HFMA2 R49, R31, R6.reuse.H0_H0, -72, -72 ;  /* 0xd480d4801f317431 */ /* 0x080fe40000040006 */
[C---:B------:R-:W-:Y:S01]  /*5490*/  FFMA.FTZ R41, R5.reuse, R2, RZ ;  /* 0x0000000205297223 */ /* 0x040fe200000100ff */
[-C--:B------:R-:W-:Y:S02]  /*54a0*/  HFMA2 R56, R33, R6.reuse.H0_H0, -72, -72 ;  /* 0xd480d48021387431 */ /* 0x080fe40000040006 */
[C---:B------:R-:W-:Y:S01]  /*54b0*/  FFMA.FTZ R45, R5.reuse, R3, RZ ;  /* 0x00000003052d7223 */ /* 0x040fe200000100ff */
[----:B------:R-:W-:Y:S02]  /*54c0*/  HFMA2 R57, R35, R6.H0_H0, -72, -72 ;  /* 0xd480d48023397431 */ /* 0x000fe40000040006 */
[----:B------:R-:W-:Y:S01]  /*54d0*/  FFMA.FTZ R35, R0, R5, RZ ;  /* 0x0000000500237223 */ /* 0x000fe200000100ff */
[----:B------:R-:W-:Y:S01]  /*54e0*/  FFMA.FTZ R34, R5, R4, RZ ;  /* 0x0000000405227223 */ /* 0x000fe200000100ff */
[----:B------:R-:W-:-:S02]  /*54f0*/  HADD2.F32 R30, -RZ, R47.H0_H0 ;  /* 0x2000002fff1e7230 */ /* 0x000fc40000004100 */
[----:B------:R-:W-:Y:S01]  /*5500*/  FFMA.FTZ R41, R36, R21, R41 ;  /* 0x0000001524297223 */ /* 0x000fe20000010029 */
[----:B------:R-:W-:Y:S02]  /*5510*/  HADD2.F32 R31, -RZ, R49.H0_H0 ;  /* 0x20000031ff1f7230 */ /* 0x000fe40000004100 */
[----:B------:R-:W-:Y:S01]  /*5520*/  FFMA.FTZ R35, R20, R36, R35 ;  /* 0x0000002414237223 */ /* 0x000fe20000010023 */
[--C-:B------:R-:W-:Y:S02]  /*5530*/  HADD2.F32 R32, -RZ, R56.reuse.H0_H0 ;  /* 0x20000038ff207230 */ /* 0x100fe40000004100 */
[C---:B------:R-:W-:Y:S01]  /*5540*/  FFMA.FTZ R45, R36.reuse, R26, R45 ;  /* 0x0000001a242d7223 */ /* 0x040fe2000001002d */
[----:B------:R-:W-:Y:S02]  /*5550*/  HADD2.F32 R33, -RZ, R57.H0_H0 ;  /* 0x20000039ff217230 */ /* 0x000fe40000004100 */
[----:B------:R-:W-:Y:S01]  /*5560*/  FFMA.FTZ R34, R36, R27, R34 ;  /* 0x0000001b24227223 */ /* 0x000fe20000010022 */
[----:B------:R-:W-:Y:S01]  /*5570*/  SHF.R.U32.HI R10, RZ, 0x8, R10 ;  /* 0x00000008ff0a7819 */ /* 0x000fe2000001160a */
[----:B------:R-:W-:Y:S01]  /*5580*/  FFMA.FTZ R53, R30, R52, R35 ;  /* 0x000000341e357223 */ /* 0x000fe20000010023 */
[----:B------:R-:W-:Y:S01]  /*5590*/  SHF.R.U32.HI R11, RZ, 0x8, R11 ;  /* 0x00000008ff0b7819 */ /* 0x000fe2000001160b */
        /* <DEDUP_REMOVED lines=22> */
[----:B0-----:R-:W-:Y:S02]  /*5700*/  HADD2.F32 R52, -RZ, R8.H0_H0 ;  /* 0x20000008ff347230 */ /* 0x001fe40000004100 */
        /* <DEDUP_REMOVED lines=13> */
[----:B------:R-:W-:Y:S01]  /*57e0*/  LOP3.LUT R52, R25, 0xf000f0, RZ, 0xc0, !PT ;  /* 0x00f000f019347812 */ /* 0x000fe200078ec0ff */
[----:B------:R-:W-:Y:S01]  /*57f0*/  HADD2.F32 R59, -RZ, R56.H1_H1 ;  /* 0x30000038ff3b7230 */ /* 0x000fe20000004100 */
[----:B------:R-:W-:Y:S01]  /*5800*/  LOP3.LUT R25, R50, 0x64006400, RZ, 0xfc, !PT ;  /* 0x6400640032197812 */ /* 0x000fe200078efcff */
[----:B------:R-:W-:Y:S01]  /*5810*/  HADD2.F32 R50, -RZ, R60.H1_H1 ;  /* 0x3000003cff327230 */ /* 0x000fe20000004100 */
[----:B------:R-:W-:Y:S01]  /*5820*/  LOP3.LUT R53, R52, 0x64006400, RZ, 0xfc, !PT ;  /* 0x6400640034357812 */ /* 0x000fe200078efcff */
[----:B------:R-:W-:Y:S01]  /*5830*/  FMUL.FTZ R60, R38, R13 ;  /* 0x0000000d263c7220 */ /* 0x000fe20000410000 */
[----:B------:R-:W-:Y:S01]  /*5840*/  LOP3.LUT R55, R10, 0x64006400, RZ, 0xfc, !PT ;  /* 0x640064000a377812 */ /* 0x000fe200078efcff */
[-C--:B------:R-:W-:Y:S01]  /*5850*/  HFMA2 R25, R25, R6.reuse.H0_H0, -72, -72 ;  /* 0xd480d48019197431 */ /* 0x080fe20000040006 */
[----:B------:R-:W-:Y:S01]  /*5860*/  LOP3.LUT R11, R11, 0xf000f0, RZ, 0xc0, !PT ;  /* 0x00f000f00b0b7812 */ /* 0x000fe200078ec0ff */
[-C--:B------:R-:W-:Y:S01]  /*5870*/  HFMA2 R10, R53, R6.reuse.H0_H0, -72, -72 ;  /* 0xd480d480350a7431 */ /* 0x080fe20000040006 */
[----:B------:R-:W-:Y:S01]  /*5880*/  F2FP.F16.F32.PACK_AB R60, RZ, R60 ;  /* 0x0000003cff3c723e */ /* 0x000fe200000000ff */
[----:B------:R-:W-:Y:S01]  /*5890*/  HFMA2 R52, R55, R6.H0_H0, -72, -72 ;  /* 0xd480d48037347431 */ /* 0x000fe20000040006 */
[----:B------:R-:W-:Y:S01]  /*58a0*/  LOP3.LUT R11, R11, 0x64006400, RZ, 0xfc, !PT ;  /* 0x640064000b0b7812 */ /* 0x000fe200078efcff */
[----:B------:R-:W-:-:S02]  /*58b0*/  HADD2.F32 R53, -RZ, R25.H0_H0 ;  /* 0x20000019ff357230 */ /* 0x000fc40000004100 */
[----:B------:R-:W-:Y:S02]  /*58c0*/  HADD2.F32 R54, -RZ, R25.H1_H1 ;  /* 0x30000019ff367230 */ /* 0x000fe40000004100 */
[--C-:B------:R-:W-:Y:S02]  /*58d0*/  HADD2.F32 R55, -RZ, R10.reuse.H0_H0 ;  /* 0x2000000aff377230 */ /* 0x100fe40000004100 */
[----:B------:R-:W-:Y:S02]  /*58e0*/  HFMA2 R11, R11, R6.H0_H0, -72, -72 ;  /* 0xd480d4800b0b7431 */ /* 0x000fe40000040006 */
[----:B------:R-:W-:Y:S01]  /*58f0*/  HADD2.F32 R25, -RZ, R10.H1_H1 ;  /* 0x3000000aff197230 */ /* 0x000fe20000004100 */
[----:B------:R-:W-:Y:S01]  /*5900*/  F2FP.F16.F32.PACK_AB R10, RZ, R46 ;  /* 0x0000002eff0a723e */ /* 0x000fe200000000ff */
[----:B------:R-:W-:Y:S02]  /*5910*/  HADD2.F32 R46, -RZ, R8.H1_H1 ;  /* 0x30000008ff2e7230 */ /* 0x000fe40000004100 */
[----:B------:R-:W-:-:S02]  /*5920*/  HADD2.F32 R56, -RZ, R52.H0_H0 ;  /* 0x20000034ff387230 */ /* 0x000fc40000004100 */
[----:B------:R-:W-:Y:S02]  /*5930*/  HADD2.F32 R52, -RZ, R52.H1_H1 ;  /* 0x30000034ff347230 */ /* 0x000fe40000004100 */
[C---:B------:R-:W-:Y:S01]  /*5940*/  FFMA.FTZ R64, R46.reuse, R58, R63 ;  /* 0x0000003a2e407223 */ /* 0x040fe2000001003f */
[----:B------:R-:W-:Y:S02]  /*5950*/  HADD2 R7, R10.H0_H0, R12.H0_H0 ;  /* 0x2000000c0a077230 */ /* 0x000fe40000000800 */
[--C-:B------:R-:W-:Y:S02]  /*5960*/  HADD2.F32 R48, -RZ, R11.reuse.H0_H0 ;  /* 0x2000000bff307230 */ /* 0x100fe40000004100 */
[----:B------:R-:W-:Y:S01]  /*5970*/  FFMA.FTZ R62, R57, R46, R62 ;  /* 0x0000002e393e7223 */ /* 0x000fe2000001003e */
        /* <DEDUP_REMOVED lines=113> */
.L_x_1718:
[----:B------:R-:W2:Y:S01]  /*6090*/  LDG.E.128.CONSTANT R20, desc[UR6][R22.64] ;  /* 0x0000000616147981 */ /* 0x000ea2000c1e9d00 */
[--C-:B------:R-:W-:Y:S02]  /*60a0*/  HADD2.F32 R11, -RZ, R9.reuse.H0_H0 ;  /* 0x20000009ff0b7230 */ /* 0x100fe40000004100 */
[----:B------:R-:W-:Y:S01]  /*60b0*/  FFMA.FTZ R5, R46, R50, R5 ;  /* 0x000000322e057223 */ /* 0x000fe20000010005 */
[----:B------:R-:W-:Y:S01]  /*60c0*/  HADD2.F32 R9, -RZ, R9.H1_H1 ;  /* 0x30000009ff097230 */ /* 0x000fe20000004100 */
[----:B------:R-:W0:Y:S01]  /*60d0*/  LDS.64 R2, [UR4+0x30] ;  /* 0x00003004ff027984 */ /* 0x000e220008000a00 */
[----:B------:R-:W-:Y:S02]  /*60e0*/  HADD2 R24, R60.H0_H0, R24.H0_H0 ;  /* 0x200000183c187230 */ /* 0x000fe40000000800 */
[----:B------:R-:W-:Y:S01]  /*60f0*/  FFMA.FTZ R26, R11, R55, R64 ;  /* 0x000000370b1a7223 */ /* 0x000fe20000010040 */
[----:B------:R-:W-:Y:S01]  /*6100*/  FFMA.FTZ R27, R53, R11, R62 ;  /* 0x0000000b351b7223 */ /* 0x000fe2000001003e */
[C---:B------:R-:W-:Y:S01]  /*6110*/  FFMA.FTZ R63, R11.reuse, R56, R63 ;  /* 0x000000380b3f7223 */ /* 0x040fe2000001003f */
[----:B------:R-:W-:Y:S01]  /*6120*/  FFMA.FTZ R5, R11, R48, R5 ;  /* 0x000000300b057223 */ /* 0x000fe20000010005 */
[C---:B------:R-:W-:Y:S01]  /*6130*/  FFMA.FTZ R26, R9.reuse, R25, R26 ;  /* 0x00000019091a7223 */ /* 0x040fe2000001001a */
[----:B------:R-:W-:Y:S01]  /*6140*/  FFMA.FTZ R27, R54, R9, R27 ;  /* 0x00000009361b7223 */ /* 0x000fe2000001001b */
[C---:B------:R-:W-:Y:S01]  /*6150*/  FFMA.FTZ R25, R9.reuse, R52, R63 ;  /* 0x0000003409197223 */ /* 0x040fe2000001003f */
[----:B------:R-:W-:Y:S01]  /*6160*/  FFMA.FTZ R12, R9, R8, R5 ;  /* 0x00000008090c7223 */ /* 0x000fe20000010005 */
[----:B------:R-:W-:-:S02]  /*6170*/  HADD2 R19, R61.H0_H0, R19.H0_H0 ;  /* 0x200000133d137230 */ /* 0x000fc40000000800 */
[----:B------:R-:W-:Y:S01]  /*6180*/  FMUL.FTZ R27, R40, R27 ;  /* 0x0000001b281b7220 */ /* 0x000fe20000410000 */
[----:B------:R-:W-:Y:S01]  /*6190*/  FMUL.FTZ R25, R38, R25 ;  /* 0x0000001926197220 */ /* 0x000fe20000410000 */
[----:B------:R-:W-:-:S03]  /*61a0*/  FMUL.FTZ R12, R37, R12 ;  /* 0x0000000c250c7220 */ /* 0x000fc60000410000 */
[----:B------:R-:W-:Y:S02]  /*61b0*/  F2FP.F16.F32.PACK_AB R27, RZ, R27 ;  /* 0x0000001bff1b723e */ /* 0x000fe400000000ff */
[----:B------:R-:W-:Y:S02]  /*61c0*/  F2FP.F16.F32.PACK_AB R25, RZ, R25 ;  /* 0x00000019ff19723e */ /* 0x000fe400000000ff */
[----:B------:R-:W-:Y:S01]  /*61d0*/  F2FP.F16.F32.PACK_AB R12, RZ, R12 ;  /* 0x0000000cff0c723e */ /* 0x000fe200000000ff */
[----:B------:R-:W-:Y:S02]  /*61e0*/  HADD2 R14, R27.H0_H0, R14.H0_H0 ;  /* 0x2000000e1b0e7230 */ /* 0x000fe40000000800 */
[----:B------:R-:W-:Y:S02]  /*61f0*/  HADD2 R24, R25.H0_H0, R24.H0_H0 ;  /* 0x2000001819187230 */ /* 0x000fe40000000800 */
[----:B------:R-:W-:-:S05]  /*6200*/  HADD2 R12, R12.H0_H0, R19.H0_H0 ;  /* 0x200000130c0c7230 */ /* 0x000fca0000000800 */
[----:B------:R-:W-:Y:S01]  /*6210*/  PRMT R24, R24, 0x5410, R12 ;  /* 0x0000541018187816 */ /* 0x000fe2000000000c */
        /* <DEDUP_REMOVED lines=14> */
[----:B------:R-:W0:Y:S01]  /*6300*/  LDS.64 R8, [UR4+0x38] ;  /* 0x00003804ff087984 */ /* 0x000e220008000a00 */
[----:B------:R-:W-:Y:S01]  /*6310*/  LOP3.LUT R4, R20, 0xf000f0, RZ, 0xc0, !PT ;  /* 0x00f000f014047812 */ /* 0x000fe200078ec0ff */
[----:B------:R-:W-:Y:S01]  /*6320*/  HADD2 R11, R0, -1032, -1032 ;  /* 0xe408e408000b7430 */ /* 0x000fe20000000000 */
[----:B------:R-:W-:Y:S01]  /*6330*/  SHF.R.U32.HI R36, RZ, 0x8, R20 ;  /* 0x00000008ff247819 */ /* 0x000fe20000011614 */
[----:B------:R-:W-:-:S02]  /*6340*/  HADD2 R20, R2, -1032, -1032 ;  /* 0xe408e40802147430 */ /* 0x000fc40000000000 */
[----:B------:R-:W-:Y:S01]  /*6350*/  HADD2.F32 R2, -RZ, R3.H0_H0 ;  /* 0x20000003ff027230 */ /* 0x000fe20000004100 */
[----:B------:R-:W-:Y:S01]  /*6360*/  LOP3.LUT R30, R21, 0xf000f0, RZ, 0xc0, !PT ;  /* 0x00f000f0151e7812 */ /* 0x000fe200078ec0ff */
[--C-:B------:R-:W-:Y:S01]  /*6370*/  HADD2.F32 R0, -RZ, R11.reuse.H0_H0 ;  /* 0x2000000bff007230 */ /* 0x100fe20000004100 */
[----:B------:R-:W-:Y:S01]  /*6380*/  SHF.R.U32.HI R48, RZ, 0x8, R21 ;  /* 0x00000008ff307819 */ /* 0x000fe20000011615 */
[----:B------:R-:W-:Y:S01]  /*6390*/  HADD2.F32 R10, -RZ, R11.H1_H1 ;  /* 0x3000000bff0a7230 */ /* 0x000fe20000004100 */
[----:B------:R-:W-:Y:S01]  /*63a0*/  LOP3.LUT R31, R22, 0xf000f0, RZ, 0xc0, !PT ;  /* 0x00f000f0161f7812 */ /* 0x000fe200078ec0ff */
[----:B------:R-:W-:Y:S01]  /*63b0*/  HADD2.F32 R11, -RZ, R3.H1_H1 ;  /* 0x30000003ff0b7230 */ /* 0x000fe20000004100 */
[----:B------:R-:W-:Y:S01]  /*63c0*/  SHF.R.U32.HI R46, RZ, 0x8, R22 ;  /* 0x00000008ff2e7819 */ /* 0x000fe20000011616 */
[----:B------:R-:W-:Y:S01]  /*63d0*/  FFMA.FTZ R33, R5, R2, RZ ;  /* 0x0000000205217223 */ /* 0x000fe200000100ff */
[----:B------:R-:W-:Y:S01]  /*63e0*/  LOP3.LUT R21, R4, 0x64006400, RZ, 0xfc, !PT ;  /* 0x6400640004157812 */ /* 0x000fe200078efcff */
[----:B------:R-:W-:Y:S01]  /*63f0*/  HADD2.F32 R3, -RZ, R13.H0_H0 ;  /* 0x2000000dff037230 */ /* 0x000fe20000004100 */
[----:B------:R-:W-:Y:S01]  /*6400*/  LOP3.LUT R22, R23, 0xf000f0, RZ, 0xc0, !PT ;  /* 0x00f000f017167812 */ /* 0x000fe200078ec0ff */
[--C-:B------:R-:W-:Y:S01]  /*6410*/  HADD2.F32 R4, -RZ, R20.reuse.H0_H0 ;  /* 0x20000014ff047230 */ /* 0x100fe20000004100 */
[----:B------:R-:W-:Y:S01]  /*6420*/  SHF.R.U32.HI R47, RZ, 0x8, R23 ;  /* 0x00000008ff2f7819 */ /* 0x000fe20000011617 */
[----:B------:R-:W-:Y:S01]  /*6430*/  FFMA.FTZ R52, R32, R11, R33 ;  /* 0x0000000b20347223 */ /* 0x000fe20000010021 */
[----:B------:R-:W-:Y:S01]  /*6440*/  LOP3.LUT R23, R30, 0x64006400, RZ, 0xfc, !PT ;  /* 0x640064001e177812 */ /* 0x000fe200078efcff */
[-C--:B------:R-:W-:Y:S01]  /*6450*/  HFMA2 R41, R21, R6.reuse.H0_H0, -72, -72 ;  /* 0xd480d48015297431 */ /* 0x080fe20000040006 */
[----:B------:R-:W-:Y:S01]  /*6460*/  LOP3.LUT R33, R22, 0x64006400, RZ, 0xfc, !PT ;  /* 0x6400640016217812 */ /* 0x000fe200078efcff */
[----:B------:R-:W-:Y:S01]  /*6470*/  HADD2.F32 R20, -RZ, R20.H1_H1 ;  /* 0x30000014ff147230 */ /* 0x000fe20000004100 */
[----:B------:R-:W-:Y:S01]  /*6480*/  LOP3.LUT R31, R31, 0x64006400, RZ, 0xfc, !PT ;  /* 0x640064001f1f7812 */ /* 0x000fe200078efcff */
[----:B------:R-:W-:Y:S01]  /*6490*/  FFMA.FTZ R21, R0, R5, RZ ;  /* 0x0000000500157223 */ /* 0x000fe200000100ff */
[C---:B------:R-:W-:Y:S01]  /*64a0*/  FFMA.FTZ R30, R5.reuse, R3, RZ ;  /* 0x00000003051e7223 */ /* 0x040fe200000100ff */
[----:B------:R-:W-:Y:S01]  /*64b0*/  FFMA.FTZ R5, R5, R4, RZ ;  /* 0x0000000405057223 */ /* 0x000fe200000100ff */
[----:B------:R-:W-:-:S02]  /*64c0*/  HFMA2 R23, R23, R6.H0_H0, -72, -72 ;  /* 0xd480d48017177431 */ /* 0x000fc40000040006 */
[----:B------:R-:W-:Y:S02]  /*64d0*/  HADD2.F32 R13, -RZ, R13.H1_H1 ;  /* 0x3000000dff0d7230 */ /* 0x000fe40000004100 */
[-C--:B------:R-:W-:Y:S02]  /*64e0*/  HFMA2 R33, R33, R6.reuse.H0_H0, -72, -72 ;  /* 0xd480d48021217431 */ /* 0x080fe40000040006 */
[----:B------:R-:W-:Y:S01]  /*64f0*/  FFMA.FTZ R49, R32, R20, R5 ;  /* 0x0000001420317223 */ /* 0x000fe20000010005 */
[----:B------:R-:W-:Y:S02]  /*6500*/  HFMA2 R31, R31, R6.H0_H0, -72, -72 ;  /* 0xd480d4801f1f7431 */ /* 0x000fe40000040006 */
[----:B------:R-:W-:Y:S02]  /*6510*/  HADD2.F32 R5, -RZ, R41.H0_H0 ;  /* 0x20000029ff057230 */ /* 0x000fe40000004100 */
[----:B------:R-:W-:Y:S01]  /*6520*/  FFMA.FTZ R34, R10, R32, R21 ;  /* 0x000000200a227223 */ /* 0x000fe20000010015 */
        /* <DEDUP_REMOVED lines=8> */
[----:B------:R-:W-:-:S02]  /*65b0*/  HADD2.F32 R30, -RZ, R31.H0_H0 ;  /* 0x2000001fff1e7230 */ /* 0x000fc40000004100 */
        /* <DEDUP_REMOVED lines=10> */
[----:B0-----:R-:W-:Y:S01]  /*6660*/  HADD2.F32 R56, -RZ, R9.H0_H0 ;  /* 0x20000009ff387230 */ /* 0x001fe20000004100 */
[----:B------:R-:W-:Y:S01]  /*6670*/  LOP3.LUT R35, R35, 0x64006400, RZ, 0xfc, !PT ;  /* 0x6400640023237812 */ /* 0x000fe200078efcff */
[C---:B------:R-:W-:Y:S01]  /*6680*/  FFMA.FTZ R52, R50.reuse, R31, R52 ;  /* 0x0000001f32347223 */ /* 0x040fe20000010034 */
[----:B------:R-:W-:Y:S01]  /*6690*/  LOP3.LUT R41, R41, 0x64006400, RZ, 0xfc, !PT ;  /* 0x6400640029297812 */ /* 0x000fe200078efcff */
[----:B------:R-:W-:Y:S01]  /*66a0*/  FFMA.FTZ R58, R50, R33, R54 ;  /* 0x00000021323a7223 */ /* 0x000fe20000010036 */
[----:B------:R-:W-:Y:S01]  /*66b0*/  LOP3.LUT R45, R45, 0x64006400, RZ, 0xfc, !PT ;  /* 0x640064002d2d7812 */ /* 0x000fe200078efcff */
[----:B------:R-:W-:-:S02]  /*66c0*/  HADD2.F32 R50, -RZ, R8.H0_H0 ;  /* 0x20000008ff327230 */ /* 0x000fc40000004100 */
[----:B------:R-:W-:Y:S02]  /*66d0*/  HADD2 R53, R35, -1032, -1032 ;  /* 0xe408e40823357430 */ /* 0x000fe40000000000 */
[----:B------:R-:W-:Y:S02]  /*66e0*/  HADD2.F32 R54, -RZ, R8.H1_H1 ;  /* 0x30000008ff367230 */ /* 0x000fe40000004100 */
[----:B------:R-:W-:Y:S01]  /*66f0*/  HADD2 R8, R34, -1032, -1032 ;  /* 0xe408e40822087430 */ /* 0x000fe20000000000 */
[----:B------:R-:W-:Y:S01]  /*6700*/  LOP3.LUT R36, R36, 0xf000f0, RZ, 0xc0, !PT ;  /* 0x00f000f024247812 */ /* 0x000fe200078ec0ff */
[----:B------:R-:W-:Y:S02]  /*6710*/  HADD2 R60, R41, -1032, -1032 ;  /* 0xe408e408293c7430 */ /* 0x000fe40000000000 */
[----:B------:R-:W-:Y:S02]  /*6720*/  HADD2.F32 R35, -RZ, R53.H0_H0 ;  /* 0x20000035ff237230 */ /* 0x000fe40000004100 */
[----:B------:R-:W-:-:S02]  /*6730*/  HADD2 R63, R45, -1032, -1032 ;  /* 0xe408e4082d3f7430 */ /* 0x000fc40000000000 */
        /* <DEDUP_REMOVED lines=20> */
[----:B------:R-:W-:-:S02]  /*6880*/  HFMA2 R36, R47, R6.H0_H0, -72, -72 ;  /* 0xd480d4802f247431 */ /* 0x000fc40000040006 */
[----:B------:R-:W-:Y:S02]  /*6890*/  HADD2.F32 R47, -RZ, R63.H1_H1 ;  /* 0x3000003fff2f7230 */ /* 0x000fe40000004100 */
[-C--:B------:R-:W-:Y:S02]  /*68a0*/  HFMA2 R60, R51, R6.reuse.H0_H0, -72, -72 ;  /* 0xd480d480333c7431 */ /* 0x080fe40000040006 */
[----:B------:R-:W-:Y:S01]  /*68b0*/  FFMA.FTZ R61, R54, R46, R61 ;  /* 0x0000002e363d7223 */ /* 0x000fe2000001003d */
[-C--:B------:R-:W-:Y:S02]  /*68c0*/  HFMA2 R62, R53, R6.reuse.H0_H0, -72, -72 ;  /* 0xd480d480353e7431 */ /* 0x080fe40000040006 */
[----:B------:R-:W-:Y:S02]  /*68d0*/  HADD2.F32 R48, -RZ, R36.H0_H0 ;  /* 0x20000024ff307230 */ /* 0x000fe40000004100 */
[----:B------:R-:W-:Y:S02]  /*68e0*/  HFMA2 R64, R55, R6.H0_H0, -72, -72 ;  /* 0xd480d48037407431 */ /* 0x000fe40000040006 */
[----:B------:R-:W-:-:S02]  /*68f0*/  HADD2.F32 R51, -RZ, R60.H0_H0 ;  /* 0x2000003cff337230 */ /* 0x000fc40000004100 */
[----:B------:R-:W-:Y:S01]  /*6900*/  FFMA.FTZ R58, R54, R47, R58 ;  /* 0x0000002f363a7223 */ /* 0x000fe2000001003a */
[----:B------:R-:W-:Y:S02]  /*6910*/  HADD2.F32 R52, -RZ, R62.H0_H0 ;  /* 0x2000003eff347230 */ /* 0x000fe40000004100 */
[----:B------:R-:W-:Y:S01]  /*6920*/  FFMA.FTZ R57, R48, R56, R57 ;  /* 0x0000003830397223 */ /* 0x000fe20000010039 */
[----:B------:R-:W-:Y:S02]  /*6930*/  HADD2.F32 R53, -RZ, R64.H0_H0 ;  /* 0x20000040ff357230 */ /* 0x000fe40000004100 */
[C---:B------:R-:W-:Y:S01]  /*6940*/  FFMA.FTZ R8, R56.reuse, R51, R59 ;  /* 0x0000003338087223 */ /* 0x040fe2000001003b */
[----:B------:R-:W-:Y:S02]  /*6950*/  HADD2.F32 R54, -RZ, R36.H1_H1 ;  /* 0x30000024ff367230 */ /* 0x000fe40000004100 */
[C---:B------:R-:W-:Y:S01]  /*6960*/  FFMA.FTZ R61, R56.reuse, R52, R61 ;  /* 0x00000034383d7223 */ /* 0x040fe2000001003d */
[----:B------:R-:W-:Y:S01]  /*6970*/  FMUL.FTZ R6, R39, R26 ;  /* 0x0000001a27067220 */ /* 0x000fe20000410000 */
[----:B------:R-:W-:Y:S01]  /*6980*/  FFMA.FTZ R55, R56, R53, R58 ;  /* 0x0000003538377223 */ /* 0x000fe2000001003a */
[----:B------:R-:W-:-:S02]  /*6990*/  HADD2.F32 R56, -RZ, R60.H1_H1 ;  /* 0x3000003cff387230 */ /* 0x000fc40000004100 */
[----:B------:R-:W-:Y:S01]  /*69a0*/  FFMA.FTZ R57, R54, R9, R57 ;  /* 0x0000000936397223 */ /* 0x000fe20000010039 */
[----:B------:R-:W-:Y:S01]  /*69b0*/  HADD2.F32 R58, -RZ, R62.H1_H1 ;  /* 0x3000003eff3a7230 */ /* 0x000fe20000004100 */
[----:B------:R-:W-:Y:S01]  /*69c0*/  F2FP.F16.F32.PACK_AB R6, RZ, R6 ;  /* 0x00000006ff06723e */ /* 0x000fe200000000ff */
[----:B------:R-:W-:Y:S02]  /*69d0*/  HADD2.F32 R26, -RZ, R64.H1_H1 ;  /* 0x30000040ff1a7230 */ /* 0x000fe40000004100 */
[C---:B------:R-:W-:Y:S01]  /*69e0*/  FFMA.FTZ R8, R9.reuse, R56, R8 ;  /* 0x0000003809087223 */ /* 0x040fe20000010008 */
[----:B------:R-:W-:Y:S01]  /*69f0*/  FMUL.FTZ R57, R40, R57 ;  /* 0x0000003928397220 */ /* 0x000fe20000410000 */
[C---:B------:R-:W-:Y:S01]  /*6a00*/  FFMA.FTZ R61, R9.reuse, R58, R61 ;  /* 0x0000003a093d7223 */ /* 0x040fe2000001003d */
[----:B------:R-:W-:Y:S02]  /*6a10*/  HADD2 R7, R6.H0_H0, R7.H0_H0 ;  /* 0x2000000706077230 */ /* 0x000fe40000000800 */
[----:B------:R-:W-:Y:S01]  /*6a20*/  FFMA.FTZ R36, R9, R26, R55 ;  /* 0x0000001a09247223 */ /* 0x000fe20000010037 */
[----:B------:R-:W-:Y:S01]  /*6a30*/  FMUL.FTZ R8, R39, R8 ;  /* 0x0000000827087220 */ /* 0x000fe20000410000 */
[----:B------:R-:W-:Y:S01]  /*6a40*/  FMUL.FTZ R61, R38, R61 ;  /* 0x0000003d263d7220 */ /* 0x000fe20000410000 */
[----:B------:R-:W-:Y:S01]  /*6a50*/  F2FP.F16.F32.PACK_AB R57, RZ, R57 ;  /* 0x00000039ff39723e */ /* 0x000fe200000000ff */
[----:B------:R-:W-:Y:S01]  /*6a60*/  FMUL.FTZ R36, R37, R36 ;  /* 0x0000002425247220 */ /* 0x000fe20000410000 */
[----:B------:R-:W-:-:S02]  /*6a70*/  PRMT R14, R14, 0x5410, R7 ;  /* 0x000054100e0e7816 */ /* 0x000fc40000000007 */
        /* <DEDUP_REMOVED lines=118> */
.L_x_1715:
[----:B------:R-:W0:Y:S01]  /*71e0*/  LDC R41, c[0x0][0x23c] ;  /* 0x00008f00ff297b82 */ /* 0x000e220000000800 */
[----:B------:R-:W-:Y:S01]  /*71f0*/  IADD3 R44, R44, 0x20, RZ ;  /* 0x000000202c2c7810 */ /* 0x000fe20007ffe0ff */
[----:B------:R-:W-:-:S03]  /*7200*/  UIADD3 UR4, UR4, 0x40, URZ ;  /* 0x0000004004047890 */ /* 0x000fc6000fffe03f */
[C---:B------:R-:W-:Y:S02]  /*7210*/  ISETP.GE.AND P0, PT, R44.reuse, UR5, PT ;  /* 0x000000052c007c0c */ /* 0x040fe4000bf06270 */
[----:B------:R-:W-:Y:S01]  /*7220*/  ISETP.LT.AND P2, PT, R44, R43, PT ;  /* 0x0000002b2c00720c */ /* 0x000fe20003f41270 */
[----:B0-----:R-:W-:-:S12]  /*7230*/  IMAD.WIDE R28, R41, 0x10, R28 ;  /* 0x00000010291c7825 */ /* 0x001fd800078e021c */
[----:B------:R-:W-:Y:S05]  /*7240*/  @!P0 BRA P2, `(.L_x_1719) ;  /* 0xffffffc000208947 */ /* 0x000fea000103ffff */
.L_x_1714:
        /* <DEDUP_REMOVED lines=17> */
.L_x_1723:
[----:B------:R-:W0:Y:S02]  /*7360*/  LDS R4, [R0] ;  /* 0x0000000000047984 */ /* 0x000e240000000800 */
[----:B0-----:R-:W-:-:S10]  /*7370*/  HFMA2.MMA R5, R4, 1, 1, R36 ;  /* 0x3c003c0004057835 */ /* 0x001fd40000000024 */
[----:B------:R-:W0:Y:S02]  /*7380*/  ATOMS.CAST.SPIN R5, [R0], R4, R5 ;  /* 0x000000040005738d */ /* 0x000e240001800005 */
[----:B0-----:R-:W-:-:S13]  /*7390*/  ISETP.EQ.U32.AND P0, PT, R5, 0x1, PT ;  /* 0x000000010500780c */ /* 0x001fda0003f02070 */
[----:B------:R-:W-:Y:S05]  /*73a0*/  @!P0 BRA `(.L_x_1723) ;  /* 0xfffffffc00ec8947 */ /* 0x000fea000383ffff */
[----:B------:R-:W-:Y:S05]  /*73b0*/  BRA `(.L_x_1721) ;  /* 0x00000000000c7947 */ /* 0x000fea0003800000 */
.L_x_1722:
[----:B------:R-:W2:Y:S02]  /*73c0*/  LD.E R0, desc[UR6][R6.64] ;  /* 0x0000000606007980 */ /* 0x000ea4000c101900 */
[----:B--2---:R-:W-:-:S05]  /*73d0*/  IADD3 R5, R36, R0, RZ ;  /* 0x0000000024057210 */ /* 0x004fca0007ffe0ff */
[----:B------:R0:W-:Y:S02]  /*73e0*/  ST.E desc[UR6][R6.64], R5 ;  /* 0x0000000506007985 */ /* 0x0001e4000c101906 */
.L_x_1721:
[----:B------:R-:W-:Y:S05]  /*73f0*/  BSYNC B0 ;  /* 0x0000000000007941 */ /* 0x000fea0003800000 */
.L_x_1720:
[----:B------:R1:W-:Y:S01]  /*7400*/  ATOM.E.ADD.F16x2.RN.STRONG.GPU P0, RZ, desc[UR6][R6.64+0x4], R19 ;  /* 0x0000041306ff79a2 */ /* 0x0003e2000810e1c6 */
[----:B------:R-:W-:Y:S04]  /*7410*/  BSSY B0, `(.L_x_1724) ;  /* 0x000000f000007945 */ /* 0x000fe80003800000 */
[----:B-1----:R-:W-:Y:S05]  /*7420*/  @P0 BRA `(.L_x_1725) ;  /* 0x0000000000340947 */ /* 0x002fea0003800000 */
[----:B------:R-:W1:Y:S02]  /*7430*/  QSPC.E.S P0, RZ, [R6+0x4] ;  /* 0x0000040006ff73aa */ /* 0x000e640000000500 */
[----:B-1----:R-:W-:Y:S05]  /*7440*/  @!P0 BRA `(.L_x_1726) ;  /* 0x0000000000208947 */ /* 0x002fea0003800000 */
[----:B------:R-:W-:-:S04]  /*7450*/  MOV R4, R6 ;  /* 0x0000000600047202 */ /* 0x000fc80000000f00 */
[----:B------:R-:W-:-:S07]  /*7460*/  MOV R0, R4 ;  /* 0x0000000400007202 */ /* 0x000fce0000000f00 */
.L_x_1727:
[----:B------:R-:W0:Y:S02]  /*7470*/  LDS R4, [R0+0x4] ;  /* 0x0000040000047984 */ /* 0x000e240000000800 */
[----:B0-----:R-:W-:-:S06]  /*7480*/  HADD2 R5, R4, R19 ;  /* 0x0000001304057230 */ /* 0x001fcc0000000000 */
[----:B------:R-:W0:Y:S02]  /*7490*/  ATOMS.CAST.SPIN R5, [R0+0x4], R4, R5 ;  /* 0x000004040005738d */ /* 0x000e240001800005 */
[----:B0-----:R-:W-:-:S13]  /*74a0*/  ISETP.EQ.U32.AND P0, PT, R5, 0x1, PT ;  /* 0x000000010500780c */ /* 0x001fda0003f02070 */
[----:B------:R-:W-:Y:S05]  /*74b0*/  @!P0 BRA `(.L_x_1727) ;  /* 0xfffffffc00ec8947 */ /* 0x000fea000383ffff */
[----:B------:R-:W-:Y:S05]  /*74c0*/  BRA `(.L_x_1725) ;  /* 0x00000000000c7947 */ /* 0x000fea0003800000 */
.L_x_1726:
[----:B------:R-:W0:Y:S02]  /*74d0*/  LD.E R0, desc[UR6][R6.64+0x4] ;  /* 0x0000040606007980 */ /* 0x000e24000c101900 */
[----:B0-----:R-:W-:-:S05]  /*74e0*/  IADD3 R5, R19, R0, RZ ;  /* 0x0000000013057210 */ /* 0x001fca0007ffe0ff */
[----:B------:R1:W-:Y:S02]  /*74f0*/  ST.E desc[UR6][R6.64+0x4], R5 ;  /* 0x0000040506007985 */ /* 0x0003e4000c101906 */
.L_x_1725:
[----:B------:R-:W-:Y:S05]  /*7500*/  BSYNC B0 ;  /* 0x0000000000007941 */ /* 0x000fea0003800000 */
.L_x_1724:
        /* <DEDUP_REMOVED lines=11> */
.L_x_1731:
[----:B------:R-:W0:Y:S02]  /*75c0*/  LDS R4, [R0] ;  /* 0x0000000000047984 */ /* 0x000e240000000800 */
[----:B0-----:R-:W-:-:S10]  /*75d0*/  HFMA2.MMA R5, R4, 1, 1, R18 ;  /* 0x3c003c0004057835 */ /* 0x001fd40000000012 */
[----:B------:R-:W0:Y:S02]  /*75e0*/  ATOMS.CAST.SPIN R5, [R0], R4, R5 ;  /* 0x000000040005738d */ /* 0x000e240001800005 */
[----:B0-----:R-:W-:-:S13]  /*75f0*/  ISETP.EQ.U32.AND P0, PT, R5, 0x1, PT ;  /* 0x000000010500780c */ /* 0x001fda0003f02070 */
[----:B------:R-:W-:Y:S05]  /*7600*/  @!P0 BRA `(.L_x_1731) ;  /* 0xfffffffc00ec8947 */ /* 0x000fea000383ffff */
[----:B------:R-:W-:Y:S05]  /*7610*/  BRA `(.L_x_1729) ;  /* 0x00000000000c7947 */ /* 0x000fea0003800000 */
.L_x_1730:
[----:B------:R-:W2:Y:S02]  /*7620*/  LD.E R0, desc[UR6][R6.64] ;  /* 0x0000000606007980 */ /* 0x000ea4000c101900 */
[----:B--2---:R-:W-:-:S05]  /*7630*/  IADD3 R5, R18, R0, RZ ;  /* 0x0000000012057210 */ /* 0x004fca0007ffe0ff */
[----:B------:R0:W-:Y:S02]  /*7640*/  ST.E desc[UR6][R6.64], R5 ;  /* 0x0000000506007985 */ /* 0x0001e4000c101906 */
.L_x_1729:
[----:B------:R-:W-:Y:S05]  /*7650*/  BSYNC B0 ;  /* 0x0000000000007941 */ /* 0x000fea0003800000 */
.L_x_1728:
[----:B------:R1:W-:Y:S01]  /*7660*/  ATOM.E.ADD.F16x2.RN.STRONG.GPU P0, RZ, desc[UR6][R6.64+0x4], R17 ;  /* 0x0000041106ff79a2 */ /* 0x0003e2000810e1c6 */
[----:B------:R-:W-:Y:S04]  /*7670*/  BSSY B0, `(.L_x_1732) ;  /* 0x000000f000007945 */ /* 0x000fe80003800000 */
[----:B-1----:R-:W-:Y:S05]  /*7680*/  @P0 BRA `(.L_x_1733) ;  /* 0x0000000000340947 */ /* 0x002fea0003800000 */
[----:B------:R-:W1:Y:S02]  /*7690*/  QSPC.E.S P0, RZ, [R6+0x4] ;  /* 0x0000040006ff73aa */ /* 0x000e640000000500 */
[----:B-1----:R-:W-:Y:S05]  /*76a0*/  @!P0 BRA `(.L_x_1734) ;  /* 0x0000000000208947 */ /* 0x002fea0003800000 */
[----:B------:R-:W-:-:S04]  /*76b0*/  MOV R4, R6 ;  /* 0x0000000600047202 */ /* 0x000fc80000000f00 */
[----:B------:R-:W-:-:S07]  /*76c0*/  MOV R0, R4 ;  /* 0x0000000400007202 */ /* 0x000fce0000000f00 */
.L_x_1735:
[----:B------:R-:W0:Y:S02]  /*76d0*/  LDS R4, [R0+0x4] ;  /* 0x0000040000047984 */ /* 0x000e240000000800 */
[----:B0-----:R-:W-:-:S06]  /*76e0*/  HADD2 R5, R4, R17 ;  /* 0x0000001104057230 */ /* 0x001fcc0000000000 */
[----:B------:R-:W0:Y:S02]  /*76f0*/  ATOMS.CAST.SPIN R5, [R0+0x4], R4, R5 ;  /* 0x000004040005738d */ /* 0x000e240001800005 */
[----:B0-----:R-:W-:-:S13]  /*7700*/  ISETP.EQ.U32.AND P0, PT, R5, 0x1, PT ;  /* 0x000000010500780c */ /* 0x001fda0003f02070 */
[----:B------:R-:W-:Y:S05]  /*7710*/  @!P0 BRA `(.L_x_1735) ;  /* 0xfffffffc00ec8947 */ /* 0x000fea000383ffff */
[----:B------:R-:W-:Y:S05]  /*7720*/  BRA `(.L_x_1733) ;  /* 0x00000000000c7947 */ /* 0x000fea0003800000 */
.L_x_1734:
[----:B------:R-:W0:Y:S02]  /*7730*/  LD.E R0, desc[UR6][R6.64+0x4] ;  /* 0x0000040606007980 */ /* 0x000e24000c101900 */
[----:B0-----:R-:W-:-:S05]  /*7740*/  IADD3 R5, R17, R0, RZ ;  /* 0x0000000011057210 */ /* 0x001fca0007ffe0ff */
[----:B------:R1:W-:Y:S02]  /*7750*/  ST.E desc[UR6][R6.64+0x4], R5 ;  /* 0x0000040506007985 */ /* 0x0003e4000c101906 */
.L_x_1733:
[----:B------:R-:W-:Y:S05]  /*7760*/  BSYNC B0 ;  /* 0x0000000000007941 */ /* 0x000fea0003800000 */
.L_x_1732:
        /* <DEDUP_REMOVED lines=11> */
.L_x_1739:
[----:B------:R-:W0:Y:S02]  /*7820*/  LDS R2, [R0] ;  /* 0x0000000000027984 */ /* 0x000e240000000800 */
[----:B0-----:R-:W-:-:S10]  /*7830*/  HFMA2.MMA R3, R2, 1, 1, R16 ;  /* 0x3c003c0002037835 */ /* 0x001fd40000000010 */
[----:B------:R-:W0:Y:S02]  /*7840*/  ATOMS.CAST.SPIN R3, [R0], R2, R3 ;  /* 0x000000020003738d */ /* 0x000e240001800003 */
[----:B0-----:R-:W-:-:S13]  /*7850*/  ISETP.EQ.U32.AND P0, PT, R3, 0x1, PT ;  /* 0x000000010300780c */ /* 0x001fda0003f02070 */
[----:B------:R-:W-:Y:S05]  /*7860*/  @!P0 BRA `(.L_x_1739) ;  /* 0xfffffffc00ec8947 */ /* 0x000fea000383ffff */
[----:B------:R-:W-:Y:S05]  /*7870*/  BRA `(.L_x_1737) ;  /* 0x00000000000c7947 */ /* 0x000fea0003800000 */
.L_x_1738:
[----:B------:R-:W2:Y:S02]  /*7880*/  LD.E R0, desc[UR6][R4.64] ;  /* 0x0000000604007980 */ /* 0x000ea4000c101900 */
[----:B--2---:R-:W-:-:S05]  /*7890*/  IADD3 R3, R16, R0, RZ ;  /* 0x0000000010037210 */ /* 0x004fca0007ffe0ff */
[----:B------:R0:W-:Y:S02]  /*78a0*/  ST.E desc[UR6][R4.64], R3 ;  /* 0x0000000304007985 */ /* 0x0001e4000c101906 */
.L_x_1737:
[----:B------:R-:W-:Y:S05]  /*78b0*/  BSYNC B0 ;  /* 0x0000000000007941 */ /* 0x000fea0003800000 */
.L_x_1736:
[----:B------:R1:W-:Y:S02]  /*78c0*/  ATOM.E.ADD.F16x2.RN.STRONG.GPU P0, RZ, desc[UR6][R4.64+0x4], R15 ;  /* 0x0000040f04ff79a2 */ /* 0x0003e4000810e1c6 */
[----:B-1----:R-:W-:Y:S05]  /*78d0*/  @P0 EXIT ;  /* 0x000000000000094d */ /* 0x002fea0003800000 */
[----:B------:R-:W1:Y:S02]  /*78e0*/  QSPC.E.S P0, RZ, [R4+0x4] ;  /* 0x0000040004ff73aa */ /* 0x000e640000000500 */
[----:B-1----:R-:W-:Y:S05]  /*78f0*/  @!P0 BRA `(.L_x_1740) ;  /* 0x0000000000208947 */ /* 0x002fea0003800000 */
[----:B------:R-:W-:-:S04]  /*7900*/  MOV R2, R4 ;  /* 0x0000000400027202 */ /* 0x000fc80000000f00 */
[----:B------:R-:W-:-:S07]  /*7910*/  MOV R0, R2 ;  /* 0x0000000200007202 */ /* 0x000fce0000000f00 */
.L_x_1741:
[----:B------:R-:W0:Y:S02]  /*7920*/  LDS R2, [R0+0x4] ;  /* 0x0000040000027984 */ /* 0x000e240000000800 */
[----:B0-----:R-:W-:-:S06]  /*7930*/  HADD2 R3, R2, R15 ;  /* 0x0000000f02037230 */ /* 0x001fcc0000000000 */
[----:B------:R-:W0:Y:S02]  /*7940*/  ATOMS.CAST.SPIN R3, [R0+0x4], R2, R3 ;  /* 0x000004020003738d */ /* 0x000e240001800003 */
[----:B0-----:R-:W-:-:S13]  /*7950*/  ISETP.EQ.U32.AND P0, PT, R3, 0x1, PT ;  /* 0x000000010300780c */ /* 0x001fda0003f02070 */
[----:B------:R-:W-:Y:S05]  /*7960*/  @!P0 BRA `(.L_x_1741) ;  /* 0xfffffffc00ec8947 */ /* 0x000fea000383ffff */
[----:B------:R-:W-:Y:S05]  /*7970*/  EXIT ;  /* 0x000000000000794d */ /* 0x000fea0003800000 */
.L_x_1740:
[----:B------:R-:W0:Y:S02]  /*7980*/  LD.E R0, desc[UR6][R4.64+0x4] ;  /* 0x0000040604007980 */ /* 0x000e24000c101900 */
[----:B0-----:R-:W-:-:S05]  /*7990*/  IADD3 R3, R15, R0, RZ ;  /* 0x000000000f037210 */ /* 0x001fca0007ffe0ff */
[----:B------:R-:W-:Y:S01]  /*79a0*/  ST.E desc[UR6][R4.64+0x4], R3 ;  /* 0x0000040304007985 */ /* 0x000fe2000c101906 */
[----:B------:R-:W-:Y:S05]  /*79b0*/  EXIT ;  /* 0x000000000000794d */ /* 0x000fea0003800000 */
.L_x_1742:
        /* <DEDUP_REMOVED lines=12> */
.L_x_3242:


//--------------------- .text._Z23gemm_half_q_half_kernelILi3ELi8ELb0ELb0ELi32EEvPK6__halfPKjS4_S2_PS0_iiiiPKtS7_iiiiiibS2_i --------------------------
	.section	.text._Z23gemm_half_q_half_kernelILi3ELi8ELb0ELb0ELi32EEvPK6__halfPKjS4_S2_PS0_iiiiPKtS7_iiiiiibS2_i,"ax",@progbits
	.align	128
        .global         _Z23gemm_half_q_half_kernelILi3ELi8ELb0ELb0ELi32EEvPK6__halfPKjS4_S2_PS0_iiiiPKtS7_iiiiiibS2_i
        .type           _Z23gemm_half_q_half_kernelILi3ELi8ELb0ELb0ELi32EEvPK6__halfPKjS4_S2_PS0_iiiiPKtS7_iiiiiibS2_i,@function
        .size           _Z23gemm_half_q_half_kernelILi3ELi8ELb0ELb0ELi32EEvPK6__halfPKjS4_S2_PS0_iiiiPKtS7_iiiiiibS2_i,(.L_x_3243 - _Z23gemm_half_q_half_kernelILi3ELi8ELb0ELb0ELi32EEvPK6__halfPKjS4_S2_PS0_iiiiPKtS7_iiiiiibS2_i)
        .other          _Z23gemm_half_q_half_kernelILi3ELi8ELb0ELb0ELi32EEvPK6__halfPKjS4_S2_PS0_iiiiPKtS7_iiiiiibS2_i,@"STO_CUDA_ENTRY STV_DEFAULT"
_Z23gemm_half_q_half_kernelILi3ELi8ELb0ELb0ELi32EEvPK6__halfPKjS4_S2_PS0_iiiiPKtS7_iiiiiibS2_i:
.text._Z23gemm_half_q_half_kernelILi3ELi8ELb0ELb0ELi32EEvPK6__halfPKjS4_S2_PS0_iiiiPKtS7_iiiiiibS2_i:
        /* <DEDUP_REMOVED lines=44> */
.L_x_1747:
        /* <DEDUP_REMOVED lines=16> */
.L_x_1746:
        /* <DEDUP_REMOVED lines=16> */
.L_x_1745:
        /* <DEDUP_REMOVED lines=17> */
.L_x_1749:
        /* <DEDUP_REMOVED lines=16> */
.L_x_1748:
        /* <DEDUP_REMOVED lines=14> */
.L_x_1744:
[----:B------:R-:W-:Y:S05]  /*07b0*/  BSYNC B0 ;  /* 0x0000000000007941 */ /* 0x000fea0003800000 */
.L_x_1743:
        /* <DEDUP_REMOVED lines=10> */
[----:B------:R-:W-:Y:S01]  /*0860*/  SHF.L.U32 R5, R5, 0x7, RZ ;  /* 0x0000000705057819 */ /* 0x000fe200000006ff */
[----:B------:R-:W-:Y:S01]  /*0870*/  IMAD R6, R6, R3, RZ ;  /* 0x0000000306067224 */ /* 0x000fe200078e02ff */
[----:B------:R-:W-:Y:S01]  /*0880*/  ISETP.GT.AND P2, PT, R21, 0x3, PT ;  /* 0x000000031500780c */ /* 0x000fe20003f44270 */
[----:B------:R-:W-:Y:S01]  /*0890*/  HFMA2.MMA R12, -RZ, RZ, 0, 0 ;  /* 0x00000000ff0c7435 */ /* 0x000fe200000001ff */
[----:B------:R-:W-:Y:S01]  /*08a0*/  PLOP3.LUT P0, PT, PT, PT, PT, 0x80, 0x0 ;  /* 0x000000000000781c */ /* 0x000fe20003f0f070 */
[----:B------:R-:W-:-:S05]  /*08b0*/  IMAD R5, R6, 0x3, R5 ;  /* 0x0000000306057824 */ /* 0x000fca00078e0205 */
[----:B------:R-:W-:-:S05]  /*08c0*/  LEA R5, R4, R5, 0x2 ;  /* 0x0000000504057211 */ /* 0x000fca00078e10ff */
[----:B0-----:R-:W-:Y:S01]  /*08d0*/  IMAD.WIDE R4, R5, 0x2, R8 ;  /* 0x0000000205047825 */ /* 0x001fe200078e0208 */
[----:B------:R-:W-:Y:S06]  /*08e0*/  @!P2 BRA `(.L_x_1751) ;  /* 0x000000000034a947 */ /* 0x000fec0003800000 */
[----:B------:R-:W-:Y:S02]  /*08f0*/  PLOP3.LUT P0, PT, PT, PT, PT, 0x8, 0x0 ;  /* 0x000000000000781c */ /* 0x000fe40003f0e170 */
[----:B------:R-:W-:-:S11]  /*0900*/  IADD3 R13, R21, -0x3, RZ ;  /* 0xfffffffd150d7810 */ /* 0x000fd60007ffe0ff */
.L_x_1752:
        /* <DEDUP_REMOVED lines=11> */
.L_x_1751:
        /* <DEDUP_REMOVED lines=10> */
.L_x_1750:
[----:B------:R-:W2:Y:S08]  /*0a60*/  LDC R12, c[0x0][0x25c] ;  /* 0x00009700ff0c7b82 */ /* 0x000eb00000000800 */
[----:B------:R-:W-:Y:S01]  /*0a70*/  BAR.SYNC.DEFER_BLOCKING 0x0 ;  /* 0x0000000000007b1d */ /* 0x000fe20000010000 */
[----:B------:R-:W-:-:S07]  /*0a80*/  ISETP.GE.AND P0, PT, R23, R22, PT ;  /* 0x000000161700720c */ /* 0x000fce0003f06270 */
[----:B------:R-:W3:Y:S06]  /*0a90*/  LDC R10, c[0x0][0x264] ;  /* 0x00009900ff0a7b82 */ /* 0x000eec0000000800 */
[----:B------:R-:W-:Y:S05]  /*0aa0*/  @P0 BRA `(.L_x_1753) ;  /* 0x0000000000d40947 */ /* 0x000fea0003800000 */
[----:B-1----:R-:W1:Y:S01]  /*0ab0*/  LDC.64 R4, c[0x0][0x248] ;  /* 0x00009200ff047b82 */ /* 0x002e620000000a00 */
[----:B------:R-:W-:-:S07]  /*0ac0*/  SHF.L.U32 R15, R2, 0x6, RZ ;  /* 0x00000006020f7819 */ /* 0x000fce00000006ff */
[----:B------:R-:W4:Y:S08]  /*0ad0*/  LDC.64 R6, c[0x0][0x220] ;  /* 0x00008800ff067b82 */ /* 0x000f300000000a00 */
[----:B0-----:R-:W0:Y:S01]  /*0ae0*/  LDC.64 R8, c[0x0][0x228] ;  /* 0x00008a00ff087b82 */ /* 0x001e220000000a00 */
        /* <DEDUP_REMOVED lines=8> */
[----:B01--4-:R-:W-:-:S07]  /*0b70*/  SHF.R.S32.HI R20, RZ, 0x3, R16 ;  /* 0x00000003ff147819 */ /* 0x013fce0000011410 */
.L_x_1754:
[----:B-----5:R-:W-:-:S05]  /*0b80*/  IADD3 R16, R11, UR4, RZ ;  /* 0x000000040b107c10 */ /* 0x020fca000fffe0ff */
[----:B------:R-:W-:-:S05]  /*0b90*/  IMAD R2, R16, R3, RZ ;  /* 0x0000000310027224 */ /* 0x000fca00078e02ff */
[----:B------:R-:W-:-:S04]  /*0ba0*/  SHF.R.S32.HI R15, RZ, 0x1f, R2 ;  /* 0x0000001fff0f7819 */ /* 0x000fc80000011402 */
[----:B------:R-:W-:-:S04]  /*0bb0*/  LEA.HI R15, R15, R2, RZ, 0x3 ;  /* 0x000000020f0f7211 */ /* 0x000fc800078f18ff */
[----:B------:R-:W-:-:S05]  /*0bc0*/  LEA.HI.SX32 R15, R15, R20, 0x1d ;  /* 0x000000140f0f7211 */ /* 0x000fca00078feaff */
[----:B------:R-:W-:-:S06]  /*0bd0*/  IMAD.WIDE R14, R15, 0x4, R6 ;  /* 0x000000040f0e7825 */ /* 0x000fcc00078e0206 */
[----:B------:R-:W4:Y:S01]  /*0be0*/  LDG.E.CONSTANT R14, desc[UR6][R14.64] ;  /* 0x000000060e0e7981 */ /* 0x000f22000c1e9900 */
[----:B------:R-:W-:-:S05]  /*0bf0*/  LEA R19, R25, 0x1, 0x1 ;  /* 0x0000000119137811 */ /* 0x000fca00078e08ff */
[----:B------:R-:W-:-:S05]  /*0c00*/  IMAD.WIDE R18, R19, 0x2, R4 ;  /* 0x0000000213127825 */ /* 0x000fca00078e0204 */
[----:B------:R-:W2:Y:S01]  /*0c10*/  LDG.E.U16.CONSTANT R28, desc[UR6][R18.64] ;  /* 0x00000006121c7981 */ /* 0x000ea2000c1e9500 */
[----:B------:R-:W-:-:S06]  /*0c20*/  IMAD.WIDE R16, R16, 0x2, R8 ;  /* 0x0000000210107825 */ /* 0x000fcc00078e0208 */
[----:B------:R-:W3:Y:S01]  /*0c30*/  LDG.E.U16.CONSTANT R17, desc[UR6][R16.64] ;  /* 0x0000000610117981 */ /* 0x000ee2000c1e9500 */
[----:B------:R-:W-:Y:S01]  /*0c40*/  UIADD3 UR4, UR4, 0x1, URZ ;  /* 0x0000000104047890 */ /* 0x000fe2000fffe03f */
[----:B----4-:R-:W-:-:S04]  /*0c50*/  SHF.R.U32.HI R2, RZ, R13, R14 ;  /* 0x0000000dff027219 */ /* 0x010fc8000001160e */
        /* <DEDUP_REMOVED lines=26> */
.L_x_1753:
        /* <DEDUP_REMOVED lines=10> */
[C---:B--2---:R-:W-:Y:S02]  /*0ea0*/  ISETP.GT.AND P3, PT, R23.reuse, R12, PT ;  /* 0x0000000c1700720c */ /* 0x044fe40003f64270 */
[----:B---3--:R-:W-:Y:S01]  /*0eb0*/  ISETP.GT.AND P5, PT, R23, R10, PT ;  /* 0x0000000a1700720c */ /* 0x008fe20003fa4270 */
        /* <DEDUP_REMOVED lines=8> */
.L_x_1755:
        /* <DEDUP_REMOVED lines=8> */
.L_x_1756:
        /* <DEDUP_REMOVED lines=11> */
.L_x_1757:
        /* <DEDUP_REMOVED lines=8> */
.L_x_1758:
[----:B------:R-:W-:Y:S05]  /*10f0*/  @!P6 BRA `(.L_x_1759) ;  /* 0x00000000001ce947 */ /* 0x000fea0003800000 */
[----:B------:R-:W1:Y:S02]  /*1100*/  LDC R8, c[0x0][0x26c] ;  /* 0x00009b00ff087b82 */ /* 0x000e640000000800 */
[----:B-1----:R-:W-:-:S04]  /*1110*/  VIMNMX R8, R23, R8, PT ;  /* 0x0000000817087248 */ /* 0x002fc80003fe0100 */
[----:B------:R-:W-:-:S04]  /*1120*/  IADD3 R8, R8, -UR8, RZ ;  /* 0x8000000808087c10 */ /* 0x000fc8000fffe0ff */
[----:B0-----:R-:W-:-:S04]  /*1130*/  SHF.R.S32.HI R9, RZ, 0x1f, R8 ;  /* 0x0000001fff097819 */ /* 0x001fc80000011408 */
[----:B------:R-:W-:-:S04]  /*1140*/  LEA.HI R9, R9, R8, RZ, 0x5 ;  /* 0x0000000809097211 */ /* 0x000fc800078f28ff */
[----:B------:R-:W-:-:S04]  /*1150*/  SHF.R.S32.HI R9, RZ, 0x5, R9 ;  /* 0x00000005ff097819 */ /* 0x000fc80000011409 */
[----:B------:R-:W-:-:S07]  /*1160*/  SHF.L.U32 R11, R9, 0x1, RZ ;  /* 0x00000001090b7819 */ /* 0x000fce00000006ff */
.L_x_1759:
        /* <DEDUP_REMOVED lines=11> */
[----:B------:R-:W1:Y:S01]  /*1220*/  S2UR UR5, SR_CgaCtaId ;  /* 0x00000000000579c3 */ /* 0x000e620000008800 */
[----:B------:R-:W-:Y:S01]  /*1230*/  IMAD R3, R4, R3, RZ ;  /* 0x0000000304037224 */ /* 0x000fe200078e02ff */
[----:B------:R-:W-:Y:S01]  /*1240*/  ULDC.64 UR8, c[0x0][0x218] ;  /* 0x0000860000087ab9 */ /* 0x000fe20000000a00 */
[----:B------:R-:W-:Y:S01]  /*1250*/  UMOV UR4, 0x400 ;  /* 0x0000040000047882 */ /* 0x000fe20000000000 */
[----:B0-----:R-:W-:Y:S01]  /*1260*/  HADD2.F32 R16, -RZ, R16.H0_H0 ;  /* 0x20000010ff107230 */ /* 0x001fe20000004100 */
[----:B------:R-:W-:Y:S01]  /*1270*/  PRMT R20, R20, 0x5410, RZ ;  /* 0x0000541014147816 */ /* 0x000fe200000000ff */
[----:B------:R-:W-:Y:S01]  /*1280*/  HADD2.F32 R15, -RZ, R15.H0_H0 ;  /* 0x2000000fff0f7230 */ /* 0x000fe20000004100 */
[----:B------:R-:W-:Y:S01]  /*1290*/  SHF.R.S32.HI R5, RZ, 0x1f, R3 ;  /* 0x0000001fff057819 */ /* 0x000fe20000011403 */
[----:B------:R-:W-:Y:S01]  /*12a0*/  HADD2.F32 R14, -RZ, R14.H0_H0 ;  /* 0x2000000eff0e7230 */ /* 0x000fe20000004100 */
[----:B------:R-:W-:-:S04]  /*12b0*/  IADD3 R3, P0, R0, R3, RZ ;  /* 0x0000000300037210 */ /* 0x000fc80007f1e0ff */
[----:B------:R-:W-:Y:S01]  /*12c0*/  LEA.HI.X.SX32 R0, R0, R5, 0x1, P0 ;  /* 0x0000000500007211 */ /* 0x000fe200000f0eff */
[----:B------:R-:W-:Y:S01]  /*12d0*/  HADD2.F32 R5, -RZ, R2.H0_H0 ;  /* 0x20000002ff057230 */ /* 0x000fe20000004100 */
[----:B------:R-:W-:-:S04]  /*12e0*/  LEA R6, P0, R3, UR8, 0x2 ;  /* 0x0000000803067c11 */ /* 0x000fc8000f8010ff */
[----:B------:R-:W-:Y:S01]  /*12f0*/  LEA.HI.X R7, R3, UR9, R0, 0x2, P0 ;  /* 0x0000000903077c11 */ /* 0x000fe200080f1400 */
[----:B-1----:R-:W-:-:S03]  /*1300*/  ULEA UR4, UR5, UR4, 0x18 ;  /* 0x0000000405047291 */ /* 0x002fc6000f8ec03f */
[----:B------:R-:W-:-:S09]  /*1310*/  ULDC UR5, c[0x0][0x264] ;  /* 0x0000990000057ab9 */ /* 0x000fd20000000800 */
.L_x_1765:
[----:B------:R-:W-:Y:S05]  /*1320*/  @!P1 BRA `(.L_x_1761) ;  /* 0x0000003c00c09947 */ /* 0x000fea0003800000 */
[----:B------:R-:W2:Y:S01]  /*1330*/  LDG.E.128.CONSTANT R8, desc[UR6][R6.64] ;  /* 0x0000000606087981 */ /* 0x000ea2000c1e9d00 */
[----:B------:R-:W-:Y:S02]  /*1340*/  MOV R56, 0x2c00 ;  /* 0x00002c0000387802 */ /* 0x000fe40000000f00 */
[----:B------:R-:W-:Y:S01]  /*1350*/  ISETP.GE.AND P2, PT, R21, 0x2, PT ;  /* 0x000000021500780c */ /* 0x000fe20003f46270 */
[----:B------:R-:W0:Y:S02]  /*1360*/  LDS.64 R2, [UR4] ;  /* 0x00000004ff027984 */ /* 0x000e240008000a00 */
[----:B0-----:R-:W-:Y:S02]  /*1370*/  HADD2.F32 R34, -RZ, R2.H1_H1 ;  /* 0x30000002ff227230 */ /* 0x001fe40000004100 */
[----:B------:R-:W-:Y:S01]  /*1380*/  HADD2.F32 R45, -RZ, R3.H1_H1 ;  /* 0x30000003ff2d7230 */ /* 0x000fe20000004100 */
[----:B--2---:R-:W-:Y:S02]  /*1390*/  LOP3.LUT R0, R8, 0xf000f, RZ, 0xc0, !PT ;  /* 0x000f000f08007812 */ /* 0x004fe400078ec0ff */
[----:B------:R-:W-:-:S02]  /*13a0*/  LOP3.LUT R4, R9, 0xf000f, RZ, 0xc0, !PT ;  /* 0x000f000f09047812 */ /* 0x000fc400078ec0ff */
[----:B------:R-:W-:Y:S02]  /*13b0*/  LOP3.LUT R0, R0, 0x64006400, RZ, 0xfc, !PT ;  /* 0x6400640000007812 */ /* 0x000fe400078efcff */
[C---:B------:R-:W-:Y:S02]  /*13c0*/  LOP3.LUT R25, R10.reuse, 0xf000f, RZ, 0xc0, !PT ;  /* 0x000f000f0a197812 */ /* 0x040fe400078ec0ff */
[----:B------:R-:W-:Y:S02]  /*13d0*/  LOP3.LUT R32, R10, 0xf000f0, RZ, 0xc0, !PT ;  /* 0x00f000f00a207812 */ /* 0x000fe400078ec0ff */
[----:B------:R-:W-:Y:S02]  /*13e0*/  SHF.R.U32.HI R42, RZ, 0x8, R10 ;  /* 0x00000008ff2a7819 */ /* 0x000fe4000001160a */
[----:B------:R-:W-:Y:S02]  /*13f0*/  LOP3.LUT R10, R11, 0xf000f, RZ, 0xc0, !PT ;  /* 0x000f000f0b0a7812 */ /* 0x000fe400078ec0ff */
[----:B------:R-:W-:-:S02]  /*1400*/  LOP3.LUT R30, R9, 0xf000f0, RZ, 0xc0, !PT ;  /* 0x00f000f0091e7812 */ /* 0x000fc400078ec0ff */
[----:B------:R-:W-:Y:S01]  /*1410*/  SHF.R.U32.HI R40, RZ, 0x8, R9 ;  /* 0x00000008ff287819 */ /* 0x000fe20000011609 */
[----:B------:R-:W-:Y:S01]  /*1420*/  HADD2.F32 R9, -RZ, R2.H0_H0 ;  /* 0x20000002ff097230 */ /* 0x000fe20000004100 */
[----:B------:R-:W-:Y:S01]  /*1430*/  LOP3.LUT R4, R4, 0x64006400, RZ, 0xfc, !PT ;  /* 0x6400640004047812 */ /* 0x000fe200078efcff */
[----:B------:R-:W-:Y:S01]  /*1440*/  HADD2 R2, R0, -1032, -1032 ;  /* 0xe408e40800027430 */ /* 0x000fe20000000000 */
[----:B------:R-:W-:Y:S02]  /*1450*/  LOP3.LUT R25, R25, 0x64006400, RZ, 0xfc, !PT ;  /* 0x6400640019197812 */ /* 0x000fe400078efcff */
[----:B------:R-:W-:Y:S01]  /*1460*/  LOP3.LUT R0, R10, 0x64006400, RZ, 0xfc, !PT ;  /* 0x640064000a007812 */ /* 0x000fe200078efcff */
[----:B------:R-:W-:Y:S01]  /*1470*/  HADD2 R26, R4, -1032, -1032 ;  /* 0xe408e408041a7430 */ /* 0x000fe20000000000 */
[----:B------:R-:W-:Y:S01]  /*1480*/  LOP3.LUT R24, R8, 0xf000f0, RZ, 0xc0, !PT ;  /* 0x00f000f008187812 */ /* 0x000fe200078ec0ff */
[----:B------:R-:W-:Y:S01]  /*1490*/  HADD2 R25, R25, -1032, -1032 ;  /* 0xe408e40819197430 */ /* 0x000fe20000000000 */
[----:B------:R-:W-:Y:S01]  /*14a0*/  SHF.R.U32.HI R41, RZ, 0x8, R8 ;  /* 0x00000008ff297819 */ /* 0x000fe20000011608 */
[----:B------:R-:W-:-:S02]  /*14b0*/  HADD2 R31, R0, -1032, -1032 ;  /* 0xe408e408001f7430 */ /* 0x000fc40000000000 */
[----:B------:R-:W-:Y:S01]  /*14c0*/  HADD2.F32 R8, -RZ, R3.H0_H0 ;  /* 0x20000003ff087230 */ /* 0x000fe20000004100 */
[----:B------:R-:W-:Y:S01]  /*14d0*/  LOP3.LUT R29, R24, 0x64006400, RZ, 0xfc, !PT ;  /* 0x64006400181d7812 */ /* 0x000fe200078efcff */
[--C-:B------:R-:W-:Y:S01]  /*14e0*/  HADD2.F32 R4, -RZ, R2.reuse.H0_H0 ;  /* 0x20000002ff047230 */ /* 0x100fe20000004100 */
[----:B------:R-:W-:Y:S01]  /*14f0*/  LOP3.LUT R28, R11, 0xf000f0, RZ, 0xc0, !PT ;  /* 0x00f000f00b1c7812 */ /* 0x000fe200078ec0ff */
[----:B------:R-:W-:Y:S01]  /*1500*/  HADD2.F32 R27, -RZ, R2.H1_H1 ;  /* 0x30000002ff1b7230 */ /* 0x000fe20000004100 */
[----:B------:R-:W-:Y:S01]  /*1510*/  SHF.R.U32.HI R43, RZ, 0x8, R11 ;  /* 0x00000008ff2b7819 */ /* 0x000fe2000001160b */
[----:B------:R-:W-:Y:S01]  /*1520*/  HADD2.F32 R3, -RZ, R26.H0_H0 ;  /* 0x2000001aff037230 */ /* 0x000fe20000004100 */
[----:B------:R-:W0:Y:S01]  /*1530*/  LDS.64 R10, [UR4+0x8] ;  /* 0x00000804ff0a7984 */ /* 0x000e220008000a00 */
[----:B------:R-:W-:Y:S01]  /*1540*/  HADD2.F32 R2, -RZ, R25.H0_H0 ;  /* 0x20000019ff027230 */ /* 0x000fe20000004100 */
[----:B------:R-:W-:Y:S01]  /*1550*/  LOP3.LUT R33, R32, 0x64006400, RZ, 0xfc, !PT ;  /* 0x6400640020217812 */ /* 0x000fe200078efcff */
[----:B------:R-:W-:-:S02]  /*1560*/  HADD2.F32 R0, -RZ, R31.H0_H0 ;  /* 0x2000001fff007230 */ /* 0x000fc40000004100 */
[-C--:B------:R-:W-:Y:S02]  /*1570*/  HFMA2 R39, R29, R56.reuse.H0_H0, -72, -72 ;  /* 0xd480d4801d277431 */ /* 0x080fe40000040038 */
[----:B------:R-:W-:Y:S01]  /*1580*/  HADD2.F32 R24, -RZ, R31.H1_H1 ;  /* 0x3000001fff187230 */ /* 0x000fe20000004100 */
[----:B------:R-:W-:Y:S01]  /*1590*/  LOP3.LUT R31, R30, 0x64006400, RZ, 0xfc, !PT ;  /* 0x640064001e1f7812 */ /* 0x000fe200078efcff */
[----:B------:R-:W-:Y:S01]  /*15a0*/  FFMA.FTZ R30, R4, R9, RZ ;  /* 0x00000009041e7223 */ /* 0x000fe200000100ff */
[C---:B------:R-:W-:Y:S01]  /*15b0*/  FFMA.FTZ R29, R9.reuse, R3, RZ ;  /* 0x00000003091d7223 */ /* 0x040fe200000100ff */
[C---:B------:R-:W-:Y:S01]  /*15c0*/  FFMA.FTZ R32, R9.reuse, R2, RZ ;  /* 0x0000000209207223 */ /* 0x040fe200000100ff */
[----:B------:R-:W-:Y:S01]  /*15d0*/  FFMA.FTZ R9, R9, R0, RZ ;  /* 0x0000000009097223 */ /* 0x000fe200000100ff */
[----:B------:R-:W-:Y:S02]  /*15e0*/  HADD2.F32 R25, -RZ, R25.H1_H1 ;  /* 0x30000019ff197230 */ /* 0x000fe40000004100 */
[----:B------:R-:W-:-:S02]  /*15f0*/  HFMA2 R31, R31, R56.H0_H0, -72, -72 ;  /* 0xd480d4801f1f7431 */ /* 0x000fc40000040038 */
[----:B------:R-:W-:Y:S02]  /*1600*/  HADD2.F32 R26, -RZ, R26.H1_H1 ;  /* 0x3000001aff1a7230 */ /* 0x000fe40000004100 */
[----:B------:R-:W-:Y:S01]  /*1610*/  FFMA.FTZ R44, R34, R24, R9 ;  /* 0x00000018222c7223 */ /* 0x000fe20000010009 */
[----:B------:R-:W-:Y:S01]  /*1620*/  LOP3.LUT R9, R28, 0x64006400, RZ, 0xfc, !PT ;  /* 0x640064001c097812 */ /* 0x000fe200078efcff */
[-C--:B------:R-:W-:Y:S02]  /*1630*/  HFMA2 R28, R33, R56.reuse.H0_H0, -72, -72 ;  /* 0xd480d480211c7431 */ /* 0x080fe40000040038 */
[----:B------:R-:W-:Y:S01]  /*1640*/  FFMA.FTZ R38, R34, R25, R32 ;  /* 0x0000001922267223 */ /* 0x000fe20000010020 */
[----:B------:R-:W-:Y:S02]  /*1650*/  HADD2.F32 R35, -RZ, R39.H0_H0 ;  /* 0x20000027ff237230 */ /* 0x000fe40000004100 */
[----:B------:R-:W-:Y:S01]  /*1660*/  FFMA.FTZ R36, R27, R34, R30 ;  /* 0x000000221b247223 */ /* 0x000fe2000001001e */
[----:B------:R-:W-:-:S02]  /*1670*/  HFMA2 R9, R9, R56.H0_H0, -72, -72 ;  /* 0xd480d48009097431 */ /* 0x000fc40000040038 */
[--C-:B------:R-:W-:Y:S02]  /*1680*/  HADD2.F32 R33, -RZ, R31.reuse.H0_H0 ;  /* 0x2000001fff217230 */ /* 0x100fe40000004100 */
[----:B------:R-:W-:Y:S01]  /*1690*/  FFMA.FTZ R37, R34, R26, R29 ;  /* 0x0000001a22257223 */ /* 0x000fe2000001001d */
[----:B------:R-:W-:Y:S02]  /*16a0*/  HADD2.F32 R32, -RZ, R31.H1_H1 ;  /* 0x3000001fff207230 */ /* 0x000fe40000004100 */
[--C-:B------:R-:W-:Y:S02]  /*16b0*/  HADD2.F32 R31, -RZ, R28.reuse.H0_H0 ;  /* 0x2000001cff1f7230 */ /* 0x100fe40000004100 */
[----:B------:R-:W-:Y:S02]  /*16c0*/  HADD2.F32 R30, -RZ, R28.H1_H1 ;  /* 0x3000001cff1e7230 */ /* 0x000fe40000004100 */
[--C-:B------:R-:W-:Y:S02]  /*16d0*/  HADD2.F32 R29, -RZ, R9.reuse.H0_H0 ;  /* 0x20000009ff1d7230 */ /* 0x100fe40000004100 */
[----:B------:R-:W-:-:S02]  /*16e0*/  HADD2.F32 R28, -RZ, R9.H1_H1 ;  /* 0x30000009ff1c7230 */ /* 0x000fc40000004100 */
[----:B------:R-:W-:Y:S01]  /*16f0*/  FFMA.FTZ R9, R35, R8, R36 ;  /* 0x0000000823097223 */ /* 0x000fe20000010024 */
[----:B------:R-:W-:Y:S02]  /*1700*/  HADD2.F32 R34, -RZ, R39.H1_H1 ;  /* 0x30000027ff227230 */ /* 0x000fe40000004100 */
[C---:B------:R-:W-:Y:S01]  /*1710*/  FFMA.FTZ R36, R8.reuse, R33, R37 ;  /* 0x0000002108247223 */ /* 0x040fe20000010025 */
[C---:B------:R-:W-:Y:S01]  /*1720*/  FFMA.FTZ R37, R8.reuse, R31, R38 ;  /* 0x0000001f08257223 */ /* 0x040fe20000010026 */
        /* <DEDUP_REMOVED lines=19> */
[----:B------:R-:W-:Y:S02]  /*1860*/  HADD2.F32 R39, -RZ, R49.H0_H0 ;  /* 0x20000031ff277230 */ /* 0x000fe40000004100 */
[----:B------:R-:W-:-:S02]  /*1870*/  HADD2 R47, R38, -1032, -1032 ;  /* 0xe408e408262f7430 */ /* 0x000fc40000000000 */
[--C-:B------:R-:W-:Y:S01]  /*1880*/  HADD2.F32 R38, -RZ, R50.reuse.H0_H0 ;  /* 0x20000032ff267230 */ /* 0x100fe20000004100 */
[----:B------:R-:W-:Y:S01]  /*1890*/  LOP3.LUT R40, R40, 0xf000f0, RZ, 0xc0, !PT ;  /* 0x00f000f028287812 */ /* 0x000fe200078ec0ff */
[----:B------:R-:W-:Y:S01]  /*18a0*/  HADD2.F32 R37, -RZ, R51.H0_H0 ;  /* 0x20000033ff257230 */ /* 0x000fe20000004100 */
[----:B------:R-:W-:Y:S01]  /*18b0*/  LOP3.LUT R41, R41, 0x64006400, RZ, 0xfc, !PT ;  /* 0x6400640029297812 */ /* 0x000fe200078efcff */
[--C-:B------:R-:W-:Y:S02]  /*18c0*/  HADD2.F32 R36, -RZ, R47.reuse.H0_H0 ;  /* 0x2000002fff247230 */ /* 0x100fe40000004100 */
[----:B------:R-:W-:Y:S01]  /*18d0*/  FFMA.FTZ R46, R39, R48, R46 ;  /* 0x00000030272e7223 */ /* 0x000fe2000001002e */
[C---:B------:R-:W-:Y:S01]  /*18e0*/  FFMA.FTZ R9, R48.reuse, R38, R9 ;  /* 0x0000002630097223 */ /* 0x040fe20000010009 */
        /* <DEDUP_REMOVED lines=14> */
[--C-:B------:R-:W-:Y:S02]  /*19d0*/  HADD2.F32 R51, -RZ, R40.reuse.H0_H0 ;  /* 0x20000028ff337230 */ /* 0x100fe40000004100 */
[----:B------:R-:W-:Y:S01]  /*19e0*/  FFMA.FTZ R9, R10, R54, R9 ;  /* 0x000000360a097223 */ /* 0x000fe20000010009 */
[----:B------:R-:W-:Y:S02]  /*19f0*/  HADD2.F32 R50, -RZ, R40.H1_H1 ;  /* 0x30000028ff327230 */ /* 0x000fe40000004100 */
[----:B------:R-:W-:-:S02]  /*1a00*/  HFMA2 R40, R41, R56.H0_H0, -72, -72 ;  /* 0xd480d48029287431 */ /* 0x000fc40000040038 */
[----:B------:R-:W-:Y:S02]  /*1a10*/  HADD2.F32 R8, -RZ, R11.H0_H0 ;  /* 0x2000000bff087230 */ /* 0x000fe40000004100 */
[----:B------:R-:W-:Y:S01]  /*1a20*/  FFMA.FTZ R46, R55, R10, R46 ;  /* 0x0000000a372e7223 */ /* 0x000fe2000001002e */
[--C-:B------:R-:W-:Y:S02]  /*1a30*/  HADD2.F32 R49, -RZ, R43.reuse.H0_H0 ;  /* 0x2000002bff317230 */ /* 0x100fe40000004100 */
[C---:B------:R-:W-:Y:S01]  /*1a40*/  FFMA.FTZ R44, R10.reuse, R53, R44 ;  /* 0x000000350a2c7223 */ /* 0x040fe2000001002c */
[----:B------:R-:W-:Y:S02]  /*1a50*/  HADD2.F32 R48, -RZ, R43.H1_H1 ;  /* 0x3000002bff307230 */ /* 0x000fe40000004100 */
[----:B------:R-:W-:Y:S01]  /*1a60*/  FFMA.FTZ R10, R10, R52, R45 ;  /* 0x000000340a0a7223 */ /* 0x000fe2000001002d */
[----:B------:R-:W-:Y:S02]  /*1a70*/  HADD2.F32 R43, -RZ, R47.H0_H0 ;  /* 0x2000002fff2b7230 */ /* 0x000fe40000004100 */
[----:B------:R-:W-:Y:S01]  /*1a80*/  FFMA.FTZ R45, R51, R8, R46 ;  /* 0x00000008332d7223 */ /* 0x000fe2000001002e */
[----:B------:R-:W-:-:S02]  /*1a90*/  HADD2.F32 R41, -RZ, R40.H0_H0 ;  /* 0x20000028ff297230 */ /* 0x000fc40000004100 */
[C---:B------:R-:W-:Y:S01]  /*1aa0*/  FFMA.FTZ R46, R8.reuse, R49, R9 ;  /* 0x00000031082e7223 */ /* 0x040fe20000010009 */
[----:B------:R-:W-:Y:S02]  /*1ab0*/  HADD2.F32 R11, -RZ, R11.H1_H1 ;  /* 0x3000000bff0b7230 */ /* 0x000fe40000004100 */
[C---:B------:R-:W-:Y:S01]  /*1ac0*/  FFMA.FTZ R9, R8.reuse, R43, R44 ;  /* 0x0000002b08097223 */ /* 0x040fe2000001002c */
[----:B------:R-:W-:Y:S02]  /*1ad0*/  HADD2.F32 R42, -RZ, R47.H1_H1 ;  /* 0x3000002fff2a7230 */ /* 0x000fe40000004100 */
        /* <DEDUP_REMOVED lines=129> */
.L_x_1762:
        /* <DEDUP_REMOVED lines=22> */
[----:B------:R-:W-:Y:S02]  /*2450*/  SHF.R.U32.HI R52, RZ, 0x8, R9 ;  /* 0x00000008ff347819 */ /* 0x000fe40000011609 */
[--C-:B------:R-:W-:Y:S01]  /*2460*/  HADD2.F32 R3, -RZ, R2.reuse.H0_H0 ;  /* 0x20000002ff037230 */ /* 0x100fe20000004100 */
[----:B------:R-:W-:Y:S01]  /*2470*/  LOP3.LUT R0, R0, 0x64006400, RZ, 0xfc, !PT ;  /* 0x6400640000007812 */ /* 0x000fe200078efcff */
[----:B------:R-:W-:Y:S01]  /*2480*/  HADD2.F32 R50, -RZ, R2.H1_H1 ;  /* 0x30000002ff327230 */ /* 0x000fe20000004100 */
[----:B------:R-:W-:Y:S01]  /*2490*/  LOP3.LUT R30, R10, 0xf000f0, RZ, 0xc0, !PT ;  /* 0x00f000f00a1e7812 */ /* 0x000fe200078ec0ff */
[----:B------:R-:W-:Y:S01]  /*24a0*/  HADD2.F32 R2, -RZ, R8.H0_H0 ;  /* 0x20000008ff027230 */ /* 0x000fe20000004100 */
[----:B------:R-:W-:Y:S01]  /*24b0*/  LOP3.LUT R32, R32, 0x64006400, RZ, 0xfc, !PT ;  /* 0x6400640020207812 */ /* 0x000fe200078efcff */
[----:B------:R-:W0:Y:S01]  /*24c0*/  LDS.64 R8, [UR4+0x18] ;  /* 0x00001804ff087984 */ /* 0x000e220008000a00 */
[----:B------:R-:W-:Y:S01]  /*24d0*/  HADD2 R0, R0, -1032, -1032 ;  /* 0xe408e40800007430 */ /* 0x000fe20000000000 */
[----:B------:R-:W-:Y:S01]  /*24e0*/  LOP3.LUT R35, R30, 0x64006400, RZ, 0xfc, !PT ;  /* 0x640064001e237812 */ /* 0x000fe200078efcff */
[----:B------:R-:W-:Y:S01]  /*24f0*/  FFMA.FTZ R36, R11, R2, RZ ;  /* 0x000000020b247223 */ /* 0x000fe200000100ff */
[----:B------:R-:W-:Y:S01]  /*2500*/  HADD2 R30, R32, -1032, -1032 ;  /* 0xe408e408201e7430 */ /* 0x000fe20000000000 */
[----:B------:R-:W-:Y:S01]  /*2510*/  LOP3.LUT R33, R28, 0x64006400, RZ, 0xfc, !PT ;  /* 0x640064001c217812 */ /* 0x000fe200078efcff */
[--C-:B------:R-:W-:Y:S01]  /*2520*/  HADD2.F32 R4, -RZ, R0.reuse.H0_H0 ;  /* 0x20000000ff047230 */ /* 0x100fe20000004100 */
[----:B------:R-:W-:Y:S01]  /*2530*/  LOP3.LUT R29, R29, 0x64006400, RZ, 0xfc, !PT ;  /* 0x640064001d1d7812 */ /* 0x000fe200078efcff */
[----:B------:R-:W-:Y:S01]  /*2540*/  HADD2.F32 R51, -RZ, R0.H1_H1 ;  /* 0x30000000ff337230 */ /* 0x000fe20000004100 */
[----:B------:R-:W-:Y:S01]  /*2550*/  LOP3.LUT R37, R34, 0x64006400, RZ, 0xfc, !PT ;  /* 0x6400640022257812 */ /* 0x000fe200078efcff */
[----:B------:R-:W-:-:S02]  /*2560*/  HADD2.F32 R0, -RZ, R30.H0_H0 ;  /* 0x2000001eff007230 */ /* 0x000fc40000004100 */
[-C--:B------:R-:W-:Y:S02]  /*2570*/  HFMA2 R33, R33, R56.reuse.H0_H0, -72, -72 ;  /* 0xd480d48021217431 */ /* 0x080fe40000040038 */
[----:B------:R-:W-:Y:S02]  /*2580*/  HADD2.F32 R48, -RZ, R30.H1_H1 ;  /* 0x3000001eff307230 */ /* 0x000fe40000004100 */
[-C--:B------:R-:W-:Y:S02]  /*2590*/  HFMA2 R29, R29, R56.reuse.H0_H0, -72, -72 ;  /* 0xd480d4801d1d7431 */ /* 0x080fe40000040038 */
[----:B------:R-:W-:Y:S01]  /*25a0*/  FFMA.FTZ R30, R4, R11, RZ ;  /* 0x0000000b041e7223 */ /* 0x000fe200000100ff */
[-C--:B------:R-:W-:Y:S02]  /*25b0*/  HFMA2 R32, R35, R56.reuse.H0_H0, -72, -72 ;  /* 0xd480d48023207431 */ /* 0x080fe40000040038 */
[----:B------:R-:W-:Y:S01]  /*25c0*/  FFMA.FTZ R34, R11, R3, RZ ;  /* 0x000000030b227223 */ /* 0x000fe200000100ff */
[----:B------:R-:W-:-:S02]  /*25d0*/  HFMA2 R28, R37, R56.H0_H0, -72, -72 ;  /* 0xd480d480251c7431 */ /* 0x000fc40000040038 */
[----:B------:R-:W-:Y:S01]  /*25e0*/  FFMA.FTZ R11, R11, R0, RZ ;  /* 0x000000000b0b7223 */ /* 0x000fe200000100ff */
[----:B------:R-:W-:Y:S02]  /*25f0*/  HADD2.F32 R43, -RZ, R33.H0_H0 ;  /* 0x20000021ff2b7230 */ /* 0x000fe40000004100 */
[----:B------:R-:W-:Y:S01]  /*2600*/  FFMA.FTZ R30, R51, R27, R30 ;  /* 0x0000001b331e7223 */ /* 0x000fe2000001001e */
[----:B------:R-:W-:Y:S02]  /*2610*/  HADD2.F32 R42, -RZ, R29.H0_H0 ;  /* 0x2000001dff2a7230 */ /* 0x000fe40000004100 */
[C---:B------:R-:W-:Y:S01]  /*2620*/  FFMA.FTZ R34, R27.reuse, R50, R34 ;  /* 0x000000321b227223 */ /* 0x040fe20000010022 */
[----:B------:R-:W-:Y:S02]  /*2630*/  HADD2.F32 R41, -RZ, R32.H0_H0 ;  /* 0x20000020ff297230 */ /* 0x000fe40000004100 */
[----:B------:R-:W-:Y:S01]  /*2640*/  FFMA.FTZ R36, R27, R49, R36 ;  /* 0x000000311b247223 */ /* 0x000fe20000010024 */
[----:B------:R-:W-:-:S02]  /*2650*/  HADD2.F32 R40, -RZ, R28.H0_H0 ;  /* 0x2000001cff287230 */ /* 0x000fc40000004100 */
        /* <DEDUP_REMOVED lines=10> */
[----:B------:R-:W-:Y:S01]  /*2700*/  SHF.R.U32.HI R10, RZ, 0x8, R10 ;  /* 0x00000008ff0a7819 */ /* 0x000fe2000001160a */
[----:B------:R-:W-:Y:S01]  /*2710*/  HADD2.F32 R36, -RZ, R28.H1_H1 ;  /* 0x3000001cff247230 */ /* 0x000fe20000004100 */
[----:B------:R-:W-:Y:S01]  /*2720*/  LOP3.LUT R33, R53, 0xf000f, RZ, 0xc0, !PT ;  /* 0x000f000f35217812 */ /* 0x000fe200078ec0ff */
[C---:B------:R-:W-:Y:S01]  /*2730*/  FFMA.FTZ R27, R26.reuse, R38, R27 ;  /* 0x000000261a1b7223 */ /* 0x040fe2000001001b */
[----:B------:R-:W-:Y:S01]  /*2740*/  LOP3.LUT R11, R11, 0x64006400, RZ, 0xfc, !PT ;  /* 0x640064000b0b7812 */ /* 0x000fe200078efcff */
[----:B0-----:R-:W-:Y:S01]  /*2750*/  HADD2.F32 R58, -RZ, R8.H0_H0 ;  /* 0x20000008ff3a7230 */ /* 0x001fe20000004100 */
[----:B------:R-:W-:Y:S01]  /*2760*/  LOP3.LUT R29, R29, 0x64006400, RZ, 0xfc, !PT ;  /* 0x640064001d1d7812 */ /* 0x000fe200078efcff */
[----:B------:R-:W-:Y:S01]  /*2770*/  FFMA.FTZ R31, R26, R36, R31 ;  /* 0x000000241a1f7223 */ /* 0x000fe2000001001f */
[----:B------:R-:W-:Y:S01]  /*2780*/  LOP3.LUT R32, R10, 0xf000f, RZ, 0xc0, !PT ;  /* 0x000f000f0a207812 */ /* 0x000fe200078ec0ff */
[----:B------:R-:W-:Y:S01]  /*2790*/  HADD2 R57, R11, -1032, -1032 ;  /* 0xe408e4080b397430 */ /* 0x000fe20000000000 */
[----:B------:R-:W-:Y:S01]  /*27a0*/  LOP3.LUT R33, R33, 0x64006400, RZ, 0xfc, !PT ;  /* 0x6400640021217812 */ /* 0x000fe200078efcff */
[----:B------:R-:W-:Y:S01]  /*27b0*/  HADD2 R29, R29, -1032, -1032 ;  /* 0xe408e4081d1d7430 */ /* 0x000fe20000000000 */
[----:B------:R-:W-:Y:S01]  /*27c0*/  LOP3.LUT R32, R32, 0x64006400, RZ, 0xfc, !PT ;  /* 0x6400640020207812 */ /* 0x000fe200078efcff */
[----:B------:R-:W-:Y:S01]  /*27d0*/  FFMA.FTZ R30, R39, R26, R30 ;  /* 0x0000001a271e7223 */ /* 0x000fe2000001001e */
[----:B------:R-:W-:-:S02]  /*27e0*/  HADD2.F32 R35, -RZ, R57.H0_H0 ;  /* 0x20000039ff237230 */ /* 0x000fc40000004100 */
[----:B------:R-:W-:Y:S02]  /*27f0*/  HADD2 R11, R33, -1032, -1032 ;  /* 0xe408e408210b7430 */ /* 0x000fe40000000000 */
[----:B------:R-:W-:Y:S02]  /*2800*/  HADD2.F32 R34, -RZ, R29.H0_H0 ;  /* 0x2000001dff227230 */ /* 0x000fe40000004100 */
[----:B------:R-:W-:Y:S02]  /*2810*/  HADD2 R28, R32, -1032, -1032 ;  /* 0xe408e408201c7430 */ /* 0x000fe40000000000 */
[----:B------:R-:W-:Y:S01]  /*2820*/  FFMA.FTZ R60, R26, R37, R54 ;  /* 0x000000251a3c7223 */ /* 0x000fe20000010036 */
[----:B------:R-:W-:Y:S01]  /*2830*/  LOP3.LUT R59, R52, 0xf000f0, RZ, 0xc0, !PT ;  /* 0x00f000f0343b7812 */ /* 0x000fe200078ec0ff */
[----:B------:R-:W-:Y:S02]  /*2840*/  HADD2.F32 R32, -RZ, R11.H0_H0 ;  /* 0x2000000bff207230 */ /* 0x000fe40000004100 */
[----:B------:R-:W-:Y:S01]  /*2850*/  FFMA.FTZ R55, R58, R34, R27 ;  /* 0x000000223a377223 */ /* 0x000fe2000001001b */
[----:B------:R-:W-:-:S02]  /*2860*/  HADD2.F32 R33, -RZ, R28.H0_H0 ;  /* 0x2000001cff217230 */ /* 0x000fc40000004100 */
[----:B------:R-:W-:Y:S01]  /*2870*/  FFMA.FTZ R54, R35, R58, R30 ;  /* 0x0000003a23367223 */ /* 0x000fe2000001001e */
        /* <DEDUP_REMOVED lines=8> */
[----:B------:R-:W-:Y:S02]  /*2900*/  HADD2.F32 R28, -RZ, R11.H1_H1 ;  /* 0x3000000bff1c7230 */ /* 0x000fe40000004100 */
[----:B------:R-:W-:Y:S01]  /*2910*/  FFMA.FTZ R26, R58, R33, R60 ;  /* 0x000000213a1a7223 */ /* 0x000fe2000001003c */
[----:B------:R-:W-:Y:S01]  /*2920*/  HADD2.F32 R8, -RZ, R8.H1_H1 ;  /* 0x30000008ff087230 */ /* 0x000fe20000004100 */
[----:B------:R-:W-:Y:S01]  /*2930*/  LOP3.LUT R57, R57, 0x64006400, RZ, 0xfc, !PT ;  /* 0x6400640039397812 */ /* 0x000fe200078efcff */
[-C--:B------:R-:W-:Y:S01]  /*2940*/  HFMA2 R12, R59, R56.reuse.H0_H0, -72, -72 ;  /* 0xd480d4803b0c7431 */ /* 0x080fe20000040038 */
[----:B------:R-:W-:Y:S01]  /*2950*/  LOP3.LUT R61, R61, 0x64006400, RZ, 0xfc, !PT ;  /* 0x640064003d3d7812 */ /* 0x000fe200078efcff */
[----:B------:R-:W-:Y:S01]  /*2960*/  HADD2.F32 R58, -RZ, R9.H0_H0 ;  /* 0x20000009ff3a7230 */ /* 0x000fe20000004100 */
        /* <DEDUP_REMOVED lines=10> */
[----:B------:R-:W-:Y:S02]  /*2a10*/  HADD2.F32 R55, -RZ, R57.H0_H0 ;  /* 0x20000039ff377230 */ /* 0x000fe40000004100 */
[----:B------:R-:W-:Y:S01]  /*2a20*/  FFMA.FTZ R11, R58, R54, R11 ;  /* 0x000000363a0b7223 */ /* 0x000fe2000001000b */
[----:B------:R-:W-:-:S02]  /*2a30*/  HADD2.F32 R53, -RZ, R59.H0_H0 ;  /* 0x2000003bff357230 */ /* 0x000fc40000004100 */
[--C-:B------:R-:W-:Y:S02]  /*2a40*/  HADD2.F32 R52, -RZ, R8.reuse.H0_H0 ;  /* 0x20000008ff347230 */ /* 0x100fe40000004100 */
[----:B------:R-:W-:Y:S01]  /*2a50*/  FFMA.FTZ R10, R55, R58, R10 ;  /* 0x0000003a370a7223 */ /* 0x000fe2000001000a */
[----:B------:R-:W-:Y:S02]  /*2a60*/  HADD2.F32 R57, -RZ, R57.H1_H1 ;  /* 0x30000039ff397230 */ /* 0x000fe40000004100 */
[C---:B------:R-:W-:Y:S01]  /*2a70*/  FFMA.FTZ R26, R58.reuse, R53, R26 ;  /* 0x000000353a1a7223 */ /* 0x040fe2000001001a */
[----:B------:R-:W-:Y:S02]  /*2a80*/  HADD2.F32 R8, -RZ, R8.H1_H1 ;  /* 0x30000008ff087230 */ /* 0x000fe40000004100 */
[----:B------:R-:W-:Y:S01]  /*2a90*/  FFMA.FTZ R27, R58, R52, R27 ;  /* 0x000000343a1b7223 */ /* 0x000fe2000001001b */
[----:B------:R-:W-:Y:S02]  /*2aa0*/  HADD2.F32 R58, -RZ, R9.H1_H1 ;  /* 0x30000009ff3a7230 */ /* 0x000fe40000004100 */
[----:B------:R-:W-:-:S03]  /*2ab0*/  HADD2.F32 R9, -RZ, R59.H1_H1 ;  /* 0x3000003bff097230 */ /* 0x000fc60000004100 */
        /* <DEDUP_REMOVED lines=8> */
[----:B------:R-:W-:Y:S02]  /*2b40*/  F2FP.F16.F32.PACK_AB R59, RZ, R59 ;  /* 0x0000003bff3b723e */ /* 0x000fe400000000ff */
[----:B------:R-:W-:-:S02]  /*2b50*/  F2FP.F16.F32.PACK_AB R10, RZ, R10 ;  /* 0x0000000aff0a723e */ /* 0x000fc400000000ff */
[----:B------:R-:W-:Y:S01]  /*2b60*/  F2FP.F16.F32.PACK_AB R11, RZ, R11 ;  /* 0x0000000bff0b723e */ /* 0x000fe200000000ff */
[----:B------:R-:W-:Y:S01]  /*2b70*/  HADD2 R44, R59.H0_H0, R44.H0_H0 ;  /* 0x2000002c3b2c7230 */ /* 0x000fe20000000800 */
[----:B------:R-:W-:Y:S01]  /*2b80*/  F2FP.F16.F32.PACK_AB R58, RZ, R58 ;  /* 0x0000003aff3a723e */ /* 0x000fe200000000ff */
[----:B------:R-:W-:Y:S02]  /*2b90*/  HADD2 R45, R10.H0_H0, R45.H0_H0 ;  /* 0x2000002d0a2d7230 */ /* 0x000fe40000000800 */
[----:B------:R-:W-:Y:S02]  /*2ba0*/  HADD2 R46, R11.H0_H0, R46.H0_H0 ;  /* 0x2000002e0b2e7230 */ /* 0x000fe40000000800 */
[----:B------:R-:W-:-:S04]  /*2bb0*/  IMAD.WIDE R10, R13, 0x4, R24 ;  /* 0x000000040d0a7825 */ /* 0x000fc800078e0218 */
        /* <DEDUP_REMOVED lines=112> */
.L_x_1763:
[----:B------:R-:W2:Y:S04]  /*32c0*/  LDG.E.128.CONSTANT R24, desc[UR6][R10.64] ;  /* 0x000000060a187981 */ /* 0x000ea8000c1e9d00 */
[----:B------:R-:W0:Y:S02]  /*32d0*/  LDS.64 R2, [UR4+0x20] ;  /* 0x00002004ff027984 */ /* 0x000e240008000a00 */
[----:B0-----:R-:W-:Y:S01]  /*32e0*/  HADD2.F32 R51, -RZ, R3.H0_H0 ;  /* 0x20000003ff337230 */ /* 0x001fe20000004100 */
[----:B--2---:R-:W-:Y:S02]  /*32f0*/  LOP3.LUT R4, R25, 0xf000f, RZ, 0xc0, !PT ;  /* 0x000f000f19047812 */ /* 0x004fe400078ec0ff */
[----:B------:R-:W-:Y:S02]  /*3300*/  LOP3.LUT R8, R26, 0xf000f, RZ, 0xc0, !PT ;  /* 0x000f000f1a087812 */ /* 0x000fe400078ec0ff */
[----:B------:R-:W-:-:S02]  /*3310*/  LOP3.LUT R4, R4, 0x64006400, RZ, 0xfc, !PT ;  /* 0x6400640004047812 */ /* 0x000fc400078efcff */
[----:B------:R-:W-:Y:S02]  /*3320*/  LOP3.LUT R8, R8, 0x64006400, RZ, 0xfc, !PT ;  /* 0x6400640008087812 */ /* 0x000fe400078efcff */
[C---:B------:R-:W-:Y:S02]  /*3330*/  LOP3.LUT R0, R24.reuse, 0xf000f, RZ, 0xc0, !PT ;  /* 0x000f000f18007812 */ /* 0x040fe400078ec0ff */
[----:B------:R-:W-:Y:S01]  /*3340*/  LOP3.LUT R28, R24, 0xf000f0, RZ, 0xc0, !PT ;  /* 0x00f000f0181c7812 */ /* 0x000fe200078ec0ff */
[----:B------:R-:W-:Y:S01]  /*3350*/  HADD2 R8, R8, -1032, -1032 ;  /* 0xe408e40808087430 */ /* 0x000fe20000000000 */
[----:B------:R-:W-:Y:S01]  /*3360*/  SHF.R.U32.HI R12, RZ, 0x8, R24 ;  /* 0x00000008ff0c7819 */ /* 0x000fe20000011618 */
[--C-:B------:R-:W-:Y:S01]  /*3370*/  HADD2.F32 R24, -RZ, R2.reuse.H1_H1 ;  /* 0x30000002ff187230 */ /* 0x100fe20000004100 */
[----:B------:R-:W-:Y:S02]  /*3380*/  LOP3.LUT R30, R25, 0xf000f0, RZ, 0xc0, !PT ;  /* 0x00f000f0191e7812 */ /* 0x000fe400078ec0ff */
[----:B------:R-:W-:Y:S01]  /*3390*/  SHF.R.U32.HI R48, RZ, 0x8, R25 ;  /* 0x00000008ff307819 */ /* 0x000fe20000011619 */
[----:B------:R-:W-:-:S02]  /*33a0*/  HADD2.F32 R25, -RZ, R2.H0_H0 ;  /* 0x20000002ff197230 */ /* 0x000fc40000004100 */
[----:B------:R-:W-:Y:S01]  /*33b0*/  HADD2 R2, R4, -1032, -1032 ;  /* 0xe408e40804027430 */ /* 0x000fe20000000000 */
[----:B------:R-:W-:Y:S01]  /*33c0*/  LOP3.LUT R32, R26, 0xf000f0, RZ, 0xc0, !PT ;  /* 0x00f000f01a207812 */ /* 0x000fe200078ec0ff */
[----:B------:R-:W-:Y:S01]  /*33d0*/  HADD2.F32 R41, -RZ, R8.H1_H1 ;  /* 0x30000008ff297230 */ /* 0x000fe20000004100 */
[----:B------:R-:W-:Y:S02]  /*33e0*/  SHF.R.U32.HI R49, RZ, 0x8, R26 ;  /* 0x00000008ff317819 */ /* 0x000fe4000001161a */
[C---:B------:R-:W-:Y:S01]  /*33f0*/  LOP3.LUT R26, R27.reuse, 0xf000f, RZ, 0xc0, !PT ;  /* 0x000f000f1b1a7812 */ /* 0x040fe200078ec0ff */
[--C-:B------:R-:W-:Y:S01]  /*3400*/  HADD2.F32 R42, -RZ, R2.reuse.H1_H1 ;  /* 0x30000002ff2a7230 */ /* 0x100fe20000004100 */
[----:B------:R-:W-:Y:S02]  /*3410*/  LOP3.LUT R34, R27, 0xf000f0, RZ, 0xc0, !PT ;  /* 0x00f000f01b227812 */ /* 0x000fe400078ec0ff */
[----:B------:R-:W-:Y:S01]  /*3420*/  SHF.R.U32.HI R50, RZ, 0x8, R27 ;  /* 0x00000008ff327819 */ /* 0x000fe2000001161b */
[----:B------:R-:W-:Y:S01]  /*3430*/  HADD2.F32 R27, -RZ, R3.H1_H1 ;  /* 0x30000003ff1b7230 */ /* 0x000fe20000004100 */
[----:B------:R-:W-:Y:S01]  /*3440*/  LOP3.LUT R0, R0, 0x64006400, RZ, 0xfc, !PT ;  /* 0x6400640000007812 */ /* 0x000fe200078efcff */
[----:B------:R-:W-:Y:S01]  /*3450*/  HADD2.F32 R3, -RZ, R2.H0_H0 ;  /* 0x20000002ff037230 */ /* 0x000fe20000004100 */
[----:B------:R-:W-:Y:S01]  /*3460*/  LOP3.LUT R26, R26, 0x64006400, RZ, 0xfc, !PT ;  /* 0x640064001a1a7812 */ /* 0x000fe200078efcff */
[----:B------:R-:W-:Y:S01]  /*3470*/  HADD2.F32 R2, -RZ, R8.H0_H0 ;  /* 0x20000008ff027230 */ /* 0x000fe20000004100 */
[----:B------:R-:W-:Y:S01]  /*3480*/  LOP3.LUT R33, R32, 0x64006400, RZ, 0xfc, !PT ;  /* 0x6400640020217812 */ /* 0x000fe200078efcff */
[----:B------:R-:W0:Y:S01]  /*3490*/  LDS.64 R8, [UR4+0x28] ;  /* 0x00002804ff087984 */ /* 0x000e220008000a00 */
[----:B------:R-:W-:Y:S01]  /*34a0*/  HADD2 R0, R0, -1032, -1032 ;  /* 0xe408e40800007430 */ /* 0x000fe20000000000 */
[----:B------:R-:W-:Y:S01]  /*34b0*/  LOP3.LUT R29, R28, 0x64006400, RZ, 0xfc, !PT ;  /* 0x640064001c1d7812 */ /* 0x000fe200078efcff */
[----:B------:R-:W-:Y:S01]  /*34c0*/  HADD2 R32, R26, -1032, -1032 ;  /* 0xe408e4081a207430 */ /* 0x000fe20000000000 */
[----:B------:R-:W-:-:S02]  /*34d0*/  LOP3.LUT R31, R30, 0x64006400, RZ, 0xfc, !PT ;  /* 0x640064001e1f7812 */ /* 0x000fc400078efcff */
[----:B------:R-:W-:Y:S01]  /*34e0*/  LOP3.LUT R35, R34, 0x64006400, RZ, 0xfc, !PT ;  /* 0x6400640022237812 */ /* 0x000fe200078efcff */
[--C-:B------:R-:W-:Y:S02]  /*34f0*/  HADD2.F32 R4, -RZ, R0.reuse.H0_H0 ;  /* 0x20000000ff047230 */ /* 0x100fe40000004100 */
[-C--:B------:R-:W-:Y:S02]  /*3500*/  HFMA2 R30, R29, R56.reuse.H0_H0, -72, -72 ;  /* 0xd480d4801d1e7431 */ /* 0x080fe40000040038 */
[----:B------:R-:W-:Y:S02]  /*3510*/  HADD2.F32 R43, -RZ, R0.H1_H1 ;  /* 0x30000000ff2b7230 */ /* 0x000fe40000004100 */
[-C--:B------:R-:W-:Y:S02]  /*3520*/  HFMA2 R28, R31, R56.reuse.H0_H0, -72, -72 ;  /* 0xd480d4801f1c7431 */ /* 0x080fe40000040038 */
[----:B------:R-:W-:Y:S02]  /*3530*/  HADD2.F32 R0, -RZ, R32.H0_H0 ;  /* 0x20000020ff007230 */ /* 0x000fe40000004100 */
[----:B------:R-:W-:-:S02]  /*3540*/  HFMA2 R29, R33, R56.H0_H0, -72, -72 ;  /* 0xd480d480211d7431 */ /* 0x000fc40000040038 */
[----:B------:R-:W-:Y:S02]  /*3550*/  HADD2.F32 R40, -RZ, R32.H1_H1 ;  /* 0x30000020ff287230 */ /* 0x000fe40000004100 */
[----:B------:R-:W-:Y:S02]  /*3560*/  HFMA2 R26, R35, R56.H0_H0, -72, -72 ;  /* 0xd480d480231a7431 */ /* 0x000fe40000040038 */
[----:B------:R-:W-:Y:S01]  /*3570*/  FFMA.FTZ R32, R4, R25, RZ ;  /* 0x0000001904207223 */ /* 0x000fe200000100ff */
[C---:B------:R-:W-:Y:S01]  /*3580*/  FFMA.FTZ R31, R25.reuse, R3, RZ ;  /* 0x00000003191f7223 */ /* 0x040fe200000100ff */
[C---:B------:R-:W-:Y:S01]  /*3590*/  FFMA.FTZ R34, R25.reuse, R2, RZ ;  /* 0x0000000219227223 */ /* 0x040fe200000100ff */
[----:B------:R-:W-:Y:S01]  /*35a0*/  FFMA.FTZ R25, R25, R0, RZ ;  /* 0x0000000019197223 */ /* 0x000fe200000100ff */
[----:B------:R-:W-:Y:S02]  /*35b0*/  HADD2.F32 R39, -RZ, R30.H0_H0 ;  /* 0x2000001eff277230 */ /* 0x000fe40000004100 */
[----:B------:R-:W-:Y:S01]  /*35c0*/  FFMA.FTZ R32, R43, R24, R32 ;  /* 0x000000182b207223 */ /* 0x000fe20000010020 */
[----:B------:R-:W-:-:S02]  /*35d0*/  HADD2.F32 R38, -RZ, R28.H0_H0 ;  /* 0x2000001cff267230 */ /* 0x000fc40000004100 */
[C---:B------:R-:W-:Y:S01]  /*35e0*/  FFMA.FTZ R54, R24.reuse, R42, R31 ;  /* 0x0000002a18367223 */ /* 0x040fe2000001001f */
[--C-:B------:R-:W-:Y:S02]  /*35f0*/  HADD2.F32 R37, -RZ, R29.reuse.H0_H0 ;  /* 0x2000001dff257230 */ /* 0x100fe40000004100 */
        /* <DEDUP_REMOVED lines=49> */
[-C--:B------:R-:W-:Y:S01]  /*3910*/  HFMA2 R52, R49, R56.reuse.H0_H0, -72, -72 ;  /* 0xd480d48031347431 */ /* 0x080fe20000040038 */
[----:B------:R-:W-:Y:S01]  /*3920*/  LOP3.LUT R55, R55, 0x64006400, RZ, 0xfc, !PT ;  /* 0x6400640037377812 */ /* 0x000fe200078efcff */
[C---:B------:R-:W-:Y:S01]  /*3930*/  FFMA.FTZ R59, R54.reuse, R26, R59 ;  /* 0x0000001a363b7223 */ /* 0x040fe2000001003b */
[C---:B------:R-:W-:Y:S01]  /*3940*/  FFMA.FTZ R58, R54.reuse, R25, R58 ;  /* 0x00000019363a7223 */ /* 0x040fe2000001003a */
[----:B------:R-:W-:Y:S01]  /*3950*/  FFMA.FTZ R61, R54, R24, R61 ;  /* 0x00000018363d7223 */ /* 0x000fe2000001003d */
[----:B------:R-:W-:-:S02]  /*3960*/  HFMA2 R53, R53, R56.H0_H0, -72, -72 ;  /* 0xd480d48035357431 */ /* 0x000fc40000040038 */
[----:B------:R-:W-:Y:S02]  /*3970*/  HADD2.F32 R12, -RZ, R9.H0_H0 ;  /* 0x20000009ff0c7230 */ /* 0x000fe40000004100 */
        /* <DEDUP_REMOVED lines=21> */
[----:B------:R-:W-:Y:S01]  /*3ad0*/  FMUL.FTZ R59, R14, R59 ;  /* 0x0000003b0e3b7220 */ /* 0x000fe20000410000 */
[----:B------:R-:W-:-:S04]  /*3ae0*/  IMAD.WIDE R8, R13, 0x4, R10 ;  /* 0x000000040d087825 */ /* 0x000fc800078e020a */
        /* <DEDUP_REMOVED lines=120> */
.L_x_1764:
[----:B------:R-:W2:Y:S01]  /*4270*/  LDG.E.128.CONSTANT R8, desc[UR6][R8.64] ;  /* 0x0000000608087981 */ /* 0x000ea2000c1e9d00 */
[----:B------:R-:W-:Y:S02]  /*4280*/  PRMT R44, R44, 0x5410, R45 ;  /* 0x000054102c2c7816 */ /* 0x000fe4000000002d */
[----:B------:R-:W-:Y:S01]  /*4290*/  PRMT R46, R46, 0x5410, R47 ;  /* 0x000054102e2e7816 */ /* 0x000fe2000000002f */
[----:B------:R-:W0:Y:S02]  /*42a0*/  LDS.64 R2, [UR4+0x30] ;  /* 0x00003004ff027984 */ /* 0x000e240008000a00 */
        /* <DEDUP_REMOVED lines=26> */
[----:B------:R-:W0:Y:S01]  /*4450*/  LDS.64 R10, [UR4+0x38] ;  /* 0x00003804ff0a7984 */ /* 0x000e220008000a00 */
[----:B------:R-:W-:Y:S01]  /*4460*/  HADD2.F32 R3, -RZ, R26.H0_H0 ;  /* 0x2000001aff037230 */ /* 0x000fe20000004100 */
[----:B------:R-:W-:Y:S01]  /*4470*/  LOP3.LUT R31, R24, 0x64006400, RZ, 0xfc, !PT ;  /* 0x64006400181f7812 */ /* 0x000fe200078efcff */
[----:B------:R-:W-:Y:S01]  /*4480*/  HADD2.F32 R2, -RZ, R25.H0_H0 ;  /* 0x20000019ff027230 */ /* 0x000fe20000004100 */
[----:B------:R-:W-:Y:S01]  /*4490*/  LOP3.LUT R35, R32, 0x64006400, RZ, 0xfc, !PT ;  /* 0x6400640020237812 */ /* 0x000fe200078efcff */
[----:B------:R-:W-:-:S02]  /*44a0*/  HADD2.F32 R0, -RZ, R33.H0_H0 ;  /* 0x20000021ff007230 */ /* 0x000fc40000004100 */
[C---:B------:R-:W-:Y:S01]  /*44b0*/  FFMA.FTZ R32, R9.reuse, R3, RZ ;  /* 0x0000000309207223 */ /* 0x040fe200000100ff */
[----:B------:R-:W-:Y:S01]  /*44c0*/  HADD2.F32 R24, -RZ, R33.H1_H1 ;  /* 0x30000021ff187230 */ /* 0x000fe20000004100 */
[----:B------:R-:W-:Y:S01]  /*44d0*/  LOP3.LUT R33, R30, 0x64006400, RZ, 0xfc, !PT ;  /* 0x640064001e217812 */ /* 0x000fe200078efcff */
[----:B------:R-:W-:Y:S01]  /*44e0*/  FFMA.FTZ R30, R4, R9, RZ ;  /* 0x00000009041e7223 */ /* 0x000fe200000100ff */
[C---:B------:R-:W-:Y:S01]  /*44f0*/  FFMA.FTZ R34, R9.reuse, R2, RZ ;  /* 0x0000000209227223 */ /* 0x040fe200000100ff */
[----:B------:R-:W-:Y:S01]  /*4500*/  FFMA.FTZ R9, R9, R0, RZ ;  /* 0x0000000009097223 */ /* 0x000fe200000100ff */
[----:B------:R-:W-:Y:S02]  /*4510*/  HADD2.F32 R26, -RZ, R26.H1_H1 ;  /* 0x3000001aff1a7230 */ /* 0x000fe40000004100 */
[----:B------:R-:W-:Y:S02]  /*4520*/  HFMA2 R31, R31, R56.H0_H0, -72, -72 ;  /* 0xd480d4801f1f7431 */ /* 0x000fe40000040038 */
[----:B------:R-:W-:-:S02]  /*4530*/  HADD2.F32 R25, -RZ, R25.H1_H1 ;  /* 0x30000019ff197230 */ /* 0x000fc40000004100 */
[----:B------:R-:W-:Y:S01]  /*4540*/  FFMA.FTZ R40, R29, R24, R9 ;  /* 0x000000181d287223 */ /* 0x000fe20000010009 */
[----:B------:R-:W-:Y:S01]  /*4550*/  LOP3.LUT R9, R28, 0x64006400, RZ, 0xfc, !PT ;  /* 0x640064001c097812 */ /* 0x000fe200078efcff */
[----:B------:R-:W-:Y:S01]  /*4560*/  FFMA.FTZ R36, R27, R29, R30 ;  /* 0x0000001d1b247223 */ /* 0x000fe2000001001e */
[C---:B------:R-:W-:Y:S01]  /*4570*/  FFMA.FTZ R37, R29.reuse, R26, R32 ;  /* 0x0000001a1d257223 */ /* 0x040fe20000010020 */
[----:B------:R-:W-:Y:S01]  /*4580*/  FFMA.FTZ R38, R29, R25, R34 ;  /* 0x000000191d267223 */ /* 0x000fe20000010022 */
[-C--:B------:R-:W-:Y:S02]  /*4590*/  HFMA2 R28, R33, R56.reuse.H0_H0, -72, -72 ;  /* 0xd480d480211c7431 */ /* 0x080fe40000040038 */
[--C-:B------:R-:W-:Y:S02]  /*45a0*/  HADD2.F32 R34, -RZ, R31.reuse.H1_H1 ;  /* 0x3000001fff227230 */ /* 0x100fe40000004100 */
[----:B------:R-:W-:Y:S02]  /*45b0*/  HFMA2 R29, R35, R56.H0_H0, -72, -72 ;  /* 0xd480d480231d7431 */ /* 0x000fe40000040038 */
[----:B------:R-:W-:-:S02]  /*45c0*/  HADD2.F32 R35, -RZ, R31.H0_H0 ;  /* 0x2000001fff237230 */ /* 0x000fc40000004100 */
[----:B------:R-:W-:Y:S02]  /*45d0*/  HFMA2 R9, R9, R56.H0_H0, -72, -72 ;  /* 0xd480d48009097431 */ /* 0x000fe40000040038 */
[--C-:B------:R-:W-:Y:S02]  /*45e0*/  HADD2.F32 R33, -RZ, R28.reuse.H0_H0 ;  /* 0x2000001cff217230 */ /* 0x100fe40000004100 */
[--C-:B------:R-:W-:Y:S02]  /*45f0*/  HADD2.F32 R31, -RZ, R29.reuse.H0_H0 ;  /* 0x2000001dff1f7230 */ /* 0x100fe40000004100 */
[----:B------:R-:W-:Y:S02]  /*4600*/  HADD2.F32 R32, -RZ, R28.H1_H1 ;  /* 0x3000001cff207230 */ /* 0x000fe40000004100 */
[C---:B------:R-:W-:Y:S01]  /*4610*/  FFMA.FTZ R52, R8.reuse, R33, R37 ;  /* 0x0000002108347223 */ /* 0x040fe20000010025 */
[----:B------:R-:W-:Y:S02]  /*4620*/  HADD2.F32 R30, -RZ, R29.H1_H1 ;  /* 0x3000001dff1e7230 */ /* 0x000fe40000004100 */
[----:B------:R-:W-:Y:S01]  /*4630*/  FFMA.FTZ R37, R8, R31, R38 ;  /* 0x0000001f08257223 */ /* 0x000fe20000010026 */
[----:B------:R-:W-:-:S02]  /*4640*/  HADD2.F32 R29, -RZ, R9.H0_H0 ;  /* 0x20000009ff1d7230 */ /* 0x000fc40000004100 */
        /* <DEDUP_REMOVED lines=23> */
[----:B------:R-:W-:Y:S01]  /*47c0*/  HADD2.F32 R39, -RZ, R54.H0_H0 ;  /* 0x20000036ff277230 */ /* 0x000fe20000004100 */
[----:B------:R-:W-:Y:S01]  /*47d0*/  LOP3.LUT R48, R48, 0xf000f0, RZ, 0xc0, !PT ;  /* 0x00f000f030307812 */ /* 0x000fe200078ec0ff */
[--C-:B------:R-:W-:Y:S02]  /*47e0*/  HADD2.F32 R37, -RZ, R42.reuse.H0_H0 ;  /* 0x2000002aff257230 */ /* 0x100fe40000004100 */
[----:B------:R-:W-:Y:S01]  /*47f0*/  FFMA.FTZ R49, R41, R38, R52 ;  /* 0x0000002629317223 */ /* 0x000fe20000010034 */
[----:B------:R-:W-:Y:S02]  /*4800*/  HADD2.F32 R36, -RZ, R9.H0_H0 ;  /* 0x20000009ff247230 */ /* 0x000fe40000004100 */
[----:B------:R-:W-:Y:S01]  /*4810*/  FFMA.FTZ R50, R39, R41, R50 ;  /* 0x0000002927327223 */ /* 0x000fe20000010032 */
[----:B------:R-:W-:Y:S02]  /*4820*/  HADD2.F32 R42, -RZ, R42.H1_H1 ;  /* 0x3000002aff2a7230 */ /* 0x000fe40000004100 */
[----:B------:R-:W-:Y:S01]  /*4830*/  FFMA.FTZ R51, R41, R37, R40 ;  /* 0x0000002529337223 */ /* 0x000fe20000010028 */
[----:B------:R-:W-:-:S02]  /*4840*/  HADD2.F32 R40, -RZ, R55.H1_H1 ;  /* 0x30000037ff287230 */ /* 0x000fc40000004100 */
[----:B------:R-:W-:Y:S01]  /*4850*/  FFMA.FTZ R52, R41, R36, R53 ;  /* 0x0000002429347223 */ /* 0x000fe20000010035 */
[----:B------:R-:W-:Y:S01]  /*4860*/  HADD2.F32 R41, -RZ, R54.H1_H1 ;  /* 0x30000036ff297230 */ /* 0x000fe20000004100 */
[----:B------:R-:W-:Y:S01]  /*4870*/  LOP3.LUT R53, R13, 0xf000f0, RZ, 0xc0, !PT ;  /* 0x00f000f00d357812 */ /* 0x000fe200078ec0ff */
[----:B------:R-:W-:Y:S01]  /*4880*/  HADD2.F32 R8, -RZ, R11.H0_H0 ;  /* 0x2000000bff087230 */ /* 0x000fe20000004100 */
[----:B------:R-:W-:Y:S01]  /*4890*/  LOP3.LUT R54, R43, 0xf000f0, RZ, 0xc0, !PT ;  /* 0x00f000f02b367812 */ /* 0x000fe200078ec0ff */
[----:B------:R-:W-:Y:S01]  /*48a0*/  HADD2.F32 R43, -RZ, R9.H1_H1 ;  /* 0x30000009ff2b7230 */ /* 0x000fe20000004100 */
        /* <DEDUP_REMOVED lines=8> */
[C---:B------:R-:W-:Y:S01]  /*4930*/  FFMA.FTZ R58, R10.reuse, R42, R51 ;  /* 0x0000002a0a3a7223 */ /* 0x040fe20000010033 */
[-C--:B------:R-:W-:Y:S02]  /*4940*/  HFMA2 R50, R55, R56.reuse.H0_H0, -72, -72 ;  /* 0xd480d48037327431 */ /* 0x080fe40000040038 */
[--C-:B------:R-:W-:Y:S02]  /*4950*/  HADD2.F32 R49, -RZ, R54.reuse.H0_H0 ;  /* 0x20000036ff317230 */ /* 0x100fe40000004100 */
[----:B------:R-:W-:Y:S02]  /*4960*/  HFMA2 R13, R13, R56.H0_H0, -72, -72 ;  /* 0xd480d4800d0d7431 */ /* 0x000fe40000040038 */
[----:B------:R-:W-:Y:S02]  /*4970*/  HADD2.F32 R48, -RZ, R54.H1_H1 ;  /* 0x30000036ff307230 */ /* 0x000fe40000004100 */
[----:B------:R-:W-:Y:S01]  /*4980*/  FFMA.FTZ R10, R10, R43, R52 ;  /* 0x0000002b0a0a7223 */ /* 0x000fe20000010034 */
[----:B------:R-:W-:-:S02]  /*4990*/  HADD2.F32 R55, -RZ, R53.H0_H0 ;  /* 0x20000035ff377230 */ /* 0x000fc40000004100 */
[----:B------:R-:W-:Y:S02]  /*49a0*/  HADD2.F32 R54, -RZ, R53.H1_H1 ;  /* 0x30000035ff367230 */ /* 0x000fe40000004100 */
[--C-:B------:R-:W-:Y:S02]  /*49b0*/  HADD2.F32 R53, -RZ, R50.reuse.H0_H0 ;  /* 0x20000032ff357230 */ /* 0x100fe40000004100 */
[----:B------:R-:W-:Y:S02]  /*49c0*/  HADD2.F32 R52, -RZ, R50.H1_H1 ;  /* 0x30000032ff347230 */ /* 0x000fe40000004100 */
[--C-:B------:R-:W-:Y:S02]  /*49d0*/  HADD2.F32 R51, -RZ, R13.reuse.H0_H0 ;  /* 0x2000000dff337230 */ /* 0x100fe40000004100 */
[----:B------:R-:W-:Y:S02]  /*49e0*/  HADD2.F32 R50, -RZ, R13.H1_H1 ;  /* 0x3000000dff327230 */ /* 0x000fe40000004100 */
[----:B------:R-:W-:Y:S01]  /*49f0*/  FFMA.FTZ R13, R49, R8, R12 ;  /* 0x00000008310d7223 */ /* 0x000fe2000001000c */
[----:B------:R-:W-:-:S02]  /*4a00*/  HADD2.F32 R11, -RZ, R11.H1_H1 ;  /* 0x3000000bff0b7230 */ /* 0x000fc40000004100 */
        /* <DEDUP_REMOVED lines=130> */
.L_x_1761:
[----:B------:R-:W0:Y:S01]  /*5230*/  LDC R3, c[0x0][0x23c] ;  /* 0x00008f00ff037b82 */ /* 0x000e220000000800 */
[----:B------:R-:W-:Y:S01]  /*5240*/  IADD3 R23, R23, 0x20, RZ ;  /* 0x0000002017177810 */ /* 0x000fe20007ffe0ff */
[----:B------:R-:W-:-:S03]  /*5250*/  UIADD3 UR4, UR4, 0x40, URZ ;  /* 0x0000004004047890 */ /* 0x000fc6000fffe03f */
[C---:B------:R-:W-:Y:S02]  /*5260*/  ISETP.GE.AND P0, PT, R23.reuse, UR5, PT ;  /* 0x0000000517007c0c */ /* 0x040fe4000bf06270 */
[----:B------:R-:W-:Y:S01]  /*5270*/  ISETP.LT.AND P2, PT, R23, R22, PT ;  /* 0x000000161700720c */ /* 0x000fe20003f41270 */
[----:B0-----:R-:W-:-:S12]  /*5280*/  IMAD.WIDE R6, R3, 0x10, R6 ;  /* 0x0000001003067825 */ /* 0x001fd800078e0206 */
[----:B------:R-:W-:Y:S05]  /*5290*/  @!P0 BRA P2, `(.L_x_1765) ;  /* 0xffffffc000208947 */ /* 0x000fea000103ffff */
.L_x_1760:
[----:B------:R-:W-:Y:S05]  /*52a0*/  @!P1 EXIT ;  /* 0x000000000000994d */ /* 0x000fea0003800000 */
[----:B------:R-:W1:Y:S01]  /*52b0*/  S2R R0, SR_CTAID.X ;  /* 0x0000000000007919 */ /* 0x000e620000002500 */
[----:B------:R-:W2:Y:S01]  /*52c0*/  S2UR UR4, SR_CTAID.Y ;  /* 0x00000000000479c3 */ /* 0x000ea20000002600 */
[----:B------:R-:W1:Y:S07]  /*52d0*/  S2R R7, SR_TID.X ;  /* 0x0000000000077919 */ /* 0x000e6e0000002100 */
[----:B------:R-:W0:Y:S01]  /*52e0*/  LDC.64 R4, c[0x0][0x230] ;  /* 0x00008c00ff047b82 */ /* 0x000e220000000a00 */
[----:B--2---:R-:W-:Y:S01]  /*52f0*/  UIMAD UR4, UR4, 0x3, URZ ;  /* 0x00000003040478a4 */ /* 0x004fe2000f8e023f */
        /* <DEDUP_REMOVED lines=11> */
.L_x_1769:
[----:B------:R-:W0:Y:S02]  /*53b0*/  LDS R6, [R0] ;  /* 0x0000000000067984 */ /* 0x000e240000000800 */
[----:B0-----:R-:W-:-:S10]  /*53c0*/  HFMA2.MMA R7, R6, 1, 1, R12 ;  /* 0x3c003c0006077835 */ /* 0x001fd4000000000c */
[----:B------:R-:W0:Y:S02]  /*53d0*/  ATOMS.CAST.SPIN R7, [R0], R6, R7 ;  /* 0x000000060007738d */ /* 0x000e240001800007 */
[----:B0-----:R-:W-:-:S13]  /*53e0*/  ISETP.EQ.U32.AND P0, PT, R7, 0x1, PT ;  /* 0x000000010700780c */ /* 0x001fda0003f02070 */
[----:B------:R-:W-:Y:S05]  /*53f0*/  @!P0 BRA `(.L_x_1769) ;  /* 0xfffffffc00ec8947 */ /* 0x000fea000383ffff */
[----:B------:R-:W-:Y:S05]  /*5400*/  BRA `(.L_x_1767) ;  /* 0x00000000000c7947 */ /* 0x000fea0003800000 */
.L_x_1768:
[----:B------:R-:W2:Y:S02]  /*5410*/  LD.E R0, desc[UR6][R8.64] ;  /* 0x0000000608007980 */ /* 0x000ea4000c101900 */
[----:B--2---:R-:W-:-:S05]  /*5420*/  IADD3 R7, R12, R0, RZ ;  /* 0x000000000c077210 */ /* 0x004fca0007ffe0ff */
[----:B------:R0:W-:Y:S02]  /*5430*/  ST.E desc[UR6][R8.64], R7 ;  /* 0x0000000708007985 */ /* 0x0001e4000c101906 */
.L_x_1767:
[----:B------:R-:W-:Y:S05]  /*5440*/  BSYNC B0 ;  /* 0x0000000000007941 */ /* 0x000fea0003800000 */
.L_x_1766:
[----:B------:R1:W-:Y:S01]  /*5450*/  ATOM.E.ADD.F16x2.RN.STRONG.GPU P0, RZ, desc[UR6][R8.64+0x4], R13 ;  /* 0x0000040d08ff79a2 */ /* 0x0003e2000810e1c6 */
[----:B------:R-:W-:Y:S04]  /*5460*/  BSSY B0, `(.L_x_1770) ;  /* 0x000000f000007945 */ /* 0x000fe80003800000 */
[----:B-1----:R-:W-:Y:S05]  /*5470*/  @P0 BRA `(.L_x_1771) ;  /* 0x0000000000340947 */ /* 0x002fea0003800000 */
[----:B------:R-:W1:Y:S02]  /*5480*/  QSPC.E.S P0, RZ, [R8+0x4] ;  /* 0x0000040008ff73aa */ /* 0x000e640000000500 */
[----:B-1----:R-:W-:Y:S05]  /*5490*/  @!P0 BRA `(.L_x_1772) ;  /* 0x0000000000208947 */ /* 0x002fea0003800000 */
[----:B------:R-:W-:-:S04]  /*54a0*/  MOV R6, R8 ;  /* 0x0000000800067202 */ /* 0x000fc80000000f00 */
[----:B------:R-:W-:-:S07]  /*54b0*/  MOV R0, R6 ;  /* 0x0000000600007202 */ /* 0x000fce0000000f00 */
.L_x_1773:
[----:B------:R-:W0:Y:S02]  /*54c0*/  LDS R6, [R0+0x4] ;  /* 0x0000040000067984 */ /* 0x000e240000000800 */
[----:B0-----:R-:W-:-:S06]  /*54d0*/  HADD2 R7, R6, R13 ;  /* 0x0000000d06077230 */ /* 0x001fcc0000000000 */
[----:B------:R-:W0:Y:S02]  /*54e0*/  ATOMS.CAST.SPIN R7, [R0+0x4], R6, R7 ;  /* 0x000004060007738d */ /* 0x000e240001800007 */
[----:B0-----:R-:W-:-:S13]  /*54f0*/  ISETP.EQ.U32.AND P0, PT, R7, 0x1, PT ;  /* 0x000000010700780c */ /* 0x001fda0003f02070 */
[----:B------:R-:W-:Y:S05]  /*5500*/  @!P0 BRA `(.L_x_1773) ;  /* 0xfffffffc00ec8947 */ /* 0x000fea000383ffff */
[----:B------:R-:W-:Y:S05]  /*5510*/  BRA `(.L_x_1771) ;  /* 0x00000000000c7947 */ /* 0x000fea0003800000 */
.L_x_1772:
[----:B------:R-:W0:Y:S02]  /*5520*/  LD.E R0, desc[UR6][R8.64+0x4] ;  /* 0x0000040608007980 */ /* 0x000e24000c101900 */
[----:B0-----:R-:W-:-:S05]  /*5530*/  IADD3 R7, R13, R0, RZ ;  /* 0x000000000d077210 */ /* 0x001fca0007ffe0ff */
[----:B------:R1:W-:Y:S02]  /*5540*/  ST.E desc[UR6][R8.64+0x4], R7 ;  /* 0x0000040708007985 */ /* 0x0003e4000c101906 */
.L_x_1771:
[----:B------:R-:W-:Y:S05]  /*5550*/  BSYNC B0 ;  /* 0x0000000000007941 */ /* 0x000fea0003800000 */
.L_x_1770:
        /* <DEDUP_REMOVED lines=11> */
.L_x_1777:
[----:B------:R-:W0:Y:S02]  /*5610*/  LDS R6, [R0] ;  /* 0x0000000000067984 */ /* 0x000e240000000800 */
[----:B0-----:R-:W-:-:S10]  /*5620*/  HFMA2.MMA R7, R6, 1, 1, R17 ;  /* 0x3c003c0006077835 */ /* 0x001fd40000000011 */
[----:B------:R-:W0:Y:S02]  /*5630*/  ATOMS.CAST.SPIN R7, [R0], R6, R7 ;  /* 0x000000060007738d */ /* 0x000e240001800007 */
[----:B0-----:R-:W-:-:S13]  /*5640*/  ISETP.EQ.U32.AND P0, PT, R7, 0x1, PT ;  /* 0x000000010700780c */ /* 0x001fda0003f02070 */
[----:B------:R-:W-:Y:S05]  /*5650*/  @!P0 BRA `(.L_x_1777) ;  /* 0xfffffffc00ec8947 */ /* 0x000fea000383ffff */
[----:B------:R-:W-:Y:S05]  /*5660*/  BRA `(.L_x_1775) ;  /* 0x00000000000c7947 */ /* 0x000fea0003800000 */
.L_x_1776:
[----:B------:R-:W2:Y:S02]  /*5670*/  LD.E R0, desc[UR6][R8.64] ;  /* 0x0000000608007980 */ /* 0x000ea4000c101900 */
[----:B--2---:R-:W-:-:S05]  /*5680*/  IADD3 R7, R17, R0, RZ ;  /* 0x0000000011077210 */ /* 0x004fca0007ffe0ff */
[----:B------:R0:W-:Y:S02]  /*5690*/  ST.E desc[UR6][R8.64], R7 ;  /* 0x0000000708007985 */ /* 0x0001e4000c101906 */
.L_x_1775:
[----:B------:R-:W-:Y:S05]  /*56a0*/  BSYNC B0 ;  /* 0x0000000000007941 */ /* 0x000fea0003800000 */
.L_x_1774:
[----:B------:R1:W-:Y:S01]  /*56b0*/  ATOM.E.ADD.F16x2.RN.STRONG.GPU P0, RZ, desc[UR6][R8.64+0x4], R18 ;  /* 0x0000041208ff79a2 */ /* 0x0003e2000810e1c6 */
[----:B------:R-:W-:Y:S04]  /*56c0*/  BSSY B0, `(.L_x_1778) ;  /* 0x000000f000007945 */ /* 0x000fe80003800000 */
[----:B-1----:R-:W-:Y:S05]  /*56d0*/  @P0 BRA `(.L_x_1779) ;  /* 0x0000000000340947 */ /* 0x002fea0003800000 */
[----:B------:R-:W1:Y:S02]  /*56e0*/  QSPC.E.S P0, RZ, [R8+0x4] ;  /* 0x0000040008ff73aa */ /* 0x000e640000000500 */
[----:B-1----:R-:W-:Y:S05]  /*56f0*/  @!P0 BRA `(.L_x_1780) ;  /* 0x0000000000208947 */ /* 0x002fea0003800000 */
[----:B------:R-:W-:-:S04]  /*5700*/  MOV R6, R8 ;  /* 0x0000000800067202 */ /* 0x000fc80000000f00 */
[----:B------:R-:W-:-:S07]  /*5710*/  MOV R0, R6 ;  /* 0x0000000600007202 */ /* 0x000fce0000000f00 */
.L_x_1781:
[----:B------:R-:W0:Y:S02]  /*5720*/  LDS R6, [R0+0x4] ;  /* 0x0000040000067984 */ /* 0x000e240000000800 */
[----:B0-----:R-:W-:-:S06]  /*5730*/  HADD2 R7, R6, R18 ;  /* 0x0000001206077230 */ /* 0x001fcc0000000000 */
[----:B------:R-:W0:Y:S02]  /*5740*/  ATOMS.CAST.SPIN R7, [R0+0x4], R6, R7 ;  /* 0x000004060007738d */ /* 0x000e240001800007 */
[----:B0-----:R-:W-:-:S13]  /*5750*/  ISETP.EQ.U32.AND P0, PT, R7, 0x1, PT ;  /* 0x000000010700780c */ /* 0x001fda0003f02070 */
[----:B------:R-:W-:Y:S05]  /*5760*/  @!P0 BRA `(.L_x_1781) ;  /* 0xfffffffc00ec8947 */ /* 0x000fea000383ffff */
[----:B------:R-:W-:Y:S05]  /*5770*/  BRA `(.L_x_1779) ;  /* 0x00000000000c7947 */ /* 0x000fea0003800000 */
.L_x_1780:
[----:B------:R-:W0:Y:S02]  /*5780*/  LD.E R0, desc[UR6][R8.64+0x4] ;  /* 0x0000040608007980 */ /* 0x000e24000c101900 */
[----:B0-----:R-:W-:-:S05]  /*5790*/  IADD3 R7, R18, R0, RZ ;  /* 0x0000000012077210 */ /* 0x001fca0007ffe0ff */
[----:B------:R1:W-:Y:S02]  /*57a0*/  ST.E desc[UR6][R8.64+0x4], R7 ;  /* 0x0000040708007985 */ /* 0x0003e4000c101906 */
.L_x_1779:
[----:B------:R-:W-:Y:S05]  /*57b0*/  BSYNC B0 ;  /* 0x0000000000007941 */ /* 0x000fea0003800000 */
.L_x_1778:
[----:B------:R-:W-:-:S13]  /*57c0*/  ISETP.NE.AND P0, PT, R21, 0x2, PT ;  /* 0x000000021500780c */ /* 0x000fda0003f05270 */
        /* <DEDUP_REMOVED lines=8> */
[----:B------:R-:W-:-:S04]  /*5850*/  MOV R2, R4 ;  /* 0x0000000400027202 */ /* 0x000fc80000000f00 */
[----:B------:R-:W-:-:S07]  /*5860*/  MOV R0, R2 ;  /* 0x0000000200007202 */ /* 0x000fce0000000f00 */
.L_x_1785:
[----:B------:R-:W2:Y:S02]  /*5870*/  LDS R2, [R0] ;  /* 0x0000000000027984 */ /* 0x000ea40000000800 */
[----:B--2---:R-:W-:-:S10]  /*5880*/  HFMA2.MMA R3, R2, 1, 1, R19 ;  /* 0x3c003c0002037835 */ /* 0x004fd40000000013 */
[----:B------:R-:W2:Y:S02]  /*5890*/  ATOMS.CAST.SPIN R3, [R0], R2, R3 ;  /* 0x000000020003738d */ /* 0x000ea40001800003 */
[----:B--2---:R-:W-:-:S13]  /*58a0*/  ISETP.EQ.U32.AND P0, PT, R3, 0x1, PT ;  /* 0x000000010300780c */ /* 0x004fda0003f02070 */
[----:B------:R-:W-:Y:S05]  /*58b0*/  @!P0 BRA `(.L_x_1785) ;  /* 0xfffffffc00ec8947 */ /* 0x000fea000383ffff */
[----:B------:R-:W-:Y:S05]  /*58c0*/  BRA `(.L_x_1783) ;  /* 0x00000000000c7947 */ /* 0x000fea0003800000 */
.L_x_1784:
[----:B------:R-:W2:Y:S02]  /*58d0*/  LD.E R0, desc[UR6][R4.64] ;  /* 0x0000000604007980 */ /* 0x000ea4000c101900 */
[----:B--2---:R-:W-:-:S05]  /*58e0*/  IADD3 R3, R19, R0, RZ ;  /* 0x0000000013037210 */ /* 0x004fca0007ffe0ff */
[----:B------:R2:W-:Y:S02]  /*58f0*/  ST.E desc[UR6][R4.64], R3 ;  /* 0x0000000304007985 */ /* 0x0005e4000c101906 */
.L_x_1783:
[----:B------:R-:W-:Y:S05]  /*5900*/  BSYNC B0 ;  /* 0x0000000000007941 */ /* 0x000fea0003800000 */
.L_x_1782:
[----:B------:R3:W-:Y:S02]  /*5910*/  ATOM.E.ADD.F16x2.RN.STRONG.GPU P0, RZ, desc[UR6][R4.64+0x4], R20 ;  /* 0x0000041404ff79a2 */ /* 0x0007e4000810e1c6 */
[----:B---3--:R-:W-:Y:S05]  /*5920*/  @P0 EXIT ;  /* 0x000000000000094d */ /* 0x008fea0003800000 */
[----:B------:R-:W3:Y:S02]  /*5930*/  QSPC.E.S P0, RZ, [R4+0x4] ;  /* 0x0000040004ff73aa */ /* 0x000ee40000000500 */
[----:B---3--:R-:W-:Y:S05]  /*5940*/  @!P0 BRA `(.L_x_1786) ;  /* 0x0000000000208947 */ /* 0x008fea0003800000 */
[----:B------:R-:W-:-:S04]  /*5950*/  MOV R2, R4 ;  /* 0x0000000400027202 */ /* 0x000fc80000000f00 */
[----:B------:R-:W-:-:S07]  /*5960*/  MOV R0, R2 ;  /* 0x0000000200007202 */ /* 0x000fce0000000f00 */
.L_x_1787:
[----:B------:R-:W2:Y:S02]  /*5970*/  LDS R2, [R0+0x4] ;  /* 0x0000040000027984 */ /* 0x000ea40000000800 */
[----:B--2---:R-:W-:-:S06]  /*5980*/  HADD2 R3, R2, R20 ;  /* 0x0000001402037230 */ /* 0x004fcc0000000000 */
[----:B------:R-:W2:Y:S02]  /*5990*/  ATOMS.CAST.SPIN R3, [R0+0x4], R2, R3 ;  /* 0x000004020003738d */ /* 0x000ea40001800003 */
[----:B--2---:R-:W-:-:S13]  /*59a0*/  ISETP.EQ.U32.AND P0, PT, R3, 0x1, PT ;  /* 0x000000010300780c */ /* 0x004fda0003f02070 */
[----:B------:R-:W-:Y:S05]  /*59b0*/  @!P0 BRA `(.L_x_1787) ;  /* 0xfffffffc00ec8947 */ /* 0x000fea000383ffff */
[----:B------:R-:W-:Y:S05]  /*59c0*/  EXIT ;  /* 0x000000000000794d */ /* 0x000fea0003800000 */
.L_x_1786:
[----:B------:R-:W2:Y:S02]  /*59d0*/  LD.E R0, desc[UR6][R4.64+0x4] ;  /* 0x0000040604007980 */ /* 0x000ea4000c101900 */
[----:B--2---:R-:W-:-:S05]  /*59e0*/  IADD3 R3, R20, R0, RZ ;  /* 0x0000000014037210 */ /* 0x004fca0007ffe0ff */
[----:B------:R-:W-:Y:S01]  /*59f0*/  ST.E desc[UR6][R4.64+0x4], R3 ;  /* 0x0000040304007985 */ /* 0x000fe2000c101906 */
[----:B------:R-:W-:Y:S05]  /*5a00*/  EXIT ;  /* 0x000000000000794d */ /* 0x000fea0003800000 */
.L_x_1788:
        /* <DEDUP_REMOVED lines=15> */
.L_x_3243:


//--------------------- .text._Z23gemm_half_q_half_kernelILi3ELi12ELb0ELb0ELi32EEvPK6__halfPKjS4_S2_PS0_iiiiPKtS7_iiiiiibS2_i --------------------------
	.section	.text._Z23gemm_half_q_half_kernelILi3ELi12ELb0ELb0ELi32EEvPK6__halfPKjS4_S2_PS0_iiiiPKtS7_iiiiiibS2_i,"ax",@progbits
	.align	128
        .global         _Z23gemm_half_q_half_kernelILi3ELi12ELb0ELb0ELi32EEvPK6__halfPKjS4_S2_PS0_iiiiPKtS7_iiiiiibS2_i
        .type           _Z23gemm_half_q_half_kernelILi3ELi12ELb0ELb0ELi32EEvPK6__halfPKjS4_S2_PS0_iiiiPKtS7_iiiiiibS2_i,@function
        .size           _Z23gemm_half_q_half_kernelILi3ELi12ELb0ELb0ELi32EEvPK6__halfPKjS4_S2_PS0_iiiiPKtS7_iiiiiibS2_i,(.L_x_3244 - _Z23gemm_half_q_half_kernelILi3ELi12ELb0ELb0ELi32EEvPK6__halfPKjS4_S2_PS0_iiiiPKtS7_iiiiiibS2_i)
        .other          _Z23gemm_half_q_half_kernelILi3ELi12ELb0ELb0ELi32EEvPK6__halfPKjS4_S2_PS0_iiiiPKtS7_iiiiiibS2_i,@"STO_CUDA_ENTRY STV_DEFAULT"
_Z23gemm_half_q_half_kernelILi3ELi12ELb0ELb0ELi32EEvPK6__halfPKjS4_S2_PS0_iiiiPKtS7_iiiiiibS2_i:
.text._Z23gemm_half_q_half_kernelILi3ELi12ELb0ELb0ELi32EEvPK6__halfPKjS4_S2_PS0_iiiiPKtS7_iiiiiibS2_i:
        /* <DEDUP_REMOVED lines=44> */
.L_x_1793:
        /* <DEDUP_REMOVED lines=16> */
.L_x_1792:
        /* <DEDUP_REMOVED lines=16> */
.L_x_1791:
        /* <DEDUP_REMOVED lines=17> */
.L_x_1795:
        /* <DEDUP_REMOVED lines=16> */
.L_x_1794:
        /* <DEDUP_REMOVED lines=14> */
.L_x_1790:
[----:B------:R-:W-:Y:S05]  /*07b0*/  BSYNC B0 ;  /* 0x0000000000007941 */ /* 0x000fea0003800000 */
.L_x_1789:
        /* <DEDUP_REMOVED lines=20> */
.L_x_1798:
        /* <DEDUP_REMOVED lines=11> */
.L_x_1797:
        /* <DEDUP_REMOVED lines=10> */
.L_x_1796:
[----:B------:R-:W3:Y:S08]  /*0a50*/  LDC R29, c[0x0][0x25c] ;  /* 0x00009700ff1d7b82 */ /* 0x000ef00000000800 */
[----:B------:R-:W-:Y:S01]  /*0a60*/  BAR.SYNC.DEFER_BLOCKING 0x0 ;  /* 0x0000000000007b1d */ /* 0x000fe20000010000 */
[----:B------:R-:W-:-:S07]  /*0a70*/  ISETP.GE.AND P0, PT, R28, R27, PT ;  /* 0x0000001b1c00720c */ /* 0x000fce0003f06270 */
[----:B------:R-:W4:Y:S06]  /*0a80*/  LDC R31, c[0x0][0x264] ;  /* 0x00009900ff1f7b82 */ /* 0x000f2c0000000800 */
[----:B------:R-:W-:Y:S05]  /*0a90*/  @P0 BRA `(.L_x_1799) ;  /* 0x0000000000d40947 */ /* 0x000fea0003800000 */
[----:B------:R-:W3:Y:S01]  /*0aa0*/  LDC.64 R10, c[0x0][0x248] ;  /* 0x00009200ff0a7b82 */ /* 0x000ee20000000a00 */
[----:B0-2---:R-:W-:-:S07]  /*0ab0*/  SHF.L.U32 R3, R15, 0x6, RZ ;  /* 0x000000060f037819 */ /* 0x005fce00000006ff */
[----:B-1----:R-:W0:Y:S08]  /*0ac0*/  LDC.64 R12, c[0x0][0x220] ;  /* 0x00008800ff0c7b82 */ /* 0x002e300000000a00 */
[----:B------:R-:W1:Y:S01]  /*0ad0*/  LDC.64 R14, c[0x0][0x228] ;  /* 0x00008a00ff0e7b82 */ /* 0x000e620000000a00 */
[----:B---3--:R-:W-:-:S05]  /*0ae0*/  IMAD.WIDE R2, R3, 0x2, R10 ;  /* 0x0000000203027825 */ /* 0x008fca00078e020a */
        /* <DEDUP_REMOVED lines=8> */
.L_x_1800:
        /* <DEDUP_REMOVED lines=40> */
.L_x_1799:
[----:B------:R-:W-:Y:S01]  /*0df0*/  ULDC UR4, c[0x0][0x258] ;  /* 0x0000960000047ab9 */ /* 0x000fe20000000800 */
[----:B------:R-:W-:Y:S01]  /*0e00*/  ULDC UR5, c[0x0][0x260] ;  /* 0x0000980000057ab9 */ /* 0x000fe20000000800 */
[C---:B------:R-:W-:Y:S01]  /*0e10*/  ISETP.GT.AND P2, PT, R28.reuse, UR4, PT ;  /* 0x000000041c007c0c */ /* 0x040fe2000bf44270 */
[----:B------:R-:W-:Y:S01]  /*0e20*/  ULDC UR8, c[0x0][0x268] ;  /* 0x00009a0000087ab9 */ /* 0x000fe20000000800 */
[C---:B--2---:R-:W-:Y:S02]  /*0e30*/  VIMNMX R2, R28.reuse, UR4, PT ;  /* 0x000000041c027c48 */ /* 0x044fe4000bfe0100 */
[C---:B------:R-:W-:Y:S02]  /*0e40*/  ISETP.GT.AND P4, PT, R28.reuse, UR5, PT ;  /* 0x000000051c007c0c */ /* 0x040fe4000bf84270 */
[----:B0-----:R-:W-:Y:S02]  /*0e50*/  SHF.R.S32.HI R3, RZ, 0x1f, R2 ;  /* 0x0000001fff037819 */ /* 0x001fe40000011402 */
[----:B------:R-:W-:-:S02]  /*0e60*/  ISETP.GT.AND P6, PT, R28, UR8, PT ;  /* 0x000000081c007c0c */ /* 0x000fc4000bfc4270 */
[----:B------:R-:W-:Y:S02]  /*0e70*/  LEA.HI R6, R3, R2, RZ, 0x5 ;  /* 0x0000000203067211 */ /* 0x000fe400078f28ff */
[----:B------:R-:W-:Y:S02]  /*0e80*/  CS2R R2, SRZ ;  /* 0x0000000000027805 */ /* 0x000fe4000001ff00 */
        /* <DEDUP_REMOVED lines=10> */
.L_x_1801:
        /* <DEDUP_REMOVED lines=8> */
.L_x_1802:
        /* <DEDUP_REMOVED lines=11> */
.L_x_1803:
        /* <DEDUP_REMOVED lines=8> */
.L_x_1804:
[----:B------:R-:W-:Y:S05]  /*10e0*/  @!P6 BRA `(.L_x_1805) ;  /* 0x00000000001ce947 */ /* 0x000fea0003800000 */
[----:B-1----:R-:W0:Y:S02]  /*10f0*/  LDC R7, c[0x0][0x26c] ;  /* 0x00009b00ff077b82 */ /* 0x002e240000000800 */
[----:B0-----:R-:W-:-:S04]  /*1100*/  VIMNMX R6, R28, R7, PT ;  /* 0x000000071c067248 */ /* 0x001fc80003fe0100 */
[----:B------:R-:W-:-:S04]  /*1110*/  IADD3 R6, R6, -UR8, RZ ;  /* 0x8000000806067c10 */ /* 0x000fc8000fffe0ff */
[----:B------:R-:W-:-:S04]  /*1120*/  SHF.R.S32.HI R7, RZ, 0x1f, R6 ;  /* 0x0000001fff077819 */ /* 0x000fc80000011406 */
[----:B------:R-:W-:-:S04]  /*1130*/  LEA.HI R7, R7, R6, RZ, 0x5 ;  /* 0x0000000607077211 */ /* 0x000fc800078f28ff */
[----:B------:R-:W-:-:S04]  /*1140*/  SHF.R.S32.HI R7, RZ, 0x5, R7 ;  /* 0x00000005ff077819 */ /* 0x000fc80000011407 */
[----:B------:R-:W-:-:S07]  /*1150*/  SHF.L.U32 R11, R7, 0x1, RZ ;  /* 0x00000001070b7819 */ /* 0x000fce00000006ff */
.L_x_1805:
        /* <DEDUP_REMOVED lines=21> */
[----:B------:R-:W-:Y:S01]  /*12b0*/  HADD2.F32 R38, -RZ, R25.H0_H0 ;  /* 0x20000019ff267230 */ /* 0x000fe20000004100 */
[----:B------:R-:W-:Y:S01]  /*12c0*/  PRMT R36, RZ, 0x7610, R36 ;  /* 0x00007610ff247816 */ /* 0x000fe20000000024 */
[----:B------:R-:W-:Y:S01]  /*12d0*/  HADD2.F32 R39, -RZ, R24.H0_H0 ;  /* 0x20000018ff277230 */ /* 0x000fe20000004100 */
[----:B------:R-:W-:Y:S01]  /*12e0*/  ULDC UR5, c[0x0][0x264] ;  /* 0x0000990000057ab9 */ /* 0x000fe20000000800 */
[----:B------:R-:W-:Y:S02]  /*12f0*/  HADD2.F32 R40, -RZ, R23.H0_H0 ;  /* 0x20000017ff287230 */ /* 0x000fe40000004100 */
[----:B------:R-:W-:-:S07]  /*1300*/  HADD2.F32 R41, -RZ, R22.H0_H0 ;  /* 0x20000016ff297230 */ /* 0x000fce0000004100 */
.L_x_1811:
[----:B------:R-:W-:Y:S05]  /*1310*/  @!P1 BRA `(.L_x_1807) ;  /* 0x0000003c00c49947 */ /* 0x000fea0003800000 */
[----:B-1----:R-:W2:Y:S01]  /*1320*/  LDG.E.128.CONSTANT R4, desc[UR6][R30.64] ;  /* 0x000000061e047981 */ /* 0x002ea2000c1e9d00 */
        /* <DEDUP_REMOVED lines=8> */
[----:B------:R-:W-:Y:S01]  /*13b0*/  MOV R0, 0x2c00 ;  /* 0x00002c0000007802 */ /* 0x000fe20000000f00 */
[----:B-1----:R-:W-:Y:S01]  /*13c0*/  HADD2.F32 R53, -RZ, R42.H1_H1 ;  /* 0x3000002aff357230 */ /* 0x002fe20000004100 */
[----:B------:R-:W-:Y:S01]  /*13d0*/  ISETP.GE.AND P2, PT, R26, 0x2, PT ;  /* 0x000000021a00780c */ /* 0x000fe20003f46270 */
[--C-:B------:R-:W-:Y:S01]  /*13e0*/  HADD2.F32 R59, -RZ, R43.reuse.H0_H0 ;  /* 0x2000002bff3b7230 */ /* 0x100fe20000004100 */
[----:B------:R-:W-:Y:S01]  /*13f0*/  PRMT R22, R22, 0x5410, R0 ;  /* 0x0000541016167816 */ /* 0x000fe20000000000 */
[----:B------:R-:W-:Y:S01]  /*1400*/  HADD2.F32 R58, -RZ, R43.H1_H1 ;  /* 0x3000002bff3a7230 */ /* 0x000fe20000004100 */
[----:B--2---:R-:W-:-:S02]  /*1410*/  LOP3.LUT R0, R4, 0xf000f, RZ, 0xc0, !PT ;  /* 0x000f000f04007812 */ /* 0x004fc400078ec0ff */
[----:B0-----:R-:W-:Y:S02]  /*1420*/  LOP3.LUT R3, R6, 0xf000f, RZ, 0xc0, !PT ;  /* 0x000f000f06037812 */ /* 0x001fe400078ec0ff */
[----:B------:R-:W-:Y:S02]  /*1430*/  LOP3.LUT R0, R0, 0x64006400, RZ, 0xfc, !PT ;  /* 0x6400640000007812 */ /* 0x000fe400078efcff */
[----:B------:R-:W-:Y:S02]  /*1440*/  LOP3.LUT R50, R6, 0xf000f0, RZ, 0xc0, !PT ;  /* 0x00f000f006327812 */ /* 0x000fe400078ec0ff */
[----:B------:R-:W-:Y:S01]  /*1450*/  SHF.R.U32.HI R9, RZ, 0x8, R6 ;  /* 0x00000008ff097819 */ /* 0x000fe20000011606 */
[----:B------:R-:W-:Y:S01]  /*1460*/  HADD2 R6, R0, -1032, -1032 ;  /* 0xe408e40800067430 */ /* 0x000fe20000000000 */
[C---:B------:R-:W-:Y:S02]  /*1470*/  LOP3.LUT R2, R5.reuse, 0xf000f, RZ, 0xc0, !PT ;  /* 0x000f000f05027812 */ /* 0x040fe400078ec0ff */
[----:B------:R-:W-:-:S02]  /*1480*/  LOP3.LUT R48, R5, 0xf000f0, RZ, 0xc0, !PT ;  /* 0x00f000f005307812 */ /* 0x000fc400078ec0ff */
[----:B------:R-:W-:Y:S01]  /*1490*/  SHF.R.U32.HI R37, RZ, 0x8, R5 ;  /* 0x00000008ff257819 */ /* 0x000fe20000011605 */
[----:B------:R-:W-:Y:S01]  /*14a0*/  HADD2.F32 R5, -RZ, R42.H0_H0 ;  /* 0x2000002aff057230 */ /* 0x000fe20000004100 */
[----:B------:R-:W-:Y:S01]  /*14b0*/  LOP3.LUT R45, R4, 0xf000f0, RZ, 0xc0, !PT ;  /* 0x00f000f0042d7812 */ /* 0x000fe200078ec0ff */
[--C-:B------:R-:W-:Y:S01]  /*14c0*/  HADD2.F32 R0, -RZ, R6.reuse.H0_H0 ;  /* 0x20000006ff007230 */ /* 0x100fe20000004100 */
[----:B------:R-:W-:Y:S01]  /*14d0*/  SHF.R.U32.HI R46, RZ, 0x8, R4 ;  /* 0x00000008ff2e7819 */ /* 0x000fe20000011604 */
[----:B------:R-:W-:Y:S01]  /*14e0*/  HADD2.F32 R42, -RZ, R6.H1_H1 ;  /* 0x30000006ff2a7230 */ /* 0x000fe20000004100 */
[C---:B------:R-:W-:Y:S02]  /*14f0*/  LOP3.LUT R4, R7.reuse, 0xf000f, RZ, 0xc0, !PT ;  /* 0x000f000f07047812 */ /* 0x040fe400078ec0ff */
[----:B------:R-:W-:Y:S02]  /*1500*/  LOP3.LUT R52, R7, 0xf000f0, RZ, 0xc0, !PT ;  /* 0x00f000f007347812 */ /* 0x000fe400078ec0ff */
[----:B------:R-:W-:-:S02]  /*1510*/  SHF.R.U32.HI R8, RZ, 0x8, R7 ;  /* 0x00000008ff087819 */ /* 0x000fc40000011607 */
[----:B------:R-:W0:Y:S01]  /*1520*/  LDS.64 R6, [UR4+0x8] ;  /* 0x00000804ff067984 */ /* 0x000e220008000a00 */
        /* <DEDUP_REMOVED lines=9> */
[----:B------:R-:W-:Y:S02]  /*15c0*/  HFMA2 R54, R47, R22.H1_H1, -72, -72 ;  /* 0xd480d4802f367431 */ /* 0x000fe40000060016 */
[----:B------:R-:W-:Y:S02]  /*15d0*/  HADD2.F32 R3, -RZ, R44.H0_H0 ;  /* 0x2000002cff037230 */ /* 0x000fe40000004100 */
[----:B------:R-:W-:Y:S01]  /*15e0*/  FFMA.FTZ R47, R0, R5, RZ ;  /* 0x00000005002f7223 */ /* 0x000fe200000100ff */
[--C-:B------:R-:W-:Y:S01]  /*15f0*/  HADD2.F32 R4, -RZ, R49.reuse.H0_H0 ;  /* 0x20000031ff047230 */ /* 0x100fe20000004100 */
[----:B---3--:R-:W-:Y:S01]  /*1600*/  SHF.R.U32.HI R88, RZ, 0x8, R32 ;  /* 0x00000008ff587819 */ /* 0x008fe20000011620 */
[----:B------:R-:W-:Y:S01]  /*1610*/  HADD2.F32 R45, -RZ, R49.H1_H1 ;  /* 0x30000031ff2d7230 */ /* 0x000fe20000004100 */
[----:B------:R-:W-:Y:S01]  /*1620*/  LOP3.LUT R49, R48, 0x64006400, RZ, 0xfc, !PT ;  /* 0x6400640030317812 */ /* 0x000fe200078efcff */
[----:B------:R-:W-:-:S02]  /*1630*/  HADD2.F32 R43, -RZ, R43.H1_H1 ;  /* 0x3000002bff2b7230 */ /* 0x000fc40000004100 */
[C---:B------:R-:W-:Y:S01]  /*1640*/  FFMA.FTZ R48, R5.reuse, R2, RZ ;  /* 0x0000000205307223 */ /* 0x040fe200000100ff */
[C---:B------:R-:W-:Y:S01]  /*1650*/  FFMA.FTZ R55, R5.reuse, R3, RZ ;  /* 0x0000000305377223 */ /* 0x040fe200000100ff */
[----:B------:R-:W-:Y:S01]  /*1660*/  FFMA.FTZ R50, R5, R4, RZ ;  /* 0x0000000405327223 */ /* 0x000fe200000100ff */
[----:B------:R-:W-:Y:S01]  /*1670*/  LOP3.LUT R5, R52, 0x64006400, RZ, 0xfc, !PT ;  /* 0x6400640034057812 */ /* 0x000fe200078efcff */
[-C--:B------:R-:W-:Y:S02]  /*1680*/  HFMA2 R49, R49, R22.reuse.H1_H1, -72, -72 ;  /* 0xd480d48031317431 */ /* 0x080fe40000060016 */
[----:B------:R-:W-:Y:S02]  /*1690*/  HADD2.F32 R44, -RZ, R44.H1_H1 ;  /* 0x3000002cff2c7230 */ /* 0x000fe40000004100 */
[C---:B------:R-:W-:Y:S01]  /*16a0*/  FFMA.FTZ R60, R53.reuse, R43, R48 ;  /* 0x0000002b353c7223 */ /* 0x040fe20000010030 */
[----:B------:R-:W-:Y:S01]  /*16b0*/  FFMA.FTZ R63, R53, R45, R50 ;  /* 0x0000002d353f7223 */ /* 0x000fe20000010032 */
[----:B------:R-:W-:-:S02]  /*16c0*/  HFMA2 R48, R51, R22.H1_H1, -72, -72 ;  /* 0xd480d48033307431 */ /* 0x000fc40000060016 */
[--C-:B------:R-:W-:Y:S02]  /*16d0*/  HADD2.F32 R50, -RZ, R54.reuse.H0_H0 ;  /* 0x20000036ff327230 */ /* 0x100fe40000004100 */
[----:B------:R-:W-:Y:S02]  /*16e0*/  HFMA2 R5, R5, R22.H1_H1, -72, -72 ;  /* 0xd480d48005057431 */ /* 0x000fe40000060016 */
[----:B------:R-:W-:Y:S01]  /*16f0*/  FFMA.FTZ R47, R42, R53, R47 ;  /* 0x000000352a2f7223 */ /* 0x000fe2000001002f */
[----:B------:R-:W-:Y:S02]  /*1700*/  HADD2.F32 R52, -RZ, R49.H0_H0 ;  /* 0x20000031ff347230 */ /* 0x000fe40000004100 */
[----:B------:R-:W-:Y:S01]  /*1710*/  FFMA.FTZ R61, R53, R44, R55 ;  /* 0x0000002c353d7223 */ /* 0x000fe20000010037 */
[----:B------:R-:W-:Y:S01]  /*1720*/  HADD2.F32 R51, -RZ, R54.H1_H1 ;  /* 0x30000036ff337230 */ /* 0x000fe20000004100 */
[----:B------:R-:W-:Y:S01]  /*1730*/  SHF.R.U32.HI R89, RZ, 0x8, R33 ;  /* 0x00000008ff597819 */ /* 0x000fe20000011621 */
[----:B------:R-:W-:-:S02]  /*1740*/  HADD2.F32 R54, -RZ, R48.H0_H0 ;  /* 0x20000030ff367230 */ /* 0x000fc40000004100 */
[----:B------:R-:W-:Y:S02]  /*1750*/  HADD2.F32 R55, -RZ, R48.H1_H1 ;  /* 0x30000030ff377230 */ /* 0x000fe40000004100 */
[----:B------:R-:W-:Y:S01]  /*1760*/  FFMA.FTZ R48, R50, R59, R47 ;  /* 0x0000003b32307223 */ /* 0x000fe2000001002f */
[----:B------:R-:W-:Y:S01]  /*1770*/  HADD2.F32 R56, -RZ, R5.H0_H0 ;  /* 0x20000005ff387230 */ /* 0x000fe20000004100 */
[----:B------:R-:W-:Y:S01]  /*1780*/  LOP3.LUT R47, R37, 0xf000f, RZ, 0xc0, !PT ;  /* 0x000f000f252f7812 */ /* 0x000fe200078ec0ff */
[----:B------:R-:W-:Y:S02]  /*1790*/  HADD2.F32 R53, -RZ, R49.H1_H1 ;  /* 0x30000031ff357230 */ /* 0x000fe40000004100 */
[C---:B------:R-:W-:Y:S01]  /*17a0*/  FFMA.FTZ R64, R59.reuse, R54, R61 ;  /* 0x000000363b407223 */ /* 0x040fe2000001003d */
[----:B------:R-:W-:Y:S02]  /*17b0*/  HADD2.F32 R57, -RZ, R5.H1_H1 ;  /* 0x30000005ff397230 */ /* 0x000fe40000004100 */
[C---:B------:R-:W-:Y:S01]  /*17c0*/  FFMA.FTZ R5, R59.reuse, R52, R60 ;  /* 0x000000343b057223 */ /* 0x040fe2000001003c */
[----:B------:R-:W-:Y:S01]  /*17d0*/  FFMA.FTZ R66, R59, R56, R63 ;  /* 0x000000383b427223 */ /* 0x000fe2000001003f */
[----:B------:R-:W-:Y:S01]  /*17e0*/  FFMA.FTZ R60, R51, R58, R48 ;  /* 0x0000003a333c7223 */ /* 0x000fe20000010030 */
[----:B------:R-:W-:Y:S01]  /*17f0*/  LOP3.LUT R48, R9, 0xf000f, RZ, 0xc0, !PT ;  /* 0x000f000f09307812 */ /* 0x000fe200078ec0ff */
[C---:B------:R-:W-:Y:S01]  /*1800*/  FFMA.FTZ R62, R58.reuse, R53, R5 ;  /* 0x000000353a3e7223 */ /* 0x040fe20000010005 */
[----:B------:R-:W-:Y:S01]  /*1810*/  LOP3.LUT R47, R47, 0x64006400, RZ, 0xfc, !PT ;  /* 0x640064002f2f7812 */ /* 0x000fe200078efcff */
[----:B------:R-:W-:Y:S01]  /*1820*/  FFMA.FTZ R64, R58, R55, R64 ;  /* 0x000000373a407223 */ /* 0x000fe20000010040 */
[----:B------:R-:W-:Y:S01]  /*1830*/  LOP3.LUT R5, R46, 0xf000f, RZ, 0xc0, !PT ;  /* 0x000f000f2e057812 */ /* 0x000fe200078ec0ff */
[----:B------:R-:W-:Y:S01]  /*1840*/  FFMA.FTZ R61, R58, R57, R66 ;  /* 0x000000393a3d7223 */ /* 0x000fe20000010042 */
[--C-:B0-----:R-:W-:Y:S01]  /*1850*/  HADD2.F32 R59, -RZ, R6.reuse.H0_H0 ;  /* 0x20000006ff3b7230 */ /* 0x101fe20000004100 */
[----:B------:R-:W-:Y:S01]  /*1860*/  LOP3.LUT R48, R48, 0x64006400, RZ, 0xfc, !PT ;  /* 0x6400640030307812 */ /* 0x000fe200078efcff */
[----:B------:R-:W-:-:S02]  /*1870*/  HADD2.F32 R58, -RZ, R6.H1_H1 ;  /* 0x30000006ff3a7230 */ /* 0x000fc40000004100 */
[----:B------:R-:W-:Y:S01]  /*1880*/  HADD2 R6, R47, -1032, -1032 ;  /* 0xe408e4082f067430 */ /* 0x000fe20000000000 */
[----:B------:R-:W-:Y:S01]  /*1890*/  LOP3.LUT R5, R5, 0x64006400, RZ, 0xfc, !PT ;  /* 0x6400640005057812 */ /* 0x000fe200078efcff */
[--C-:B------:R-:W-:Y:S02]  /*18a0*/  HADD2.F32 R47, -RZ, R7.reuse.H1_H1 ;  /* 0x30000007ff2f7230 */ /* 0x100fe40000004100 */
[----:B------:R-:W-:Y:S02]  /*18b0*/  HADD2 R63, R48, -1032, -1032 ;  /* 0xe408e408303f7430 */ /* 0x000fe40000000000 */
[----:B------:R-:W-:Y:S01]  /*18c0*/  HADD2.F32 R48, -RZ, R7.H0_H0 ;  /* 0x20000007ff307230 */ /* 0x000fe20000004100 */
[----:B------:R-:W-:Y:S01]  /*18d0*/  LOP3.LUT R49, R8, 0xf000f, RZ, 0xc0, !PT ;  /* 0x000f000f08317812 */ /* 0x000fe200078ec0ff */
[----:B------:R-:W-:Y:S02]  /*18e0*/  HADD2.F32 R66, -RZ, R6.H0_H0 ;  /* 0x20000006ff427230 */ /* 0x000fe40000004100 */
[----:B------:R-:W-:-:S02]  /*18f0*/  HADD2 R5, R5, -1032, -1032 ;  /* 0xe408e40805057430 */ /* 0x000fc40000000000 */
[----:B------:R-:W-:Y:S01]  /*1900*/  HADD2.F32 R74, -RZ, R6.H1_H1 ;  /* 0x30000006ff4a7230 */ /* 0x000fe20000004100 */
[----:B------:R-:W-:Y:S01]  /*1910*/  LOP3.LUT R46, R46, 0xf000f0, RZ, 0xc0, !PT ;  /* 0x00f000f02e2e7812 */ /* 0x000fe200078ec0ff */
[----:B------:R-:W0:Y:S01]  /*1920*/  LDS.64 R6, [UR4+0x10] ;  /* 0x00001004ff067984 */ /* 0x000e220008000a00 */
[----:B------:R-:W-:Y:S01]  /*1930*/  LOP3.LUT R49, R49, 0x64006400, RZ, 0xfc, !PT ;  /* 0x6400640031317812 */ /* 0x000fe200078efcff */
[--C-:B------:R-:W-:Y:S01]  /*1940*/  HADD2.F32 R65, -RZ, R5.reuse.H0_H0 ;  /* 0x20000005ff417230 */ /* 0x100fe20000004100 */
[----:B------:R-:W-:Y:S01]  /*1950*/  LOP3.LUT R8, R8, 0xf000f0, RZ, 0xc0, !PT ;  /* 0x00f000f008087812 */ /* 0x000fe200078ec0ff */
[----:B------:R-:W-:Y:S01]  /*1960*/  HADD2.F32 R73, -RZ, R5.H1_H1 ;  /* 0x30000005ff497230 */ /* 0x000fe20000004100 */
[----:B------:R-:W-:Y:S01]  /*1970*/  LOP3.LUT R5, R46, 0x64006400, RZ, 0xfc, !PT ;  /* 0x640064002e057812 */ /* 0x000fe200078efcff */
[----:B------:R-:W-:Y:S02]  /*1980*/  HADD2 R69, R49, -1032, -1032 ;  /* 0xe408e40831457430 */ /* 0x000fe40000000000 */
[----:B------:R-:W-:-:S02]  /*1990*/  HADD2.F32 R67, -RZ, R63.H0_H0 ;  /* 0x2000003fff437230 */ /* 0x000fc40000004100 */
[----:B------:R-:W-:Y:S01]  /*19a0*/  FFMA.FTZ R60, R65, R59, R60 ;  /* 0x0000003b413c7223 */ /* 0x000fe2000001003c */
[----:B------:R-:W-:Y:S02]  /*19b0*/  HADD2.F32 R75, -RZ, R63.H1_H1 ;  /* 0x3000003fff4b7230 */ /* 0x000fe40000004100 */
[-C--:B------:R-:W-:Y:S01]  /*19c0*/  HFMA2 R46, R5, R22.reuse.H1_H1, -72, -72 ;  /* 0xd480d480052e7431 */ /* 0x080fe20000060016 */
[----:B------:R-:W-:Y:S01]  /*19d0*/  LOP3.LUT R5, R8, 0x64006400, RZ, 0xfc, !PT ;  /* 0x6400640008057812 */ /* 0x000fe200078efcff */
[--C-:B------:R-:W-:Y:S02]  /*19e0*/  HADD2.F32 R68, -RZ, R69.reuse.H0_H0 ;  /* 0x20000045ff447230 */ /* 0x100fe40000004100 */
[C---:B------:R-:W-:Y:S01]  /*19f0*/  FFMA.FTZ R49, R59.reuse, R66, R62 ;  /* 0x000000423b317223 */ /* 0x040fe2000001003e */
[----:B------:R-:W-:Y:S01]  /*1a00*/  FFMA.FTZ R64, R59, R67, R64 ;  /* 0x000000433b407223 */ /* 0x000fe20000010040 */
[----:B------:R-:W-:Y:S02]  /*1a10*/  HADD2.F32 R76, -RZ, R69.H1_H1 ;  /* 0x30000045ff4c7230 */ /* 0x000fe40000004100 */
[----:B------:R-:W-:-:S02]  /*1a20*/  HFMA2 R5, R5, R22.H1_H1, -72, -72 ;  /* 0xd480d48005057431 */ /* 0x000fc40000060016 */
[----:B------:R-:W-:Y:S01]  /*1a30*/  FFMA.FTZ R61, R59, R68, R61 ;  /* 0x000000443b3d7223 */ /* 0x000fe2000001003d */
[----:B------:R-:W-:Y:S01]  /*1a40*/  LOP3.LUT R37, R37, 0xf000f0, RZ, 0xc0, !PT ;  /* 0x00f000f025257812 */ /* 0x000fe200078ec0ff */
[----:B------:R-:W-:Y:S01]  /*1a50*/  FFMA.FTZ R60, R73, R58, R60 ;  /* 0x0000003a493c7223 */ /* 0x000fe2000001003c */
[----:B------:R-:W-:Y:S01]  /*1a60*/  LOP3.LUT R9, R9, 0xf000f0, RZ, 0xc0, !PT ;  /* 0x00f000f009097812 */ /* 0x000fe200078ec0ff */
[C---:B------:R-:W-:Y:S01]  /*1a70*/  FFMA.FTZ R49, R58.reuse, R74, R49 ;  /* 0x0000004a3a317223 */ /* 0x040fe20000010031 */
[C---:B------:R-:W-:Y:S01]  /*1a80*/  FFMA.FTZ R64, R58.reuse, R75, R64 ;  /* 0x0000004b3a407223 */ /* 0x040fe20000010040 */
[--C-:B------:R-:W-:Y:S01]  /*1a90*/  HADD2.F32 R83, -RZ, R5.reuse.H0_H0 ;  /* 0x20000005ff537230 */ /* 0x100fe20000004100 */
[----:B------:R-:W-:Y:S01]  /*1aa0*/  LOP3.LUT R37, R37, 0x64006400, RZ, 0xfc, !PT ;  /* 0x6400640025257812 */ /* 0x000fe200078efcff */
[----:B------:R-:W-:Y:S01]  /*1ab0*/  FFMA.FTZ R58, R58, R76, R61 ;  /* 0x0000004c3a3a7223 */ /* 0x000fe2000001003d */
[----:B------:R-:W-:Y:S01]  /*1ac0*/  LOP3.LUT R9, R9, 0x64006400, RZ, 0xfc, !PT ;  /* 0x6400640009097812 */ /* 0x000fe200078efcff */
[----:B------:R-:W-:Y:S01]  /*1ad0*/  HADD2.F32 R84, -RZ, R5.H1_H1 ;  /* 0x30000005ff547230 */ /* 0x000fe20000004100 */
[----:B------:R-:W-:Y:S01]  /*1ae0*/  LOP3.LUT R8, R33, 0xf000f, RZ, 0xc0, !PT ;  /* 0x000f000f21087812 */ /* 0x000fe200078ec0ff */
[----:B------:R-:W-:Y:S01]  /*1af0*/  FFMA.FTZ R5, R48, R83, R58 ;  /* 0x0000005330057223 */ /* 0x000fe2000001003a */
[----:B------:R-:W-:-:S02]  /*1b00*/  HFMA2 R37, R37, R22.H1_H1, -72, -72 ;  /* 0xd480d48025257431 */ /* 0x000fc40000060016 */
[--C-:B------:R-:W-:Y:S02]  /*1b10*/  HADD2.F32 R77, -RZ, R46.reuse.H0_H0 ;  /* 0x2000002eff4d7230 */ /* 0x100fe40000004100 */
[----:B------:R-:W-:Y:S02]  /*1b20*/  HFMA2 R9, R9, R22.H1_H1, -72, -72 ;  /* 0xd480d48009097431 */ /* 0x000fe40000060016 */
[----:B------:R-:W-:Y:S01]  /*1b30*/  FFMA.FTZ R98, R47, R84, R5 ;  /* 0x000000542f627223 */ /* 0x000fe20000010005 */
[C---:B------:R-:W-:Y:S01]  /*1b40*/  LOP3.LUT R5, R32.reuse, 0xf000f, RZ, 0xc0, !PT ;  /* 0x000f000f20057812 */ /* 0x040fe200078ec0ff */
[----:B------:R-:W-:Y:S01]  /*1b50*/  HADD2.F32 R78, -RZ, R46.H1_H1 ;  /* 0x3000002eff4e7230 */ /* 0x000fe20000004100 */
[----:B------:R-:W-:Y:S01]  /*1b60*/  LOP3.LUT R46, R32, 0xf000f0, RZ, 0xc0, !PT ;  /* 0x00f000f0202e7812 */ /* 0x000fe200078ec0ff */
[----:B------:R-:W-:Y:S01]  /*1b70*/  HADD2.F32 R79, -RZ, R37.H0_H0 ;  /* 0x20000025ff4f7230 */ /* 0x000fe20000004100 */
[----:B------:R-:W-:Y:S01]  /*1b80*/  LOP3.LUT R32, R34, 0xf000f, RZ, 0xc0, !PT ;  /* 0x000f000f22207812 */ /* 0x000fe200078ec0ff */
[----:B------:R-:W-:Y:S01]  /*1b90*/  HADD2.F32 R81, -RZ, R9.H0_H0 ;  /* 0x20000009ff517230 */ /* 0x000fe20000004100 */
        /* <DEDUP_REMOVED lines=8> */
[--C-:B0-----:R-:W-:Y:S01]  /*1c20*/  HADD2.F32 R9, -RZ, R6.reuse.H0_H0 ;  /* 0x20000006ff097230 */ /* 0x101fe20000004100 */
[----:B------:R-:W-:Y:S01]  /*1c30*/  LOP3.LUT R8, R8, 0x64006400, RZ, 0xfc, !PT ;  /* 0x6400640008087812 */ /* 0x000fe200078efcff */
[----:B------:R-:W-:Y:S01]  /*1c40*/  HADD2.F32 R64, -RZ, R6.H1_H1 ;  /* 0x30000006ff407230 */ /* 0x000fe20000004100 */
[----:B------:R-:W-:Y:S01]  /*1c50*/  LOP3.LUT R32, R32, 0x64006400, RZ, 0xfc, !PT ;  /* 0x6400640020207812 */ /* 0x000fe200078efcff */
[----:B------:R-:W-:Y:S02]  /*1c60*/  HADD2 R6, R5, -1032, -1032 ;  /* 0xe408e40805067430 */ /* 0x000fe40000000000 */
[----:B------:R-:W-:Y:S01]  /*1c70*/  FFMA.FTZ R37, R78, R47, R37 ;  /* 0x0000002f4e257223 */ /* 0x000fe20000010025 */
[C---:B------:R-:W-:Y:S01]  /*1c80*/  FFMA.FTZ R96, R47.reuse, R80, R96 ;  /* 0x000000502f607223 */ /* 0x040fe20000010060 */
[----:B------:R-:W-:Y:S01]  /*1c90*/  FFMA.FTZ R95, R47, R82, R95 ;  /* 0x000000522f5f7223 */ /* 0x000fe2000001005f */
[----:B------:R-:W-:Y:S01]  /*1ca0*/  LOP3.LUT R5, R33, 0x64006400, RZ, 0xfc, !PT ;  /* 0x6400640021057812 */ /* 0x000fe200078efcff */
[----:B------:R-:W-:-:S02]  /*1cb0*/  HADD2 R47, R8, -1032, -1032 ;  /* 0xe408e408082f7430 */ /* 0x000fc40000000000 */
[--C-:B------:R-:W-:Y:S02]  /*1cc0*/  HADD2.F32 R71, -RZ, R7.reuse.H0_H0 ;  /* 0x20000007ff477230 */ /* 0x100fe40000004100 */
[----:B------:R-:W-:Y:S02]  /*1cd0*/  HADD2 R59, R32, -1032, -1032 ;  /* 0xe408e408203b7430 */ /* 0x000fe40000000000 */
[----:B------:R-:W-:Y:S02]  /*1ce0*/  HADD2.F32 R70, -RZ, R7.H1_H1 ;  /* 0x30000007ff467230 */ /* 0x000fe40000004100 */
[----:B------:R-:W-:Y:S02]  /*1cf0*/  HADD2 R61, R5, -1032, -1032 ;  /* 0xe408e408053d7430 */ /* 0x000fe40000000000 */
        /* <DEDUP_REMOVED lines=8> */
[--C-:B------:R-:W-:Y:S01]  /*1d80*/  HADD2.F32 R6, -RZ, R59.reuse.H0_H0 ;  /* 0x2000003bff067230 */ /* 0x100fe20000004100 */
[----:B------:R-:W-:Y:S01]  /*1d90*/  SHF.R.U32.HI R35, RZ, 0x8, R35 ;  /* 0x00000008ff237819 */ /* 0x000fe20000011623 */
[----:B------:R-:W-:Y:S01]  /*1da0*/  HADD2.F32 R47, -RZ, R59.H1_H1 ;  /* 0x3000003bff2f7230 */ /* 0x000fe20000004100 */
[----:B------:R-:W-:Y:S01]  /*1db0*/  LOP3.LUT R59, R46, 0x64006400, RZ, 0xfc, !PT ;  /* 0x640064002e3b7812 */ /* 0x000fe200078efcff */
[----:B------:R-:W-:-:S02]  /*1dc0*/  HADD2.F32 R5, -RZ, R61.H0_H0 ;  /* 0x2000003dff057230 */ /* 0x000fc40000004100 */
[C---:B------:R-:W-:Y:S01]  /*1dd0*/  FFMA.FTZ R60, R9.reuse, R6, RZ ;  /* 0x00000006093c7223 */ /* 0x040fe200000100ff */
[----:B------:R-:W-:Y:S01]  /*1de0*/  HADD2.F32 R46, -RZ, R61.H1_H1 ;  /* 0x3000003dff2e7230 */ /* 0x000fe20000004100 */
[----:B------:R-:W-:Y:S01]  /*1df0*/  LOP3.LUT R61, R58, 0x64006400, RZ, 0xfc, !PT ;  /* 0x640064003a3d7812 */ /* 0x000fe200078efcff */
[-C--:B------:R-:W-:Y:S02]  /*1e00*/  HFMA2 R72, R59, R22.reuse.H1_H1, -72, -72 ;  /* 0xd480d4803b487431 */ /* 0x080fe40000060016 */
[----:B------:R-:W-:Y:S01]  /*1e10*/  FFMA.FTZ R58, R8, R9, RZ ;  /* 0x00000009083a7223 */ /* 0x000fe200000100ff */
[C---:B------:R-:W-:Y:S01]  /*1e20*/  FFMA.FTZ R59, R9.reuse, R7, RZ ;  /* 0x00000007093b7223 */ /* 0x040fe200000100ff */
[----:B------:R-:W-:Y:S01]  /*1e30*/  FFMA.FTZ R9, R9, R5, RZ ;  /* 0x0000000509097223 */ /* 0x000fe200000100ff */
[-C--:B------:R-:W-:Y:S02]  /*1e40*/  HFMA2 R61, R61, R22.reuse.H1_H1, -72, -72 ;  /* 0xd480d4803d3d7431 */ /* 0x080fe40000060016 */
[----:B------:R-:W-:Y:S01]  /*1e50*/  FFMA.FTZ R69, R49, R64, R58 ;  /* 0x0000004031457223 */ /* 0x000fe2000001003a */
[----:B------:R-:W-:-:S02]  /*1e60*/  HFMA2 R58, R63, R22.H1_H1, -72, -72 ;  /* 0xd480d4803f3a7431 */ /* 0x000fc40000060016 */
[----:B------:R-:W-:Y:S01]  /*1e70*/  FFMA.FTZ R87, R64, R46, R9 ;  /* 0x0000002e40577223 */ /* 0x000fe20000010009 */
[----:B------:R-:W-:Y:S01]  /*1e80*/  LOP3.LUT R9, R62, 0x64006400, RZ, 0xfc, !PT ;  /* 0x640064003e097812 */ /* 0x000fe200078efcff */
[C---:B------:R-:W-:Y:S01]  /*1e90*/  FFMA.FTZ R86, R64.reuse, R48, R59 ;  /* 0x0000003040567223 */ /* 0x040fe2000001003b */
[----:B------:R-:W-:Y:S01]  /*1ea0*/  FFMA.FTZ R85, R64, R47, R60 ;  /* 0x0000002f40557223 */ /* 0x000fe2000001003c */
[----:B------:R-:W-:Y:S01]  /*1eb0*/  HADD2.F32 R64, -RZ, R72.H0_H0 ;  /* 0x20000048ff407230 */ /* 0x000fe20000004100 */
[----:B------:R-:W-:Y:S01]  /*1ec0*/  SHF.R.U32.HI R34, RZ, 0x8, R34 ;  /* 0x00000008ff227819 */ /* 0x000fe20000011622 */
[----:B------:R-:W-:Y:S02]  /*1ed0*/  HFMA2 R9, R9, R22.H1_H1, -72, -72 ;  /* 0xd480d48009097431 */ /* 0x000fe40000060016 */
[----:B------:R-:W-:Y:S02]  /*1ee0*/  HADD2.F32 R62, -RZ, R61.H0_H0 ;  /* 0x2000003dff3e7230 */ /* 0x000fe40000004100 */
[----:B------:R-:W-:Y:S01]  /*1ef0*/  FMUL.FTZ R98, R41, R98 ;  /* 0x0000006229627220 */ /* 0x000fe20000410000 */
[----:B------:R-:W-:-:S02]  /*1f00*/  HADD2.F32 R60, -RZ, R58.H0_H0 ;  /* 0x2000003aff3c7230 */ /* 0x000fc40000004100 */
[----:B------:R-:W-:Y:S01]  /*1f10*/  FMUL.FTZ R37, R38, R37 ;  /* 0x0000002526257220 */ /* 0x000fe20000410000 */
[----:B------:R-:W-:Y:S02]  /*1f20*/  HADD2.F32 R63, -RZ, R72.H1_H1 ;  /* 0x30000048ff3f7230 */ /* 0x000fe40000004100 */
[----:B------:R-:W-:Y:S01]  /*1f30*/  FFMA.FTZ R72, R64, R71, R69 ;  /* 0x0000004740487223 */ /* 0x000fe20000010045 */
[----:B------:R-:W-:Y:S02]  /*1f40*/  HADD2.F32 R59, -RZ, R58.H1_H1 ;  /* 0x3000003aff3b7230 */ /* 0x000fe40000004100 */
[C---:B------:R-:W-:Y:S01]  /*1f50*/  FFMA.FTZ R69, R71.reuse, R62, R86 ;  /* 0x0000003e47457223 */ /* 0x040fe20000010056 */
[----:B------:R-:W-:Y:S02]  /*1f60*/  HADD2.F32 R58, -RZ, R9.H0_H0 ;  /* 0x20000009ff3a7230 */ /* 0x000fe40000004100 */
[----:B------:R-:W-:Y:S01]  /*1f70*/  FFMA.FTZ R86, R71, R60, R85 ;  /* 0x0000003c47567223 */ /* 0x000fe20000010055 */
[----:B------:R-:W-:-:S02]  /*1f80*/  HADD2.F32 R61, -RZ, R61.H1_H1 ;  /* 0x3000003dff3d7230 */ /* 0x000fc40000004100 */
[----:B------:R-:W-:Y:S01]  /*1f90*/  FFMA.FTZ R85, R63, R70, R72 ;  /* 0x000000463f557223 */ /* 0x000fe20000010048 */
[----:B------:R-:W-:Y:S01]  /*1fa0*/  LOP3.LUT R72, R35, 0xf000f, RZ, 0xc0, !PT ;  /* 0x000f000f23487812 */ /* 0x000fe200078ec0ff */
        /* <DEDUP_REMOVED lines=8> */
[----:B0-----:R-:W-:Y:S01]  /*2030*/  HADD2.F32 R86, -RZ, R32.H0_H0 ;  /* 0x20000020ff567230 */ /* 0x001fe20000004100 */
        /* <DEDUP_REMOVED lines=13> */
[----:B------:R-:W-:Y:S01]  /*2110*/  FFMA.FTZ R101, R86, R69, R90 ;  /* 0x0000004556657223 */ /* 0x000fe2000001005a */
[----:B------:R-:W-:Y:S01]  /*2120*/  HADD2.F32 R70, -RZ, R103.H0_H0 ;  /* 0x20000067ff467230 */ /* 0x000fe20000004100 */
[----:B------:R-:W-:Y:S01]  /*2130*/  LOP3.LUT R34, R34, 0xf000f0, RZ, 0xc0, !PT ;  /* 0x00f000f022227812 */ /* 0x000fe200078ec0ff */
[----:B------:R-:W-:Y:S01]  /*2140*/  HADD2.F32 R72, -RZ, R94.H0_H0 ;  /* 0x2000005eff487230 */ /* 0x000fe20000004100 */
[----:B------:R-:W-:Y:S01]  /*2150*/  LOP3.LUT R90, R35, 0xf000f0, RZ, 0xc0, !PT ;  /* 0x00f000f0235a7812 */ /* 0x000fe200078ec0ff */
        /* <DEDUP_REMOVED lines=9> */
[----:B------:R-:W-:Y:S02]  /*21f0*/  HADD2.F32 R87, -RZ, R94.H1_H1 ;  /* 0x3000005eff577230 */ /* 0x000fe40000004100 */
[----:B------:R-:W-:-:S02]  /*2200*/  HFMA2 R105, R89, R22.H1_H1, -72, -72 ;  /* 0xd480d48059697431 */ /* 0x000fc40000060016 */
[----:B------:R-:W-:Y:S02]  /*2210*/  HADD2.F32 R85, -RZ, R103.H1_H1 ;  /* 0x30000067ff557230 */ /* 0x000fe40000004100 */
[-C--:B------:R-:W-:Y:S02]  /*2220*/  HFMA2 R103, R33, R22.reuse.H1_H1, -72, -72 ;  /* 0xd480d48021677431 */ /* 0x080fe40000060016 */
[----:B------:R-:W-:Y:S02]  /*2230*/  HADD2.F32 R86, -RZ, R102.H1_H1 ;  /* 0x30000066ff567230 */ /* 0x000fe40000004100 */
[-C--:B------:R-:W-:Y:S02]  /*2240*/  HFMA2 R106, R35, R22.reuse.H1_H1, -72, -72 ;  /* 0xd480d480236a7431 */ /* 0x080fe40000060016 */
[----:B------:R-:W-:Y:S02]  /*2250*/  HADD2.F32 R88, -RZ, R104.H1_H1 ;  /* 0x30000068ff587230 */ /* 0x000fe40000004100 */
[----:B------:R-:W-:-:S02]  /*2260*/  HFMA2 R107, R91, R22.H1_H1, -72, -72 ;  /* 0xd480d4805b6b7431 */ /* 0x000fc40000060016 */
[----:B------:R-:W-:Y:S01]  /*2270*/  FFMA.FTZ R34, R87, R32, R92 ;  /* 0x0000002057227223 */ /* 0x000fe2000001005c */
[----:B------:R-:W-:Y:S02]  /*2280*/  HADD2.F32 R89, -RZ, R103.H0_H0 ;  /* 0x20000067ff597230 */ /* 0x000fe40000004100 */
[C---:B------:R-:W-:Y:S01]  /*2290*/  FFMA.FTZ R94, R32.reuse, R86, R99 ;  /* 0x00000056205e7223 */ /* 0x040fe20000010063 */
[----:B------:R-:W-:Y:S02]  /*22a0*/  HADD2.F32 R90, -RZ, R105.H0_H0 ;  /* 0x20000069ff5a7230 */ /* 0x000fe40000004100 */
[C---:B------:R-:W-:Y:S01]  /*22b0*/  FFMA.FTZ R104, R32.reuse, R85, R100 ;  /* 0x0000005520687223 */ /* 0x040fe20000010064 */
[----:B------:R-:W-:Y:S02]  /*22c0*/  HADD2.F32 R91, -RZ, R106.H0_H0 ;  /* 0x2000006aff5b7230 */ /* 0x000fe40000004100 */
[----:B------:R-:W-:Y:S01]  /*22d0*/  FFMA.FTZ R101, R32, R88, R101 ;  /* 0x0000005820657223 */ /* 0x000fe20000010065 */
[----:B------:R-:W-:-:S02]  /*22e0*/  HADD2.F32 R92, -RZ, R107.H0_H0 ;  /* 0x2000006bff5c7230 */ /* 0x000fc40000004100 */
[----:B------:R-:W-:Y:S01]  /*22f0*/  FFMA.FTZ R100, R89, R93, R34 ;  /* 0x0000005d59647223 */ /* 0x000fe20000010022 */
[C---:B------:R-:W-:Y:S01]  /*2300*/  FFMA.FTZ R102, R93.reuse, R90, R94 ;  /* 0x0000005a5d667223 */ /* 0x040fe2000001005e */
[C---:B------:R-:W-:Y:S01]  /*2310*/  FFMA.FTZ R104, R93.reuse, R91, R104 ;  /* 0x0000005b5d687223 */ /* 0x040fe20000010068 */
[----:B------:R-:W-:Y:S01]  /*2320*/  FMUL.FTZ R35, R40, R95 ;  /* 0x0000005f28237220 */ /* 0x000fe20000410000 */
[----:B------:R-:W-:Y:S01]  /*2330*/  FFMA.FTZ R99, R93, R92, R101 ;  /* 0x0000005c5d637223 */ /* 0x000fe20000010065 */
[----:B------:R-:W-:Y:S02]  /*2340*/  HADD2.F32 R93, -RZ, R103.H1_H1 ;  /* 0x30000067ff5d7230 */ /* 0x000fe40000004100 */
[----:B------:R-:W-:Y:S01]  /*2350*/  FMUL.FTZ R34, R39, R96 ;  /* 0x0000006027227220 */ /* 0x000fe20000410000 */
[----:B------:R-:W-:Y:S01]  /*2360*/  HADD2.F32 R95, -RZ, R106.H1_H1 ;  /* 0x3000006aff5f7230 */ /* 0x000fe20000004100 */
[----:B------:R-:W-:Y:S01]  /*2370*/  F2FP.F16.F32.PACK_AB R35, RZ, R35 ;  /* 0x00000023ff23723e */ /* 0x000fe200000000ff */
[----:B------:R-:W-:-:S02]  /*2380*/  HADD2.F32 R94, -RZ, R105.H1_H1 ;  /* 0x30000069ff5e7230 */ /* 0x000fc40000004100 */
[----:B------:R-:W-:Y:S01]  /*2390*/  FFMA.FTZ R101, R93, R97, R100 ;  /* 0x000000615d657223 */ /* 0x000fe20000010064 */
[----:B------:R-:W-:Y:S02]  /*23a0*/  HADD2.F32 R96, -RZ, R107.H1_H1 ;  /* 0x3000006bff607230 */ /* 0x000fe40000004100 */
[C---:B------:R-:W-:Y:S01]  /*23b0*/  FFMA.FTZ R105, R97.reuse, R95, R104 ;  /* 0x0000005f61697223 */ /* 0x040fe20000010068 */
[----:B------:R-:W-:Y:S01]  /*23c0*/  F2FP.F16.F32.PACK_AB R100, RZ, R98 ;  /* 0x00000062ff64723e */ /* 0x000fe200000000ff */
[C---:B------:R-:W-:Y:S01]  /*23d0*/  FFMA.FTZ R102, R97.reuse, R94, R102 ;  /* 0x0000005e61667223 */ /* 0x040fe20000010066 */
[----:B------:R-:W-:Y:S01]  /*23e0*/  FMUL.FTZ R103, R38, R101 ;  /* 0x0000006526677220 */ /* 0x000fe20000410000 */
[----:B------:R-:W-:Y:S01]  /*23f0*/  FFMA.FTZ R104, R97, R96, R99 ;  /* 0x0000006061687223 */ /* 0x000fe20000010063 */
[----:B------:R-:W-:Y:S01]  /*2400*/  F2FP.F16.F32.PACK_AB R37, RZ, R37 ;  /* 0x00000025ff25723e */ /* 0x000fe200000000ff */
[----:B------:R-:W-:Y:S01]  /*2410*/  FMUL.FTZ R102, R39, R102 ;  /* 0x0000006627667220 */ /* 0x000fe20000410000 */
[----:B------:R-:W-:Y:S01]  /*2420*/  F2FP.F16.F32.PACK_AB R34, RZ, R34 ;  /* 0x00000022ff22723e */ /* 0x000fe200000000ff */
[----:B------:R-:W-:Y:S01]  /*2430*/  FMUL.FTZ R101, R40, R105 ;  /* 0x0000006928657220 */ /* 0x000fe20000410000 */
[----:B------:R-:W-:Y:S01]  /*2440*/  FMUL.FTZ R104, R41, R104 ;  /* 0x0000006829687220 */ /* 0x000fe20000410000 */
[----:B------:R-:W0:Y:S01]  /*2450*/  LDS.64 R32, [UR4+0x20] ;  /* 0x00002004ff207984 */ /* 0x000e220008000a00 */
[--C-:B------:R-:W-:Y:S01]  /*2460*/  HADD2 R99, R35.H0_H0, R29.reuse.H0_H0 ;  /* 0x2000001d23637230 */ /* 0x100fe20000000800 */
[----:B------:R-:W-:Y:S01]  /*2470*/  F2FP.F16.F32.PACK_AB R103, RZ, R103 ;  /* 0x00000067ff67723e */ /* 0x000fe200000000ff */
[----:B------:R-:W-:Y:S01]  /*2480*/  HADD2 R100, R100.H0_H0, R29.H1_H1 ;  /* 0x3000001d64647230 */ /* 0x000fe20000000800 */
[----:B------:R-:W-:Y:S01]  /*2490*/  F2FP.F16.F32.PACK_AB R102, RZ, R102 ;  /* 0x00000066ff66723e */ /* 0x000fe200000000ff */
[--C-:B------:R-:W-:Y:S01]  /*24a0*/  HADD2 R97, R37.H0_H0, R36.reuse.H0_H0 ;  /* 0x2000002425617230 */ /* 0x100fe20000000800 */
        /* <DEDUP_REMOVED lines=114> */
.L_x_1808:
        /* <DEDUP_REMOVED lines=111> */
.L_x_1809:
        /* <DEDUP_REMOVED lines=13> */
[----:B------:R-:W-:Y:S01]  /*3390*/  HADD2 R99, R101.H0_H0, R99.H0_H0 ;  /* 0x2000006365637230 */ /* 0x000fe20000000800 */
[----:B------:R-:W-:Y:S01]  /*33a0*/  LOP3.LUT R3, R3, 0x64006400, RZ, 0xfc, !PT ;  /* 0x6400640003037812 */ /* 0x000fe200078efcff */
[----:B------:R-:W-:Y:S01]  /*33b0*/  HADD2 R97, R103.H0_H0, R97.H0_H0 ;  /* 0x2000006167617230 */ /* 0x000fe20000000800 */
[----:B------:R-:W-:Y:S01]  /*33c0*/  LOP3.LUT R4, R16, 0xf000f0, RZ, 0xc0, !PT ;  /* 0x00f000f010047812 */ /* 0x000fe200078ec0ff */
[----:B------:R-:W-:Y:S01]  /*33d0*/  HADD2.F32 R0, -RZ, R7.H0_H0 ;  /* 0x20000007ff007230 */ /* 0x000fe20000004100 */
[----:B------:R-:W-:Y:S01]  /*33e0*/  LOP3.LUT R29, R17, 0xf000f0, RZ, 0xc0, !PT ;  /* 0x00f000f0111d7812 */ /* 0x000fe200078ec0ff */
[----:B------:R-:W-:Y:S01]  /*33f0*/  HADD2 R98, R102.H0_H0, R98.H0_H0 ;  /* 0x2000006266627230 */ /* 0x000fe20000000800 */
[----:B------:R-:W-:Y:S01]  /*3400*/  SHF.R.U32.HI R51, RZ, 0x8, R17 ;  /* 0x00000008ff337819 */ /* 0x000fe20000011611 */
[----:B------:R-:W-:Y:S01]  /*3410*/  HADD2 R17, R2, -1032, -1032 ;  /* 0xe408e40802117430 */ /* 0x000fe20000000000 */
[----:B------:R-:W-:-:S02]  /*3420*/  LOP3.LUT R35, R19, 0xf000f0, RZ, 0xc0, !PT ;  /* 0x00f000f013237812 */ /* 0x000fc400078ec0ff */
[----:B------:R-:W-:Y:S01]  /*3430*/  SHF.R.U32.HI R8, RZ, 0x8, R19 ;  /* 0x00000008ff087819 */ /* 0x000fe20000011613 */
[----:B------:R-:W-:Y:S01]  /*3440*/  HADD2 R19, R9, -1032, -1032 ;  /* 0xe408e40809137430 */ /* 0x000fe20000000000 */
[----:B------:R-:W-:Y:S01]  /*3450*/  SHF.R.U32.HI R50, RZ, 0x8, R16 ;  /* 0x00000008ff327819 */ /* 0x000fe20000011610 */
[----:B------:R-:W-:Y:S01]  /*3460*/  HADD2.F32 R16, -RZ, R7.H1_H1 ;  /* 0x30000007ff107230 */ /* 0x000fe20000004100 */
[----:B------:R-:W-:Y:S01]  /*3470*/  LOP3.LUT R34, R18, 0xf000f0, RZ, 0xc0, !PT ;  /* 0x00f000f012227812 */ /* 0x000fe200078ec0ff */
[----:B------:R-:W0:Y:S01]  /*3480*/  LDS.64 R6, [UR4+0x28] ;  /* 0x00002804ff067984 */ /* 0x000e220008000a00 */
[----:B------:R-:W-:Y:S01]  /*3490*/  SHF.R.U32.HI R52, RZ, 0x8, R18 ;  /* 0x00000008ff347819 */ /* 0x000fe20000011612 */
[----:B------:R-:W-:Y:S01]  /*34a0*/  HADD2 R18, R3, -1032, -1032 ;  /* 0xe408e40803127430 */ /* 0x000fe20000000000 */
[----:B------:R-:W-:Y:S01]  /*34b0*/  LOP3.LUT R9, R4, 0x64006400, RZ, 0xfc, !PT ;  /* 0x6400640004097812 */ /* 0x000fe200078efcff */
[----:B------:R-:W-:Y:S01]  /*34c0*/  HADD2.F32 R2, -RZ, R17.H0_H0 ;  /* 0x20000011ff027230 */ /* 0x000fe20000004100 */
[----:B------:R-:W-:Y:S01]  /*34d0*/  LOP3.LUT R29, R29, 0x64006400, RZ, 0xfc, !PT ;  /* 0x640064001d1d7812 */ /* 0x000fe200078efcff */
[----:B------:R-:W-:Y:S01]  /*34e0*/  HADD2.F32 R4, -RZ, R19.H0_H0 ;  /* 0x20000013ff047230 */ /* 0x000fe20000004100 */
[----:B------:R-:W-:Y:S01]  /*34f0*/  LOP3.LUT R33, R34, 0x64006400, RZ, 0xfc, !PT ;  /* 0x6400640022217812 */ /* 0x000fe200078efcff */
[----:B------:R-:W-:-:S02]  /*3500*/  HADD2.F32 R3, -RZ, R18.H0_H0 ;  /* 0x20000012ff037230 */ /* 0x000fc40000004100 */
[-C--:B------:R-:W-:Y:S02]  /*3510*/  HFMA2 R36, R9, R22.reuse.H1_H1, -72, -72 ;  /* 0xd480d48009247431 */ /* 0x080fe40000060016 */
[----:B------:R-:W-:Y:S02]  /*3520*/  HADD2.F32 R17, -RZ, R17.H1_H1 ;  /* 0x30000011ff117230 */ /* 0x000fe40000004100 */
[----:B------:R-:W-:Y:S01]  /*3530*/  FFMA.FTZ R9, R0, R5, RZ ;  /* 0x0000000500097223 */ /* 0x000fe200000100ff */
[C---:B------:R-:W-:Y:S01]  /*3540*/  FFMA.FTZ R37, R5.reuse, R2, RZ ;  /* 0x0000000205257223 */ /* 0x040fe200000100ff */
[C---:B------:R-:W-:Y:S01]  /*3550*/  FFMA.FTZ R45, R5.reuse, R3, RZ ;  /* 0x00000003052d7223 */ /* 0x040fe200000100ff */
[----:B------:R-:W-:Y:S01]  /*3560*/  FFMA.FTZ R34, R5, R4, RZ ;  /* 0x0000000405227223 */ /* 0x000fe200000100ff */
[----:B------:R-:W-:Y:S01]  /*3570*/  FFMA.FTZ R44, R16, R32, R9 ;  /* 0x00000020102c7223 */ /* 0x000fe20000010009 */
[----:B------:R-:W-:Y:S01]  /*3580*/  FFMA.FTZ R9, R32, R17, R37 ;  /* 0x0000001120097223 */ /* 0x000fe20000010025 */
[----:B------:R-:W-:Y:S01]  /*3590*/  LOP3.LUT R35, R35, 0x64006400, RZ, 0xfc, !PT ;  /* 0x6400640023237812 */ /* 0x000fe200078efcff */
[----:B------:R-:W-:-:S02]  /*35a0*/  HFMA2 R5, R29, R22.H1_H1, -72, -72 ;  /* 0xd480d4801d057431 */ /* 0x000fc40000060016 */
[----:B------:R-:W-:Y:S02]  /*35b0*/  HADD2.F32 R18, -RZ, R18.H1_H1 ;  /* 0x30000012ff127230 */ /* 0x000fe40000004100 */
[-C--:B------:R-:W-:Y:S02]  /*35c0*/  HFMA2 R37, R33, R22.reuse.H1_H1, -72, -72 ;  /* 0xd480d48021257431 */ /* 0x080fe40000060016 */
[----:B------:R-:W-:Y:S02]  /*35d0*/  HADD2.F32 R19, -RZ, R19.H1_H1 ;  /* 0x30000013ff137230 */ /* 0x000fe40000004100 */
[----:B------:R-:W-:Y:S02]  /*35e0*/  HFMA2 R42, R35, R22.H1_H1, -72, -72 ;  /* 0xd480d480232a7431 */ /* 0x000fe40000060016 */
[----:B------:R-:W-:Y:S02]  /*35f0*/  HADD2.F32 R29, -RZ, R36.H0_H0 ;  /* 0x20000024ff1d7230 */ /* 0x000fe40000004100 */
[----:B------:R-:W-:Y:S01]  /*3600*/  FFMA.FTZ R48, R32, R18, R45 ;  /* 0x0000001220307223 */ /* 0x000fe2000001002d */
[----:B------:R-:W-:-:S02]  /*3610*/  HADD2.F32 R33, -RZ, R5.H0_H0 ;  /* 0x20000005ff217230 */ /* 0x000fc40000004100 */
[----:B------:R-:W-:Y:S01]  /*3620*/  FFMA.FTZ R54, R32, R19, R34 ;  /* 0x0000001320367223 */ /* 0x000fe20000010022 */
[----:B------:R-:W-:Y:S01]  /*3630*/  HADD2.F32 R35, -RZ, R37.H0_H0 ;  /* 0x20000025ff237230 */ /* 0x000fe20000004100 */
[----:B------:R-:W-:Y:S01]  /*3640*/  SHF.R.U32.HI R76, RZ, 0x8, R12 ;  /* 0x00000008ff4c7819 */ /* 0x000fe2000001160c */
[----:B------:R-:W-:Y:S02]  /*3650*/  HADD2.F32 R34, -RZ, R5.H1_H1 ;  /* 0x30000005ff227230 */ /* 0x000fe40000004100 */
[----:B------:R-:W-:Y:S01]  /*3660*/  FFMA.FTZ R5, R29, R46, R44 ;  /* 0x0000002e1d057223 */ /* 0x000fe2000001002c */
        /* <DEDUP_REMOVED lines=21> */
[----:B------:R-:W-:Y:S01]  /*37c0*/  HADD2 R5, R5, -1032, -1032 ;  /* 0xe408e40805057430 */ /* 0x000fe20000000000 */
[----:B------:R-:W-:Y:S01]  /*37d0*/  LOP3.LUT R44, R44, 0x64006400, RZ, 0xfc, !PT ;  /* 0x640064002c2c7812 */ /* 0x000fe200078efcff */
[----:B------:R-:W-:Y:S01]  /*37e0*/  HADD2.F32 R45, -RZ, R9.H0_H0 ;  /* 0x20000009ff2d7230 */ /* 0x000fe20000004100 */
[----:B------:R-:W-:Y:S01]  /*37f0*/  LOP3.LUT R52, R52, 0xf000f0, RZ, 0xc0, !PT ;  /* 0x00f000f034347812 */ /* 0x000fe200078ec0ff */
[----:B------:R-:W-:-:S02]  /*3800*/  HADD2 R6, R43, -1032, -1032 ;  /* 0xe408e4082b067430 */ /* 0x000fc40000000000 */
[----:B------:R-:W-:Y:S02]  /*3810*/  HADD2.F32 R46, -RZ, R5.H0_H0 ;  /* 0x20000005ff2e7230 */ /* 0x000fe40000004100 */
[----:B------:R-:W-:Y:S02]  /*3820*/  HADD2 R57, R44, -1032, -1032 ;  /* 0xe408e4082c397430 */ /* 0x000fe40000000000 */
[----:B------:R-:W-:Y:S01]  /*3830*/  FFMA.FTZ R56, R48, R45, R49 ;  /* 0x0000002d30387223 */ /* 0x000fe20000010031 */
[--C-:B------:R-:W-:Y:S01]  /*3840*/  HADD2.F32 R62, -RZ, R7.reuse.H0_H0 ;  /* 0x20000007ff3e7230 */ /* 0x100fe20000004100 */
[----:B------:R-:W-:Y:S01]  /*3850*/  LOP3.LUT R8, R8, 0xf000f0, RZ, 0xc0, !PT ;  /* 0x00f000f008087812 */ /* 0x000fe200078ec0ff */
[--C-:B------:R-:W-:Y:S02]  /*3860*/  HADD2.F32 R44, -RZ, R6.reuse.H0_H0 ;  /* 0x20000006ff2c7230 */ /* 0x100fe40000004100 */
[----:B------:R-:W-:Y:S01]  /*3870*/  FFMA.FTZ R54, R46, R48, R47 ;  /* 0x000000302e367223 */ /* 0x000fe2000001002f */
[----:B------:R-:W-:Y:S01]  /*3880*/  HADD2.F32 R59, -RZ, R7.H1_H1 ;  /* 0x30000007ff3b7230 */ /* 0x000fe20000004100 */
[----:B------:R-:W-:Y:S01]  /*3890*/  LOP3.LUT R51, R51, 0xf000f0, RZ, 0xc0, !PT ;  /* 0x00f000f033337812 */ /* 0x000fe200078ec0ff */
[----:B------:R-:W-:-:S02]  /*38a0*/  HADD2.F32 R49, -RZ, R6.H1_H1 ;  /* 0x30000006ff317230 */ /* 0x000fc40000004100 */
[----:B------:R-:W-:Y:S01]  /*38b0*/  FFMA.FTZ R58, R48, R44, R55 ;  /* 0x0000002c303a7223 */ /* 0x000fe20000010037 */
[----:B------:R-:W0:Y:S01]  /*38c0*/  LDS.64 R6, [UR4+0x30] ;  /* 0x00003004ff067984 */ /* 0x000e220008000a00 */
[----:B------:R-:W-:Y:S01]  /*38d0*/  HADD2.F32 R47, -RZ, R5.H1_H1 ;  /* 0x30000005ff2f7230 */ /* 0x000fe20000004100 */
[----:B------:R-:W-:Y:S01]  /*38e0*/  LOP3.LUT R5, R50, 0xf000f0, RZ, 0xc0, !PT ;  /* 0x00f000f032057812 */ /* 0x000fe200078ec0ff */
[--C-:B------:R-:W-:Y:S01]  /*38f0*/  HADD2.F32 R43, -RZ, R57.reuse.H0_H0 ;  /* 0x20000039ff2b7230 */ /* 0x100fe20000004100 */
[----:B------:R-:W-:Y:S01]  /*3900*/  LOP3.LUT R51, R51, 0x64006400, RZ, 0xfc, !PT ;  /* 0x6400640033337812 */ /* 0x000fe200078efcff */
[----:B------:R-:W-:Y:S01]  /*3910*/  HADD2.F32 R50, -RZ, R57.H1_H1 ;  /* 0x30000039ff327230 */ /* 0x000fe20000004100 */
[----:B------:R-:W-:Y:S01]  /*3920*/  LOP3.LUT R5, R5, 0x64006400, RZ, 0xfc, !PT ;  /* 0x6400640005057812 */ /* 0x000fe200078efcff */
[----:B------:R-:W-:Y:S01]  /*3930*/  FFMA.FTZ R64, R53, R49, R58 ;  /* 0x0000003135407223 */ /* 0x000fe2000001003a */
[----:B------:R-:W-:Y:S01]  /*3940*/  FFMA.FTZ R55, R48, R43, R60 ;  /* 0x0000002b30377223 */ /* 0x000fe2000001003c */
[----:B------:R-:W-:Y:S01]  /*3950*/  HADD2.F32 R48, -RZ, R9.H1_H1 ;  /* 0x30000009ff307230 */ /* 0x000fe20000004100 */
[----:B------:R-:W-:Y:S01]  /*3960*/  LOP3.LUT R9, R52, 0x64006400, RZ, 0xfc, !PT ;  /* 0x6400640034097812 */ /* 0x000fe200078efcff */
[-C--:B------:R-:W-:Y:S01]  /*3970*/  HFMA2 R52, R5, R22.reuse.H1_H1, -72, -72 ;  /* 0xd480d48005347431 */ /* 0x080fe20000060016 */
[----:B------:R-:W-:Y:S01]  /*3980*/  LOP3.LUT R5, R8, 0x64006400, RZ, 0xfc, !PT ;  /* 0x6400640008057812 */ /* 0x000fe200078efcff */
[----:B------:R-:W-:-:S02]  /*3990*/  HFMA2 R8, R51, R22.H1_H1, -72, -72 ;  /* 0xd480d48033087431 */ /* 0x000fc40000060016 */
[----:B------:R-:W-:Y:S01]  /*39a0*/  FFMA.FTZ R66, R53, R50, R55 ;  /* 0x0000003235427223 */ /* 0x000fe20000010037 */
[-C--:B------:R-:W-:Y:S02]  /*39b0*/  HFMA2 R9, R9, R22.reuse.H1_H1, -72, -72 ;  /* 0xd480d48009097431 */ /* 0x080fe40000060016 */
[----:B------:R-:W-:Y:S01]  /*39c0*/  FFMA.FTZ R60, R47, R53, R54 ;  /* 0x000000352f3c7223 */ /* 0x000fe20000010036 */
[----:B------:R-:W-:Y:S02]  /*39d0*/  HFMA2 R5, R5, R22.H1_H1, -72, -72 ;  /* 0xd480d48005057431 */ /* 0x000fe40000060016 */
[----:B------:R-:W-:Y:S01]  /*39e0*/  FFMA.FTZ R61, R53, R48, R56 ;  /* 0x00000030353d7223 */ /* 0x000fe20000010038 */
[----:B------:R-:W-:Y:S01]  /*39f0*/  HADD2.F32 R51, -RZ, R52.H0_H0 ;  /* 0x20000034ff337230 */ /* 0x000fe20000004100 */
[----:B------:R-:W-:Y:S01]  /*3a00*/  SHF.R.U32.HI R77, RZ, 0x8, R13 ;  /* 0x00000008ff4d7819 */ /* 0x000fe2000001160d */
        /* <DEDUP_REMOVED lines=11> */
[C---:B------:R-:W-:Y:S01]  /*3ac0*/  FFMA.FTZ R86, R59.reuse, R58, R5 ;  /* 0x0000003a3b567223 */ /* 0x040fe20000010005 */
        /* <DEDUP_REMOVED lines=16> */
[----:B------:R-:W-:Y:S01]  /*3bd0*/  FMUL.FTZ R87, R40, R87 ;  /* 0x0000005728577220 */ /* 0x000fe20000410000 */
        /* <DEDUP_REMOVED lines=17> */
[----:B------:R-:W-:Y:S01]  /*3cf0*/  FFMA.FTZ R64, R5, R9, RZ ;  /* 0x0000000905407223 */ /* 0x000fe200000100ff */
[----:B------:R-:W-:Y:S02]  /*3d00*/  HADD2.F32 R61, -RZ, R61.H1_H1 ;  /* 0x3000003dff3d7230 */ /* 0x000fe40000004100 */
[C---:B------:R-:W-:Y:S01]  /*3d10*/  FFMA.FTZ R66, R9.reuse, R6, RZ ;  /* 0x0000000609427223 */ /* 0x040fe200000100ff */
[----:B------:R-:W-:Y:S02]  /*3d20*/  HADD2.F32 R62, -RZ, R62.H1_H1 ;  /* 0x3000003eff3e7230 */ /* 0x000fe40000004100 */
[C---:B------:R-:W-:Y:S01]  /*3d30*/  FFMA.FTZ R78, R9.reuse, R7, RZ ;  /* 0x00000007094e7223 */ /* 0x040fe200000100ff */
[----:B------:R-:W-:Y:S01]  /*3d40*/  FFMA.FTZ R9, R9, R8, RZ ;  /* 0x0000000809097223 */ /* 0x000fe200000100ff */
[----:B------:R-:W-:Y:S01]  /*3d50*/  FFMA.FTZ R70, R59, R69, R64 ;  /* 0x000000453b467223 */ /* 0x000fe20000010040 */
[C---:B------:R-:W-:Y:S01]  /*3d60*/  FFMA.FTZ R74, R69.reuse, R60, R66 ;  /* 0x0000003c454a7223 */ /* 0x040fe20000010042 */
[C---:B------:R-:W-:Y:S01]  /*3d70*/  FFMA.FTZ R75, R69.reuse, R61, R78 ;  /* 0x0000003d454b7223 */ /* 0x040fe2000001004e */
[----:B------:R-:W-:Y:S01]  /*3d80*/  FFMA.FTZ R79, R69, R62, R9 ;  /* 0x0000003e454f7223 */ /* 0x000fe20000010009 */
[----:B------:R-:W-:Y:S01]  /*3d90*/  LOP3.LUT R69, R68, 0x64006400, RZ, 0xfc, !PT ;  /* 0x6400640044457812 */ /* 0x000fe200078efcff */
[-C--:B------:R-:W-:Y:S01]  /*3da0*/  HFMA2 R65, R65, R22.reuse.H1_H1, -72, -72 ;  /* 0xd480d48041417431 */ /* 0x080fe20000060016 */
[----:B------:R-:W-:Y:S01]  /*3db0*/  SHF.R.U32.HI R15, RZ, 0x8, R15 ;  /* 0x00000008ff0f7819 */ /* 0x000fe2000001160f */
[-C--:B------:R-:W-:Y:S01]  /*3dc0*/  HFMA2 R63, R63, R22.reuse.H1_H1, -72, -72 ;  /* 0xd480d4803f3f7431 */ /* 0x080fe20000060016 */
[----:B------:R-:W-:Y:S01]  /*3dd0*/  SHF.R.U32.HI R14, RZ, 0x8, R14 ;  /* 0x00000008ff0e7819 */ /* 0x000fe2000001160e */
[----:B------:R-:W-:-:S02]  /*3de0*/  HFMA2 R69, R69, R22.H1_H1, -72, -72 ;  /* 0xd480d48045457431 */ /* 0x000fc40000060016 */
[----:B------:R-:W-:Y:S02]  /*3df0*/  HADD2.F32 R64, -RZ, R65.H0_H0 ;  /* 0x20000041ff407230 */ /* 0x000fe40000004100 */
[----:B------:R-:W-:Y:S02]  /*3e00*/  HFMA2 R67, R67, R22.H1_H1, -72, -72 ;  /* 0xd480d48043437431 */ /* 0x000fe40000060016 */
[----:B------:R-:W-:Y:S02]  /*3e10*/  HADD2.F32 R9, -RZ, R63.H0_H0 ;  /* 0x2000003fff097230 */ /* 0x000fe40000004100 */
[----:B------:R-:W-:Y:S01]  /*3e20*/  FMUL.FTZ R86, R41, R86 ;  /* 0x0000005629567220 */ /* 0x000fe20000410000 */
[----:B------:R-:W-:Y:S02]  /*3e30*/  HADD2.F32 R68, -RZ, R69.H0_H0 ;  /* 0x20000045ff447230 */ /* 0x000fe40000004100 */
[----:B------:R-:W-:Y:S01]  /*3e40*/  FFMA.FTZ R73, R71, R64, R74 ;  /* 0x0000004047497223 */ /* 0x000fe2000001004a */
[----:B------:R-:W-:-:S02]  /*3e50*/  HADD2.F32 R65, -RZ, R65.H1_H1 ;  /* 0x30000041ff417230 */ /* 0x000fc40000004100 */
        /* <DEDUP_REMOVED lines=22> */
[----:B------:R-:W-:Y:S01]  /*3fc0*/  HADD2 R92, R72, -1032, -1032 ;  /* 0xe408e408485c7430 */ /* 0x000fe20000000000 */
[----:B------:R-:W-:Y:S01]  /*3fd0*/  LOP3.LUT R70, R70, 0x64006400, RZ, 0xfc, !PT ;  /* 0x6400640046467812 */ /* 0x000fe200078efcff */
[----:B------:R-:W-:Y:S01]  /*3fe0*/  HADD2.F32 R13, -RZ, R13.H1_H1 ;  /* 0x3000000dff0d7230 */ /* 0x000fe20000004100 */
        /* <DEDUP_REMOVED lines=8> */
[----:B------:R-:W-:Y:S01]  /*4070*/  LOP3.LUT R78, R15, 0xf000f0, RZ, 0xc0, !PT ;  /* 0x00f000f00f4e7812 */ /* 0x000fe200078ec0ff */
[--C-:B------:R-:W-:Y:S01]  /*4080*/  HADD2.F32 R70, -RZ, R80.reuse.H0_H0 ;  /* 0x20000050ff467230 */ /* 0x100fe20000004100 */
[----:B------:R-:W-:Y:S01]  /*4090*/  LOP3.LUT R14, R14, 0xf000f0, RZ, 0xc0, !PT ;  /* 0x00f000f00e0e7812 */ /* 0x000fe200078ec0ff */
        /* <DEDUP_REMOVED lines=9> */
[----:B------:R-:W-:-:S02]  /*4130*/  HADD2.F32 R75, -RZ, R90.H1_H1 ;  /* 0x3000005aff4b7230 */ /* 0x000fc40000004100 */
[-C--:B------:R-:W-:Y:S02]  /*4140*/  HFMA2 R92, R77, R22.reuse.H1_H1, -72, -72 ;  /* 0xd480d4804d5c7431 */ /* 0x080fe40000060016 */
[----:B------:R-:W-:Y:S02]  /*4150*/  HADD2.F32 R77, -RZ, R94.H1_H1 ;  /* 0x3000005eff4d7230 */ /* 0x000fe40000004100 */
[-C--:B------:R-:W-:Y:S02]  /*4160*/  HFMA2 R95, R81, R22.reuse.H1_H1, -72, -72 ;  /* 0xd480d480515f7431 */ /* 0x080fe40000060016 */
[----:B------:R-:W-:Y:S01]  /*4170*/  FFMA.FTZ R83, R74, R82, R83 ;  /* 0x000000524a537223 */ /* 0x000fe20000010053 */
[-C--:B------:R-:W-:Y:S02]  /*4180*/  HFMA2 R14, R15, R22.reuse.H1_H1, -72, -72 ;  /* 0xd480d4800f0e7431 */ /* 0x080fe40000060016 */
[----:B------:R-:W-:Y:S01]  /*4190*/  FFMA.FTZ R89, R82, R75, R89 ;  /* 0x0000004b52597223 */ /* 0x000fe20000010059 */
[----:B------:R-:W-:-:S02]  /*41a0*/  HFMA2 R93, R79, R22.H1_H1, -72, -72 ;  /* 0xd480d4804f5d7431 */ /* 0x000fc40000060016 */
[----:B------:R-:W-:Y:S02]  /*41b0*/  HADD2.F32 R81, -RZ, R95.H0_H0 ;  /* 0x2000005fff517230 */ /* 0x000fe40000004100 */
[C---:B------:R-:W-:Y:S01]  /*41c0*/  FFMA.FTZ R91, R82.reuse, R76, R91 ;  /* 0x0000004c525b7223 */ /* 0x040fe2000001005b */
[----:B------:R-:W-:Y:S02]  /*41d0*/  HADD2.F32 R78, -RZ, R14.H0_H0 ;  /* 0x2000000eff4e7230 */ /* 0x000fe40000004100 */
[----:B------:R-:W-:Y:S01]  /*41e0*/  FFMA.FTZ R82, R82, R77, R88 ;  /* 0x0000004d52527223 */ /* 0x000fe20000010058 */
[----:B------:R-:W-:Y:S01]  /*41f0*/  HADD2.F32 R79, -RZ, R92.H0_H0 ;  /* 0x2000005cff4f7230 */ /* 0x000fe20000004100 */
[----:B------:R-:W-:Y:S01]  /*4200*/  F2FP.F16.F32.PACK_AB R87, RZ, R87 ;  /* 0x00000057ff57723e */ /* 0x000fe200000000ff */
[----:B------:R-:W-:Y:S02]  /*4210*/  HADD2.F32 R80, -RZ, R93.H0_H0 ;  /* 0x2000005dff507230 */ /* 0x000fe40000004100 */
[----:B------:R-:W-:Y:S01]  /*4220*/  FFMA.FTZ R90, R12, R81, R82 ;  /* 0x000000510c5a7223 */ /* 0x000fe20000010052 */
[----:B------:R-:W-:Y:S01]  /*4230*/  FFMA.FTZ R15, R78, R12, R83 ;  /* 0x0000000c4e0f7223 */ /* 0x000fe20000010053 */
[----:B------:R-:W-:Y:S01]  /*4240*/  FFMA.FTZ R88, R12, R79, R89 ;  /* 0x0000004f0c587223 */ /* 0x000fe20000010059 */
[----:B------:R-:W-:-:S02]  /*4250*/  HADD2.F32 R82, -RZ, R14.H1_H1 ;  /* 0x3000000eff527230 */ /* 0x000fc40000004100 */
[----:B------:R-:W-:Y:S01]  /*4260*/  FFMA.FTZ R91, R12, R80, R91 ;  /* 0x000000500c5b7223 */ /* 0x000fe2000001005b */
[----:B------:R-:W-:Y:S01]  /*4270*/  FMUL.FTZ R12, R38, R85 ;  /* 0x00000055260c7220 */ /* 0x000fe20000410000 */
[----:B------:R-:W-:Y:S01]  /*4280*/  FMUL.FTZ R14, R39, R84 ;  /* 0x00000054270e7220 */ /* 0x000fe20000410000 */
[----:B------:R-:W-:Y:S02]  /*4290*/  HADD2.F32 R83, -RZ, R92.H1_H1 ;  /* 0x3000005cff537230 */ /* 0x000fe40000004100 */
[----:B------:R-:W-:Y:S01]  /*42a0*/  FFMA.FTZ R15, R82, R13, R15 ;  /* 0x0000000d520f7223 */ /* 0x000fe2000001000f */
[----:B------:R-:W-:Y:S01]  /*42b0*/  HADD2.F32 R84, -RZ, R93.H1_H1 ;  /* 0x3000005dff547230 */ /* 0x000fe20000004100 */
[----:B------:R-:W-:Y:S01]  /*42c0*/  F2FP.F16.F32.PACK_AB R86, RZ, R86 ;  /* 0x00000056ff56723e */ /* 0x000fe200000000ff */
[----:B------:R-:W-:Y:S02]  /*42d0*/  HADD2.F32 R85, -RZ, R95.H1_H1 ;  /* 0x3000005fff557230 */ /* 0x000fe40000004100 */
[C---:B------:R-:W-:Y:S01]  /*42e0*/  FFMA.FTZ R88, R13.reuse, R83, R88 ;  /* 0x000000530d587223 */ /* 0x040fe20000010058 */
[----:B------:R-:W-:Y:S01]  /*42f0*/  FMUL.FTZ R15, R38, R15 ;  /* 0x0000000f260f7220 */ /* 0x000fe20000410000 */
[C---:B------:R-:W-:Y:S01]  /*4300*/  FFMA.FTZ R91, R13.reuse, R84, R91 ;  /* 0x000000540d5b7223 */ /* 0x040fe2000001005b */
[----:B------:R-:W-:Y:S01]  /*4310*/  F2FP.F16.F32.PACK_AB R12, RZ, R12 ;  /* 0x0000000cff0c723e */ /* 0x000fe200000000ff */
[----:B------:R-:W-:Y:S01]  /*4320*/  FFMA.FTZ R90, R13, R85, R90 ;  /* 0x000000550d5a7223 */ /* 0x000fe2000001005a */
[----:B------:R-:W-:Y:S01]  /*4330*/  FMUL.FTZ R88, R39, R88 ;  /* 0x0000005827587220 */ /* 0x000fe20000410000 */
[----:B------:R-:W-:Y:S01]  /*4340*/  FMUL.FTZ R91, R40, R91 ;  /* 0x0000005b285b7220 */ /* 0x000fe20000410000 */
[----:B------:R-:W-:Y:S01]  /*4350*/  F2FP.F16.F32.PACK_AB R14, RZ, R14 ;  /* 0x0000000eff0e723e */ /* 0x000fe200000000ff */
[----:B------:R-:W-:Y:S01]  /*4360*/  FMUL.FTZ R90, R41, R90 ;  /* 0x0000005a295a7220 */ /* 0x000fe20000410000 */
        /* <DEDUP_REMOVED lines=121> */
.L_x_1810:
        /* <DEDUP_REMOVED lines=115> */
.L_x_1807:
[----:B------:R-:W0:Y:S01]  /*5230*/  LDC R9, c[0x0][0x23c] ;  /* 0x00008f00ff097b82 */ /* 0x000e220000000800 */
[----:B------:R-:W-:Y:S01]  /*5240*/  IADD3 R28, R28, 0x20, RZ ;  /* 0x000000201c1c7810 */ /* 0x000fe20007ffe0ff */
[----:B------:R-:W-:-:S03]  /*5250*/  UIADD3 UR4, UR4, 0x40, URZ ;  /* 0x0000004004047890 */ /* 0x000fc6000fffe03f */
[C---:B------:R-:W-:Y:S02]  /*5260*/  ISETP.GE.AND P0, PT, R28.reuse, UR5, PT ;  /* 0x000000051c007c0c */ /* 0x040fe4000bf06270 */
[----:B------:R-:W-:Y:S01]  /*5270*/  ISETP.LT.AND P2, PT, R28, R27, PT ;  /* 0x0000001b1c00720c */ /* 0x000fe20003f41270 */
[----:B0-----:R-:W-:-:S12]  /*5280*/  IMAD.WIDE R30, R9, 0x10, R30 ;  /* 0x00000010091e7825 */ /* 0x001fd800078e021e */
[----:B------:R-:W-:Y:S05]  /*5290*/  @!P0 BRA P2, `(.L_x_1811) ;  /* 0xffffffc0001c8947 */ /* 0x000fea000103ffff */
.L_x_1806:
[----:B------:R-:W-:Y:S01]  /*52a0*/  ISETP.GE.AND P0, PT, R28, R27, PT ;  /* 0x0000001b1c00720c */ /* 0x000fe20003f06270 */
[----:B------:R-:W-:-:S03]  /*52b0*/  ULDC UR5, c[0x0][0x268] ;  /* 0x00009a0000057ab9 */ /* 0x000fc60000000800 */
[----:B------:R-:W-:Y:S01]  /*52c0*/  ISETP.GE.OR P0, PT, R28, UR5, P0 ;  /* 0x000000051c007c0c */ /* 0x000fe20008706670 */
[----:B------:R-:W-:-:S12]  /*52d0*/  ULDC UR5, c[0x0][0x268] ;  /* 0x00009a0000057ab9 */ /* 0x000fd80000000800 */
[----:B------:R-:W-:Y:S05]  /*52e0*/  @P0 BRA `(.L_x_1812) ;  /* 0x0000001c00640947 */ /* 0x000fea0003800000 */
.L_x_1814:
[----:B------:R-:W0:Y:S01]  /*52f0*/  LDC R9, c[0x0][0x23c] ;  /* 0x00008f00ff097b82 */ /* 0x000e220000000800 */
[----:B-----5:R2:W5:Y:S01]  /*5300*/  LDG.E.128.CONSTANT R16, desc[UR6][R30.64] ;  /* 0x000000061e107981 */ /* 0x020562000c1e9d00 */
[----:B0-----:R-:W-:-:S05]  /*5310*/  IMAD.WIDE R4, R9, 0x4, R30 ;  /* 0x0000000409047825 */ /* 0x001fca00078e021e */
[----:B-1----:R2:W5:Y:S01]  /*5320*/  LDG.E.128.CONSTANT R12, desc[UR6][R4.64] ;  /* 0x00000006040c7981 */ /* 0x002562000c1e9d00 */
[----:B------:R-:W-:Y:S01]  /*5330*/  IMAD.WIDE R2, R9, 0x4, R4 ;  /* 0x0000000409027825 */ /* 0x000fe200078e0204 */
[----:B------:R-:W-:Y:S06]  /*5340*/  @!P1 BRA `(.L_x_1813) ;  /* 0x0000001c00349947 */ /* 0x000fec0003800000 */
[----:B--2---:R-:W2:Y:S01]  /*5350*/  LDG.E.128.CONSTANT R4, desc[UR6][R2.64] ;  /* 0x0000000602047981 */ /* 0x004ea2000c1e9d00 */
        /* <DEDUP_REMOVED lines=67> */
[----:B------:R-:W-:Y:S02]  /*5790*/  PRMT R25, R25, 0x5410, R24 ;  /* 0x0000541019197816 */ /* 0x000fe40000000018 */
[----:B------:R-:W-:-:S02]  /*57a0*/  PRMT R23, R23, 0x5410, R22 ;  /* 0x0000541017177816 */ /* 0x000fc40000000016 */
[----:B--2---:R-:W-:Y:S02]  /*57b0*/  SHF.R.U32.HI R32, RZ, 0xd, R5 ;  /* 0x0000000dff207819 */ /* 0x004fe40000011605 */
[--C-:B------:R-:W-:Y:S02]  /*57c0*/  SHF.R.U32.HI R88, RZ, 0xd, R4.reuse ;  /* 0x0000000dff587819 */ /* 0x100fe40000011604 */
[C---:B------:R-:W-:Y:S02]  /*57d0*/  LOP3.LUT R8, R4.reuse, 0x380038, RZ, 0xc0, !PT ;  /* 0x0038003804087812 */ /* 0x040fe400078ec0ff */
[----:B------:R-:W-:Y:S02]  /*57e0*/  SHF.R.U32.HI R35, RZ, 0x6, R4 ;  /* 0x00000006ff237819 */ /* 0x000fe40000011604 */
[----:B------:R-:W-:Y:S02]  /*57f0*/  LOP3.LUT R83, R4, 0x70007, RZ, 0xc0, !PT ;  /* 0x0007000704537812 */ /* 0x000fe400078ec0ff */
[----:B------:R-:W-:-:S02]  /*5800*/  SHF.R.U32.HI R33, RZ, 0xd, R6 ;  /* 0x0000000dff217819 */ /* 0x000fc40000011606 */
[----:B------:R-:W-:Y:S02]  /*5810*/  SHF.R.U32.HI R4, RZ, 0xd, R7 ;  /* 0x0000000dff047819 */ /* 0x000fe40000011607 */
[----:B------:R-:W-:Y:S02]  /*5820*/  LOP3.LUT R32, R19, 0x40004, R32, 0xf8, !PT ;  /* 0x0004000413207812 */ /* 0x000fe400078ef820 */
[----:B------:R-:W-:Y:S02]  /*5830*/  LOP3.LUT R33, R34, 0x40004, R33, 0xf8, !PT ;  /* 0x0004000422217812 */ /* 0x000fe400078ef821 */
[----:B------:R-:W-:Y:S02]  /*5840*/  LOP3.LUT R19, R38, 0x64006400, RZ, 0xfc, !PT ;  /* 0x6400640026137812 */ /* 0x000fe400078efcff */
[----:B------:R-:W-:Y:S02]  /*5850*/  LOP3.LUT R34, R15, 0x40004, R4, 0xf8, !PT ;  /* 0x000400040f227812 */ /* 0x000fe400078ef804 */
[----:B------:R-:W-:Y:S01]  /*5860*/  LOP3.LUT R18, R6, 0x380038, RZ, 0xc0, !PT ;  /* 0x0038003806127812 */ /* 0x000fe200078ec0ff */
[----:B------:R-:W-:Y:S01]  /*5870*/  HFMA2 R64, R19, R40.H0_H0, -132, -132 ;  /* 0xd820d82013407431 */ /* 0x000fe20000040028 */
[----:B------:R-:W-:-:S02]  /*5880*/  LOP3.LUT R15, R71, 0x380038, RZ, 0xc0, !PT ;  /* 0x00380038470f7812 */ /* 0x000fc400078ec0ff */
[----:B------:R-:W-:Y:S02]  /*5890*/  LOP3.LUT R88, R17, 0x40004, R88, 0xf8, !PT ;  /* 0x0004000411587812 */ /* 0x000fe400078ef858 */
        /* <DEDUP_REMOVED lines=96> */
[----:B------:R-:W-:Y:S01]  /*5ea0*/  HADD2 R73, R81, -1028, -1028 ;  /* 0xe404e40451497430 */ /* 0x000fe20000000000 */
[----:B------:R-:W-:Y:S01]  /*5eb0*/  LOP3.LUT R67, R67, 0x70007, RZ, 0xc0, !PT ;  /* 0x0007000743437812 */ /* 0x000fe200078ec0ff */
[-C--:B------:R-:W-:Y:S01]  /*5ec0*/  HFMA2 R15, R77, R16.reuse, RZ.H0_H0 ;  /* 0x000000104d0f7231 */ /* 0x080fe200000400ff */
[----:B------:R-:W-:Y:S01]  /*5ed0*/  LOP3.LUT R13, R13, 0x64006400, RZ, 0xfc, !PT ;  /* 0x640064000d0d7812 */ /* 0x000fe200078efcff */
[----:B------:R-:W-:Y:S01]  /*5ee0*/  HADD2 R81, R69, -1028, -1028 ;  /* 0xe404e40445517430 */ /* 0x000fe20000000000 */
[-C--:B------:R-:W-:Y:S01]  /*5ef0*/  HFMA2.MMA R14, R70, R17.reuse, R14 ;  /* 0x00000011460e7235 */ /* 0x080fe2000000000e */
[----:B------:R-:W-:Y:S01]  /*5f00*/  HFMA2 R16, R73, R16, RZ.H0_H0 ;  /* 0x0000001049107231 */ /* 0x000fe200000400ff */
[----:B------:R-:W-:Y:S01]  /*5f10*/  HFMA2.MMA R93, R66, R17, R71 ;  /* 0x00000011425d7235 */ /* 0x000fe20000000047 */
[----:B------:R-:W-:Y:S01]  /*5f20*/  LOP3.LUT R67, R67, 0x64006400, RZ, 0xfc, !PT ;  /* 0x6400640043437812 */ /* 0x000fe200078efcff */
[----:B------:R-:W-:Y:S01]  /*5f30*/  HADD2 R69, R12, -1028, -1028 ;  /* 0xe404e4040c457430 */ /* 0x000fe20000000000 */
[----:B------:R-:W-:Y:S01]  /*5f40*/  LOP3.LUT R80, R80, 0x70007, RZ, 0xc0, !PT ;  /* 0x0007000750507812 */ /* 0x000fe200078ec0ff */
[-C--:B------:R-:W-:Y:S01]  /*5f50*/  HFMA2 R95, R64, R17.reuse, R16 ;  /* 0x00000011405f7231 */ /* 0x080fe20000000010 */
[----:B------:R-:W-:Y:S01]  /*5f60*/  LOP3.LUT R82, R82, 0x70007, RZ, 0xc0, !PT ;  /* 0x0007000752527812 */ /* 0x000fe200078ec0ff */
        /* <DEDUP_REMOVED lines=8> */
[----:B------:R-:W-:Y:S01]  /*5ff0*/  LOP3.LUT R82, R82, 0x64006400, RZ, 0xfc, !PT ;  /* 0x6400640052527812 */ /* 0x000fe200078efcff */
[----:B------:R-:W-:Y:S01]  /*6000*/  HFMA2 R95, R67, R18, R95 ;  /* 0x00000012435f7231 */ /* 0x000fe2000000005f */
[----:B------:R-:W0:Y:S01]  /*6010*/  LDS.128 R12, [UR4+0x20] ;  /* 0x00002004ff0c7984 */ /* 0x000e220008000c00 */
[-C--:B------:R-:W-:Y:S01]  /*6020*/  HFMA2.MMA R18, R62, R19.reuse, R16 ;  /* 0x000000133e127235 */ /* 0x080fe20000000010 */
[-C--:B------:R-:W-:Y:S01]  /*6030*/  HFMA2 R93, R60, R19.reuse, R17 ;  /* 0x000000133c5d7231 */ /* 0x080fe20000000011 */
[----:B------:R-:W-:Y:S01]  /*6040*/  HFMA2.MMA R94, R58, R19, R94 ;  /* 0x000000133a5e7235 */ /* 0x000fe2000000005e */
[----:B------:R-:W-:Y:S01]  /*6050*/  LOP3.LUT R16, R76, 0x64006400, RZ, 0xfc, !PT ;  /* 0x640064004c107812 */ /* 0x000fe200078efcff */
[----:B------:R-:W-:Y:S01]  /*6060*/  HFMA2 R95, R56, R19, R95 ;  /* 0x00000013385f7231 */ /* 0x000fe2000000005f */
[----:B------:R-:W-:Y:S01]  /*6070*/  LOP3.LUT R17, R78, 0x64006400, RZ, 0xfc, !PT ;  /* 0x640064004e117812 */ /* 0x000fe200078efcff */
[----:B------:R-:W-:Y:S01]  /*6080*/  HADD2 R78, R72, -1028, -1028 ;  /* 0xe404e404484e7430 */ /* 0x000fe20000000000 */
[----:B------:R-:W-:Y:S01]  /*6090*/  LOP3.LUT R83, R83, 0x64006400, RZ, 0xfc, !PT ;  /* 0x6400640053537812 */ /* 0x000fe200078efcff */
[-C--:B-1----:R-:W-:Y:S01]  /*60a0*/  HFMA2.MMA R18, R49, R4.reuse, R18 ;  /* 0x0000000431127235 */ /* 0x082fe20000000012 */
        /* <DEDUP_REMOVED lines=56> */
[----:B------:R-:W-:Y:S01]  /*6430*/  HADD2 R91, R35, -1028, -1028 ;  /* 0xe404e404235b7430 */ /* 0x000fe20000000000 */
[----:B------:R-:W-:Y:S01]  /*6440*/  LOP3.LUT R34, R34, 0x64006400, RZ, 0xfc, !PT ;  /* 0x6400640022227812 */ /* 0x000fe200078efcff */
[----:B------:R-:W-:Y:S01]  /*6450*/  HFMA2.MMA R7, R54, R15, R7 ;  /* 0x0000000f36077235 */ /* 0x000fe20000000007 */
[----:B------:R-:W-:-:S02]  /*6460*/  HADD2 R93, R90, -1028, -1028 ;  /* 0xe404e4045a5d7430 */ /* 0x000fc40000000000 */
        /* <DEDUP_REMOVED lines=187> */
.L_x_1813:
[----:B------:R-:W-:Y:S01]  /*7020*/  IADD3 R28, R28, 0x20, RZ ;  /* 0x000000201c1c7810 */ /* 0x000fe20007ffe0ff */
[----:B------:R-:W-:Y:S01]  /*7030*/  UIADD3 UR4, UR4, 0x40, URZ ;  /* 0x0000004004047890 */ /* 0x000fe2000fffe03f */
[----:B--2---:R-:W-:Y:S02]  /*7040*/  IMAD.WIDE R30, R9, 0x4, R2 ;  /* 0x00000004091e7825 */ /* 0x004fe400078e0202 */
[C---:B------:R-:W-:Y:S02]  /*7050*/  ISETP.GE.AND P0, PT, R28.reuse, UR5, PT ;  /* 0x000000051c007c0c */ /* 0x040fe4000bf06270 */
[----:B------:R-:W-:-:S13]  /*7060*/  ISETP.LT.AND P2, PT, R28, R27, PT ;  /* 0x0000001b1c00720c */ /* 0x000fda0003f41270 */
[----:B------:R-:W-:Y:S05]  /*7070*/  @!P0 BRA P2, `(.L_x_1814) ;  /* 0xffffffe0009c8947 */ /* 0x000fea000103ffff */
.L_x_1812:
[----:B------:R-:W-:Y:S05]  /*7080*/  @!P1 EXIT ;  /* 0x000000000000994d */ /* 0x000fea0003800000 */
[----:B------:R-:W0:Y:S01]  /*7090*/  S2R R0, SR_CTAID.X ;  /* 0x0000000000007919 */ /* 0x000e220000002500 */
[----:B------:R-:W2:Y:S01]  /*70a0*/  S2UR UR4, SR_CTAID.Y ;  /* 0x00000000000479c3 */ /* 0x000ea20000002600 */
[----:B------:R-:W0:Y:S07]  /*70b0*/  S2R R3, SR_TID.X ;  /* 0x0000000000037919 */ /* 0x000e2e0000002100 */
[----:B-1----:R-:W1:Y:S01]  /*70c0*/  LDC.64 R6, c[0x0][0x230] ;  /* 0x00008c00ff067b82 */ /* 0x002e620000000a00 */
[----:B--2---:R-:W-:Y:S01]  /*70d0*/  UIMAD UR4, UR4, 0x3, URZ ;  /* 0x00000003040478a4 */ /* 0x004fe2000f8e023f */
[----:B0-----:R-:W-:-:S04]  /*70e0*/  LEA R0, R0, R3, 0x5 ;  /* 0x0000000300007211 */ /* 0x001fc800078e28ff */
[----:B------:R-:W-:-:S05]  /*70f0*/  SHF.L.U32 R0, R0, 0x2, RZ ;  /* 0x0000000200007819 */ /* 0x000fca00000006ff */
[----:B------:R-:W-:-:S04]  /*7100*/  IMAD R8, R9, UR4, R0 ;  /* 0x0000000409087c24 */ /* 0x000fc8000f8e0200 */
[----:B-1----:R-:W-:-:S05]  /*7110*/  IMAD.WIDE R4, R8, 0x2, R6 ;  /* 0x0000000208047825 */ /* 0x002fca00078e0206 */
[----:B------:R0:W-:Y:S01]  /*7120*/  ATOM.E.ADD.F16x2.RN.STRONG.GPU P0, RZ, desc[UR6][R4.64], R36 ;  /* 0x0000002404ff79a2 */ /* 0x0001e2000810e1c6 */
[----:B------:R-:W-:Y:S04]  /*7130*/  BSSY B0, `(.L_x_1815) ;  /* 0x000000f000007945 */ /* 0x000fe80003800000 */
[----:B0-----:R-:W-:Y:S05]  /*7140*/  @P0 BRA `(.L_x_1816) ;  /* 0x0000000000340947 */ /* 0x001fea0003800000 */
[----:B------:R-:W0:Y:S02]  /*7150*/  QSPC.E.S P0, RZ, [R4] ;  /* 0x0000000004ff73aa */ /* 0x000e240000000500 */
[----:B0-----:R-:W-:Y:S05]  /*7160*/  @!P0 BRA `(.L_x_1817) ;  /* 0x0000000000208947 */ /* 0x001fea0003800000 */
[----:B------:R-:W-:-:S04]  /*7170*/  MOV R2, R4 ;  /* 0x0000000400027202 */ /* 0x000fc80000000f00 */
[----:B------:R-:W-:-:S07]  /*7180*/  MOV R0, R2 ;  /* 0x0000000200007202 */ /* 0x000fce0000000f00 */
.L_x_1818:
[----:B------:R-:W0:Y:S02]  /*7190*/  LDS R2, [R0] ;  /* 0x0000000000027984 */ /* 0x000e240000000800 */
[----:B0-----:R-:W-:-:S06]  /*71a0*/  HADD2 R3, R2, R36 ;  /* 0x0000002402037230 */ /* 0x001fcc0000000000 */
[----:B------:R-:W0:Y:S02]  /*71b0*/  ATOMS.CAST.SPIN R3, [R0], R2, R3 ;  /* 0x000000020003738d */ /* 0x000e240001800003 */
[----:B0-----:R-:W-:-:S13]  /*71c0*/  ISETP.EQ.U32.AND P0, PT, R3, 0x1, PT ;  /* 0x000000010300780c */ /* 0x001fda0003f02070 */
[----:B------:R-:W-:Y:S05]  /*71d0*/  @!P0 BRA `(.L_x_1818) ;  /* 0xfffffffc00ec8947 */ /* 0x000fea000383ffff */
[----:B------:R-:W-:Y:S05]  /*71e0*/  BRA `(.L_x_1816) ;  /* 0x00000000000c7947 */ /* 0x000fea0003800000 */
.L_x_1817:
[----:B------:R-:W2:Y:S02]  /*71f0*/  LD.E R0, desc[UR6][R4.64] ;  /* 0x0000000604007980 */ /* 0x000ea4000c101900 */
[----:B--2---:R-:W-:-:S05]  /*7200*/  IADD3 R3, R36, R0, RZ ;  /* 0x0000000024037210 */ /* 0x004fca0007ffe0ff */
[----:B------:R0:W-:Y:S02]  /*7210*/  ST.E desc[UR6][R4.64], R3 ;  /* 0x0000000304007985 */ /* 0x0001e4000c101906 */
.L_x_1816:
[----:B------:R-:W-:Y:S05]  /*7220*/  BSYNC B0 ;  /* 0x0000000000007941 */ /* 0x000fea0003800000 */
.L_x_1815:
[----:B------:R1:W-:Y:S01]  /*7230*/  ATOM.E.ADD.F16x2.RN.STRONG.GPU P0, RZ, desc[UR6][R4.64+0x4], R29 ;  /* 0x0000041d04ff79a2 */ /* 0x0003e2000810e1c6 */
[----:B------:R-:W-:Y:S04]  /*7240*/  BSSY B0, `(.L_x_1819) ;  /* 0x000000f000007945 */ /* 0x000fe80003800000 */
[----:B-1----:R-:W-:Y:S05]  /*7250*/  @P0 BRA `(.L_x_1820) ;  /* 0x0000000000340947 */ /* 0x002fea0003800000 */
[----:B------:R-:W1:Y:S02]  /*7260*/  QSPC.E.S P0, RZ, [R4+0x4] ;  /* 0x0000040004ff73aa */ /* 0x000e640000000500 */
[----:B-1----:R-:W-:Y:S05]  /*7270*/  @!P0 BRA `(.L_x_1821) ;  /* 0x0000000000208947 */ /* 0x002fea0003800000 */
[----:B------:R-:W-:-:S04]  /*7280*/  MOV R2, R4 ;  /* 0x0000000400027202 */ /* 0x000fc80000000f00 */
[----:B------:R-:W-:-:S07]  /*7290*/  MOV R0, R2 ;  /* 0x0000000200007202 */ /* 0x000fce0000000f00 */
.L_x_1822:
[----:B------:R-:W0:Y:S02]  /*72a0*/  LDS R2, [R0+0x4] ;  /* 0x0000040000027984 */ /* 0x000e240000000800 */
[----:B0-----:R-:W-:-:S10]  /*72b0*/  HFMA2.MMA R3, R2, 1, 1, R29 ;  /* 0x3c003c0002037835 */ /* 0x001fd4000000001d */
[----:B------:R-:W0:Y:S02]  /*72c0*/  ATOMS.CAST.SPIN R3, [R0+0x4], R2, R3 ;  /* 0x000004020003738d */ /* 0x000e240001800003 */
[----:B0-----:R-:W-:-:S13]  /*72d0*/  ISETP.EQ.U32.AND P0, PT, R3, 0x1, PT ;  /* 0x000000010300780c */ /* 0x001fda0003f02070 */
[----:B------:R-:W-:Y:S05]  /*72e0*/  @!P0 BRA `(.L_x_1822) ;  /* 0xfffffffc00ec8947 */ /* 0x000fea000383ffff */
[----:B------:R-:W-:Y:S05]  /*72f0*/  BRA `(.L_x_1820) ;  /* 0x00000000000c7947 */ /* 0x000fea0003800000 */
.L_x_1821:
[----:B------:R-:W0:Y:S02]  /*7300*/  LD.E R0, desc[UR6][R4.64+0x4] ;  /* 0x0000040604007980 */ /* 0x000e24000c101900 */
[----:B0-----:R-:W-:-:S05]  /*7310*/  IADD3 R3, R29, R0, RZ ;  /* 0x000000001d037210 */ /* 0x001fca0007ffe0ff */
[----:B------:R1:W-:Y:S02]  /*7320*/  ST.E desc[UR6][R4.64+0x4], R3 ;  /* 0x0000040304007985 */ /* 0x0003e4000c101906 */
.L_x_1820:
[----:B------:R-:W-:Y:S05]  /*7330*/  BSYNC B0 ;  /* 0x0000000000007941 */ /* 0x000fea0003800000 */
.L_x_1819:
        /* <DEDUP_REMOVED lines=11> */
.L_x_1826:
[----:B------:R-:W0:Y:S02]  /*73f0*/  LDS R2, [R0] ;  /* 0x0000000000027984 */ /* 0x000e240000000800 */
[----:B0-----:R-:W-:-:S06]  /*7400*/  HADD2 R3, R2, R21 ;  /* 0x0000001502037230 */ /* 0x001fcc0000000000 */
[----:B------:R-:W0:Y:S02]  /*7410*/  ATOMS.CAST.SPIN R3, [R0], R2, R3 ;  /* 0x000000020003738d */ /* 0x000e240001800003 */
[----:B0-----:R-:W-:-:S13]  /*7420*/  ISETP.EQ.U32.AND P0, PT, R3, 0x1, PT ;  /* 0x000000010300780c */ /* 0x001fda0003f02070 */
[----:B------:R-:W-:Y:S05]  /*7430*/  @!P0 BRA `(.L_x_1826) ;  /* 0xfffffffc00ec8947 */ /* 0x000fea000383ffff */
[----:B------:R-:W-:Y:S05]  /*7440*/  BRA `(.L_x_1824) ;  /* 0x00000000000c7947 */ /* 0x000fea0003800000 */
.L_x_1825:
[----:B------:R-:W2:Y:S02]  /*7450*/  LD.E R0, desc[UR6][R4.64] ;  /* 0x0000000604007980 */ /* 0x000ea4000c101900 */
[----:B--2---:R-:W-:-:S05]  /*7460*/  IADD3 R3, R21, R0, RZ ;  /* 0x0000000015037210 */ /* 0x004fca0007ffe0ff */
[----:B------:R0:W-:Y:S02]  /*7470*/  ST.E desc[UR6][R4.64], R3 ;  /* 0x0000000304007985 */ /* 0x0001e4000c101906 */
.L_x_1824:
[----:B------:R-:W-:Y:S05]  /*7480*/  BSYNC B0 ;  /* 0x0000000000007941 */ /* 0x000fea0003800000 */
.L_x_1823:
[----:B------:R1:W-:Y:S01]  /*7490*/  ATOM.E.ADD.F16x2.RN.STRONG.GPU P0, RZ, desc[UR6][R4.64+0x4], R20 ;  /* 0x0000041404ff79a2 */ /* 0x0003e2000810e1c6 */
[----:B------:R-:W-:Y:S04]  /*74a0*/  BSSY B0, `(.L_x_1827) ;  /* 0x000000f000007945 */ /* 0x000fe80003800000 */
[----:B-1----:R-:W-:Y:S05]  /*74b0*/  @P0 BRA `(.L_x_1828) ;  /* 0x0000000000340947 */ /* 0x002fea0003800000 */
[----:B------:R-:W1:Y:S02]  /*74c0*/  QSPC.E.S P0, RZ, [R4+0x4] ;  /* 0x0000040004ff73aa */ /* 0x000e640000000500 */
[----:B-1----:R-:W-:Y:S05]  /*74d0*/  @!P0 BRA `(.L_x_1829) ;  /* 0x0000000000208947 */ /* 0x002fea0003800000 */
[----:B------:R-:W-:-:S04]  /*74e0*/  MOV R2, R4 ;  /* 0x0000000400027202 */ /* 0x000fc80000000f00 */
[----:B------:R-:W-:-:S07]  /*74f0*/  MOV R0, R2 ;  /* 0x0000000200007202 */ /* 0x000fce0000000f00 */
.L_x_1830:
[----:B------:R-:W0:Y:S02]  /*7500*/  LDS R2, [R0+0x4] ;  /* 0x0000040000027984 */ /* 0x000e240000000800 */
[----:B0-----:R-:W-:-:S10]  /*7510*/  HFMA2.MMA R3, R2, 1, 1, R20 ;  /* 0x3c003c0002037835 */ /* 0x001fd40000000014 */
[----:B------:R-:W0:Y:S02]  /*7520*/  ATOMS.CAST.SPIN R3, [R0+0x4], R2, R3 ;  /* 0x000004020003738d */ /* 0x000e240001800003 */
[----:B0-----:R-:W-:-:S13]  /*7530*/  ISETP.EQ.U32.AND P0, PT, R3, 0x1, PT ;  /* 0x000000010300780c */ /* 0x001fda0003f02070 */
[----:B------:R-:W-:Y:S05]  /*7540*/  @!P0 BRA `(.L_x_1830) ;  /* 0xfffffffc00ec8947 */ /* 0x000fea000383ffff */
[----:B------:R-:W-:Y:S05]  /*7550*/  BRA `(.L_x_1828) ;  /* 0x00000000000c7947 */ /* 0x000fea0003800000 */
.L_x_1829:
[----:B------:R-:W0:Y:S02]  /*7560*/  LD.E R0, desc[UR6][R4.64+0x4] ;  /* 0x0000040604007980 */ /* 0x000e24000c101900 */
[----:B0-----:R-:W-:-:S05]  /*7570*/  IADD3 R3, R20, R0, RZ ;  /* 0x0000000014037210 */ /* 0x001fca0007ffe0ff */
[----:B------:R1:W-:Y:S02]  /*7580*/  ST.E desc[UR6][R4.64+0x4], R3 ;  /* 0x0000040304007985 */ /* 0x0003e4000c101906 */
.L_x_1828:
[----:B------:R-:W-:Y:S05]  /*7590*/  BSYNC B0 ;  /* 0x0000000000007941 */ /* 0x000fea0003800000 */
.L_x_1827:
        /* <DEDUP_REMOVED lines=11> */
.L_x_1834:
[----:B------:R-:W0:Y:S02]  /*7650*/  LDS R2, [R0] ;  /* 0x0000000000027984 */ /* 0x000e240000000800 */
[----:B0-----:R-:W-:-:S06]  /*7660*/  HADD2 R3, R2, R11 ;  /* 0x0000000b02037230 */ /* 0x001fcc0000000000 */
[----:B------:R-:W0:Y:S02]  /*7670*/  ATOMS.CAST.SPIN R3, [R0], R2, R3 ;  /* 0x000000020003738d */ /* 0x000e240001800003 */
[----:B0-----:R-:W-:-:S13]  /*7680*/  ISETP.EQ.U32.AND P0, PT, R3, 0x1, PT ;  /* 0x000000010300780c */ /* 0x001fda0003f02070 */
[----:B------:R-:W-:Y:S05]  /*7690*/  @!P0 BRA `(.L_x_1834) ;  /* 0xfffffffc00ec8947 */ /* 0x000fea000383ffff */
[----:B------:R-:W-:Y:S05]  /*76a0*/  BRA `(.L_x_1832) ;  /* 0x00000000000c7947 */ /* 0x000fea0003800000 */
.L_x_1833:
[----:B------:R-:W2:Y:S02]  /*76b0*/  LD.E R0, desc[UR6][R4.64] ;  /* 0x0000000604007980 */ /* 0x000ea4000c101900 */
[----:B--2---:R-:W-:-:S05]  /*76c0*/  IADD3 R3, R11, R0, RZ ;  /* 0x000000000b037210 */ /* 0x004fca0007ffe0ff */
[----:B------:R0:W-:Y:S02]  /*76d0*/  ST.E desc[UR6][R4.64], R3 ;  /* 0x0000000304007985 */ /* 0x0001e4000c101906 */
.L_x_1832:
[----:B------:R-:W-:Y:S05]  /*76e0*/  BSYNC B0 ;  /* 0x0000000000007941 */ /* 0x000fea0003800000 */
.L_x_1831:
[----:B------:R1:W-:Y:S02]  /*76f0*/  ATOM.E.ADD.F16x2.RN.STRONG.GPU P0, RZ, desc[UR6][R4.64+0x4], R10 ;  /* 0x0000040a04ff79a2 */ /* 0x0003e4000810e1c6 */
[----:B-1----:R-:W-:Y:S05]  /*7700*/  @P0 EXIT ;  /* 0x000000000000094d */ /* 0x002fea0003800000 */
[----:B------:R-:W1:Y:S02]  /*7710*/  QSPC.E.S P0, RZ, [R4+0x4] ;  /* 0x0000040004ff73aa */ /* 0x000e640000000500 */
[----:B-1----:R-:W-:Y:S05]  /*7720*/  @!P0 BRA `(.L_x_1835) ;  /* 0x0000000000208947 */ /* 0x002fea0003800000 */
[----:B------:R-:W-:-:S04]  /*7730*/  MOV R2, R4 ;  /* 0x0000000400027202 */ /* 0x000fc80000000f00 */
[----:B------:R-:W-:-:S07]  /*7740*/  MOV R0, R2 ;  /* 0x0000000200007202 */ /* 0x000fce0000000f00 */
.L_x_1836:
[----:B------:R-:W0:Y:S02]  /*7750*/  LDS R2, [R0+0x4] ;  /* 0x0000040000027984 */ /* 0x000e240000000800 */
[----:B0-----:R-:W-:-:S10]  /*7760*/  HFMA2.MMA R3, R2, 1, 1, R10 ;  /* 0x3c003c0002037835 */ /* 0x001fd4000000000a */
[----:B------:R-:W0:Y:S02]  /*7770*/  ATOMS.CAST.SPIN R3, [R0+0x4], R2, R3 ;  /* 0x000004020003738d */ /* 0x000e240001800003 */
[----:B0-----:R-:W-:-:S13]  /*7780*/  ISETP.EQ.U32.AND P0, PT, R3, 0x1, PT ;  /* 0x000000010300780c */ /* 0x001fda0003f02070 */
[----:B------:R-:W-:Y:S05]  /*7790*/  @!P0 BRA `(.L_x_1836) ;  /* 0xfffffffc00ec8947 */ /* 0x000fea000383ffff */
[----:B------:R-:W-:Y:S05]  /*77a0*/  EXIT ;  /* 0x000000000000794d */ /* 0x000fea0003800000 */
.L_x_1835:
[----:B------:R-:W0:Y:S02]  /*77b0*/  LD.E R0, desc[UR6][R4.64+0x4] ;  /* 0x0000040604007980 */ /* 0x000e24000c101900 */
[----:B0-----:R-:W-:-:S05]  /*77c0*/  IADD3 R3, R10, R0, RZ ;  /* 0x000000000a037210 */ /* 0x001fca0007ffe0ff */
[----:B------:R-:W-:Y:S01]  /*77d0*/  ST.E desc[UR6][R4.64+0x4], R3 ;  /* 0x0000040304007985 */ /* 0x000fe2000c101906 */
[----:B------:R-:W-:Y:S05]  /*77e0*/  EXIT ;  /* 0x000000000000794d */ /* 0x000fea0003800000 */
.L_x_1837:
        /* <DEDUP_REMOVED lines=9> */
.L_x_3244:


//--------------------- .text._Z23gemm_half_q_half_kernelILi3ELi14ELb0ELb0ELi32EEvPK6__halfPKjS4_S2_PS0_iiiiPKtS7_iiiiiibS2_i --------------------------
	.section	.text._Z23gemm_half_q_half_kernelILi3ELi14ELb0ELb0ELi32EEvPK6__halfPKjS4_S2_PS0_iiiiPKtS7_iiiiiibS2_i,"ax",@progbits
	.align	128
        .global         _Z23gemm_half_q_half_kernelILi3ELi14ELb0ELb0ELi32EEvPK6__halfPKjS4_S2_PS0_iiiiPKtS7_iiiiiibS2_i
        .type           _Z23gemm_half_q_half_kernelILi3ELi14ELb0ELb0ELi32EEvPK6__halfPKjS4_S2_PS0_iiiiPKtS7_iiiiiibS2_i,@function
        .size           _Z23gemm_half_q_half_kernelILi3ELi14ELb0ELb0ELi32EEvPK6__halfPKjS4_S2_PS0_iiiiPKtS7_iiiiiibS2_i,(.L_x_3245 - _Z23gemm_half_q_half_kernelILi3ELi14ELb0ELb0ELi32EEvPK6__halfPKjS4_S2_PS0_iiiiPKtS7_iiiiiibS2_i)
        .other          _Z23gemm_half_q_half_kernelILi3ELi14ELb0ELb0ELi32EEvPK6__halfPKjS4_S2_PS0_iiiiPKtS7_iiiiiibS2_i,@"STO_CUDA_ENTRY STV_DEFAULT"
_Z23gemm_half_q_half_kernelILi3ELi14ELb0ELb0ELi32EEvPK6__halfPKjS4_S2_PS0_iiiiPKtS7_iiiiiibS2_i:
.text._Z23gemm_half_q_half_kernelILi3ELi14ELb0ELb0ELi32EEvPK6__halfPKjS4_S2_PS0_iiiiPKtS7_iiiiiibS2_i:
        /* <DEDUP_REMOVED lines=37> */
.L_x_1842:
[----:B0-----:R-:W-:-:S04]  /*0250*/  IMAD R6, R3, 0x3, R16 ;  /* 0x0000000303067824 */ /* 0x001fc800078e0210 */
[CC--:B------:R-:W-:Y:S01]  /*0260*/  IMAD R7, R6.reuse, R23.reuse, RZ ;  /* 0x0000001706077224 */ /* 0x0c0fe200078e02ff */
[C---:B------:R-:W-:Y:S02]  /*0270*/  IADD3 R8, R6.reuse, 0x1, RZ ;  /* 0x0000000106087810 */ /* 0x040fe40007ffe0ff */
        /* <DEDUP_REMOVED lines=34> */
.L_x_1841:
[----:B0-----:R-:W-:-:S04]  /*04a0*/  IADD3 R6, R26, -R16, RZ ;  /* 0x800000101a067210 */ /* 0x001fc80007ffe0ff */
[----:B------:R-:W-:-:S13]  /*04b0*/  ISETP.GT.AND P2, PT, R6, 0x1, PT ;  /* 0x000000010600780c */ /* 0x000fda0003f44270 */
[----:B------:R-:W-:Y:S05]  /*04c0*/  @!P2 BRA `(.L_x_1843) ;  /* 0x000000000054a947 */ /* 0x000fea0003800000 */
[----:B------:R-:W-:Y:S01]  /*04d0*/  IMAD R6, R3, 0x3, R16 ;  /* 0x0000000303067824 */ /* 0x000fe200078e0210 */
[----:B------:R-:W-:-:S03]  /*04e0*/  ULDC.64 UR4, c[0x0][0x210] ;  /* 0x0000840000047ab9 */ /* 0x000fc60000000a00 */
[C---:B------:R-:W-:Y:S01]  /*04f0*/  IMAD R7, R6.reuse, R23, RZ ;  /* 0x0000001706077224 */ /* 0x040fe200078e02ff */
[----:B------:R-:W-:-:S04]  /*0500*/  IADD3 R8, R6, 0x1, RZ ;  /* 0x0000000106087810 */ /* 0x000fc80007ffe0ff */
[----:B-----5:R-:W-:Y:S01]  /*0510*/  IADD3 R11, P0, R14, R7, RZ ;  /* 0x000000070e0b7210 */ /* 0x020fe20007f1e0ff */
[----:B------:R-:W-:-:S03]  /*0520*/  IMAD R9, R8, R23, RZ ;  /* 0x0000001708097224 */ /* 0x000fc600078e02ff */
[----:B------:R-:W-:Y:S02]  /*0530*/  LEA.HI.X.SX32 R12, R7, RZ, 0x1, P0 ;  /* 0x000000ff070c7211 */ /* 0x000fe400000f0eff */
[----:B------:R-:W-:Y:S02]  /*0540*/  IADD3 R10, P2, R14, R9, RZ ;  /* 0x000000090e0a7210 */ /* 0x000fe40007f5e0ff */
[----:B------:R-:W-:Y:S02]  /*0550*/  LEA R6, P0, R11, UR4, 0x1 ;  /* 0x000000040b067c11 */ /* 0x000fe4000f8008ff */
[----:B------:R-:W-:Y:S02]  /*0560*/  LEA.HI.X.SX32 R9, R9, RZ, 0x1, P2 ;  /* 0x000000ff09097211 */ /* 0x000fe400010f0eff */
        /* <DEDUP_REMOVED lines=11> */
.L_x_1843:
        /* <DEDUP_REMOVED lines=14> */
.L_x_1840:
        /* <DEDUP_REMOVED lines=10> */
.L_x_1845:
        /* <DEDUP_REMOVED lines=37> */
.L_x_1844:
        /* <DEDUP_REMOVED lines=24> */
.L_x_1846:
        /* <DEDUP_REMOVED lines=13> */
.L_x_1839:
[----:B------:R-:W-:Y:S05]  /*0c40*/  BSYNC B0 ;  /* 0x0000000000007941 */ /* 0x000fea0003800000 */
.L_x_1838:
        /* <DEDUP_REMOVED lines=11> */
[----:B0-----:R-:W-:Y:S01]  /*0d00*/  HFMA2.MMA R8, -RZ, RZ, 0, 0 ;  /* 0x00000000ff087435 */ /* 0x001fe200000001ff */
[----:B------:R-:W-:-:S11]  /*0d10*/  PLOP3.LUT P0, PT, PT, PT, PT, 0x80, 0x0 ;  /* 0x000000000000781c */ /* 0x000fd60003f0f070 */
[----:B------:R-:W-:Y:S05]  /*0d20*/  @!P2 BRA `(.L_x_1848) ;  /* 0x000000000058a947 */ /* 0x000fea0003800000 */
[----:B-----5:R-:W0:Y:S01]  /*0d30*/  LDC.64 R14, c[0x0][0x230] ;  /* 0x00008c00ff0e7b82 */ /* 0x020e220000000a00 */
[----:B------:R-:W-:Y:S02]  /*0d40*/  PLOP3.LUT P0, PT, PT, PT, PT, 0x8, 0x0 ;  /* 0x000000000000781c */ /* 0x000fe40003f0e170 */
[----:B------:R-:W-:-:S11]  /*0d50*/  IADD3 R17, R26, -0x3, RZ ;  /* 0xfffffffd1a117810 */ /* 0x000fd60007ffe0ff */
.L_x_1849:
[----:B-1----:R-:W-:Y:S01]  /*0d60*/  IMAD R4, R3, 0x3, R8 ;  /* 0x0000000303047824 */ /* 0x002fe200078e0208 */
[----:B------:R-:W-:-:S03]  /*0d70*/  IADD3 R8, R8, 0x4, RZ ;  /* 0x0000000408087810 */ /* 0x000fc60007ffe0ff */
[CCC-:B------:R-:W-:Y:S01]  /*0d80*/  IMAD R5, R4.reuse, R9.reuse, R0.reuse ;  /* 0x0000000904057224 */ /* 0x1c0fe200078e0200 */
[C---:B------:R-:W-:Y:S02]  /*0d90*/  IADD3 R6, R4.reuse, 0x1, RZ ;  /* 0x0000000104067810 */ /* 0x040fe40007ffe0ff */
[C---:B------:R-:W-:Y:S02]  /*0da0*/  IADD3 R10, R4.reuse, 0x2, RZ ;  /* 0x00000002040a7810 */ /* 0x040fe40007ffe0ff */
[----:B------:R-:W-:Y:S01]  /*0db0*/  IADD3 R12, R4, 0x3, RZ ;  /* 0x00000003040c7810 */ /* 0x000fe20007ffe0ff */
[--C-:B------:R-:W-:Y:S01]  /*0dc0*/  IMAD R7, R6, R9, R0.reuse ;  /* 0x0000000906077224 */ /* 0x100fe200078e0200 */
[----:B------:R-:W-:Y:S01]  /*0dd0*/  ISETP.GE.AND P2, PT, R8, R17, PT ;  /* 0x000000110800720c */ /* 0x000fe20003f46270 */
[-CC-:B------:R-:W-:Y:S02]  /*0de0*/  IMAD R11, R10, R9.reuse, R0.reuse ;  /* 0x000000090a0b7224 */ /* 0x180fe400078e0200 */
[----:B------:R-:W-:-:S02]  /*0df0*/  IMAD R13, R12, R9, R0 ;  /* 0x000000090c0d7224 */ /* 0x000fc400078e0200 */
[----:B0-----:R-:W-:-:S04]  /*0e00*/  IMAD.WIDE R4, R5, 0x2, R14 ;  /* 0x0000000205047825 */ /* 0x001fc800078e020e */
        /* <DEDUP_REMOVED lines=8> */
.L_x_1848:
[----:B-1----:R-:W-:-:S04]  /*0e90*/  IADD3 R4, R26, -R8, RZ ;  /* 0x800000081a047210 */ /* 0x002fc80007ffe0ff */
[----:B------:R-:W-:-:S13]  /*0ea0*/  ISETP.GT.AND P2, PT, R4, 0x1, PT ;  /* 0x000000010400780c */ /* 0x000fda0003f44270 */
[----:B------:R-:W-:Y:S05]  /*0eb0*/  @!P2 BRA `(.L_x_1850) ;  /* 0x00000000002ca947 */ /* 0x000fea0003800000 */
[----:B------:R-:W0:Y:S01]  /*0ec0*/  LDC.64 R6, c[0x0][0x230] ;  /* 0x00008c00ff067b82 */ /* 0x000e220000000a00 */
[----:B------:R-:W-:Y:S01]  /*0ed0*/  IMAD R4, R3, 0x3, R8 ;  /* 0x0000000303047824 */ /* 0x000fe200078e0208 */
[----:B------:R-:W-:Y:S02]  /*0ee0*/  PLOP3.LUT P0, PT, PT, PT, PT, 0x8, 0x0 ;  /* 0x000000000000781c */ /* 0x000fe40003f0e170 */
[----:B------:R-:W-:Y:S01]  /*0ef0*/  IADD3 R8, R8, 0x2, RZ ;  /* 0x0000000208087810 */ /* 0x000fe20007ffe0ff */
[C---:B------:R-:W-:Y:S01]  /*0f00*/  IMAD R5, R4.reuse, R9, R0 ;  /* 0x0000000904057224 */ /* 0x040fe200078e0200 */
[----:B------:R-:W-:-:S05]  /*0f10*/  IADD3 R10, R4, 0x1, RZ ;  /* 0x00000001040a7810 */ /* 0x000fca0007ffe0ff */
[----:B------:R-:W-:Y:S02]  /*0f20*/  IMAD R11, R10, R9, R0 ;  /* 0x000000090a0b7224 */ /* 0x000fe400078e0200 */
[----:B0-----:R-:W-:-:S04]  /*0f30*/  IMAD.WIDE R4, R5, 0x2, R6 ;  /* 0x0000000205047825 */ /* 0x001fc800078e0206 */
[----:B------:R-:W-:Y:S01]  /*0f40*/  IMAD.WIDE R6, R11, 0x2, R6 ;  /* 0x000000020b067825 */ /* 0x000fe200078e0206 */
[----:B------:R0:W-:Y:S04]  /*0f50*/  STG.E.64 desc[UR8][R4.64], RZ ;  /* 0x000000ff04007986 */ /* 0x0001e8000c101b08 */
[----:B------:R0:W-:Y:S02]  /*0f60*/  STG.E.64 desc[UR8][R6.64], RZ ;  /* 0x000000ff06007986 */ /* 0x0001e4000c101b08 */
.L_x_1850:
[----:B------:R-:W-:-:S13]  /*0f70*/  ISETP.LT.OR P0, PT, R8, R26, P0 ;  /* 0x0000001a0800720c */ /* 0x000fda0000701670 */
[----:B0-----:R-:W0:Y:S01]  /*0f80*/  @P0 LDC.64 R4, c[0x0][0x230] ;  /* 0x00008c00ff040b82 */ /* 0x001e220000000a00 */
[----:B------:R-:W-:-:S04]  /*0f90*/  @P0 IMAD R3, R3, 0x3, R8 ;  /* 0x0000000303030824 */ /* 0x000fc800078e0208 */
[----:B------:R-:W-:-:S04]  /*0fa0*/  @P0 IMAD R3, R3, R9, R0 ;  /* 0x0000000903030224 */ /* 0x000fc800078e0200 */
[----:B0-----:R-:W-:-:S05]  /*0fb0*/  @P0 IMAD.WIDE R4, R3, 0x2, R4 ;  /* 0x0000000203040825 */ /* 0x001fca00078e0204 */
[----:B------:R1:W-:Y:S02]  /*0fc0*/  @P0 STG.E.64 desc[UR8][R4.64], RZ ;  /* 0x000000ff04000986 */ /* 0x0003e4000c101b08 */
.L_x_1847:
        /* <DEDUP_REMOVED lines=8> */
[----:B-----5:R-:W2:Y:S01]  /*1050*/  LDC.64 R14, c[0x0][0x228] ;  /* 0x00008a00ff0e7b82 */ /* 0x020ea20000000a00 */
[----:B0-----:R-:W-:-:S05]  /*1060*/  IMAD.WIDE R2, R3, 0x2, R10 ;  /* 0x0000000203027825 */ /* 0x001fca00078e020a */
[----:B------:R0:W5:Y:S01]  /*1070*/  LDG.E.U16.CONSTANT R8, desc[UR8][R2.64] ;  /* 0x0000000802087981 */ /* 0x000162000c1e9500 */
[----:B-1----:R-:W-:Y:S01]  /*1080*/  SHF.R.S32.HI R5, RZ, 0x1f, R0 ;  /* 0x0000001fff057819 */ /* 0x002fe20000011400 */
[----:B------:R-:W-:Y:S01]  /*1090*/  UMOV UR4, URZ ;  /* 0x0000003f00047c82 */ /* 0x000fe20008000000 */
[----:B------:R-:W-:Y:S02]  /*10a0*/  SHF.L.U32 R4, R0, 0x2, RZ ;  /* 0x0000000200047819 */ /* 0x000fe400000006ff */
[----:B------:R-:W-:Y:S02]  /*10b0*/  LEA.HI R5, R5, R0, RZ, 0x3 ;  /* 0x0000000005057211 */ /* 0x000fe400078f18ff */
[----:B------:R-:W-:Y:S02]  /*10c0*/  MOV R18, R28 ;  /* 0x0000001c00127202 */ /* 0x000fe40000000f00 */
[----:B------:R-:W-:Y:S02]  /*10d0*/  LOP3.LUT R16, R4, 0x10, RZ, 0xc0, !PT ;  /* 0x0000001004107812 */ /* 0x000fe400078ec0ff */
[----:B0-2-4-:R-:W-:-:S07]  /*10e0*/  SHF.R.S32.HI R17, RZ, 0x3, R5 ;  /* 0x00000003ff117819 */ /* 0x015fce0000011405 */
.L_x_1852:
        /* <DEDUP_REMOVED lines=40> */
.L_x_1851:
        /* <DEDUP_REMOVED lines=20> */
.L_x_1853:
        /* <DEDUP_REMOVED lines=8> */
.L_x_1854:
        /* <DEDUP_REMOVED lines=11> */
.L_x_1855:
        /* <DEDUP_REMOVED lines=8> */
.L_x_1856:
        /* <DEDUP_REMOVED lines=8> */
.L_x_1857:
        /* <DEDUP_REMOVED lines=25> */
[----:B------:R-:W-:Y:S01]  /*1870*/  HADD2.F32 R40, -RZ, R23.H0_H0 ;  /* 0x20000017ff287230 */ /* 0x000fe20000004100 */
[----:B------:R-:W-:Y:S01]  /*1880*/  ULDC UR7, c[0x0][0x240] ;  /* 0x0000900000077ab9 */ /* 0x000fe20000000800 */
[----:B------:R-:W-:-:S07]  /*1890*/  HADD2.F32 R41, -RZ, R22.H0_H0 ;  /* 0x20000016ff297230 */ /* 0x000fce0000004100 */
.L_x_1863:
[----:B------:R-:W-:Y:S05]  /*18a0*/  @!P1 BRA `(.L_x_1859) ;  /* 0x0000003c00c49947 */ /* 0x000fea0003800000 */
        /* <DEDUP_REMOVED lines=8> */
[----:B-----5:R-:W5:Y:S01]  /*1930*/  LDG.E.128.CONSTANT R12, desc[UR8][R12.64] ;  /* 0x000000080c0c7981 */ /* 0x020f62000c1e9d00 */
        /* <DEDUP_REMOVED lines=386> */
.L_x_1860:
        /* <DEDUP_REMOVED lines=111> */
.L_x_1861:
[----:B------:R-:W-:Y:S01]  /*3850*/  LOP3.LUT R0, R16, 0xf000f, RZ, 0xc0, !PT ;  /* 0x000f000f10007812 */ /* 0x000fe200078ec0ff */
        /* <DEDUP_REMOVED lines=55> */
[----:B-----5:R-:W-:Y:S01]  /*3bd0*/  SHF.R.U32.HI R76, RZ, 0x8, R12 ;  /* 0x00000008ff4c7819 */ /* 0x020fe2000001160c */
        /* <DEDUP_REMOVED lines=331> */
.L_x_1862:
        /* <DEDUP_REMOVED lines=115> */
.L_x_1859:
        /* <DEDUP_REMOVED lines=11> */
.L_x_1858:
[----:B------:R-:W-:Y:S01]  /*5870*/  ISETP.GE.AND P0, PT, R28, R27, PT ;  /* 0x0000001b1c00720c */ /* 0x000fe20003f06270 */
[----:B------:R-:W-:-:S03]  /*5880*/  ULDC UR5, c[0x0][0x268] ;  /* 0x00009a0000057ab9 */ /* 0x000fc60000000800 */
[----:B------:R-:W-:Y:S01]  /*5890*/  ISETP.GE.OR P0, PT, R28, UR5, P0 ;  /* 0x000000051c007c0c */ /* 0x000fe20008706670 */
[----:B------:R-:W-:-:S12]  /*58a0*/  ULDC UR5, c[0x0][0x268] ;  /* 0x00009a0000057ab9 */ /* 0x000fd80000000800 */
[----:B------:R-:W-:Y:S05]  /*58b0*/  @P0 BRA `(.L_x_1864) ;  /* 0x0000001c00640947 */ /* 0x000fea0003800000 */
.L_x_1866:
        /* <DEDUP_REMOVED lines=467> */
.L_x_1865:
[----:B------:R-:W-:Y:S01]  /*75f0*/  IADD3 R28, R28, 0x20, RZ ;  /* 0x000000201c1c7810 */ /* 0x000fe20007ffe0ff */
[----:B------:R-:W-:Y:S01]  /*7600*/  UIADD3 UR4, UR4, 0x40, URZ ;  /* 0x0000004004047890 */ /* 0x000fe2000fffe03f */
[----:B-1----:R-:W-:Y:S02]  /*7610*/  IMAD.WIDE R30, R9, 0x4, R2 ;  /* 0x00000004091e7825 */ /* 0x002fe400078e0202 */
[C---:B------:R-:W-:Y:S02]  /*7620*/  ISETP.GE.AND P0, PT, R28.reuse, UR5, PT ;  /* 0x000000051c007c0c */ /* 0x040fe4000bf06270 */
[----:B------:R-:W-:-:S13]  /*7630*/  ISETP.LT.AND P2, PT, R28, R27, PT ;  /* 0x0000001b1c00720c */ /* 0x000fda0003f41270 */
[----:B------:R-:W-:Y:S05]  /*7640*/  @!P0 BRA P2, `(.L_x_1866) ;  /* 0xffffffe0009c8947 */ /* 0x000fea000103ffff */
.L_x_1864:
        /* <DEDUP_REMOVED lines=13> */
.L_x_1869:
[----:B------:R-:W-:Y:S05]  /*7720*/  @!P1 BRA `(.L_x_1868) ;  /* 0x0000000c00b89947 */ /* 0x000fea0003800000 */
[----:B------:R-:W2:Y:S01]  /*7730*/  LDG.E.128.CONSTANT R4, desc[UR8][R30.64] ;  /* 0x000000081e047981 */ /* 0x000ea2000c1e9d00 */
[----:B------:R-:W-:Y:S01]  /*7740*/  MOV R2, 0x2400 ;  /* 0x0000240000027802 */ /* 0x000fe20000000f00 */
[----:B------:R-:W-:Y:S01]  /*7750*/  HFMA2.MMA R41, -RZ, RZ, 0, 0.0625 ;  /* 0x00002c00ff297435 */ /* 0x000fe200000001ff */
[----:B------:R-:W-:Y:S02]  /*7760*/  MOV R40, 0x3400 ;  /* 0x0000340000287802 */ /* 0x000fe40000000f00 */
[----:B------:R-:W-:Y:S02]  /*7770*/  PRMT R24, R24, 0x5410, R2 ;  /* 0x0000541018187816 */ /* 0x000fe40000000002 */
[----:B------:R-:W-:Y:S02]  /*7780*/  PRMT R40, R40, 0x5410, R40 ;  /* 0x0000541028287816 */ /* 0x000fe40000000028 */
[----:B------:R-:W-:Y:S02]  /*7790*/  ISETP.GE.AND P0, PT, R26, 0x2, PT ;  /* 0x000000021a00780c */ /* 0x000fe40003f06270 */
[----:B------:R-:W-:-:S02]  /*77a0*/  PRMT R25, R25, 0x5410, R24 ;  /* 0x0000541019197816 */ /* 0x000fc40000000018 */
        /* <DEDUP_REMOVED lines=8> */
[C---:B-----5:R-:W-:Y:S02]  /*7830*/  LOP3.LUT R12, R5.reuse, 0x300030, RZ, 0xc0, !PT ;  /* 0x00300030050c7812 */ /* 0x060fe400078ec0ff */
        /* <DEDUP_REMOVED lines=79> */
[----:B------:R-:W-:Y:S01]  /*7d30*/  HFMA2 R58, R55, R24.H1_H1, -18, -18 ;  /* 0xcc80cc80373a7431 */ /* 0x000fe20000060018 */
[-C--:B0-----:R-:W-:Y:S01]  /*7d40*/  HFMA2.MMA R55, R47, R4.reuse, RZ ;  /* 0x000000042f377235 */ /* 0x081fe200000000ff */
[----:B------:R-:W-:Y:S01]  /*7d50*/  HFMA2 R57, R49, R4, RZ.H0_H0 ;  /* 0x0000000431397231 */ /* 0x000fe200000400ff */
[----:B------:R-:W-:Y:S01]  /*7d60*/  LOP3.LUT R45, R45, 0x30003, RZ, 0xc0, !PT ;  /* 0x000300032d2d7812 */ /* 0x000fe200078ec0ff */
[----:B------:R-:W-:Y:S01]  /*7d70*/  HFMA2 R60, R59, R24.H1_H1, -18, -18 ;  /* 0xcc80cc803b3c7431 */ /* 0x000fe20000060018 */
[----:B------:R-:W-:Y:S01]  /*7d80*/  HFMA2.MMA R59, R51, R4, RZ ;  /* 0x00000004333b7235 */ /* 0x000fe200000000ff */
[----:B------:R-:W-:Y:S01]  /*7d90*/  HFMA2 R4, R53, R4, RZ.H0_H0 ;  /* 0x0000000435047231 */ /* 0x000fe200000400ff */
        /* <DEDUP_REMOVED lines=11> */
[----:B------:R-:W-:Y:S01]  /*7e50*/  LOP3.LUT R43, R45, 0x64006400, RZ, 0xfc, !PT ;  /* 0x640064002d2b7812 */ /* 0x000fe200078efcff */
[----:B------:R-:W-:Y:S01]  /*7e60*/  HFMA2 R61, R52, R7, R61 ;  /* 0x00000007343d7231 */ /* 0x000fe2000000003d */
[----:B------:R-:W-:Y:S01]  /*7e70*/  LOP3.LUT R44, R44, 0x30003, RZ, 0xc0, !PT ;  /* 0x000300032c2c7812 */ /* 0x000fe200078ec0ff */
        /* <DEDUP_REMOVED lines=8> */
[----:B------:R-:W-:Y:S02]  /*7f00*/  HADD2 R45, R44, -1026, -1026 ;  /* 0xe402e4022c2d7430 */ /* 0x000fe40000000000 */
[-C--:B-1----:R-:W-:Y:S01]  /*7f10*/  HFMA2 R61, R57, R12.reuse, R61 ;  /* 0x0000000c393d7231 */ /* 0x082fe2000000003d */
[-C--:B------:R-:W-:Y:S01]  /*7f20*/  HFMA2.MMA R6, R43, R12.reuse, R6 ;  /* 0x0000000c2b067235 */ /* 0x080fe20000000006 */
[----:B------:R-:W-:Y:S02]  /*7f30*/  HFMA2 R5, R45, R12, R5 ;  /* 0x0000000c2d057231 */ /* 0x000fe40000000005 */
[-C--:B------:R-:W-:Y:S01]  /*7f40*/  HFMA2 R61, R40, R13.reuse, R61 ;  /* 0x0000000d283d7231 */ /* 0x080fe2000000003d */
[----:B------:R-:W-:Y:S01]  /*7f50*/  HFMA2.MMA R59, R55, R12, R59 ;  /* 0x0000000c373b7235 */ /* 0x000fe2000000003b */
[----:B------:R-:W-:-:S02]  /*7f60*/  HFMA2 R5, R34, R13, R5 ;  /* 0x0000000d22057231 */ /* 0x000fc40000000005 */
[----:B------:R-:W-:Y:S01]  /*7f70*/  HFMA2 R56, R56, R24.H1_H1, -18, -18 ;  /* 0xcc80cc8038387431 */ /* 0x000fe20000060018 */
        /* <DEDUP_REMOVED lines=105> */
.L_x_1868:
[----:B------:R-:W-:Y:S01]  /*8610*/  IADD3 R28, R28, 0x10, RZ ;  /* 0x000000101c1c7810 */ /* 0x000fe20007ffe0ff */
[----:B------:R-:W-:Y:S01]  /*8620*/  UIADD3 UR4, UR4, 0x20, URZ ;  /* 0x0000002004047890 */ /* 0x000fe2000fffe03f */
[----:B------:R-:W-:Y:S02]  /*8630*/  IADD3 R30, P2, R30, R3, RZ ;  /* 0x000000031e1e7210 */ /* 0x000fe40007f5e0ff */
[C---:B------:R-:W-:Y:S02]  /*8640*/  ISETP.GE.AND P0, PT, R28.reuse, UR5, PT ;  /* 0x000000051c007c0c */ /* 0x040fe4000bf06270 */
[----:B------:R-:W-:Y:S02]  /*8650*/  ISETP.LT.AND P3, PT, R28, R27, PT ;  /* 0x0000001b1c00720c */ /* 0x000fe40003f61270 */
[----:B------:R-:W-:-:S11]  /*8660*/  IADD3.X R31, R31, R0, RZ, P2, !PT ;  /* 0x000000001f1f7210 */ /* 0x000fd600017fe4ff */
[----:B------:R-:W-:Y:S05]  /*8670*/  @!P0 BRA P3, `(.L_x_1869) ;  /* 0xfffffff000288947 */ /* 0x000fea000183ffff */
.L_x_1867:
        /* <DEDUP_REMOVED lines=18> */
.L_x_1873:
[----:B-----5:R-:W0:Y:S02]  /*87a0*/  LDS R12, [R4] ;  /* 0x00000000040c7984 */ /* 0x020e240000000800 */
[----:B0-----:R-:W-:-:S06]  /*87b0*/  HADD2 R13, R12, R36 ;  /* 0x000000240c0d7230 */ /* 0x001fcc0000000000 */
[----:B------:R-:W0:Y:S02]  /*87c0*/  ATOMS.CAST.SPIN R13, [R4], R12, R13 ;  /* 0x0000000c040d738d */ /* 0x000e24000180000d */
[----:B0-----:R-:W-:-:S13]  /*87d0*/  ISETP.EQ.U32.AND P0, PT, R13, 0x1, PT ;  /* 0x000000010d00780c */ /* 0x001fda0003f02070 */
[----:B------:R-:W-:Y:S05]  /*87e0*/  @!P0 BRA `(.L_x_1873) ;  /* 0xfffffffc00ec8947 */ /* 0x000fea000383ffff */
[----:B------:R-:W-:Y:S05]  /*87f0*/  BRA `(.L_x_1871) ;  /* 0x00000000000c7947 */ /* 0x000fea0003800000 */
.L_x_1872:
[----:B------:R-:W2:Y:S02]  /*8800*/  LD.E R0, desc[UR8][R2.64] ;  /* 0x0000000802007980 */ /* 0x000ea4000c101900 */
[----:B--2---:R-:W-:-:S05]  /*8810*/  IADD3 R5, R36, R0, RZ ;  /* 0x0000000024057210 */ /* 0x004fca0007ffe0ff */
[----:B------:R0:W-:Y:S02]  /*8820*/  ST.E desc[UR8][R2.64], R5 ;  /* 0x0000000502007985 */ /* 0x0001e4000c101908 */
.L_x_1871:
[----:B------:R-:W-:Y:S05]  /*8830*/  BSYNC B0 ;  /* 0x0000000000007941 */ /* 0x000fea0003800000 */
.L_x_1870:
[----:B------:R1:W-:Y:S01]  /*8840*/  ATOM.E.ADD.F16x2.RN.STRONG.GPU P0, RZ, desc[UR8][R2.64+0x4], R29 ;  /* 0x0000041d02ff79a2 */ /* 0x0003e2000810e1c8 */
[----:B------:R-:W-:Y:S04]  /*8850*/  BSSY B0, `(.L_x_1874) ;  /* 0x000000e000007945 */ /* 0x000fe80003800000 */
[----:B-1----:R-:W-:Y:S05]  /*8860*/  @P0 BRA `(.L_x_1875) ;  /* 0x0000000000300947 */ /* 0x002fea0003800000 */
[----:B------:R-:W1:Y:S02]  /*8870*/  QSPC.E.S P0, RZ, [R2+0x4] ;  /* 0x0000040002ff73aa */ /* 0x000e640000000500 */
[----:B-1----:R-:W-:Y:S05]  /*8880*/  @!P0 BRA `(.L_x_1876) ;  /* 0x00000000001c8947 */ /* 0x002fea0003800000 */
[----:B0-----:R-:W-:-:S07]  /*8890*/  MOV R2, R2 ;  /* 0x0000000200027202 */ /* 0x001fce0000000f00 */
.L_x_1877:
[----:B------:R-:W0:Y:S02]  /*88a0*/  LDS R4, [R2+0x4] ;  /* 0x0000040002047984 */ /* 0x000e240000000800 */
[----:B0-----:R-:W-:-:S10]  /*88b0*/  HFMA2.MMA R5, R4, 1, 1, R29 ;  /* 0x3c003c0004057835 */ /* 0x001fd4000000001d */
[----:B------:R-:W0:Y:S02]  /*88c0*/  ATOMS.CAST.SPIN R5, [R2+0x4], R4, R5 ;  /* 0x000004040205738d */ /* 0x000e240001800005 */
[----:B0-----:R-:W-:-:S13]  /*88d0*/  ISETP.EQ.U32.AND P0, PT, R5, 0x1, PT ;  /* 0x000000010500780c */ /* 0x001fda0003f02070 */
[----:B------:R-:W-:Y:S05]  /*88e0*/  @!P0 BRA `(.L_x_1877) ;  /* 0xfffffffc00ec8947 */ /* 0x000fea000383ffff */
[----:B------:R-:W-:Y:S05]  /*88f0*/  BRA `(.L_x_1875) ;  /* 0x00000000000c7947 */ /* 0x000fea0003800000 */
.L_x_1876:
[----:B------:R-:W0:Y:S02]  /*8900*/  LD.E R0, desc[UR8][R2.64+0x4] ;  /* 0x0000040802007980 */ /* 0x000e24000c101900 */
[----:B0-----:R-:W-:-:S05]  /*8910*/  IADD3 R5, R29, R0, RZ ;  /* 0x000000001d057210 */ /* 0x001fca0007ffe0ff */
[----:B------:R1:W-:Y:S02]  /*8920*/  ST.E desc[UR8][R2.64+0x4], R5 ;  /* 0x0000040502007985 */ /* 0x0003e4000c101908 */
.L_x_1875:
[----:B------:R-:W-:Y:S05]  /*8930*/  BSYNC B0 ;  /* 0x0000000000007941 */ /* 0x000fea0003800000 */
.L_x_1874:
        /* <DEDUP_REMOVED lines=11> */
.L_x_1881:
[----:B-----5:R-:W0:Y:S02]  /*89f0*/  LDS R12, [R4] ;  /* 0x00000000040c7984 */ /* 0x020e240000000800 */
[----:B0-----:R-:W-:-:S06]  /*8a00*/  HADD2 R13, R12, R21 ;  /* 0x000000150c0d7230 */ /* 0x001fcc0000000000 */
[----:B------:R-:W0:Y:S02]  /*8a10*/  ATOMS.CAST.SPIN R13, [R4], R12, R13 ;  /* 0x0000000c040d738d */ /* 0x000e24000180000d */
[----:B0-----:R-:W-:-:S13]  /*8a20*/  ISETP.EQ.U32.AND P0, PT, R13, 0x1, PT ;  /* 0x000000010d00780c */ /* 0x001fda0003f02070 */
[----:B------:R-:W-:Y:S05]  /*8a30*/  @!P0 BRA `(.L_x_1881) ;  /* 0xfffffffc00ec8947 */ /* 0x000fea000383ffff */
[----:B------:R-:W-:Y:S05]  /*8a40*/  BRA `(.L_x_1879) ;  /* 0x00000000000c7947 */ /* 0x000fea0003800000 */
.L_x_1880:
[----:B------:R-:W2:Y:S02]  /*8a50*/  LD.E R0, desc[UR8][R2.64] ;  /* 0x0000000802007980 */ /* 0x000ea4000c101900 */
[----:B--2---:R-:W-:-:S05]  /*8a60*/  IADD3 R5, R21, R0, RZ ;  /* 0x0000000015057210 */ /* 0x004fca0007ffe0ff */
[----:B------:R0:W-:Y:S02]  /*8a70*/  ST.E desc[UR8][R2.64], R5 ;  /* 0x0000000502007985 */ /* 0x0001e4000c101908 */
.L_x_1879:
[----:B------:R-:W-:Y:S05]  /*8a80*/  BSYNC B0 ;  /* 0x0000000000007941 */ /* 0x000fea0003800000 */
.L_x_1878:
[----:B------:R1:W-:Y:S01]  /*8a90*/  ATOM.E.ADD.F16x2.RN.STRONG.GPU P0, RZ, desc[UR8][R2.64+0x4], R20 ;  /* 0x0000041402ff79a2 */ /* 0x0003e2000810e1c8 */
[----:B------:R-:W-:Y:S04]  /*8aa0*/  BSSY B0, `(.L_x_1882) ;  /* 0x000000e000007945 */ /* 0x000fe80003800000 */
[----:B-1----:R-:W-:Y:S05]  /*8ab0*/  @P0 BRA `(.L_x_1883) ;  /* 0x0000000000300947 */ /* 0x002fea0003800000 */
[----:B------:R-:W1:Y:S02]  /*8ac0*/  QSPC.E.S P0, RZ, [R2+0x4] ;  /* 0x0000040002ff73aa */ /* 0x000e640000000500 */
[----:B-1----:R-:W-:Y:S05]  /*8ad0*/  @!P0 BRA `(.L_x_1884) ;  /* 0x00000000001c8947 */ /* 0x002fea0003800000 */
[----:B0-----:R-:W-:-:S07]  /*8ae0*/  MOV R2, R2 ;  /* 0x0000000200027202 */ /* 0x001fce0000000f00 */
.L_x_1885:
[----:B------:R-:W0:Y:S02]  /*8af0*/  LDS R4, [R2+0x4] ;  /* 0x0000040002047984 */ /* 0x000e240000000800 */
[----:B0-----:R-:W-:-:S10]  /*8b00*/  HFMA2.MMA R5, R4, 1, 1, R20 ;  /* 0x3c003c0004057835 */ /* 0x001fd40000000014 */
[----:B------:R-:W0:Y:S02]  /*8b10*/  ATOMS.CAST.SPIN R5, [R2+0x4], R4, R5 ;  /* 0x000004040205738d */ /* 0x000e240001800005 */
[----:B0-----:R-:W-:-:S13]  /*8b20*/  ISETP.EQ.U32.AND P0, PT, R5, 0x1, PT ;  /* 0x000000010500780c */ /* 0x001fda0003f02070 */
[----:B------:R-:W-:Y:S05]  /*8b30*/  @!P0 BRA `(.L_x_1885) ;  /* 0xfffffffc00ec8947 */ /* 0x000fea000383ffff */
[----:B------:R-:W-:Y:S05]  /*8b40*/  BRA `(.L_x_1883) ;  /* 0x00000000000c7947 */ /* 0x000fea0003800000 */
.L_x_1884:
[----:B------:R-:W0:Y:S02]  /*8b50*/  LD.E R0, desc[UR8][R2.64+0x4] ;  /* 0x0000040802007980 */ /* 0x000e24000c101900 */
[----:B0-----:R-:W-:-:S05]  /*8b60*/  IADD3 R5, R20, R0, RZ ;  /* 0x0000000014057210 */ /* 0x001fca0007ffe0ff */
[----:B------:R1:W-:Y:S02]  /*8b70*/  ST.E desc[UR8][R2.64+0x4], R5 ;  /* 0x0000040502007985 */ /* 0x0003e4000c101908 */
.L_x_1883:
[----:B------:R-:W-:Y:S05]  /*8b80*/  BSYNC B0 ;  /* 0x0000000000007941 */ /* 0x000fea0003800000 */
.L_x_1882:
        /* <DEDUP_REMOVED lines=11> */
.L_x_1889:
[----:B------:R-:W0:Y:S02]  /*8c40*/  LDS R6, [R4] ;  /* 0x0000000004067984 */ /* 0x000e240000000800 */
[----:B0-----:R-:W-:-:S06]  /*8c50*/  HADD2 R7, R6, R11 ;  /* 0x0000000b06077230 */ /* 0x001fcc0000000000 */
[----:B------:R-:W0:Y:S02]  /*8c60*/  ATOMS.CAST.SPIN R7, [R4], R6, R7 ;  /* 0x000000060407738d */ /* 0x000e240001800007 */
[----:B0-----:R-:W-:-:S13]  /*8c70*/  ISETP.EQ.U32.AND P0, PT, R7, 0x1, PT ;  /* 0x000000010700780c */ /* 0x001fda0003f02070 */
[----:B------:R-:W-:Y:S05]  /*8c80*/  @!P0 BRA `(.L_x_1889) ;  /* 0xfffffffc00ec8947 */ /* 0x000fea000383ffff */
[----:B------:R-:W-:Y:S05]  /*8c90*/  BRA `(.L_x_1887) ;  /* 0x00000000000c7947 */ /* 0x000fea0003800000 */
.L_x_1888:
[----:B------:R-:W2:Y:S02]  /*8ca0*/  LD.E R0, desc[UR8][R2.64] ;  /* 0x0000000802007980 */ /* 0x000ea4000c101900 */
[----:B--2---:R-:W-:-:S05]  /*8cb0*/  IADD3 R5, R11, R0, RZ ;  /* 0x000000000b057210 */ /* 0x004fca0007ffe0ff */
[----:B------:R0:W-:Y:S02]  /*8cc0*/  ST.E desc[UR8][R2.64], R5 ;  /* 0x0000000502007985 */ /* 0x0001e4000c101908 */
.L_x_1887:
[----:B------:R-:W-:Y:S05]  /*8cd0*/  BSYNC B0 ;  /* 0x0000000000007941 */ /* 0x000fea0003800000 */
.L_x_1886:
[----:B------:R1:W-:Y:S02]  /*8ce0*/  ATOM.E.ADD.F16x2.RN.STRONG.GPU P0, RZ, desc[UR8][R2.64+0x4], R10 ;  /* 0x0000040a02ff79a2 */ /* 0x0003e4000810e1c8 */
[----:B-1----:R-:W-:Y:S05]  /*8cf0*/  @P0 EXIT ;  /* 0x000000000000094d */ /* 0x002fea0003800000 */
[----:B------:R-:W1:Y:S02]  /*8d00*/  QSPC.E.S P0, RZ, [R2+0x4] ;  /* 0x0000040002ff73aa */ /* 0x000e640000000500 */
[----:B-1----:R-:W-:Y:S05]  /*8d10*/  @!P0 BRA `(.L_x_1890) ;  /* 0x00000000001c8947 */ /* 0x002fea0003800000 */
[----:B0-----:R-:W-:-:S07]  /*8d20*/  MOV R2, R2 ;  /* 0x0000000200027202 */ /* 0x001fce0000000f00 */
.L_x_1891:
[----:B------:R-:W0:Y:S02]  /*8d30*/  LDS R4, [R2+0x4] ;  /* 0x0000040002047984 */ /* 0x000e240000000800 */
[----:B0-----:R-:W-:-:S10]  /*8d40*/  HFMA2.MMA R5, R4, 1, 1, R10 ;  /* 0x3c003c0004057835 */ /* 0x001fd4000000000a */
[----:B------:R-:W0:Y:S02]  /*8d50*/  ATOMS.CAST.SPIN R5, [R2+0x4], R4, R5 ;  /* 0x000004040205738d */ /* 0x000e240001800005 */
[----:B0-----:R-:W-:-:S13]  /*8d60*/  ISETP.EQ.U32.AND P0, PT, R5, 0x1, PT ;  /* 0x000000010500780c */ /* 0x001fda0003f02070 */
[----:B------:R-:W-:Y:S05]  /*8d70*/  @!P0 BRA `(.L_x_1891) ;  /* 0xfffffffc00ec8947 */ /* 0x000fea000383ffff */
[----:B------:R-:W-:Y:S05]  /*8d80*/  EXIT ;  /* 0x000000000000794d */ /* 0x000fea0003800000 */
.L_x_1890:
[----:B------:R-:W0:Y:S02]  /*8d90*/  LD.E R0, desc[UR8][R2.64+0x4] ;  /* 0x0000040802007980 */ /* 0x000e24000c101900 */
[----:B0-----:R-:W-:-:S05]  /*8da0*/  IADD3 R5, R10, R0, RZ ;  /* 0x000000000a057210 */ /* 0x001fca0007ffe0ff */
[----:B------:R-:W-:Y:S01]  /*8db0*/  ST.E desc[UR8][R2.64+0x4], R5 ;  /* 0x0000040502007985 */ /* 0x000fe2000c101908 */
[----:B------:R-:W-:Y:S05]  /*8dc0*/  EXIT ;  /* 0x000000000000794d */ /* 0x000fea0003800000 */
.L_x_1892:
        /* <DEDUP_REMOVED lines=11> */
.L_x_3245:


//--------------------- .text._Z23gemm_half_q_half_kernelILi3ELi4ELb0ELb0ELi32EEvPK6__halfPKjS4_S2_PS0_iiiiPKtS7_iiiiiibS2_i --------------------------
	.section	.text._Z23gemm_half_q_half_kernelILi3ELi4ELb0ELb0ELi32EEvPK6__halfPKjS4_S2_PS0_iiiiPKtS7_iiiiiibS2_i,"ax",@progbits
	.align	128
        .global         _Z23gemm_half_q_half_kernelILi3ELi4ELb0ELb0ELi32EEvPK6__halfPKjS4_S2_PS0_iiiiPKtS7_iiiiiibS2_i
        .type           _Z23gemm_half_q_half_kernelILi3ELi4ELb0ELb0ELi32EEvPK6__halfPKjS4_S2_PS0_iiiiPKtS7_iiiiiibS2_i,@function
        .size           _Z23gemm_half_q_half_kernelILi3ELi4ELb0ELb0ELi32EEvPK6__halfPKjS4_S2_PS0_iiiiPKtS7_iiiiiibS2_i,(.L_x_3246 - _Z23gemm_half_q_half_kernelILi3ELi4ELb0ELb0ELi32EEvPK6__halfPKjS4_S2_PS0_iiiiPKtS7_iiiiiibS2_i)
        .other          _Z23gemm_half_q_half_kernelILi3ELi4ELb0ELb0ELi32EEvPK6__halfPKjS4_S2_PS0_iiiiPKtS7_iiiiiibS2_i,@"STO_CUDA_ENTRY STV_DEFAULT"
_Z23gemm_half_q_half_kernelILi3ELi4ELb0ELb0ELi32EEvPK6__halfPKjS4_S2_PS0_iiiiPKtS7_iiiiiibS2_i:
.text._Z23gemm_half_q_half_kernelILi3ELi4ELb0ELb0ELi32EEvPK6__halfPKjS4_S2_PS0_iiiiPKtS7_iiiiiibS2_i:
        /* <DEDUP_REMOVED lines=16> */
[----:B------:R-:W-:Y:S01]  /*0100*/  VIMNMX R30, R0, 0x3, PT ;  /* 0x00000003001e7848 */ /* 0x000fe20003fe0100 */
[----:B------:R-:W-:-:S10]  /*0110*/  IMAD R2, R17, 0x4, R3 ;  /* 0x0000000411027824 */ /* 0x000fd400078e0203 */
        /* <DEDUP_REMOVED lines=26> */
.L_x_1897:
        /* <DEDUP_REMOVED lines=16> */
.L_x_1896:
        /* <DEDUP_REMOVED lines=16> */
.L_x_1895:
        /* <DEDUP_REMOVED lines=17> */
.L_x_1899:
        /* <DEDUP_REMOVED lines=16> */
.L_x_1898:
[----:B------:R-:W-:-:S05]  /*06d0*/  IMAD.IADD R6, R30, 0x1, -R13 ;  /* 0x000000011e067824 */ /* 0x000fca00078e0a0d */
        /* <DEDUP_REMOVED lines=13> */
.L_x_1894:
[----:B------:R-:W-:Y:S05]  /*07b0*/  BSYNC B0 ;  /* 0x0000000000007941 */ /* 0x000fea0003800000 */
.L_x_1893:
        /* <DEDUP_REMOVED lines=15> */
[----:B0-----:R-:W-:-:S04]  /*08b0*/  IMAD.WIDE R4, R3, 0x2, R4 ;  /* 0x0000000203047825 */ /* 0x001fc800078e0204 */
[----:B------:R-:W-:Y:S01]  /*08c0*/  IMAD.MOV.U32 R3, RZ, RZ, RZ ;  /* 0x000000ffff037224 */ /* 0x000fe200078e00ff */
[----:B------:R-:W-:Y:S06]  /*08d0*/  @!P2 BRA `(.L_x_1901) ;  /* 0x000000000034a947 */ /* 0x000fec0003800000 */
[----:B------:R-:W-:Y:S02]  /*08e0*/  PLOP3.LUT P0, PT, PT, PT, PT, 0x8, 0x0 ;  /* 0x000000000000781c */ /* 0x000fe40003f0e170 */
[----:B------:R-:W-:-:S11]  /*08f0*/  IADD3 R0, R30, -0x3, RZ ;  /* 0xfffffffd1e007810 */ /* 0x000fd60007ffe0ff */
.L_x_1902:
        /* <DEDUP_REMOVED lines=11> */
.L_x_1901:
        /* <DEDUP_REMOVED lines=10> */
.L_x_1900:
        /* <DEDUP_REMOVED lines=18> */
.L_x_1904:
[----:B-----5:R-:W-:-:S04]  /*0b70*/  VIADD R6, R0, UR4 ;  /* 0x0000000400067c36 */ /* 0x020fc80008000000 */
        /* <DEDUP_REMOVED lines=21> */
[----:B------:R-:W-:Y:S01]  /*0cd0*/  IADD3 R20, R20, 0x1, RZ ;  /* 0x0000000114147810 */ /* 0x000fe20007ffe0ff */
[----:B------:R-:W-:Y:S01]  /*0ce0*/  VIADD R17, R17, 0x1 ;  /* 0x0000000111117836 */ /* 0x000fe20000000000 */
[----:B------:R-:W-:Y:S01]  /*0cf0*/  IADD3 R4, R4, 0x1, RZ ;  /* 0x0000000104047810 */ /* 0x000fe20007ffe0ff */
[----:B------:R-:W-:Y:S01]  /*0d00*/  IMAD R19, R19, R19, RZ ;  /* 0x0000001313137224 */ /* 0x000fe200078e02ff */
[----:B---3--:R-:W-:Y:S01]  /*0d10*/  IADD3 R18, R9, R18, RZ ;  /* 0x0000001209127210 */ /* 0x008fe20007ffe0ff */
[----:B------:R-:W-:Y:S02]  /*0d20*/  IMAD R20, R20, R20, RZ ;  /* 0x0000001414147224 */ /* 0x000fe400078e02ff */
[----:B------:R-:W-:Y:S01]  /*0d30*/  IMAD R4, R4, R4, RZ ;  /* 0x0000000404047224 */ /* 0x000fe200078e02ff */
[----:B------:R-:W-:Y:S01]  /*0d40*/  ISETP.GE.AND P2, PT, R18, R31, PT ;  /* 0x0000001f1200720c */ /* 0x000fe20003f46270 */
[----:B------:R-:W-:Y:S01]  /*0d50*/  IMAD R17, R17, R17, RZ ;  /* 0x0000001111117224 */ /* 0x000fe200078e02ff */
[----:B------:R-:W4:Y:S08]  /*0d60*/  I2F.F16 R19, R19 ;  /* 0x0000001300137306 */ /* 0x000f300000200c00 */
        /* <DEDUP_REMOVED lines=8> */
.L_x_1903:
        /* <DEDUP_REMOVED lines=8> */
[----:B--2---:R-:W-:Y:S01]  /*0e70*/  LEA.HI R6, R3, R0, RZ, 0x5 ;  /* 0x0000000003067211 */ /* 0x004fe200078f28ff */
[----:B------:R-:W-:Y:S01]  /*0e80*/  HFMA2.MMA R0, -RZ, RZ, 0, 0 ;  /* 0x00000000ff007435 */ /* 0x000fe200000001ff */
[C---:B---3--:R-:W-:Y:S02]  /*0e90*/  ISETP.GT.AND P3, PT, R32.reuse, R21, PT ;  /* 0x000000152000720c */ /* 0x048fe40003f64270 */
[----:B----4-:R-:W-:Y:S02]  /*0ea0*/  ISETP.GT.AND P5, PT, R32, R23, PT ;  /* 0x000000172000720c */ /* 0x010fe40003fa4270 */
[----:B------:R-:W-:Y:S01]  /*0eb0*/  MOV R3, RZ ;  /* 0x000000ff00037202 */ /* 0x000fe20000000f00 */
[----:B------:R-:W-:Y:S10]  /*0ec0*/  @!P2 BRA `(.L_x_1905) ;  /* 0x00000000001ca947 */ /* 0x000ff40003800000 */
[----:B------:R-:W2:Y:S02]  /*0ed0*/  LDC R3, c[0x0][0x25c] ;  /* 0x00009700ff037b82 */ /* 0x000ea40000000800 */
[----:B--2---:R-:W-:-:S05]  /*0ee0*/  VIMNMX R3, R32, R3, PT ;  /* 0x0000000320037248 */ /* 0x004fca0003fe0100 */
[----:B------:R-:W-:-:S05]  /*0ef0*/  VIADD R3, R3, -UR4 ;  /* 0x8000000403037c36 */ /* 0x000fca0008000000 */
[----:B------:R-:W-:-:S04]  /*0f00*/  SHF.R.S32.HI R4, RZ, 0x1f, R3 ;  /* 0x0000001fff047819 */ /* 0x000fc80000011403 */
[----:B------:R-:W-:-:S04]  /*0f10*/  LEA.HI R4, R4, R3, RZ, 0x5 ;  /* 0x0000000304047211 */ /* 0x000fc800078f28ff */
[----:B------:R-:W-:-:S05]  /*0f20*/  SHF.R.S32.HI R4, RZ, 0x5, R4 ;  /* 0x00000005ff047819 */ /* 0x000fca0000011404 */
[----:B------:R-:W-:-:S07]  /*0f30*/  IMAD R3, R4, 0x6, RZ ;  /* 0x0000000604037824 */ /* 0x000fce00078e02ff */
.L_x_1905:
[----:B------:R-:W-:Y:S05]  /*0f40*/  @!P3 BRA `(.L_x_1906) ;  /* 0x00000000001cb947 */ /* 0x000fea0003800000 */
[----:B0-----:R-:W0:Y:S02]  /*0f50*/  LDC R5, c[0x0][0x260] ;  /* 0x00009800ff057b82 */ /* 0x001e240000000800 */
[----:B0-----:R-:W-:-:S04]  /*0f60*/  VIMNMX R0, R32, R5, PT ;  /* 0x0000000520007248 */ /* 0x001fc80003fe0100 */
[----:B------:R-:W-:-:S04]  /*0f70*/  IADD3 R0, R0, -R21, RZ ;  /* 0x8000001500007210 */ /* 0x000fc80007ffe0ff */
[----:B------:R-:W-:-:S04]  /*0f80*/  SHF.R.S32.HI R5, RZ, 0x1f, R0 ;  /* 0x0000001fff057819 */ /* 0x000fc80000011400 */
[----:B------:R-:W-:-:S04]  /*0f90*/  LEA.HI R5, R5, R0, RZ, 0x5 ;  /* 0x0000000005057211 */ /* 0x000fc800078f28ff */
[----:B------:R-:W-:-:S05]  /*0fa0*/  SHF.R.S32.HI R5, RZ, 0x5, R5 ;  /* 0x00000005ff057819 */ /* 0x000fca0000011405 */
[----:B------:R-:W-:-:S07]  /*0fb0*/  IMAD R0, R5, 0x5, RZ ;  /* 0x0000000505007824 */ /* 0x000fce00078e02ff */
.L_x_1906:
[----:B0-----:R-:W-:Y:S02]  /*0fc0*/  CS2R R4, SRZ ;  /* 0x0000000000047805 */ /* 0x001fe4000001ff00 */
        /* <DEDUP_REMOVED lines=9> */
.L_x_1907:
        /* <DEDUP_REMOVED lines=8> */
.L_x_1908:
        /* <DEDUP_REMOVED lines=9> */
.L_x_1909:
        /* <DEDUP_REMOVED lines=23> */
.L_x_1912:
[----:B0-----:R-:W0:Y:S02]  /*12e0*/  LDC R29, c[0x0][0x23c] ;  /* 0x00008f00ff1d7b82 */ /* 0x001e240000000800 */
[C---:B0-----:R-:W-:Y:S02]  /*12f0*/  IMAD.WIDE R4, R29.reuse, 0x4, R76 ;  /* 0x000000041d047825 */ /* 0x041fe400078e024c */
[----:B------:R-:W5:Y:S04]  /*1300*/  LDG.E.128.CONSTANT R76, desc[UR6][R76.64] ;  /* 0x000000064c4c7981 */ /* 0x000f68000c1e9d00 */
[----:B-1----:R0:W5:Y:S01]  /*1310*/  LDG.E.128.CONSTANT R8, desc[UR6][R4.64] ;  /* 0x0000000604087981 */ /* 0x002162000c1e9d00 */
[----:B------:R-:W-:Y:S01]  /*1320*/  IMAD.WIDE R2, R29, 0x4, R4 ;  /* 0x000000041d027825 */ /* 0x000fe200078e0204 */
[----:B------:R-:W-:Y:S06]  /*1330*/  @!P1 BRA `(.L_x_1911) ;  /* 0x0000001c00349947 */ /* 0x000fec0003800000 */
[----:B0-----:R-:W2:Y:S01]  /*1340*/  LDG.E.128.CONSTANT R4, desc[UR6][R2.64] ;  /* 0x0000000602047981 */ /* 0x001ea2000c1e9d00 */
[----:B-----5:R-:W-:Y:S01]  /*1350*/  SHF.R.U32.HI R17, RZ, 0xf, R77 ;  /* 0x0000000fff117819 */ /* 0x020fe2000001164d */
[----:B------:R-:W-:Y:S01]  /*1360*/  HFMA2.MMA R33, -RZ, RZ, 0, 0.015625 ;  /* 0x00002400ff217435 */ /* 0x000fe200000001ff */
[----:B------:R-:W-:Y:S02]  /*1370*/  SHF.R.U32.HI R18, RZ, 0xf, R78 ;  /* 0x0000000fff127819 */ /* 0x000fe4000001164e */
[----:B------:R-:W-:Y:S02]  /*1380*/  SHF.R.U32.HI R13, RZ, 0xf, R76 ;  /* 0x0000000fff0d7819 */ /* 0x000fe4000001164c */
[--C-:B------:R-:W-:Y:S02]  /*1390*/  SHF.R.U32.HI R16, RZ, 0xe, R8.reuse ;  /* 0x0000000eff107819 */ /* 0x100fe40000011608 */
[----:B------:R-:W-:Y:S02]  /*13a0*/  LOP3.LUT R14, R8, 0x380038, RZ, 0xc0, !PT ;  /* 0x00380038080e7812 */ /* 0x000fe400078ec0ff */
[----:B------:R-:W-:-:S02]  /*13b0*/  SHF.R.U32.HI R82, RZ, 0x6, R8 ;  /* 0x00000006ff527819 */ /* 0x000fc40000011608 */
[----:B------:R-:W-:Y:S02]  /*13c0*/  LOP3.LUT R74, R8, 0x70007, RZ, 0xc0, !PT ;  /* 0x00070007084a7812 */ /* 0x000fe400078ec0ff */
[----:B------:R-:W-:Y:S02]  /*13d0*/  SHF.R.U32.HI R8, RZ, 0xe, R9 ;  /* 0x0000000eff087819 */ /* 0x000fe40000011609 */
[----:B------:R-:W-:Y:S02]  /*13e0*/  SHF.R.U32.HI R19, RZ, 0xe, R10 ;  /* 0x0000000eff137819 */ /* 0x000fe4000001160a */
[----:B------:R-:W-:Y:S02]  /*13f0*/  LOP3.LUT R17, R17, 0x10001, RZ, 0xc0, !PT ;  /* 0x0001000111117812 */ /* 0x000fe400078ec0ff */
[----:B------:R-:W-:Y:S02]  /*1400*/  LOP3.LUT R18, R18, 0x10001, RZ, 0xc0, !PT ;  /* 0x0001000112127812 */ /* 0x000fe400078ec0ff */
[----:B------:R-:W-:-:S02]  /*1410*/  LOP3.LUT R13, R13, 0x10001, RZ, 0xc0, !PT ;  /* 0x000100010d0d7812 */ /* 0x000fc400078ec0ff */
[C---:B------:R-:W-:Y:S02]  /*1420*/  LOP3.LUT R12, R76.reuse, 0x380038, RZ, 0xc0, !PT ;  /* 0x003800384c0c7812 */ /* 0x040fe400078ec0ff */
[----:B------:R-:W-:Y:S02]  /*1430*/  SHF.R.U32.HI R67, RZ, 0x6, R76 ;  /* 0x00000006ff437819 */ /* 0x000fe4000001164c */
[----:B------:R-:W-:Y:S02]  /*1440*/  LOP3.LUT R75, R76, 0x70007, RZ, 0xc0, !PT ;  /* 0x000700074c4b7812 */ /* 0x000fe400078ec0ff */
[C---:B------:R-:W-:Y:S02]  /*1450*/  LOP3.LUT R15, R77.reuse, 0x380038, RZ, 0xc0, !PT ;  /* 0x003800384d0f7812 */ /* 0x040fe400078ec0ff */
[----:B------:R-:W-:Y:S02]  /*1460*/  SHF.R.U32.HI R65, RZ, 0x6, R77 ;  /* 0x00000006ff417819 */ /* 0x000fe4000001164d */
[----:B------:R-:W-:-:S02]  /*1470*/  LOP3.LUT R73, R77, 0x70007, RZ, 0xc0, !PT ;  /* 0x000700074d497812 */ /* 0x000fc400078ec0ff */
[----:B------:R-:W-:Y:S02]  /*1480*/  SHF.R.U32.HI R36, RZ, 0xf, R79 ;  /* 0x0000000fff247819 */ /* 0x000fe4000001164f */
[C---:B------:R-:W-:Y:S02]  /*1490*/  LOP3.LUT R35, R78.reuse, 0x380038, RZ, 0xc0, !PT ;  /* 0x003800384e237812 */ /* 0x040fe400078ec0ff */
[----:B------:R-:W-:Y:S02]  /*14a0*/  SHF.R.U32.HI R69, RZ, 0x6, R78 ;  /* 0x00000006ff457819 */ /* 0x000fe4000001164e */
[----:B------:R-:W-:Y:S02]  /*14b0*/  LOP3.LUT R77, R78, 0x70007, RZ, 0xc0, !PT ;  /* 0x000700074e4d7812 */ /* 0x000fe400078ec0ff */
[----:B------:R-:W-:Y:S02]  /*14c0*/  LOP3.LUT R34, R9, 0x380038, RZ, 0xc0, !PT ;  /* 0x0038003809227812 */ /* 0x000fe400078ec0ff */
[----:B------:R-:W-:-:S02]  /*14d0*/  SHF.R.U32.HI R84, RZ, 0x6, R9 ;  /* 0x00000006ff547819 */ /* 0x000fc40000011609 */
[----:B------:R-:W-:Y:S02]  /*14e0*/  LOP3.LUT R76, R9, 0x70007, RZ, 0xc0, !PT ;  /* 0x00070007094c7812 */ /* 0x000fe400078ec0ff */
[C---:B------:R-:W-:Y:S02]  /*14f0*/  LOP3.LUT R9, R10.reuse, 0x380038, RZ, 0xc0, !PT ;  /* 0x003800380a097812 */ /* 0x040fe400078ec0ff */
[----:B------:R-:W-:Y:S02]  /*1500*/  SHF.R.U32.HI R86, RZ, 0x6, R10 ;  /* 0x00000006ff567819 */ /* 0x000fe4000001160a */
[----:B------:R-:W-:Y:S02]  /*1510*/  LOP3.LUT R78, R10, 0x70007, RZ, 0xc0, !PT ;  /* 0x000700070a4e7812 */ /* 0x000fe400078ec0ff */
[----:B------:R-:W-:Y:S02]  /*1520*/  LOP3.LUT R17, R17, 0x20002, R8, 0xf8, !PT ;  /* 0x0002000211117812 */ /* 0x000fe400078ef808 */
[----:B------:R-:W-:-:S02]  /*1530*/  LOP3.LUT R18, R18, 0x20002, R19, 0xf8, !PT ;  /* 0x0002000212127812 */ /* 0x000fc400078ef813 */
[--C-:B------:R-:W-:Y:S02]  /*1540*/  SHF.R.U32.HI R39, RZ, 0xe, R11.reuse ;  /* 0x0000000eff277819 */ /* 0x100fe4000001160b */
[C---:B------:R-:W-:Y:S02]  /*1550*/  LOP3.LUT R10, R11.reuse, 0x380038, RZ, 0xc0, !PT ;  /* 0x003800380b0a7812 */ /* 0x040fe400078ec0ff */
[----:B------:R-:W-:Y:S02]  /*1560*/  SHF.R.U32.HI R88, RZ, 0x6, R11 ;  /* 0x00000006ff587819 */ /* 0x000fe4000001160b */
[----:B------:R-:W-:Y:S02]  /*1570*/  LOP3.LUT R80, R11, 0x70007, RZ, 0xc0, !PT ;  /* 0x000700070b507812 */ /* 0x000fe400078ec0ff */
[----:B------:R-:W-:Y:S02]  /*1580*/  LOP3.LUT R16, R13, 0x20002, R16, 0xf8, !PT ;  /* 0x000200020d107812 */ /* 0x000fe400078ef810 */
[----:B------:R-:W-:-:S02]  /*1590*/  LOP3.LUT R36, R36, 0x10001, RZ, 0xc0, !PT ;  /* 0x0001000124247812 */ /* 0x000fc400078ec0ff */
[----:B------:R-:W-:Y:S02]  /*15a0*/  MOV R42, 0x3000 ;  /* 0x00003000002a7802 */ /* 0x000fe40000000f00 */
[----:B------:R-:W-:Y:S02]  /*15b0*/  LOP3.LUT R13, R36, 0x20002, R39, 0xf8, !PT ;  /* 0x00020002240d7812 */ /* 0x000fe400078ef827 */
        /* <DEDUP_REMOVED lines=9> */
[----:B------:R-:W-:Y:S01]  /*1650*/  SHF.R.U32.HI R71, RZ, 0x6, R79 ;  /* 0x00000006ff477819 */ /* 0x000fe2000001164f */
        /* <DEDUP_REMOVED lines=24> */
[----:B------:R-:W-:Y:S02]  /*17e0*/  ISETP.GE.AND P0, PT, R30, 0x2, PT ;  /* 0x000000021e00780c */ /* 0x000fe40003f06270 */
[----:B------:R-:W-:Y:S02]  /*17f0*/  PRMT R28, R28, 0x5410, R27 ;  /* 0x000054101c1c7816 */ /* 0x000fe4000000001b */
[----:B------:R-:W-:-:S02]  /*1800*/  PRMT R26, R26, 0x5410, R25 ;  /* 0x000054101a1a7816 */ /* 0x000fc40000000019 */
[--C-:B--2---:R-:W-:Y:S02]  /*1810*/  SHF.R.U32.HI R89, RZ, 0xd, R4.reuse ;  /* 0x0000000dff597819 */ /* 0x104fe40000011604 */
        /* <DEDUP_REMOVED lines=10> */
[----:B------:R-:W-:-:S02]  /*18c0*/  LOP3.LUT R36, R6, 0x380038, RZ, 0xc0, !PT ;  /* 0x0038003806247812 */ /* 0x000fc400078ec0ff */
[----:B------:R-:W-:Y:S02]  /*18d0*/  SHF.R.U32.HI R91, RZ, 0x6, R6 ;  /* 0x00000006ff5b7819 */ /* 0x000fe40000011606 */
[----:B------:R-:W-:Y:S02]  /*18e0*/  LOP3.LUT R85, R6, 0x70007, RZ, 0xc0, !PT ;  /* 0x0007000706557812 */ /* 0x000fe400078ec0ff */
[----:B------:R-:W-:Y:S02]  /*18f0*/  LOP3.LUT R17, R18, 0x40004, R5, 0xf8, !PT ;  /* 0x0004000412117812 */ /* 0x000fe400078ef805 */
[----:B------:R-:W-:Y:S02]  /*1900*/  SHF.R.U32.HI R6, RZ, 0xd, R7 ;  /* 0x0000000dff067819 */ /* 0x000fe40000011607 */
[----:B------:R-:W-:Y:S02]  /*1910*/  LOP3.LUT R5, R12, 0x64006400, RZ, 0xfc, !PT ;  /* 0x640064000c057812 */ /* 0x000fe400078efcff */
[----:B------:R-:W-:-:S02]  /*1920*/  LOP3.LUT R12, R69, 0x380038, RZ, 0xc0, !PT ;  /* 0x00380038450c7812 */ /* 0x000fc400078ec0ff */
[----:B------:R-:W-:Y:S01]  /*1930*/  LOP3.LUT R18, R13, 0x40004, R6, 0xf8, !PT ;  /* 0x000400040d127812 */ /* 0x000fe200078ef806 */
[-C--:B------:R-:W-:Y:S01]  /*1940*/  HFMA2 R72, R5, R42.reuse.H0_H0, -132, -132 ;  /* 0xd820d82005487431 */ /* 0x080fe2000004002a */
        /* <DEDUP_REMOVED lines=85> */
[----:B------:R-:W-:Y:S01]  /*1ea0*/  HADD2 R79, R67, -1028, -1028 ;  /* 0xe404e404434f7430 */ /* 0x000fe20000000000 */
[----:B------:R-:W-:Y:S01]  /*1eb0*/  LOP3.LUT R9, R9, 0x64006400, RZ, 0xfc, !PT ;  /* 0x6400640009097812 */ /* 0x000fe200078efcff */
[-C--:B------:R-:W-:Y:S01]  /*1ec0*/  HFMA2 R11, R75, R12.reuse, RZ.H0_H0 ;  /* 0x0000000c4b0b7231 */ /* 0x080fe200000400ff */
[-C--:B------:R-:W-:Y:S01]  /*1ed0*/  HFMA2.MMA R10, R72, R13.reuse, R10 ;  /* 0x0000000d480a7235 */ /* 0x080fe2000000000a */
[----:B------:R-:W-:Y:S01]  /*1ee0*/  HADD2 R67, R8, -1028, -1028 ;  /* 0xe404e40408437430 */ /* 0x000fe20000000000 */
[----:B------:R-:W-:Y:S01]  /*1ef0*/  HFMA2.MMA R93, R68, R13, R69 ;  /* 0x0000000d445d7235 */ /* 0x000fe20000000045 */
        /* <DEDUP_REMOVED lines=14> */
[----:B------:R-:W0:Y:S01]  /*1fe0*/  LDS.128 R8, [UR4+0x20] ;  /* 0x00002004ff087984 */ /* 0x000e220008000c00 */
[----:B------:R-:W-:Y:S01]  /*1ff0*/  HFMA2.MMA R94, R60, R15, R94 ;  /* 0x0000000f3c5e7235 */ /* 0x000fe2000000005e */
[----:B------:R-:W-:Y:S01]  /*2000*/  LOP3.LUT R12, R78, 0x64006400, RZ, 0xfc, !PT ;  /* 0x640064004e0c7812 */ /* 0x000fe200078efcff */
[-C--:B------:R-:W-:Y:S01]  /*2010*/  HFMA2 R93, R62, R15.reuse, R13 ;  /* 0x0000000f3e5d7231 */ /* 0x080fe2000000000d */
        /* <DEDUP_REMOVED lines=8> */
[----:B------:R-:W-:Y:S01]  /*20a0*/  HFMA2 R95, R58, R15, R95 ;  /* 0x0000000f3a5f7231 */ /* 0x000fe2000000005f */
        /* <DEDUP_REMOVED lines=30> */
[-C--:B0-----:R-:W-:Y:S01]  /*2290*/  HFMA2 R94, R53, R8.reuse, R94 ;  /* 0x00000008355e7231 */ /* 0x081fe2000000005e */
[-C--:B------:R-:W-:Y:S01]  /*22a0*/  HFMA2.MMA R6, R55, R8.reuse, R4 ;  /* 0x0000000837067235 */ /* 0x080fe20000000004 */
[----:B------:R-:W-:Y:S01]  /*22b0*/  LOP3.LUT R4, R85, 0x64006400, RZ, 0xfc, !PT ;  /* 0x6400640055047812 */ /* 0x000fe200078efcff */
[----:B------:R-:W-:Y:S01]  /*22c0*/  HFMA2.MMA R95, R51, R8, R95 ;  /* 0x00000008335f7235 */ /* 0x000fe2000000005f */
[----:B------:R-:W-:Y:S01]  /*22d0*/  HADD2 R85, R83, -1028, -1028 ;  /* 0xe404e40453557430 */ /* 0x000fe20000000000 */
        /* <DEDUP_REMOVED lines=18> */
[-C--:B------:R-:W-:Y:S01]  /*2400*/  HFMA2 R94, R54, R11.reuse, R94 ;  /* 0x0000000b365e7231 */ /* 0x080fe2000000005e */
[----:B------:R-:W-:Y:S01]  /*2410*/  LOP3.LUT R17, R17, 0x64006400, RZ, 0xfc, !PT ;  /* 0x6400640011117812 */ /* 0x000fe200078efcff */
        /* <DEDUP_REMOVED lines=8> */
[-C--:B-1----:R-:W-:Y:S01]  /*24a0*/  HFMA2.MMA R6, R91, R12.reuse, R6 ;  /* 0x0000000c5b067235 */ /* 0x082fe20000000006 */
[-C--:B------:R-:W-:Y:S01]  /*24b0*/  HFMA2 R94, R93, R12.reuse, R94 ;  /* 0x0000000c5d5e7231 */ /* 0x080fe2000000005e */
[----:B------:R-:W-:Y:S01]  /*24c0*/  HFMA2.MMA R4, R95, R12, R4 ;  /* 0x0000000c5f047235 */ /* 0x000fe20000000004 */
[----:B------:R-:W-:-:S02]  /*24d0*/  HFMA2 R12, R97, R12, R7 ;  /* 0x0000000c610c7231 */ /* 0x000fc40000000007 */
[-C--:B------:R-:W-:Y:S02]  /*24e0*/  HFMA2 R94, R46, R13.reuse, R94 ;  /* 0x0000000d2e5e7231 */ /* 0x080fe4000000005e */
[----:B------:R-:W-:Y:S01]  /*24f0*/  HADD2 R90, R89, -1028, -1028 ;  /* 0xe404e404595a7430 */ /* 0x000fe20000000000 */
[-C--:B------:R-:W-:Y:S01]  /*2500*/  HFMA2.MMA R7, R48, R13.reuse, R6 ;  /* 0x0000000d30077235 */ /* 0x080fe20000000006 */
[----:B------:R-:W-:Y:S01]  /*2510*/  HFMA2 R12, R42, R13, R12 ;  /* 0x0000000d2a0c7231 */ /* 0x000fe2000000000c */
[----:B------:R-:W-:Y:S01]  /*2520*/  HFMA2.MMA R5, R44, R13, R4 ;  /* 0x0000000d2c057235 */ /* 0x000fe20000000004 */
[-C--:B------:R-:W-:Y:S02]  /*2530*/  HFMA2 R4, R37, R14.reuse, R94 ;  /* 0x0000000e25047231 */ /* 0x080fe4000000005e */
[----:B------:R-:W-:Y:S02]  /*2540*/  HADD2 R94, R17, -1028, -1028 ;  /* 0xe404e404115e7430 */ /* 0x000fe40000000000 */
[----:B------:R-:W-:Y:S01]  /*2550*/  HADD2 R92, R16, -1028, -1028 ;  /* 0xe404e404105c7430 */ /* 0x000fe20000000000 */
[-C--:B------:R-:W-:Y:S01]  /*2560*/  HFMA2.MMA R7, R39, R14.reuse, R7 ;  /* 0x0000000e27077235 */ /* 0x080fe20000000007 */
[----:B------:R-:W-:Y:S01]  /*2570*/  HFMA2 R12, R33, R14, R12 ;  /* 0x0000000e210c7231 */ /* 0x000fe2000000000c */
[----:B------:R-:W-:Y:S01]  /*2580*/  HFMA2.MMA R5, R35, R14, R5 ;  /* 0x0000000e23057235 */ /* 0x000fe20000000005 */
[----:B------:R-:W-:-:S02]  /*2590*/  HADD2 R96, R18, -1028, -1028 ;  /* 0xe404e40412607430 */ /* 0x000fc40000000000 */
[-C--:B------:R-:W-:Y:S02]  /*25a0*/  HFMA2 R4, R92, R15.reuse, R4 ;  /* 0x0000000f5c047231 */ /* 0x080fe40000000004 */
[----:B------:R-:W-:Y:S01]  /*25b0*/  HFMA2 R12, R96, R15, R12 ;  /* 0x0000000f600c7231 */ /* 0x000fe2000000000c */
[-C--:B------:R-:W-:Y:S01]  /*25c0*/  HFMA2.MMA R7, R90, R15.reuse, R7 ;  /* 0x0000000f5a077235 */ /* 0x080fe20000000007 */
[----:B------:R-:W-:Y:S01]  /*25d0*/  HADD2 R4, R4.H0_H0, R4.H1_H1 ;  /* 0x3000000404047230 */ /* 0x000fe20000000800 */
        /* <DEDUP_REMOVED lines=163> */
.L_x_1911:
        /* <DEDUP_REMOVED lines=8> */
.L_x_1910:
[----:B------:R-:W-:Y:S05]  /*3090*/  @!P1 EXIT ;  /* 0x000000000000994d */ /* 0x000fea0003800000 */
[----:B------:R-:W2:Y:S01]  /*30a0*/  S2R R2, SR_CTAID.X ;  /* 0x0000000000027919 */ /* 0x000ea20000002500 */
[----:B------:R-:W3:Y:S01]  /*30b0*/  S2UR UR4, SR_CTAID.Y ;  /* 0x00000000000479c3 */ /* 0x000ee20000002600 */
[----:B------:R-:W2:Y:S07]  /*30c0*/  S2R R3, SR_TID.X ;  /* 0x0000000000037919 */ /* 0x000eae0000002100 */
[----:B------:R-:W0:Y:S01]  /*30d0*/  LDC.64 R6, c[0x0][0x230] ;  /* 0x00008c00ff067b82 */ /* 0x000e220000000a00 */
[----:B---3--:R-:W-:Y:S01]  /*30e0*/  UIMAD UR4, UR4, 0x3, URZ ;  /* 0x00000003040478a4 */ /* 0x008fe2000f8e023f */
[----:B--2---:R-:W-:-:S04]  /*30f0*/  LEA R2, R2, R3, 0x5 ;  /* 0x0000000302027211 */ /* 0x004fc800078e28ff */
        /* <DEDUP_REMOVED lines=8> */
[----:B------:R-:W-:-:S05]  /*3180*/  IMAD.MOV.U32 R2, RZ, RZ, R4 ;  /* 0x000000ffff027224 */ /* 0x000fca00078e0004 */
[----:B-1----:R-:W-:-:S07]  /*3190*/  MOV R9, R2 ;  /* 0x0000000200097202 */ /* 0x002fce0000000f00 */
.L_x_1916:
[----:B------:R-:W0:Y:S02]  /*31a0*/  LDS R2, [R9] ;  /* 0x0000000009027984 */ /* 0x000e240000000800 */
[----:B0-----:R-:W-:-:S06]  /*31b0*/  HADD2 R3, R2, R24 ;  /* 0x0000001802037230 */ /* 0x001fcc0000000000 */
[----:B------:R-:W0:Y:S02]  /*31c0*/  ATOMS.CAST.SPIN R3, [R9], R2, R3 ;  /* 0x000000020903738d */ /* 0x000e240001800003 */
[----:B0-----:R-:W-:-:S13]  /*31d0*/  ISETP.EQ.U32.AND P0, PT, R3, 0x1, PT ;  /* 0x000000010300780c */ /* 0x001fda0003f02070 */
[----:B------:R-:W-:Y:S05]  /*31e0*/  @!P0 BRA `(.L_x_1916) ;  /* 0xfffffffc00ec8947 */ /* 0x000fea000383ffff */
[----:B------:R-:W-:Y:S05]  /*31f0*/  BRA `(.L_x_1914) ;  /* 0x00000000000c7947 */ /* 0x000fea0003800000 */
.L_x_1915:
[----:B------:R-:W2:Y:S02]  /*3200*/  LD.E R2, desc[UR6][R4.64] ;  /* 0x0000000604027980 */ /* 0x000ea4000c101900 */
[----:B--2---:R-:W-:-:S05]  /*3210*/  IADD3 R3, R24, R2, RZ ;  /* 0x0000000218037210 */ /* 0x004fca0007ffe0ff */
[----:B------:R0:W-:Y:S02]  /*3220*/  ST.E desc[UR6][R4.64], R3 ;  /* 0x0000000304007985 */ /* 0x0001e4000c101906 */
.L_x_1914:
[----:B------:R-:W-:Y:S05]  /*3230*/  BSYNC B0 ;  /* 0x0000000000007941 */ /* 0x000fea0003800000 */
.L_x_1913:
[----:B------:R2:W-:Y:S01]  /*3240*/  ATOM.E.ADD.F16x2.RN.STRONG.GPU P0, RZ, desc[UR6][R4.64+0x4], R23 ;  /* 0x0000041704ff79a2 */ /* 0x0005e2000810e1c6 */
[----:B------:R-:W-:Y:S04]  /*3250*/  BSSY B0, `(.L_x_1917) ;  /* 0x000000f000007945 */ /* 0x000fe80003800000 */
[----:B--2---:R-:W-:Y:S05]  /*3260*/  @P0 BRA `(.L_x_1918) ;  /* 0x0000000000340947 */ /* 0x004fea0003800000 */
[----:B------:R-:W2:Y:S02]  /*3270*/  QSPC.E.S P0, RZ, [R4+0x4] ;  /* 0x0000040004ff73aa */ /* 0x000ea40000000500 */
[----:B--2---:R-:W-:Y:S05]  /*3280*/  @!P0 BRA `(.L_x_1919) ;  /* 0x0000000000208947 */ /* 0x004fea0003800000 */
[----:B------:R-:W-:-:S04]  /*3290*/  MOV R2, R4 ;  /* 0x0000000400027202 */ /* 0x000fc80000000f00 */
[----:B0-----:R-:W-:-:S07]  /*32a0*/  MOV R4, R2 ;  /* 0x0000000200047202 */ /* 0x001fce0000000f00 */
.L_x_1920:
[----:B------:R-:W0:Y:S02]  /*32b0*/  LDS R2, [R4+0x4] ;  /* 0x0000040004027984 */ /* 0x000e240000000800 */
[----:B0-----:R-:W-:-:S10]  /*32c0*/  HFMA2.MMA R3, R2, 1, 1, R23 ;  /* 0x3c003c0002037835 */ /* 0x001fd40000000017 */
[----:B------:R-:W0:Y:S02]  /*32d0*/  ATOMS.CAST.SPIN R3, [R4+0x4], R2, R3 ;  /* 0x000004020403738d */ /* 0x000e240001800003 */
[----:B0-----:R-:W-:-:S13]  /*32e0*/  ISETP.EQ.U32.AND P0, PT, R3, 0x1, PT ;  /* 0x000000010300780c */ /* 0x001fda0003f02070 */
[----:B------:R-:W-:Y:S05]  /*32f0*/  @!P0 BRA `(.L_x_1920) ;  /* 0xfffffffc00ec8947 */ /* 0x000fea000383ffff */
[----:B------:R-:W-:Y:S05]  /*3300*/  BRA `(.L_x_1918) ;  /* 0x00000000000c7947 */ /* 0x000fea0003800000 */
.L_x_1919:
[----:B------:R-:W0:Y:S02]  /*3310*/  LD.E R2, desc[UR6][R4.64+0x4] ;  /* 0x0000040604027980 */ /* 0x000e24000c101900 */
[----:B0-----:R-:W-:-:S05]  /*3320*/  IADD3 R3, R23, R2, RZ ;  /* 0x0000000217037210 */ /* 0x001fca0007ffe0ff */
[----:B------:R2:W-:Y:S02]  /*3330*/  ST.E desc[UR6][R4.64+0x4], R3 ;  /* 0x0000040304007985 */ /* 0x0005e4000c101906 */
.L_x_1918:
[----:B------:R-:W-:Y:S05]  /*3340*/  BSYNC B0 ;  /* 0x0000000000007941 */ /* 0x000fea0003800000 */
.L_x_1917:
[----:B------:R-:W-:-:S13]  /*3350*/  ISETP.GE.AND P0, PT, R30, 0x2, PT ;  /* 0x000000021e00780c */ /* 0x000fda0003f06270 */
[----:B------:R-:W-:Y:S05]  /*3360*/  @!P0 EXIT ;  /* 0x000000000000894d */ /* 0x000fea0003800000 */
[----:B------:R-:W-:-:S05]  /*3370*/  IADD3 R8, R8, R29, RZ ;  /* 0x0000001d08087210 */ /* 0x000fca0007ffe0ff */
[----:B0-2---:R-:W-:-:S05]  /*3380*/  IMAD.WIDE R4, R8, 0x2, R6 ;  /* 0x0000000208047825 */ /* 0x005fca00078e0206 */
[----:B------:R0:W-:Y:S01]  /*3390*/  ATOM.E.ADD.F16x2.RN.STRONG.GPU P0, RZ, desc[UR6][R4.64], R22 ;  /* 0x0000001604ff79a2 */ /* 0x0001e2000810e1c6 */
[----:B------:R-:W-:Y:S04]  /*33a0*/  BSSY B0, `(.L_x_1921) ;  /* 0x000000f000007945 */ /* 0x000fe80003800000 */
[----:B0-----:R-:W-:Y:S05]  /*33b0*/  @P0 BRA `(.L_x_1922) ;  /* 0x0000000000340947 */ /* 0x001fea0003800000 */
[----:B------:R-:W0:Y:S02]  /*33c0*/  QSPC.E.S P0, RZ, [R4] ;  /* 0x0000000004ff73aa */ /* 0x000e240000000500 */
[----:B0-----:R-:W-:Y:S05]  /*33d0*/  @!P0 BRA `(.L_x_1923) ;  /* 0x0000000000208947 */ /* 0x001fea0003800000 */
[----:B------:R-:W-:-:S05]  /*33e0*/  IMAD.MOV.U32 R2, RZ, RZ, R4 ;  /* 0x000000ffff027224 */ /* 0x000fca00078e0004 */
[----:B-1----:R-:W-:-:S07]  /*33f0*/  MOV R9, R2 ;  /* 0x0000000200097202 */ /* 0x002fce0000000f00 */
.L_x_1924:
[----:B------:R-:W0:Y:S02]  /*3400*/  LDS R2, [R9] ;  /* 0x0000000009027984 */ /* 0x000e240000000800 */
[----:B0-----:R-:W-:-:S06]  /*3410*/  HADD2 R3, R2, R22 ;  /* 0x0000001602037230 */ /* 0x001fcc0000000000 */
[----:B------:R-:W0:Y:S02]  /*3420*/  ATOMS.CAST.SPIN R3, [R9], R2, R3 ;  /* 0x000000020903738d */ /* 0x000e240001800003 */
[----:B0-----:R-:W-:-:S13]  /*3430*/  ISETP.EQ.U32.AND P0, PT, R3, 0x1, PT ;  /* 0x000000010300780c */ /* 0x001fda0003f02070 */
[----:B------:R-:W-:Y:S05]  /*3440*/  @!P0 BRA `(.L_x_1924) ;  /* 0xfffffffc00ec8947 */ /* 0x000fea000383ffff */
[----:B------:R-:W-:Y:S05]  /*3450*/  BRA `(.L_x_1922) ;  /* 0x00000000000c7947 */ /* 0x000fea0003800000 */
.L_x_1923:
[----:B------:R-:W2:Y:S02]  /*3460*/  LD.E R2, desc[UR6][R4.64] ;  /* 0x0000000604027980 */ /* 0x000ea4000c101900 */
[----:B--2---:R-:W-:-:S05]  /*3470*/  IADD3 R3, R22, R2, RZ ;  /* 0x0000000216037210 */ /* 0x004fca0007ffe0ff */
[----:B------:R0:W-:Y:S02]  /*3480*/  ST.E desc[UR6][R4.64], R3 ;  /* 0x0000000304007985 */ /* 0x0001e4000c101906 */
.L_x_1922:
[----:B------:R-:W-:Y:S05]  /*3490*/  BSYNC B0 ;  /* 0x0000000000007941 */ /* 0x000fea0003800000 */
.L_x_1921:
[----:B------:R2:W-:Y:S01]  /*34a0*/  ATOM.E.ADD.F16x2.RN.STRONG.GPU P0, RZ, desc[UR6][R4.64+0x4], R21 ;  /* 0x0000041504ff79a2 */ /* 0x0005e2000810e1c6 */
[----:B------:R-:W-:Y:S04]  /*34b0*/  BSSY B0, `(.L_x_1925) ;  /* 0x000000f000007945 */ /* 0x000fe80003800000 */
[----:B--2---:R-:W-:Y:S05]  /*34c0*/  @P0 BRA `(.L_x_1926) ;  /* 0x0000000000340947 */ /* 0x004fea0003800000 */
[----:B------:R-:W2:Y:S02]  /*34d0*/  QSPC.E.S P0, RZ, [R4+0x4] ;  /* 0x0000040004ff73aa */ /* 0x000ea40000000500 */
[----:B--2---:R-:W-:Y:S05]  /*34e0*/  @!P0 BRA `(.L_x_1927) ;  /* 0x0000000000208947 */ /* 0x004fea0003800000 */
[----:B------:R-:W-:-:S04]  /*34f0*/  MOV R2, R4 ;  /* 0x0000000400027202 */ /* 0x000fc80000000f00 */
[----:B0-----:R-:W-:-:S07]  /*3500*/  MOV R4, R2 ;  /* 0x0000000200047202 */ /* 0x001fce0000000f00 */
.L_x_1928:
[----:B------:R-:W0:Y:S02]  /*3510*/  LDS R2, [R4+0x4] ;  /* 0x0000040004027984 */ /* 0x000e240000000800 */
[----:B0-----:R-:W-:-:S10]  /*3520*/  HFMA2.MMA R3, R2, 1, 1, R21 ;  /* 0x3c003c0002037835 */ /* 0x001fd40000000015 */
[----:B------:R-:W0:Y:S02]  /*3530*/  ATOMS.CAST.SPIN R3, [R4+0x4], R2, R3 ;  /* 0x000004020403738d */ /* 0x000e240001800003 */
[----:B0-----:R-:W-:-:S13]  /*3540*/  ISETP.EQ.U32.AND P0, PT, R3, 0x1, PT ;  /* 0x000000010300780c */ /* 0x001fda0003f02070 */
[----:B------:R-:W-:Y:S05]  /*3550*/  @!P0 BRA `(.L_x_1928) ;  /* 0xfffffffc00ec8947 */ /* 0x000fea000383ffff */
[----:B------:R-:W-:Y:S05]  /*3560*/  BRA `(.L_x_1926) ;  /* 0x00000000000c7947 */ /* 0x000fea0003800000 */
.L_x_1927:
[----:B------:R-:W0:Y:S02]  /*3570*/  LD.E R2, desc[UR6][R4.64+0x4] ;  /* 0x0000040604027980 */ /* 0x000e24000c101900 */
[----:B0-----:R-:W-:-:S05]  /*3580*/  IADD3 R3, R21, R2, RZ ;  /* 0x0000000215037210 */ /* 0x001fca0007ffe0ff */
[----:B------:R2:W-:Y:S02]  /*3590*/  ST.E desc[UR6][R4.64+0x4], R3 ;  /* 0x0000040304007985 */ /* 0x0005e4000c101906 */
.L_x_1926:
[----:B------:R-:W-:Y:S05]  /*35a0*/  BSYNC B0 ;  /* 0x0000000000007941 */ /* 0x000fea0003800000 */
.L_x_1925:
[----:B------:R-:W-:-:S13]  /*35b0*/  ISETP.NE.AND P0, PT, R30, 0x2, PT ;  /* 0x000000021e00780c */ /* 0x000fda0003f05270 */
[----:B------:R-:W-:Y:S05]  /*35c0*/  @!P0 EXIT ;  /* 0x000000000000894d */ /* 0x000fea0003800000 */
[----:B0-2---:R-:W-:-:S05]  /*35d0*/  IADD3 R5, R8, R29, RZ ;  /* 0x0000001d08057210 */ /* 0x005fca0007ffe0ff */
[----:B------:R-:W-:-:S05]  /*35e0*/  IMAD.WIDE R4, R5, 0x2, R6 ;  /* 0x0000000205047825 */ /* 0x000fca00078e0206 */
[----:B------:R0:W-:Y:S01]  /*35f0*/  ATOM.E.ADD.F16x2.RN.STRONG.GPU P0, RZ, desc[UR6][R4.64], R20 ;  /* 0x0000001404ff79a2 */ /* 0x0001e2000810e1c6 */
[----:B------:R-:W-:Y:S01]  /*3600*/  BSSY B0, `(.L_x_1929) ;  /* 0x0000010000007945 */ /* 0x000fe20003800000 */
[----:B------:R-:W-:-:S03]  /*3610*/  IMAD.MOV.U32 R7, RZ, RZ, R0 ;  /* 0x000000ffff077224 */ /* 0x000fc600078e0000 */
[----:B0-----:R-:W-:Y:S05]  /*3620*/  @P0 BRA `(.L_x_1930) ;  /* 0x0000000000340947 */ /* 0x001fea0003800000 */
[----:B------:R-:W0:Y:S02]  /*3630*/  QSPC.E.S P0, RZ, [R4] ;  /* 0x0000000004ff73aa */ /* 0x000e240000000500 */
[----:B0-----:R-:W-:Y:S05]  /*3640*/  @!P0 BRA `(.L_x_1931) ;  /* 0x0000000000208947 */ /* 0x001fea0003800000 */
[----:B------:R-:W-:-:S04]  /*3650*/  MOV R2, R4 ;  /* 0x0000000400027202 */ /* 0x000fc80000000f00 */
[----:B------:R-:W-:-:S07]  /*3660*/  MOV R6, R2 ;  /* 0x0000000200067202 */ /* 0x000fce0000000f00 */
.L_x_1932:
[----:B------:R-:W0:Y:S02]  /*3670*/  LDS R2, [R6] ;  /* 0x0000000006027984 */ /* 0x000e240000000800 */
[----:B0-----:R-:W-:-:S06]  /*3680*/  HADD2 R3, R2, R20 ;  /* 0x0000001402037230 */ /* 0x001fcc0000000000 */
[----:B------:R-:W0:Y:S02]  /*3690*/  ATOMS.CAST.SPIN R3, [R6], R2, R3 ;  /* 0x000000020603738d */ /* 0x000e240001800003 */
[----:B0-----:R-:W-:-:S13]  /*36a0*/  ISETP.EQ.U32.AND P0, PT, R3, 0x1, PT ;  /* 0x000000010300780c */ /* 0x001fda0003f02070 */
[----:B------:R-:W-:Y:S05]  /*36b0*/  @!P0 BRA `(.L_x_1932) ;  /* 0xfffffffc00ec8947 */ /* 0x000fea000383ffff */
[----:B------:R-:W-:Y:S05]  /*36c0*/  BRA `(.L_x_1930) ;  /* 0x00000000000c7947 */ /* 0x000fea0003800000 */
.L_x_1931:
[----:B------:R-:W2:Y:S02]  /*36d0*/  LD.E R2, desc[UR6][R4.64] ;  /* 0x0000000604027980 */ /* 0x000ea4000c101900 */
[----:B--2---:R-:W-:-:S05]  /*36e0*/  IADD3 R3, R20, R2, RZ ;  /* 0x0000000214037210 */ /* 0x004fca0007ffe0ff */
[----:B------:R0:W-:Y:S02]  /*36f0*/  ST.E desc[UR6][R4.64], R3 ;  /* 0x0000000304007985 */ /* 0x0001e4000c101906 */
.L_x_1930:
[----:B------:R-:W-:Y:S05]  /*3700*/  BSYNC B0 ;  /* 0x0000000000007941 */ /* 0x000fea0003800000 */
.L_x_1929:
[----:B------:R2:W-:Y:S02]  /*3710*/  ATOM.E.ADD.F16x2.RN.STRONG.GPU P0, RZ, desc[UR6][R4.64+0x4], R7 ;  /* 0x0000040704ff79a2 */ /* 0x0005e4000810e1c6 */
[----:B--2---:R-:W-:Y:S05]  /*3720*/  @P0 EXIT ;  /* 0x000000000000094d */ /* 0x004fea0003800000 */
[----:B------:R-:W2:Y:S02]  /*3730*/  QSPC.E.S P0, RZ, [R4+0x4] ;  /* 0x0000040004ff73aa */ /* 0x000ea40000000500 */
[----:B--2---:R-:W-:Y:S05]  /*3740*/  @!P0 BRA `(.L_x_1933) ;  /* 0x0000000000208947 */ /* 0x004fea0003800000 */
[----:B------:R-:W-:-:S04]  /*3750*/  MOV R2, R4 ;  /* 0x0000000400027202 */ /* 0x000fc80000000f00 */
[----:B0-----:R-:W-:-:S07]  /*3760*/  MOV R4, R2 ;  /* 0x0000000200047202 */ /* 0x001fce0000000f00 */
.L_x_1934:
[----:B------:R-:W0:Y:S02]  /*3770*/  LDS R2, [R4+0x4] ;  /* 0x0000040004027984 */ /* 0x000e240000000800 */
[----:B0-----:R-:W-:-:S10]  /*3780*/  HFMA2.MMA R3, R2, 1, 1, R0 ;  /* 0x3c003c0002037835 */ /* 0x001fd40000000000 */
[----:B------:R-:W0:Y:S02]  /*3790*/  ATOMS.CAST.SPIN R3, [R4+0x4], R2, R3 ;  /* 0x000004020403738d */ /* 0x000e240001800003 */
[----:B0-----:R-:W-:-:S13]  /*37a0*/  ISETP.EQ.U32.AND P0, PT, R3, 0x1, PT ;  /* 0x000000010300780c */ /* 0x001fda0003f02070 */
[----:B------:R-:W-:Y:S05]  /*37b0*/  @!P0 BRA `(.L_x_1934) ;  /* 0xfffffffc00ec8947 */ /* 0x000fea000383ffff */
[----:B------:R-:W-:Y:S05]  /*37c0*/  EXIT ;  /* 0x000000000000794d */ /* 0x000fea0003800000 */
.L_x_1933:
[----:B------:R-:W0:Y:S02]  /*37d0*/  LD.E R0, desc[UR6][R4.64+0x4] ;  /* 0x0000040604007980 */ /* 0x000e24000c101900 */
[----:B0-----:R-:W-:-:S05]  /*37e0*/  IADD3 R3, R7, R0, RZ ;  /* 0x0000000007037210 */ /* 0x001fca0007ffe0ff */
[----:B------:R-:W-:Y:S01]  /*37f0*/  ST.E desc[UR6][R4.64+0x4], R3 ;  /* 0x0000040304007985 */ /* 0x000fe2000c101906 */
[----:B------:R-:W-:Y:S05]  /*3800*/  EXIT ;  /* 0x000000000000794d */ /* 0x000fea0003800000 */
.L_x_1935:
        /* <DEDUP_REMOVED lines=15> */
.L_x_3246:


//--------------------- .text._Z23gemm_half_q_half_kernelILi3ELi6ELb0ELb0ELi32EEvPK6__halfPKjS4_S2_PS0_iiiiPKtS7_iiiiiibS2_i --------------------------
	.section	.text._Z23gemm_half_q_half_kernelILi3ELi6ELb0ELb0ELi32EEvPK6__halfPKjS4_S2_PS0_iiiiPKtS7_iiiiiibS2_i,"ax",@progbits
	.align	128
        .global         _Z23gemm_half_q_half_kernelILi3ELi6ELb0ELb0ELi32EEvPK6__halfPKjS4_S2_PS0_iiiiPKtS7_iiiiiibS2_i
        .type           _Z23gemm_half_q_half_kernelILi3ELi6ELb0ELb0ELi32EEvPK6__halfPKjS4_S2_PS0_iiiiPKtS7_iiiiiibS2_i,@function
        .size           _Z23gemm_half_q_half_kernelILi3ELi6ELb0ELb0ELi32EEvPK6__halfPKjS4_S2_PS0_iiiiPKtS7_iiiiiibS2_i,(.L_x_3247 - _Z23gemm_half_q_half_kernelILi3ELi6ELb0ELb0ELi32EEvPK6__halfPKjS4_S2_PS0_iiiiPKtS7_iiiiiibS2_i)
        .other          _Z23gemm_half_q_half_kernelILi3ELi6ELb0ELb0ELi32EEvPK6__halfPKjS4_S2_PS0_iiiiPKtS7_iiiiiibS2_i,@"STO_CUDA_ENTRY STV_DEFAULT"
_Z23gemm_half_q_half_kernelILi3ELi6ELb0ELb0ELi32EEvPK6__halfPKjS4_S2_PS0_iiiiPKtS7_iiiiiibS2_i:
.text._Z23gemm_half_q_half_kernelILi3ELi6ELb0ELb0ELi32EEvPK6__halfPKjS4_S2_PS0_iiiiPKtS7_iiiiiibS2_i:
        /* <DEDUP_REMOVED lines=44> */
.L_x_1940:
        /* <DEDUP_REMOVED lines=16> */
.L_x_1939:
        /* <DEDUP_REMOVED lines=16> */
.L_x_1938:
        /* <DEDUP_REMOVED lines=17> */
.L_x_1942:
        /* <DEDUP_REMOVED lines=16> */
.L_x_1941:
        /* <DEDUP_REMOVED lines=14> */
.L_x_1937:
[----:B------:R-:W-:Y:S05]  /*07b0*/  BSYNC B0 ;  /* 0x0000000000007941 */ /* 0x000fea0003800000 */
.L_x_1936:
        /* <DEDUP_REMOVED lines=20> */
.L_x_1945:
        /* <DEDUP_REMOVED lines=11> */
.L_x_1944:
        /* <DEDUP_REMOVED lines=10> */
.L_x_1943:
[----:B------:R-:W3:Y:S08]  /*0a50*/  LDC R21, c[0x0][0x25c] ;  /* 0x00009700ff157b82 */ /* 0x000ef00000000800 */
[----:B------:R-:W-:Y:S01]  /*0a60*/  BAR.SYNC.DEFER_BLOCKING 0x0 ;  /* 0x0000000000007b1d */ /* 0x000fe20000010000 */
[----:B------:R-:W-:-:S07]  /*0a70*/  ISETP.GE.AND P0, PT, R32, R31, PT ;  /* 0x0000001f2000720c */ /* 0x000fce0003f06270 */
[----:B------:R-:W4:Y:S06]  /*0a80*/  LDC R23, c[0x0][0x264] ;  /* 0x00009900ff177b82 */ /* 0x000f2c0000000800 */
[----:B------:R-:W-:Y:S05]  /*0a90*/  @P0 BRA `(.L_x_1946) ;  /* 0x0000000000d40947 */ /* 0x000fea0003800000 */
[----:B------:R-:W3:Y:S01]  /*0aa0*/  LDC.64 R8, c[0x0][0x248] ;  /* 0x00009200ff087b82 */ /* 0x000ee20000000a00 */
[----:B0-2---:R-:W-:-:S07]  /*0ab0*/  SHF.L.U32 R3, R15, 0x6, RZ ;  /* 0x000000060f037819 */ /* 0x005fce00000006ff */
[----:B------:R-:W0:Y:S08]  /*0ac0*/  LDC.64 R10, c[0x0][0x220] ;  /* 0x00008800ff0a7b82 */ /* 0x000e300000000a00 */
[----:B-1----:R-:W1:Y:S01]  /*0ad0*/  LDC.64 R12, c[0x0][0x228] ;  /* 0x00008a00ff0c7b82 */ /* 0x002e620000000a00 */
        /* <DEDUP_REMOVED lines=9> */
.L_x_1947:
        /* <DEDUP_REMOVED lines=40> */
.L_x_1946:
        /* <DEDUP_REMOVED lines=20> */
.L_x_1948:
        /* <DEDUP_REMOVED lines=8> */
.L_x_1949:
        /* <DEDUP_REMOVED lines=10> */
.L_x_1950:
        /* <DEDUP_REMOVED lines=8> */
.L_x_1951:
        /* <DEDUP_REMOVED lines=9> */
.L_x_1952:
        /* <DEDUP_REMOVED lines=17> */
[----:B0-----:R-:W-:-:S03]  /*1270*/  ULEA UR4, UR5, UR4, 0x18 ;  /* 0x0000000405047291 */ /* 0x001fc6000f8ec03f */
[----:B------:R-:W-:Y:S02]  /*1280*/  LEA.HI.X R3, R0, UR9, R3, 0x2, P2 ;  /* 0x0000000900037c11 */ /* 0x000fe400090f1403 */
[----:B------:R-:W-:Y:S01]  /*1290*/  PRMT R0, RZ, 0x5410, RZ ;  /* 0x00005410ff007816 */ /* 0x000fe200000000ff */
[----:B------:R-:W-:Y:S06]  /*12a0*/  @P0 BRA `(.L_x_1953) ;  /* 0x0000001c006c0947 */ /* 0x000fec0003800000 */
[----:B------:R-:W-:Y:S01]  /*12b0*/  PRMT R24, RZ, 0x7610, R24 ;  /* 0x00007610ff187816 */ /* 0x000fe20000000018 */
[----:B------:R-:W-:-:S06]  /*12c0*/  ULDC UR5, c[0x0][0x268] ;  /* 0x00009a0000057ab9 */ /* 0x000fcc0000000800 */
.L_x_1955:
[----:B0-----:R-:W0:Y:S01]  /*12d0*/  LDC R29, c[0x0][0x23c] ;  /* 0x00008f00ff1d7b82 */ /* 0x001e220000000800 */
[----:B-----5:R1:W5:Y:S01]  /*12e0*/  LDG.E.128.CONSTANT R76, desc[UR6][R2.64] ;  /* 0x00000006024c7981 */ /* 0x020362000c1e9d00 */
[----:B0-----:R-:W-:-:S05]  /*12f0*/  IMAD.WIDE R4, R29, 0x4, R2 ;  /* 0x000000041d047825 */ /* 0x001fca00078e0202 */
[----:B------:R0:W5:Y:S01]  /*1300*/  LDG.E.128.CONSTANT R8, desc[UR6][R4.64] ;  /* 0x0000000604087981 */ /* 0x000162000c1e9d00 */
[----:B-1----:R-:W-:Y:S01]  /*1310*/  IMAD.WIDE R2, R29, 0x4, R4 ;  /* 0x000000041d027825 */ /* 0x002fe200078e0204 */
        /* <DEDUP_REMOVED lines=462> */
.L_x_1954:
[----:B------:R-:W-:Y:S01]  /*3000*/  IADD3 R32, R32, 0x20, RZ ;  /* 0x0000002020207810 */ /* 0x000fe20007ffe0ff */
[----:B------:R-:W-:Y:S01]  /*3010*/  UIADD3 UR4, UR4, 0x40, URZ ;  /* 0x0000004004047890 */ /* 0x000fe2000fffe03f */
[----:B------:R-:W-:Y:S02]  /*3020*/  IMAD.WIDE R2, R29, 0x4, R2 ;  /* 0x000000041d027825 */ /* 0x000fe400078e0202 */
[C---:B------:R-:W-:Y:S02]  /*3030*/  ISETP.GE.AND P0, PT, R32.reuse, UR5, PT ;  /* 0x0000000520007c0c */ /* 0x040fe4000bf06270 */
[----:B------:R-:W-:-:S13]  /*3040*/  ISETP.LT.AND P2, PT, R32, R31, PT ;  /* 0x0000001f2000720c */ /* 0x000fda0003f41270 */
[----:B------:R-:W-:Y:S05]  /*3050*/  @!P0 BRA P2, `(.L_x_1955) ;  /* 0xffffffe0009c8947 */ /* 0x000fea000103ffff */
.L_x_1953:
[----:B------:R-:W-:Y:S01]  /*3060*/  ISETP.GE.AND P0, PT, R32, R31, PT ;  /* 0x0000001f2000720c */ /* 0x000fe20003f06270 */
[----:B------:R-:W-:-:S03]  /*3070*/  ULDC UR5, c[0x0][0x26c] ;  /* 0x00009b0000057ab9 */ /* 0x000fc60000000800 */
[----:B------:R-:W-:-:S13]  /*3080*/  ISETP.GE.OR P0, PT, R32, UR5, P0 ;  /* 0x0000000520007c0c */ /* 0x000fda0008706670 */
[----:B------:R-:W-:Y:S05]  /*3090*/  @P0 BRA `(.L_x_1956) ;  /* 0x0000000c00e80947 */ /* 0x000fea0003800000 */
[----:B------:R-:W-:Y:S01]  /*30a0*/  SHF.R.S32.HI R12, RZ, 0x1f, R29 ;  /* 0x0000001fff0c7819 */ /* 0x000fe2000001141d */
[----:B------:R-:W-:Y:S01]  /*30b0*/  ULDC UR5, c[0x0][0x26c] ;  /* 0x00009b0000057ab9 */ /* 0x000fe20000000800 */
[C---:B------:R-:W-:Y:S02]  /*30c0*/  SHF.L.U32 R13, R29.reuse, 0x2, RZ ;  /* 0x000000021d0d7819 */ /* 0x040fe400000006ff */
[----:B------:R-:W-:-:S07]  /*30d0*/  SHF.L.U64.HI R12, R29, 0x2, R12 ;  /* 0x000000021d0c7819 */ /* 0x000fce000001020c */
.L_x_1958:
[----:B------:R-:W-:Y:S05]  /*30e0*/  @!P1 BRA `(.L_x_1957) ;  /* 0x0000000c00b89947 */ /* 0x000fea0003800000 */
[----:B0-----:R-:W2:Y:S01]  /*30f0*/  LDG.E.128.CONSTANT R4, desc[UR6][R2.64] ;  /* 0x0000000602047981 */ /* 0x001ea2000c1e9d00 */
[----:B-----5:R-:W-:Y:S01]  /*3100*/  MOV R8, 0x2400 ;  /* 0x0000240000087802 */ /* 0x020fe20000000f00 */
        /* <DEDUP_REMOVED lines=96> */
[-C--:B------:R-:W-:Y:S01]  /*3710*/  HFMA2 R57, R49, R4.reuse, RZ.H0_H0 ;  /* 0x0000000431397231 */ /* 0x080fe200000400ff */
[----:B------:R-:W-:Y:S01]  /*3720*/  LOP3.LUT R45, R45, 0x30003, RZ, 0xc0, !PT ;  /* 0x000300032d2d7812 */ /* 0x000fe200078ec0ff */
[----:B------:R-:W-:Y:S01]  /*3730*/  HFMA2 R60, R59, R27.H1_H1, -18, -18 ;  /* 0xcc80cc803b3c7431 */ /* 0x000fe2000006001b */
[----:B------:R-:W-:Y:S01]  /*3740*/  HFMA2.MMA R59, R51, R4, RZ ;  /* 0x00000004333b7235 */ /* 0x000fe200000000ff */
[----:B------:R-:W-:Y:S01]  /*3750*/  HFMA2 R4, R53, R4, RZ.H0_H0 ;  /* 0x0000000435047231 */ /* 0x000fe200000400ff */
[----:B------:R-:W-:Y:S01]  /*3760*/  LOP3.LUT R44, R44, 0x30003, RZ, 0xc0, !PT ;  /* 0x000300032c2c7812 */ /* 0x000fe200078ec0ff */
[-C--:B------:R-:W-:Y:S01]  /*3770*/  HFMA2 R57, R16, R5.reuse, R57 ;  /* 0x0000000510397231 */ /* 0x080fe20000000039 */
[----:B------:R-:W-:Y:S01]  /*3780*/  HFMA2.MMA R55, R14, R5, R55 ;  /* 0x000000050e377235 */ /* 0x000fe20000000037 */
[----:B------:R-:W-:-:S02]  /*3790*/  HFMA2 R4, R34, R5, R4 ;  /* 0x0000000522047231 */ /* 0x000fc40000000004 */
        /* <DEDUP_REMOVED lines=13> */
[-C--:B------:R-:W-:Y:S01]  /*3870*/  HFMA2.MMA R6, R46, R7.reuse, R55 ;  /* 0x000000072e067235 */ /* 0x080fe20000000037 */
[----:B------:R-:W-:Y:S01]  /*3880*/  HADD2 R45, R4, -1026, -1026 ;  /* 0xe402e402042d7430 */ /* 0x000fe20000000000 */
[----:B------:R-:W-:Y:S01]  /*3890*/  LOP3.LUT R5, R5, 0x64006400, RZ, 0xfc, !PT ;  /* 0x6400640005057812 */ /* 0x000fe200078efcff */
[----:B------:R-:W-:Y:S01]  /*38a0*/  HFMA2 R56, R56, R27.H1_H1, -18, -18 ;  /* 0xcc80cc8038387431 */ /* 0x000fe2000006001b */
        /* <DEDUP_REMOVED lines=114> */
.L_x_1957:
[----:B------:R-:W-:Y:S01]  /*3fd0*/  IADD3 R32, R32, 0x10, RZ ;  /* 0x0000001020207810 */ /* 0x000fe20007ffe0ff */
[----:B------:R-:W-:Y:S01]  /*3fe0*/  UIADD3 UR4, UR4, 0x20, URZ ;  /* 0x0000002004047890 */ /* 0x000fe2000fffe03f */
[----:B------:R-:W-:Y:S02]  /*3ff0*/  IADD3 R2, P2, R2, R13, RZ ;  /* 0x0000000d02027210 */ /* 0x000fe40007f5e0ff */
[C---:B------:R-:W-:Y:S02]  /*4000*/  ISETP.GE.AND P0, PT, R32.reuse, UR5, PT ;  /* 0x0000000520007c0c */ /* 0x040fe4000bf06270 */
[----:B------:R-:W-:Y:S02]  /*4010*/  ISETP.LT.AND P3, PT, R32, R31, PT ;  /* 0x0000001f2000720c */ /* 0x000fe40003f61270 */
[----:B------:R-:W-:-:S11]  /*4020*/  IADD3.X R3, R3, R12, RZ, P2, !PT ;  /* 0x0000000c03037210 */ /* 0x000fd600017fe4ff */
[----:B------:R-:W-:Y:S05]  /*4030*/  @!P0 BRA P3, `(.L_x_1958) ;  /* 0xfffffff000288947 */ /* 0x000fea000183ffff */
.L_x_1956:
[----:B------:R-:W-:Y:S05]  /*4040*/  @!P1 EXIT ;  /* 0x000000000000994d */ /* 0x000fea0003800000 */
[----:B------:R-:W1:Y:S01]  /*4050*/  S2R R2, SR_CTAID.X ;  /* 0x0000000000027919 */ /* 0x000e620000002500 */
[----:B------:R-:W2:Y:S01]  /*4060*/  S2UR UR4, SR_CTAID.Y ;  /* 0x00000000000479c3 */ /* 0x000ea20000002600 */
[----:B------:R-:W1:Y:S07]  /*4070*/  S2R R3, SR_TID.X ;  /* 0x0000000000037919 */ /* 0x000e6e0000002100 */
[----:B-----5:R-:W3:Y:S08]  /*4080*/  LDC R8, c[0x0][0x23c] ;  /* 0x00008f00ff087b82 */ /* 0x020ef00000000800 */
[----:B------:R-:W4:Y:S01]  /*4090*/  LDC.64 R6, c[0x0][0x230] ;  /* 0x00008c00ff067b82 */ /* 0x000f220000000a00 */
[----:B--2---:R-:W-:Y:S01]  /*40a0*/  UIMAD UR4, UR4, 0x3, URZ ;  /* 0x00000003040478a4 */ /* 0x004fe2000f8e023f */
[----:B-1----:R-:W-:-:S04]  /*40b0*/  LEA R2, R2, R3, 0x5 ;  /* 0x0000000302027211 */ /* 0x002fc800078e28ff */
[----:B------:R-:W-:-:S05]  /*40c0*/  SHF.L.U32 R2, R2, 0x2, RZ ;  /* 0x0000000202027819 */ /* 0x000fca00000006ff */
[----:B---3--:R-:W-:-:S04]  /*40d0*/  IMAD R9, R8, UR4, R2 ;  /* 0x0000000408097c24 */ /* 0x008fc8000f8e0202 */
[----:B----4-:R-:W-:-:S05]  /*40e0*/  IMAD.WIDE R2, R9, 0x2, R6 ;  /* 0x0000000209027825 */ /* 0x010fca00078e0206 */
[----:B------:R1:W-:Y:S01]  /*40f0*/  ATOM.E.ADD.F16x2.RN.STRONG.GPU P0, RZ, desc[UR6][R2.64], R24 ;  /* 0x0000001802ff79a2 */ /* 0x0003e2000810e1c6 */
[----:B------:R-:W-:Y:S04]  /*4100*/  BSSY B0, `(.L_x_1959) ;  /* 0x000000f000007945 */ /* 0x000fe80003800000 */
[----:B-1----:R-:W-:Y:S05]  /*4110*/  @P0 BRA `(.L_x_1960) ;  /* 0x0000000000340947 */ /* 0x002fea0003800000 */
[----:B------:R-:W1:Y:S02]  /*4120*/  QSPC.E.S P0, RZ, [R2] ;  /* 0x0000000002ff73aa */ /* 0x000e640000000500 */
[----:B-1----:R-:W-:Y:S05]  /*4130*/  @!P0 BRA `(.L_x_1961) ;  /* 0x0000000000208947 */ /* 0x002fea0003800000 */
[----:B0-----:R-:W-:-:S04]  /*4140*/  MOV R4, R2 ;  /* 0x0000000200047202 */ /* 0x001fc80000000f00 */
[----:B------:R-:W-:-:S07]  /*4150*/  MOV R4, R4 ;  /* 0x0000000400047202 */ /* 0x000fce0000000f00 */
.L_x_1962:
[----:B------:R-:W0:Y:S02]  /*4160*/  LDS R10, [R4] ;  /* 0x00000000040a7984 */ /* 0x000e240000000800 */
[----:B0-----:R-:W-:-:S06]  /*4170*/  HADD2 R11, R10, R24 ;  /* 0x000000180a0b7230 */ /* 0x001fcc0000000000 */
[----:B------:R-:W0:Y:S02]  /*4180*/  ATOMS.CAST.SPIN R11, [R4], R10, R11 ;  /* 0x0000000a040b738d */ /* 0x000e24000180000b */
[----:B0-----:R-:W-:-:S13]  /*4190*/  ISETP.EQ.U32.AND P0, PT, R11, 0x1, PT ;  /* 0x000000010b00780c */ /* 0x001fda0003f02070 */
[----:B------:R-:W-:Y:S05]  /*41a0*/  @!P0 BRA `(.L_x_1962) ;  /* 0xfffffffc00ec8947 */ /* 0x000fea000383ffff */
[----:B------:R-:W-:Y:S05]  /*41b0*/  BRA `(.L_x_1960) ;  /* 0x00000000000c7947 */ /* 0x000fea0003800000 */
.L_x_1961:
[----:B0-----:R-:W2:Y:S02]  /*41c0*/  LD.E R4, desc[UR6][R2.64] ;  /* 0x0000000602047980 */ /* 0x001ea4000c101900 */
[----:B--2---:R-:W-:-:S05]  /*41d0*/  IADD3 R5, R24, R4, RZ ;  /* 0x0000000418057210 */ /* 0x004fca0007ffe0ff */
[----:B------:R1:W-:Y:S02]  /*41e0*/  ST.E desc[UR6][R2.64], R5 ;  /* 0x0000000502007985 */ /* 0x0003e4000c101906 */
.L_x_1960:
[----:B------:R-:W-:Y:S05]  /*41f0*/  BSYNC B0 ;  /* 0x0000000000007941 */ /* 0x000fea0003800000 */
.L_x_1959:
[----:B------:R2:W-:Y:S01]  /*4200*/  ATOM.E.ADD.F16x2.RN.STRONG.GPU P0, RZ, desc[UR6][R2.64+0x4], R23 ;  /* 0x0000041702ff79a2 */ /* 0x0005e2000810e1c6 */
[----:B------:R-:W-:Y:S04]  /*4210*/  BSSY B0, `(.L_x_1963) ;  /* 0x000000e000007945 */ /* 0x000fe80003800000 */
[----:B--2---:R-:W-:Y:S05]  /*4220*/  @P0 BRA `(.L_x_1964) ;  /* 0x0000000000300947 */ /* 0x004fea0003800000 */
[----:B------:R-:W2:Y:S02]  /*4230*/  QSPC.E.S P0, RZ, [R2+0x4] ;  /* 0x0000040002ff73aa */ /* 0x000ea40000000500 */
[----:B--2---:R-:W-:Y:S05]  /*4240*/  @!P0 BRA `(.L_x_1965) ;  /* 0x00000000001c8947 */ /* 0x004fea0003800000 */
[----:B-1----:R-:W-:-:S07]  /*4250*/  MOV R2, R2 ;  /* 0x0000000200027202 */ /* 0x002fce0000000f00 */
.L_x_1966:
[----:B0-----:R-:W0:Y:S02]  /*4260*/  LDS R4, [R2+0x4] ;  /* 0x0000040002047984 */ /* 0x001e240000000800 */
[----:B0-----:R-:W-:-:S10]  /*4270*/  HFMA2.MMA R5, R4, 1, 1, R23 ;  /* 0x3c003c0004057835 */ /* 0x001fd40000000017 */
[----:B------:R-:W0:Y:S02]  /*4280*/  ATOMS.CAST.SPIN R5, [R2+0x4], R4, R5 ;  /* 0x000004040205738d */ /* 0x000e240001800005 */
[----:B0-----:R-:W-:-:S13]  /*4290*/  ISETP.EQ.U32.AND P0, PT, R5, 0x1, PT ;  /* 0x000000010500780c */ /* 0x001fda0003f02070 */
[----:B------:R-:W-:Y:S05]  /*42a0*/  @!P0 BRA `(.L_x_1966) ;  /* 0xfffffffc00ec8947 */ /* 0x000fea000383ffff */
[----:B------:R-:W-:Y:S05]  /*42b0*/  BRA `(.L_x_1964) ;  /* 0x00000000000c7947 */ /* 0x000fea0003800000 */
.L_x_1965:
[----:B0-----:R-:W1:Y:S02]  /*42c0*/  LD.E R4, desc[UR6][R2.64+0x4] ;  /* 0x0000040602047980 */ /* 0x001e64000c101900 */
[----:B-1----:R-:W-:-:S05]  /*42d0*/  IADD3 R5, R23, R4, RZ ;  /* 0x0000000417057210 */ /* 0x002fca0007ffe0ff */
[----:B------:R2:W-:Y:S02]  /*42e0*/  ST.E desc[UR6][R2.64+0x4], R5 ;  /* 0x0000040502007985 */ /* 0x0005e4000c101906 */
.L_x_1964:
[----:B------:R-:W-:Y:S05]  /*42f0*/  BSYNC B0 ;  /* 0x0000000000007941 */ /* 0x000fea0003800000 */
.L_x_1963:
[----:B------:R-:W-:-:S13]  /*4300*/  ISETP.GE.AND P0, PT, R30, 0x2, PT ;  /* 0x000000021e00780c */ /* 0x000fda0003f06270 */
[----:B------:R-:W-:Y:S05]  /*4310*/  @!P0 EXIT ;  /* 0x000000000000894d */ /* 0x000fea0003800000 */
[----:B------:R-:W-:-:S05]  /*4320*/  IADD3 R9, R9, R8, RZ ;  /* 0x0000000809097210 */ /* 0x000fca0007ffe0ff */
[----:B-12---:R-:W-:-:S05]  /*4330*/  IMAD.WIDE R2, R9, 0x2, R6 ;  /* 0x0000000209027825 */ /* 0x006fca00078e0206 */
[----:B------:R1:W-:Y:S01]  /*4340*/  ATOM.E.ADD.F16x2.RN.STRONG.GPU P0, RZ, desc[UR6][R2.64], R22 ;  /* 0x0000001602ff79a2 */ /* 0x0003e2000810e1c6 */
[----:B------:R-:W-:Y:S04]  /*4350*/  BSSY B0, `(.L_x_1967) ;  /* 0x000000f000007945 */ /* 0x000fe80003800000 */
[----:B-1----:R-:W-:Y:S05]  /*4360*/  @P0 BRA `(.L_x_1968) ;  /* 0x0000000000340947 */ /* 0x002fea0003800000 */
[----:B------:R-:W1:Y:S02]  /*4370*/  QSPC.E.S P0, RZ, [R2] ;  /* 0x0000000002ff73aa */ /* 0x000e640000000500 */
[----:B-1----:R-:W-:Y:S05]  /*4380*/  @!P0 BRA `(.L_x_1969) ;  /* 0x0000000000208947 */ /* 0x002fea0003800000 */
[----:B0-----:R-:W-:-:S04]  /*4390*/  MOV R4, R2 ;  /* 0x0000000200047202 */ /* 0x001fc80000000f00 */
[----:B------:R-:W-:-:S07]  /*43a0*/  MOV R4, R4 ;  /* 0x0000000400047202 */ /* 0x000fce0000000f00 */
.L_x_1970:
[----:B------:R-:W0:Y:S02]  /*43b0*/  LDS R10, [R4] ;  /* 0x00000000040a7984 */ /* 0x000e240000000800 */
[----:B0-----:R-:W-:-:S06]  /*43c0*/  HADD2 R11, R10, R22 ;  /* 0x000000160a0b7230 */ /* 0x001fcc0000000000 */
[----:B------:R-:W0:Y:S02]  /*43d0*/  ATOMS.CAST.SPIN R11, [R4], R10, R11 ;  /* 0x0000000a040b738d */ /* 0x000e24000180000b */
[----:B0-----:R-:W-:-:S13]  /*43e0*/  ISETP.EQ.U32.AND P0, PT, R11, 0x1, PT ;  /* 0x000000010b00780c */ /* 0x001fda0003f02070 */
[----:B------:R-:W-:Y:S05]  /*43f0*/  @!P0 BRA `(.L_x_1970) ;  /* 0xfffffffc00ec8947 */ /* 0x000fea000383ffff */
[----:B------:R-:W-:Y:S05]  /*4400*/  BRA `(.L_x_1968) ;  /* 0x00000000000c7947 */ /* 0x000fea0003800000 */
.L_x_1969:
[----:B0-----:R-:W2:Y:S02]  /*4410*/  LD.E R4, desc[UR6][R2.64] ;  /* 0x0000000602047980 */ /* 0x001ea4000c101900 */
[----:B--2---:R-:W-:-:S05]  /*4420*/  IADD3 R5, R22, R4, RZ ;  /* 0x0000000416057210 */ /* 0x004fca0007ffe0ff */
[----:B------:R1:W-:Y:S02]  /*4430*/  ST.E desc[UR6][R2.64], R5 ;  /* 0x0000000502007985 */ /* 0x0003e4000c101906 */
.L_x_1968:
[----:B------:R-:W-:Y:S05]  /*4440*/  BSYNC B0 ;  /* 0x0000000000007941 */ /* 0x000fea0003800000 */
.L_x_1967:
[----:B------:R2:W-:Y:S01]  /*4450*/  ATOM.E.ADD.F16x2.RN.STRONG.GPU P0, RZ, desc[UR6][R2.64+0x4], R21 ;  /* 0x0000041502ff79a2 */ /* 0x0005e2000810e1c6 */
[----:B------:R-:W-:Y:S04]  /*4460*/  BSSY B0, `(.L_x_1971) ;  /* 0x000000e000007945 */ /* 0x000fe80003800000 */
[----:B--2---:R-:W-:Y:S05]  /*4470*/  @P0 BRA `(.L_x_1972) ;  /* 0x0000000000300947 */ /* 0x004fea0003800000 */
[----:B------:R-:W2:Y:S02]  /*4480*/  QSPC.E.S P0, RZ, [R2+0x4] ;  /* 0x0000040002ff73aa */ /* 0x000ea40000000500 */
[----:B--2---:R-:W-:Y:S05]  /*4490*/  @!P0 BRA `(.L_x_1973) ;  /* 0x00000000001c8947 */ /* 0x004fea0003800000 */
[----:B-1----:R-:W-:-:S07]  /*44a0*/  MOV R2, R2 ;  /* 0x0000000200027202 */ /* 0x002fce0000000f00 */
.L_x_1974:
[----:B0-----:R-:W0:Y:S02]  /*44b0*/  LDS R4, [R2+0x4] ;  /* 0x0000040002047984 */ /* 0x001e240000000800 */
[----:B0-----:R-:W-:-:S10]  /*44c0*/  HFMA2.MMA R5, R4, 1, 1, R21 ;  /* 0x3c003c0004057835 */ /* 0x001fd40000000015 */
[----:B------:R-:W0:Y:S02]  /*44d0*/  ATOMS.CAST.SPIN R5, [R2+0x4], R4, R5 ;  /* 0x000004040205738d */ /* 0x000e240001800005 */
[----:B0-----:R-:W-:-:S13]  /*44e0*/  ISETP.EQ.U32.AND P0, PT, R5, 0x1, PT ;  /* 0x000000010500780c */ /* 0x001fda0003f02070 */
[----:B------:R-:W-:Y:S05]  /*44f0*/  @!P0 BRA `(.L_x_1974) ;  /* 0xfffffffc00ec8947 */ /* 0x000fea000383ffff */
[----:B------:R-:W-:Y:S05]  /*4500*/  BRA `(.L_x_1972) ;  /* 0x00000000000c7947 */ /* 0x000fea0003800000 */
.L_x_1973:
[----:B0-----:R-:W1:Y:S02]  /*4510*/  LD.E R4, desc[UR6][R2.64+0x4] ;  /* 0x0000040602047980 */ /* 0x001e64000c101900 */
[----:B-1----:R-:W-:-:S05]  /*4520*/  IADD3 R5, R21, R4, RZ ;  /* 0x0000000415057210 */ /* 0x002fca0007ffe0ff */
[----:B------:R2:W-:Y:S02]  /*4530*/  ST.E desc[UR6][R2.64+0x4], R5 ;  /* 0x0000040502007985 */ /* 0x0005e4000c101906 */
.L_x_1972:
[----:B------:R-:W-:Y:S05]  /*4540*/  BSYNC B0 ;  /* 0x0000000000007941 */ /* 0x000fea0003800000 */
.L_x_1971:
[----:B------:R-:W-:-:S13]  /*4550*/  ISETP.NE.AND P0, PT, R30, 0x2, PT ;  /* 0x000000021e00780c */ /* 0x000fda0003f05270 */
[----:B------:R-:W-:Y:S05]  /*4560*/  @!P0 EXIT ;  /* 0x000000000000894d */ /* 0x000fea0003800000 */
[----:B-12---:R-:W-:-:S05]  /*4570*/  IADD3 R3, R9, R8, RZ ;  /* 0x0000000809037210 */ /* 0x006fca0007ffe0ff */
[----:B------:R-:W-:-:S05]  /*4580*/  IMAD.WIDE R2, R3, 0x2, R6 ;  /* 0x0000000203027825 */ /* 0x000fca00078e0206 */
[----:B------:R1:W-:Y:S01]  /*4590*/  ATOM.E.ADD.F16x2.RN.STRONG.GPU P0, RZ, desc[UR6][R2.64], R20 ;  /* 0x0000001402ff79a2 */ /* 0x0003e2000810e1c6 */
[----:B------:R-:W-:Y:S01]  /*45a0*/  BSSY B0, `(.L_x_1975) ;  /* 0x0000010000007945 */ /* 0x000fe20003800000 */
[----:B------:R-:W-:-:S03]  /*45b0*/  MOV R9, R0 ;  /* 0x0000000000097202 */ /* 0x000fc60000000f00 */
[----:B-1----:R-:W-:Y:S05]  /*45c0*/  @P0 BRA `(.L_x_1976) ;  /* 0x0000000000340947 */ /* 0x002fea0003800000 */
[----:B------:R-:W1:Y:S02]  /*45d0*/  QSPC.E.S P0, RZ, [R2] ;  /* 0x0000000002ff73aa */ /* 0x000e640000000500 */
[----:B-1----:R-:W-:Y:S05]  /*45e0*/  @!P0 BRA `(.L_x_1977) ;  /* 0x0000000000208947 */ /* 0x002fea0003800000 */
[----:B0-----:R-:W-:-:S04]  /*45f0*/  MOV R4, R2 ;  /* 0x0000000200047202 */ /* 0x001fc80000000f00 */
[----:B------:R-:W-:-:S07]  /*4600*/  MOV R4, R4 ;  /* 0x0000000400047202 */ /* 0x000fce0000000f00 */
.L_x_1978:
[----:B------:R-:W0:Y:S02]  /*4610*/  LDS R6, [R4] ;  /* 0x0000000004067984 */ /* 0x000e240000000800 */
[----:B0-----:R-:W-:-:S06]  /*4620*/  HADD2 R7, R6, R20 ;  /* 0x0000001406077230 */ /* 0x001fcc0000000000 */
[----:B------:R-:W0:Y:S02]  /*4630*/  ATOMS.CAST.SPIN R7, [R4], R6, R7 ;  /* 0x000000060407738d */ /* 0x000e240001800007 */
[----:B0-----:R-:W-:-:S13]  /*4640*/  ISETP.EQ.U32.AND P0, PT, R7, 0x1, PT ;  /* 0x000000010700780c */ /* 0x001fda0003f02070 */
[----:B------:R-:W-:Y:S05]  /*4650*/  @!P0 BRA `(.L_x_1978) ;  /* 0xfffffffc00ec8947 */ /* 0x000fea000383ffff */
[----:B------:R-:W-:Y:S05]  /*4660*/  BRA `(.L_x_1976) ;  /* 0x00000000000c7947 */ /* 0x000fea0003800000 */
.L_x_1977:
[----:B0-----:R-:W2:Y:S02]  /*4670*/  LD.E R4, desc[UR6][R2.64] ;  /* 0x0000000602047980 */ /* 0x001ea4000c101900 */
[----:B--2---:R-:W-:-:S05]  /*4680*/  IADD3 R5, R20, R4, RZ ;  /* 0x0000000414057210 */ /* 0x004fca0007ffe0ff */
[----:B------:R1:W-:Y:S02]  /*4690*/  ST.E desc[UR6][R2.64], R5 ;  /* 0x0000000502007985 */ /* 0x0003e4000c101906 */
.L_x_1976:
[----:B------:R-:W-:Y:S05]  /*46a0*/  BSYNC B0 ;  /* 0x0000000000007941 */ /* 0x000fea0003800000 */
.L_x_1975:
[----:B------:R2:W-:Y:S02]  /*46b0*/  ATOM.E.ADD.F16x2.RN.STRONG.GPU P0, RZ, desc[UR6][R2.64+0x4], R9 ;  /* 0x0000040902ff79a2 */ /* 0x0005e4000810e1c6 */
[----:B--2---:R-:W-:Y:S05]  /*46c0*/  @P0 EXIT ;  /* 0x000000000000094d */ /* 0x004fea0003800000 */
[----:B------:R-:W2:Y:S02]  /*46d0*/  QSPC.E.S P0, RZ, [R2+0x4] ;  /* 0x0000040002ff73aa */ /* 0x000ea40000000500 */
[----:B--2---:R-:W-:Y:S05]  /*46e0*/  @!P0 BRA `(.L_x_1979) ;  /* 0x00000000001c8947 */ /* 0x004fea0003800000 */
[----:B-1----:R-:W-:-:S07]  /*46f0*/  MOV R2, R2 ;  /* 0x0000000200027202 */ /* 0x002fce0000000f00 */
.L_x_1980:
[----:B0-----:R-:W0:Y:S02]  /*4700*/  LDS R4, [R2+0x4] ;  /* 0x0000040002047984 */ /* 0x001e240000000800 */
[----:B0-----:R-:W-:-:S10]  /*4710*/  HFMA2.MMA R5, R4, 1, 1, R0 ;  /* 0x3c003c0004057835 */ /* 0x001fd40000000000 */
[----:B------:R-:W0:Y:S02]  /*4720*/  ATOMS.CAST.SPIN R5, [R2+0x4], R4, R5 ;  /* 0x000004040205738d */ /* 0x000e240001800005 */
[----:B0-----:R-:W-:-:S13]  /*4730*/  ISETP.EQ.U32.AND P0, PT, R5, 0x1, PT ;  /* 0x000000010500780c */ /* 0x001fda0003f02070 */
[----:B------:R-:W-:Y:S05]  /*4740*/  @!P0 BRA `(.L_x_1980) ;  /* 0xfffffffc00ec8947 */ /* 0x000fea000383ffff */
[----:B------:R-:W-:Y:S05]  /*4750*/  EXIT ;  /* 0x000000000000794d */ /* 0x000fea0003800000 */
.L_x_1979:
[----:B------:R-:W0:Y:S02]  /*4760*/  LD.E R0, desc[UR6][R2.64+0x4] ;  /* 0x0000040602007980 */ /* 0x000e24000c101900 */
[----:B01----:R-:W-:-:S05]  /*4770*/  IADD3 R5, R9, R0, RZ ;  /* 0x0000000009057210 */ /* 0x003fca0007ffe0ff */
[----:B------:R-:W-:Y:S01]  /*4780*/  ST.E desc[UR6][R2.64+0x4], R5 ;  /* 0x0000040502007985 */ /* 0x000fe2000c101906 */
[----:B------:R-:W-:Y:S05]  /*4790*/  EXIT ;  /* 0x000000000000794d */ /* 0x000fea0003800000 */
.L_x_1981:
        /* <DEDUP_REMOVED lines=14> */
.L_x_3247:


//--------------------- .text._Z23gemm_half_q_half_kernelILi3ELi2ELb0ELb0ELi32EEvPK6__halfPKjS4_S2_PS0_iiiiPKtS7_iiiiiibS2_i --------------------------
	.section	.text._Z23gemm_half_q_half_kernelILi3ELi2ELb0ELb0ELi32EEvPK6__halfPKjS4_S2_PS0_iiiiPKtS7_iiiiiibS2_i,"ax",@progbits
	.align	128
        .global         _Z23gemm_half_q_half_kernelILi3ELi2ELb0ELb0ELi32EEvPK6__halfPKjS4_S2_PS0_iiiiPKtS7_iiiiiibS2_i
        .type           _Z23gemm_half_q_half_kernelILi3ELi2ELb0ELb0ELi32EEvPK6__halfPKjS4_S2_PS0_iiiiPKtS7_iiiiiibS2_i,@function
        .size           _Z23gemm_half_q_half_kernelILi3ELi2ELb0ELb0ELi32EEvPK6__halfPKjS4_S2_PS0_iiiiPKtS7_iiiiiibS2_i,(.L_x_3248 - _Z23gemm_half_q_half_kernelILi3ELi2ELb0ELb0ELi32EEvPK6__halfPKjS4_S2_PS0_iiiiPKtS7_iiiiiibS2_i)
        .other          _Z23gemm_half_q_half_kernelILi3ELi2ELb0ELb0ELi32EEvPK6__halfPKjS4_S2_PS0_iiiiPKtS7_iiiiiibS2_i,@"STO_CUDA_ENTRY STV_DEFAULT"
_Z23gemm_half_q_half_kernelILi3ELi2ELb0ELb0ELi32EEvPK6__halfPKjS4_S2_PS0_iiiiPKtS7_iiiiiibS2_i:
.text._Z23gemm_half_q_half_kernelILi3ELi2ELb0ELb0ELi32EEvPK6__halfPKjS4_S2_PS0_iiiiPKtS7_iiiiiibS2_i:
        /* <DEDUP_REMOVED lines=9> */
[----:B0-----:R-:W-:-:S02]  /*0090*/  IMAD.SHL.U32 R45, R0, 0x20, RZ ;  /* 0x00000020002d7824 */ /* 0x001fc400078e00ff */
        /* <DEDUP_REMOVED lines=34> */
.L_x_1986:
        /* <DEDUP_REMOVED lines=16> */
.L_x_1985:
        /* <DEDUP_REMOVED lines=11> */
[----:B0-----:R-:W-:-:S05]  /*0470*/  @P2 VIADD R6, R6, 0x80 ;  /* 0x0000008006062836 */ /* 0x001fca0000000000 */
[----:B------:R-:W-:Y:S05]  /*0480*/  @!P0 BRA `(.L_x_1983) ;  /* 0x0000000000c88947 */ /* 0x000fea0003800000 */
[----:B------:R-:W2:Y:S04]  /*0490*/  LDG.E.U16.CONSTANT R9, desc[UR6][R8.64] ;  /* 0x0000000608097981 */ /* 0x000ea8000c1e9500 */
[----:B--2---:R0:W-:Y:S01]  /*04a0*/  STS.U16 [R6], R9 ;  /* 0x0000000906007388 */ /* 0x0041e20000000400 */
[----:B------:R-:W-:Y:S05]  /*04b0*/  BRA `(.L_x_1983) ;  /* 0x0000000000bc7947 */ /* 0x000fea0003800000 */
.L_x_1984:
        /* <DEDUP_REMOVED lines=17> */
.L_x_1988:
        /* <DEDUP_REMOVED lines=16> */
.L_x_1987:
        /* <DEDUP_REMOVED lines=14> */
.L_x_1983:
[----:B------:R-:W-:Y:S05]  /*07b0*/  BSYNC B0 ;  /* 0x0000000000007941 */ /* 0x000fea0003800000 */
.L_x_1982:
        /* <DEDUP_REMOVED lines=20> */
.L_x_1991:
        /* <DEDUP_REMOVED lines=11> */
.L_x_1990:
        /* <DEDUP_REMOVED lines=10> */
.L_x_1989:
[----:B------:R-:W0:Y:S08]  /*0a50*/  LDC R6, c[0x0][0x25c] ;  /* 0x00009700ff067b82 */ /* 0x000e300000000800 */
[----:B------:R-:W-:Y:S01]  /*0a60*/  BAR.SYNC.DEFER_BLOCKING 0x0 ;  /* 0x0000000000007b1d */ /* 0x000fe20000010000 */
[----:B------:R-:W-:-:S07]  /*0a70*/  ISETP.GE.AND P0, PT, R45, R58, PT ;  /* 0x0000003a2d00720c */ /* 0x000fce0003f06270 */
[----:B------:R-:W2:Y:S06]  /*0a80*/  LDC R16, c[0x0][0x264] ;  /* 0x00009900ff107b82 */ /* 0x000eac0000000800 */
[----:B------:R-:W-:Y:S05]  /*0a90*/  @P0 BRA `(.L_x_1992) ;  /* 0x0000000000d40947 */ /* 0x000fea0003800000 */
[----:B-1----:R-:W1:Y:S01]  /*0aa0*/  LDC.64 R2, c[0x0][0x248] ;  /* 0x00009200ff027b82 */ /* 0x002e620000000a00 */
[----:B------:R-:W-:-:S07]  /*0ab0*/  IMAD.SHL.U32 R9, R0, 0x40, RZ ;  /* 0x0000004000097824 */ /* 0x000fce00078e00ff */
[----:B------:R-:W3:Y:S08]  /*0ac0*/  LDC.64 R4, c[0x0][0x220] ;  /* 0x00008800ff047b82 */ /* 0x000ef00000000a00 */
[----:B------:R-:W4:Y:S01]  /*0ad0*/  LDC.64 R14, c[0x0][0x228] ;  /* 0x00008a00ff0e7b82 */ /* 0x000f220000000a00 */
[----:B-1----:R-:W-:-:S05]  /*0ae0*/  IMAD.WIDE R8, R9, 0x2, R2 ;  /* 0x0000000209087825 */ /* 0x002fca00078e0202 */
[----:B------:R1:W5:Y:S01]  /*0af0*/  LDG.E.U16.CONSTANT R0, desc[UR6][R8.64] ;  /* 0x0000000608007981 */ /* 0x000362000c1e9500 */
[----:B------:R-:W-:Y:S01]  /*0b00*/  SHF.R.S32.HI R11, RZ, 0x1f, R12 ;  /* 0x0000001fff0b7819 */ /* 0x000fe2000001140c */
[----:B------:R-:W-:Y:S01]  /*0b10*/  IMAD.MOV.U32 R21, RZ, RZ, R45 ;  /* 0x000000ffff157224 */ /* 0x000fe200078e002d */
[----:B------:R-:W-:Y:S01]  /*0b20*/  SHF.L.U32 R7, R12, 0x2, RZ ;  /* 0x000000020c077819 */ /* 0x000fe200000006ff */
[----:B------:R-:W-:Y:S01]  /*0b30*/  UMOV UR4, URZ ;  /* 0x0000003f00047c82 */ /* 0x000fe20008000000 */
[----:B------:R-:W-:Y:S02]  /*0b40*/  LEA.HI R11, R11, R12, RZ, 0x3 ;  /* 0x0000000c0b0b7211 */ /* 0x000fe400078f18ff */
[----:B------:R-:W-:Y:S02]  /*0b50*/  LOP3.LUT R13, R7, 0x10, RZ, 0xc0, !PT ;  /* 0x00000010070d7812 */ /* 0x000fe400078ec0ff */
[----:B---3--:R-:W-:-:S07]  /*0b60*/  SHF.R.S32.HI R17, RZ, 0x3, R11 ;  /* 0x00000003ff117819 */ /* 0x008fce000001140b */
.L_x_1993:
[----:B-----5:R-:W-:-:S05]  /*0b70*/  IADD3 R10, R0, UR4, RZ ;  /* 0x00000004000a7c10 */ /* 0x020fca000fffe0ff */
[----:B------:R-:W-:-:S05]  /*0b80*/  IMAD R7, R10, R39, RZ ;  /* 0x000000270a077224 */ /* 0x000fca00078e02ff */
[----:B-1----:R-:W-:-:S04]  /*0b90*/  SHF.R.S32.HI R8, RZ, 0x1f, R7 ;  /* 0x0000001fff087819 */ /* 0x002fc80000011407 */
[----:B------:R-:W-:-:S04]  /*0ba0*/  LEA.HI R8, R8, R7, RZ, 0x3 ;  /* 0x0000000708087211 */ /* 0x000fc800078f18ff */
[----:B------:R-:W-:-:S05]  /*0bb0*/  LEA.HI.SX32 R9, R8, R17, 0x1d ;  /* 0x0000001108097211 */ /* 0x000fca00078feaff */
[----:B------:R-:W-:-:S06]  /*0bc0*/  IMAD.WIDE R8, R9, 0x4, R4 ;  /* 0x0000000409087825 */ /* 0x000fcc00078e0204 */
[----:B------:R-:W3:Y:S01]  /*0bd0*/  LDG.E.CONSTANT R8, desc[UR6][R8.64] ;  /* 0x0000000608087981 */ /* 0x000ee2000c1e9900 */
[----:B------:R-:W-:-:S05]  /*0be0*/  LEA R19, R21, 0x1, 0x1 ;  /* 0x0000000115137811 */ /* 0x000fca00078e08ff */
[----:B------:R-:W-:-:S05]  /*0bf0*/  IMAD.WIDE R18, R19, 0x2, R2 ;  /* 0x0000000213127825 */ /* 0x000fca00078e0202 */
[----:B------:R-:W2:Y:S01]  /*0c00*/  LDG.E.U16.CONSTANT R26, desc[UR6][R18.64] ;  /* 0x00000006121a7981 */ /* 0x000ea2000c1e9500 */
[----:B----4-:R-:W-:-:S06]  /*0c10*/  IMAD.WIDE R10, R10, 0x2, R14 ;  /* 0x000000020a0a7825 */ /* 0x010fcc00078e020e */
[----:B------:R-:W4:Y:S01]  /*0c20*/  LDG.E.U16.CONSTANT R11, desc[UR6][R10.64] ;  /* 0x000000060a0b7981 */ /* 0x000f22000c1e9500 */
[----:B------:R-:W-:Y:S01]  /*0c30*/  UIADD3 UR4, UR4, 0x1, URZ ;  /* 0x0000000104047890 */ /* 0x000fe2000fffe03f */
[----:B---3--:R-:W-:-:S04]  /*0c40*/  SHF.R.U32.HI R7, RZ, R13, R8 ;  /* 0x0000000dff077219 */ /* 0x008fc80000011608 */
[--C-:B------:R-:W-:Y:S02]  /*0c50*/  SHF.R.U32.HI R22, RZ, 0x4, R7.reuse ;  /* 0x00000004ff167819 */ /* 0x100fe40000011607 */
[----:B------:R-:W-:Y:S02]  /*0c60*/  LOP3.LUT R20, R7, 0xf, RZ, 0xc0, !PT ;  /* 0x0000000f07147812 */ /* 0x000fe400078ec0ff */
[--C-:B------:R-:W-:Y:S02]  /*0c70*/  SHF.R.U32.HI R8, RZ, 0x8, R7.reuse ;  /* 0x00000008ff087819 */ /* 0x100fe40000011607 */
[----:B------:R-:W-:Y:S01]  /*0c80*/  SHF.R.U32.HI R7, RZ, 0xc, R7 ;  /* 0x0000000cff077819 */ /* 0x000fe20000011607 */
[----:B------:R-:W-:Y:S01]  /*0c90*/  VIADD R20, R20, 0x1 ;  /* 0x0000000114147836 */ /* 0x000fe20000000000 */
[----:B------:R-:W-:Y:S01]  /*0ca0*/  LOP3.LUT R22, R22, 0xf, RZ, 0xc0, !PT ;  /* 0x0000000f16167812 */ /* 0x000fe200078ec0ff */
[----:B--2---:R-:W-:Y:S01]  /*0cb0*/  IMAD.IADD R21, R26, 0x1, R21 ;  /* 0x000000011a157824 */ /* 0x004fe200078e0215 */
[----:B------:R-:W-:Y:S01]  /*0cc0*/  LOP3.LUT R8, R8, 0xf, RZ, 0xc0, !PT ;  /* 0x0000000f08087812 */ /* 0x000fe200078ec0ff */
[----:B------:R-:W-:Y:S01]  /*0cd0*/  IMAD R20, R20, R20, RZ ;  /* 0x0000001414147224 */ /* 0x000fe200078e02ff */
[----:B------:R-:W-:-:S02]  /*0ce0*/  LOP3.LUT R7, R7, 0xf, RZ, 0xc0, !PT ;  /* 0x0000000f07077812 */ /* 0x000fc400078ec0ff */
[----:B------:R-:W-:Y:S01]  /*0cf0*/  IADD3 R22, R22, 0x1, RZ ;  /* 0x0000000116167810 */ /* 0x000fe20007ffe0ff */
[----:B------:R-:W-:Y:S01]  /*0d00*/  VIADD R8, R8, 0x1 ;  /* 0x0000000108087836 */ /* 0x000fe20000000000 */
[----:B------:R-:W-:Y:S01]  /*0d10*/  IADD3 R7, R7, 0x1, RZ ;  /* 0x0000000107077810 */ /* 0x000fe20007ffe0ff */
[----:B------:R-:W4:Y:S01]  /*0d20*/  I2F.F16 R20, R20 ;  /* 0x0000001400147306 */ /* 0x000f220000200c00 */
[----:B------:R-:W-:Y:S01]  /*0d30*/  ISETP.GE.AND P2, PT, R21, R58, PT ;  /* 0x0000003a1500720c */ /* 0x000fe20003f46270 */
[----:B------:R-:W-:Y:S02]  /*0d40*/  IMAD R22, R22, R22, RZ ;  /* 0x0000001616167224 */ /* 0x000fe400078e02ff */
[----:B------:R-:W-:Y:S02]  /*0d50*/  IMAD R18, R8, R8, RZ ;  /* 0x0000000808127224 */ /* 0x000fe400078e02ff */
[----:B------:R-:W-:Y:S02]  /*0d60*/  IMAD R19, R7, R7, RZ ;  /* 0x0000000707137224 */ /* 0x000fe400078e02ff */
[----:B------:R-:W1:Y:S01]  /*0d70*/  I2F.F16 R22, R22 ;  /* 0x0000001600167306 */ /* 0x000e620000200c00 */
[----:B----4-:R-:W-:-:S07]  /*0d80*/  HMUL2 R10, R20.H0_H0, R11.H0_H0 ;  /* 0x2000000b140a7232 */ /* 0x010fce0000000800 */
[----:B------:R-:W2:Y:S01]  /*0d90*/  I2F.F16 R8, R18 ;  /* 0x0000001200087306 */ /* 0x000ea20000200c00 */
[----:B-1----:R-:W-:-:S07]  /*0da0*/  HMUL2 R9, R22.H0_H0, R11.H0_H0 ;  /* 0x2000000b16097232 */ /* 0x002fce0000000800 */
[----:B------:R-:W1:Y:S01]  /*0db0*/  I2F.F16 R24, R19 ;  /* 0x0000001300187306 */ /* 0x000e620000200c00 */
[-C--:B--2---:R-:W-:Y:S02]  /*0dc0*/  HMUL2 R8, R8.H0_H0, R11.reuse.H0_H0 ;  /* 0x2000000b08087232 */ /* 0x084fe40000000800 */
[----:B-1----:R-:W-:Y:S01]  /*0dd0*/  HMUL2 R7, R24.H0_H0, R11.H0_H0 ;  /* 0x2000000b18077232 */ /* 0x002fe20000000800 */
[----:B------:R-:W-:Y:S06]  /*0de0*/  @!P2 BRA `(.L_x_1993) ;  /* 0xfffffffc0060a947 */ /* 0x000fec000383ffff */
.L_x_1992:
[----:B------:R-:W-:Y:S01]  /*0df0*/  ULDC UR4, c[0x0][0x258] ;  /* 0x0000960000047ab9 */ /* 0x000fe20000000800 */
[----:B------:R-:W-:Y:S01]  /*0e00*/  ULDC UR5, c[0x0][0x260] ;  /* 0x0000980000057ab9 */ /* 0x000fe20000000800 */
[C---:B------:R-:W-:Y:S01]  /*0e10*/  ISETP.GT.AND P2, PT, R45.reuse, UR4, PT ;  /* 0x000000042d007c0c */ /* 0x040fe2000bf44270 */
[----:B------:R-:W-:Y:S01]  /*0e20*/  ULDC UR8, c[0x0][0x268] ;  /* 0x00009a0000087ab9 */ /* 0x000fe20000000800 */
[C---:B------:R-:W-:Y:S01]  /*0e30*/  VIMNMX R0, R45.reuse, UR4, PT ;  /* 0x000000042d007c48 */ /* 0x040fe2000bfe0100 */
[----:B-1----:R-:W-:Y:S01]  /*0e40*/  IMAD.MOV.U32 R2, RZ, RZ, RZ ;  /* 0x000000ffff027224 */ /* 0x002fe200078e00ff */
[C---:B------:R-:W-:Y:S02]  /*0e50*/  ISETP.GT.AND P4, PT, R45.reuse, UR5, PT ;  /* 0x000000052d007c0c */ /* 0x040fe4000bf84270 */
[----:B------:R-:W-:Y:S02]  /*0e60*/  SHF.R.S32.HI R3, RZ, 0x1f, R0 ;  /* 0x0000001fff037819 */ /* 0x000fe40000011400 */
[----:B------:R-:W-:-:S02]  /*0e70*/  ISETP.GT.AND P6, PT, R45, UR8, PT ;  /* 0x000000082d007c0c */ /* 0x000fc4000bfc4270 */
[----:B------:R-:W-:Y:S01]  /*0e80*/  LEA.HI R4, R3, R0, RZ, 0x5 ;  /* 0x0000000003047211 */ /* 0x000fe200078f28ff */
[----:B------:R-:W-:Y:S01]  /*0e90*/  HFMA2.MMA R0, -RZ, RZ, 0, 0 ;  /* 0x00000000ff007435 */ /* 0x000fe200000001ff */
        /* <DEDUP_REMOVED lines=10> */
.L_x_1994:
        /* <DEDUP_REMOVED lines=8> */
.L_x_1995:
[----:B------:R-:W-:Y:S01]  /*0fc0*/  MOV R3, RZ ;  /* 0x000000ff00037202 */ /* 0x000fe20000000f00 */
[----:B------:R-:W-:Y:S01]  /*0fd0*/  IMAD.MOV.U32 R5, RZ, RZ, RZ ;  /* 0x000000ffff057224 */ /* 0x000fe200078e00ff */
[----:B------:R-:W-:Y:S01]  /*0fe0*/  SHF.R.S32.HI R13, RZ, 0x5, R4 ;  /* 0x00000005ff0d7819 */ /* 0x000fe20000011404 */
        /* <DEDUP_REMOVED lines=8> */
.L_x_1996:
        /* <DEDUP_REMOVED lines=8> */
.L_x_1997:
[----:B------:R-:W-:Y:S01]  /*10f0*/  IMAD.MOV.U32 R4, RZ, RZ, RZ ;  /* 0x000000ffff047224 */ /* 0x000fe200078e00ff */
        /* <DEDUP_REMOVED lines=8> */
.L_x_1998:
        /* <DEDUP_REMOVED lines=26> */
.L_x_2001:
[----:B------:R-:W-:Y:S05]  /*1320*/  @!P1 BRA `(.L_x_2000) ;  /* 0x0000000c00b89947 */ /* 0x000fea0003800000 */
[----:B------:R-:W-:-:S05]  /*1330*/  IMAD.MOV.U32 R42, RZ, RZ, R56 ;  /* 0x000000ffff2a7224 */ /* 0x000fca00078e0038 */
[----:B------:R-:W2:Y:S01]  /*1340*/  LDG.E.128.CONSTANT R16, desc[UR6][R42.64] ;  /* 0x000000062a107981 */ /* 0x000ea2000c1e9d00 */
[----:B------:R-:W-:Y:S01]  /*1350*/  HFMA2.MMA R11, -RZ, RZ, 0, 0.25 ;  /* 0x00003400ff0b7435 */ /* 0x000fe200000001ff */
[----:B------:R-:W-:Y:S01]  /*1360*/  IMAD.MOV.U32 R37, RZ, RZ, 0x2c00 ;  /* 0x00002c00ff257424 */ /* 0x000fe200078e00ff */
[----:B------:R-:W-:Y:S02]  /*1370*/  MOV R52, 0x2400 ;  /* 0x0000240000347802 */ /* 0x000fe40000000f00 */
[----:B------:R-:W-:Y:S02]  /*1380*/  ISETP.GE.AND P0, PT, R47, 0x2, PT ;  /* 0x000000022f00780c */ /* 0x000fe40003f06270 */
[----:B------:R-:W-:-:S04]  /*1390*/  PRMT R10, R10, 0x5410, R9 ;  /* 0x000054100a0a7816 */ /* 0x000fc80000000009 */
[----:B------:R-:W-:-:S04]  /*13a0*/  PRMT R7, R7, 0x5410, R11 ;  /* 0x0000541007077816 */ /* 0x000fc8000000000b */
[----:B------:R-:W-:Y:S02]  /*13b0*/  PRMT R8, R8, 0x5410, R7 ;  /* 0x0000541008087816 */ /* 0x000fe40000000007 */
[----:B--2---:R-:W-:Y:S02]  /*13c0*/  LOP3.LUT R20, R19, 0xc000c, RZ, 0xc0, !PT ;  /* 0x000c000c13147812 */ /* 0x004fe400078ec0ff */
[----:B------:R-:W-:Y:S02]  /*13d0*/  SHF.R.U32.HI R61, RZ, 0x8, R18 ;  /* 0x00000008ff3d7819 */ /* 0x000fe40000011612 */
[----:B------:R-:W-:Y:S02]  /*13e0*/  SHF.R.U32.HI R59, RZ, 0x8, R19 ;  /* 0x00000008ff3b7819 */ /* 0x000fe40000011613 */
[----:B------:R-:W-:Y:S02]  /*13f0*/  LOP3.LUT R28, R20, 0x64006400, RZ, 0xfc, !PT ;  /* 0x64006400141c7812 */ /* 0x000fe400078efcff */
[----:B------:R-:W-:-:S02]  /*1400*/  LOP3.LUT R20, R61, 0xc000c, RZ, 0xc0, !PT ;  /* 0x000c000c3d147812 */ /* 0x000fc400078ec0ff */
[----:B------:R-:W-:Y:S01]  /*1410*/  LOP3.LUT R21, R59, 0xc000c, RZ, 0xc0, !PT ;  /* 0x000c000c3b157812 */ /* 0x000fe200078ec0ff */
[----:B------:R-:W-:Y:S01]  /*1420*/  HFMA2 R28, R28, R7.H1_H1, -258, -258 ;  /* 0xdc08dc081c1c7431 */ /* 0x000fe20000060007 */
[----:B------:R-:W-:Y:S02]  /*1430*/  LOP3.LUT R11, R16, 0xc000c, RZ, 0xc0, !PT ;  /* 0x000c000c100b7812 */ /* 0x000fe400078ec0ff */
[----:B------:R-:W-:Y:S02]  /*1440*/  LOP3.LUT R12, R17, 0xc000c, RZ, 0xc0, !PT ;  /* 0x000c000c110c7812 */ /* 0x000fe400078ec0ff */
[----:B------:R-:W-:Y:S02]  /*1450*/  SHF.R.U32.HI R57, RZ, 0x8, R16 ;  /* 0x00000008ff397819 */ /* 0x000fe40000011610 */
[----:B------:R-:W-:Y:S02]  /*1460*/  LOP3.LUT R14, R18, 0xc000c, RZ, 0xc0, !PT ;  /* 0x000c000c120e7812 */ /* 0x000fe400078ec0ff */
[----:B------:R-:W-:-:S02]  /*1470*/  LOP3.LUT R20, R20, 0x64006400, RZ, 0xfc, !PT ;  /* 0x6400640014147812 */ /* 0x000fc400078efcff */
[----:B------:R-:W-:Y:S02]  /*1480*/  LOP3.LUT R21, R21, 0x64006400, RZ, 0xfc, !PT ;  /* 0x6400640015157812 */ /* 0x000fe400078efcff */
[----:B------:R-:W-:Y:S01]  /*1490*/  SHF.R.U32.HI R60, RZ, 0x8, R17 ;  /* 0x00000008ff3c7819 */ /* 0x000fe20000011611 */
[-C--:B------:R-:W-:Y:S01]  /*14a0*/  HFMA2 R34, R20, R7.reuse.H1_H1, -258, -258 ;  /* 0xdc08dc0814227431 */ /* 0x080fe20000060007 */
[----:B------:R-:W-:Y:S01]  /*14b0*/  LOP3.LUT R11, R11, 0x64006400, RZ, 0xfc, !PT ;  /* 0x640064000b0b7812 */ /* 0x000fe200078efcff */
[-C--:B------:R-:W-:Y:S01]  /*14c0*/  HFMA2 R36, R21, R7.reuse.H1_H1, -258, -258 ;  /* 0xdc08dc0815247431 */ /* 0x080fe20000060007 */
[----:B------:R-:W-:Y:S01]  /*14d0*/  LOP3.LUT R13, R12, 0x64006400, RZ, 0xfc, !PT ;  /* 0x640064000c0d7812 */ /* 0x000fe200078efcff */
[----:B------:R-:W0:Y:S01]  /*14e0*/  LDS.128 R20, [UR4] ;  /* 0x00000004ff147984 */ /* 0x000e220008000c00 */
[----:B------:R-:W-:Y:S01]  /*14f0*/  LOP3.LUT R12, R57, 0xc000c, RZ, 0xc0, !PT ;  /* 0x000c000c390c7812 */ /* 0x000fe200078ec0ff */
[----:B------:R-:W-:Y:S01]  /*1500*/  HFMA2 R54, R11, R7.H1_H1, -258, -258 ;  /* 0xdc08dc080b367431 */ /* 0x000fe20000060007 */
[----:B------:R-:W-:-:S02]  /*1510*/  LOP3.LUT R15, R14, 0x64006400, RZ, 0xfc, !PT ;  /* 0x640064000e0f7812 */ /* 0x000fc400078efcff */
[----:B------:R-:W-:Y:S02]  /*1520*/  LOP3.LUT R14, R60, 0xc000c, RZ, 0xc0, !PT ;  /* 0x000c000c3c0e7812 */ /* 0x000fe400078ec0ff */
[----:B------:R-:W-:Y:S01]  /*1530*/  LOP3.LUT R30, R12, 0x64006400, RZ, 0xfc, !PT ;  /* 0x640064000c1e7812 */ /* 0x000fe200078efcff */
[-C--:B------:R-:W-:Y:S01]  /*1540*/  HFMA2 R12, R13, R7.reuse.H1_H1, -258, -258 ;  /* 0xdc08dc080d0c7431 */ /* 0x080fe20000060007 */
[----:B------:R-:W-:Y:S02]  /*1550*/  LOP3.LUT R11, R16, 0x300030, RZ, 0xc0, !PT ;  /* 0x00300030100b7812 */ /* 0x000fe400078ec0ff */
[----:B------:R-:W-:Y:S01]  /*1560*/  LOP3.LUT R32, R14, 0x64006400, RZ, 0xfc, !PT ;  /* 0x640064000e207812 */ /* 0x000fe200078efcff */
[-C--:B------:R-:W-:Y:S01]  /*1570*/  HFMA2 R14, R15, R7.reuse.H1_H1, -258, -258 ;  /* 0xdc08dc080f0e7431 */ /* 0x080fe20000060007 */
[----:B------:R-:W-:Y:S01]  /*1580*/  LOP3.LUT R13, R17, 0x300030, RZ, 0xc0, !PT ;  /* 0x00300030110d7812 */ /* 0x000fe200078ec0ff */
[-C--:B------:R-:W-:Y:S01]  /*1590*/  HFMA2 R30, R30, R7.reuse.H1_H1, -258, -258 ;  /* 0xdc08dc081e1e7431 */ /* 0x080fe20000060007 */
[----:B------:R-:W-:Y:S01]  /*15a0*/  LOP3.LUT R15, R18, 0x300030, RZ, 0xc0, !PT ;  /* 0x00300030120f7812 */ /* 0x000fe200078ec0ff */
[----:B------:R-:W-:Y:S01]  /*15b0*/  HFMA2 R32, R32, R7.H1_H1, -258, -258 ;  /* 0xdc08dc0820207431 */ /* 0x000fe20000060007 */
[----:B------:R-:W-:-:S02]  /*15c0*/  LOP3.LUT R24, R11, 0x64006400, RZ, 0xfc, !PT ;  /* 0x640064000b187812 */ /* 0x000fc400078efcff */
[----:B------:R-:W-:Y:S02]  /*15d0*/  LOP3.LUT R25, R19, 0x300030, RZ, 0xc0, !PT ;  /* 0x0030003013197812 */ /* 0x000fe400078ec0ff */
        /* <DEDUP_REMOVED lines=29> */
[----:B------:R-:W-:Y:S01]  /*17b0*/  LOP3.LUT R26, R60, 0xc000c0, RZ, 0xc0, !PT ;  /* 0x00c000c03c1a7812 */ /* 0x000fe200078ec0ff */
[-C--:B------:R-:W-:Y:S01]  /*17c0*/  HFMA2 R42, R49, R52.reuse.H0_H0, -18, -18 ;  /* 0xcc80cc80312a7431 */ /* 0x080fe20000040034 */
[----:B------:R-:W-:Y:S02]  /*17d0*/  LOP3.LUT R44, R61, 0xc000c0, RZ, 0xc0, !PT ;  /* 0x00c000c03d2c7812 */ /* 0x000fe400078ec0ff */
[----:B------:R-:W-:Y:S01]  /*17e0*/  LOP3.LUT R51, R40, 0x64006400, RZ, 0xfc, !PT ;  /* 0x6400640028337812 */ /* 0x000fe200078efcff */
[----:B------:R-:W-:Y:S01]  /*17f0*/  HFMA2 R40, R27, R52.H0_H0, -18, -18 ;  /* 0xcc80cc801b287431 */ /* 0x000fe20000040034 */
[----:B------:R-:W-:Y:S02]  /*1800*/  LOP3.LUT R46, R59, 0xc000c0, RZ, 0xc0, !PT ;  /* 0x00c000c03b2e7812 */ /* 0x000fe400078ec0ff */
[----:B------:R-:W-:Y:S02]  /*1810*/  LOP3.LUT R16, R16, 0x64006400, RZ, 0xfc, !PT ;  /* 0x6400640010107812 */ /* 0x000fe400078efcff */
[----:B------:R-:W-:-:S02]  /*1820*/  LOP3.LUT R17, R17, 0x30003, RZ, 0xc0, !PT ;  /* 0x0003000311117812 */ /* 0x000fc400078ec0ff */
        /* <DEDUP_REMOVED lines=13> */
[----:B------:R-:W-:Y:S01]  /*1900*/  HFMA2 R52, R53, R52.H0_H0, -18, -18 ;  /* 0xcc80cc8035347431 */ /* 0x000fe20000040034 */
[----:B------:R-:W-:Y:S01]  /*1910*/  LOP3.LUT R19, R19, 0x30003, RZ, 0xc0, !PT ;  /* 0x0003000313137812 */ /* 0x000fe200078ec0ff */
[----:B------:R-:W-:Y:S01]  /*1920*/  HADD2 R53, R17, -1026, -1026 ;  /* 0xe402e40211357430 */ /* 0x000fe20000000000 */
[----:B0-----:R-:W-:Y:S01]  /*1930*/  HFMA2.MMA R17, R55, R20, RZ ;  /* 0x0000001437117235 */ /* 0x001fe200000000ff */
[----:B------:R-:W-:Y:S01]  /*1940*/  HADD2 R51, R18, -1026, -1026 ;  /* 0xe402e40212337430 */ /* 0x000fe20000000000 */
[----:B------:R-:W-:Y:S01]  /*1950*/  LOP3.LUT R19, R19, 0x64006400, RZ, 0xfc, !PT ;  /* 0x6400640013137812 */ /* 0x000fe200078efcff */
[----:B------:R-:W-:Y:S01]  /*1960*/  HFMA2 R16, R53, R20, RZ.H0_H0 ;  /* 0x0000001435107231 */ /* 0x000fe200000400ff */
[----:B------:R-:W-:-:S02]  /*1970*/  LOP3.LUT R57, R57, 0x30003, RZ, 0xc0, !PT ;  /* 0x0003000339397812 */ /* 0x000fc400078ec0ff */
[----:B------:R-:W-:Y:S01]  /*1980*/  LOP3.LUT R60, R60, 0x30003, RZ, 0xc0, !PT ;  /* 0x000300033c3c7812 */ /* 0x000fe200078ec0ff */
[----:B------:R-:W-:Y:S01]  /*1990*/  HFMA2.MMA R18, R51, R20, RZ ;  /* 0x0000001433127235 */ /* 0x000fe200000000ff */
[----:B------:R-:W-:Y:S01]  /*19a0*/  HADD2 R49, R19, -1026, -1026 ;  /* 0xe402e40213317430 */ /* 0x000fe20000000000 */
[-C--:B------:R-:W-:Y:S01]  /*19b0*/  HFMA2.MMA R17, R54, R21.reuse, R17 ;  /* 0x0000001536117235 */ /* 0x080fe20000000011 */
[-C--:B------:R-:W-:Y:S01]  /*19c0*/  HFMA2 R16, R12, R21.reuse, R16 ;  /* 0x000000150c107231 */ /* 0x080fe20000000010 */
[----:B------:R-:W-:Y:S01]  /*19d0*/  LOP3.LUT R57, R57, 0x64006400, RZ, 0xfc, !PT ;  /* 0x6400640039397812 */ /* 0x000fe200078efcff */
[----:B------:R-:W-:Y:S01]  /*19e0*/  HFMA2 R20, R49, R20, RZ.H0_H0 ;  /* 0x0000001431147231 */ /* 0x000fe200000400ff */
[----:B------:R-:W-:Y:S01]  /*19f0*/  LOP3.LUT R59, R59, 0x30003, RZ, 0xc0, !PT ;  /* 0x000300033b3b7812 */ /* 0x000fe200078ec0ff */
[----:B------:R-:W-:Y:S01]  /*1a00*/  HFMA2 R16, R13, R22, R16 ;  /* 0x000000160d107231 */ /* 0x000fe20000000010 */
[----:B------:R-:W-:Y:S01]  /*1a10*/  HFMA2.MMA R18, R14, R21, R18 ;  /* 0x000000150e127235 */ /* 0x000fe20000000012 */
[----:B------:R-:W-:Y:S01]  /*1a20*/  HFMA2 R20, R28, R21, R20 ;  /* 0x000000151c147231 */ /* 0x000fe20000000014 */
[----:B------:R-:W-:Y:S01]  /*1a30*/  HFMA2.MMA R19, R11, R22, R17 ;  /* 0x000000160b137235 */ /* 0x000fe20000000011 */
[----:B------:R-:W-:-:S05]  /*1a40*/  HFMA2 R17, R40, R23, R16 ;  /* 0x0000001728117231 */ /* 0x000fca0000000010 */
[----:B------:R-:W-:Y:S01]  /*1a50*/  HFMA2.MMA R21, R15, R22, R18 ;  /* 0x000000160f157235 */ /* 0x000fe20000000012 */
[----:B------:R-:W-:Y:S01]  /*1a60*/  HFMA2 R22, R29, R22, R20 ;  /* 0x000000161d167231 */ /* 0x000fe20000000014 */
[-C--:B------:R-:W-:Y:S01]  /*1a70*/  HFMA2.MMA R18, R38, R23.reuse, R19 ;  /* 0x0000001726127235 */ /* 0x080fe20000000013 */
[----:B------:R-:W-:Y:S02]  /*1a80*/  LOP3.LUT R19, R61, 0x30003, RZ, 0xc0, !PT ;  /* 0x000300033d137812 */ /* 0x000fe400078ec0ff */
[----:B------:R-:W-:Y:S01]  /*1a90*/  LOP3.LUT R61, R60, 0x64006400, RZ, 0xfc, !PT ;  /* 0x640064003c3d7812 */ /* 0x000fe200078efcff */
[----:B------:R-:W-:Y:S01]  /*1aa0*/  HADD2 R60, R57, -1026, -1026 ;  /* 0xe402e402393c7430 */ /* 0x000fe20000000000 */
[----:B------:R-:W-:Y:S01]  /*1ab0*/  LOP3.LUT R19, R19, 0x64006400, RZ, 0xfc, !PT ;  /* 0x6400640013137812 */ /* 0x000fe200078efcff */
[----:B------:R-:W-:Y:S01]  /*1ac0*/  HFMA2.MMA R16, R42, R23, R21 ;  /* 0x000000172a107235 */ /* 0x000fe20000000015 */
[----:B------:R-:W-:Y:S01]  /*1ad0*/  LOP3.LUT R20, R59, 0x64006400, RZ, 0xfc, !PT ;  /* 0x640064003b147812 */ /* 0x000fe200078efcff */
[----:B------:R-:W-:-:S02]  /*1ae0*/  HFMA2 R23, R44, R23, R22 ;  /* 0x000000172c177231 */ /* 0x000fc40000000016 */
[----:B------:R-:W-:Y:S01]  /*1af0*/  HADD2 R59, R19, -1026, -1026 ;  /* 0xe402e402133b7430 */ /* 0x000fe20000000000 */
[-C--:B-1----:R-:W-:Y:S01]  /*1b00*/  HFMA2.MMA R18, R60, R24.reuse, R18 ;  /* 0x000000183c127235 */ /* 0x082fe20000000012 */
[----:B------:R-:W-:Y:S02]  /*1b10*/  HADD2 R57, R20, -1026, -1026 ;  /* 0xe402e40214397430 */ /* 0x000fe40000000000 */
[----:B------:R-:W-:Y:S02]  /*1b20*/  HADD2 R61, R61, -1026, -1026 ;  /* 0xe402e4023d3d7430 */ /* 0x000fe40000000000 */
[----:B------:R-:W-:Y:S01]  /*1b30*/  HFMA2.MMA R16, R59, R24, R16 ;  /* 0x000000183b107235 */ /* 0x000fe20000000010 */
[-C--:B------:R-:W-:Y:S02]  /*1b40*/  HFMA2 R23, R57, R24.reuse, R23 ;  /* 0x0000001839177231 */ /* 0x080fe40000000017 */
[----:B------:R-:W-:Y:S01]  /*1b50*/  HFMA2.MMA R18, R30, R25, R18 ;  /* 0x000000191e127235 */ /* 0x000fe20000000012 */
[----:B------:R-:W-:-:S02]  /*1b60*/  HFMA2 R17, R61, R24, R17 ;  /* 0x000000183d117231 */ /* 0x000fc40000000011 */
[-C--:B------:R-:W-:Y:S02]  /*1b70*/  HFMA2 R19, R36, R25.reuse, R23 ;  /* 0x0000001924137231 */ /* 0x080fe40000000017 */
[----:B------:R-:W-:Y:S01]  /*1b80*/  HFMA2.MMA R16, R34, R25, R16 ;  /* 0x0000001922107235 */ /* 0x000fe20000000010 */
[----:B------:R-:W-:Y:S02]  /*1b90*/  HFMA2 R17, R32, R25, R17 ;  /* 0x0000001920117231 */ /* 0x000fe40000000011 */
[----:B------:R-:W-:Y:S02]  /*1ba0*/  HFMA2.MMA R23, R31, R26, R18 ;  /* 0x0000001a1f177235 */ /* 0x000fe40000000012 */
[----:B------:R-:W-:-:S03]  /*1bb0*/  HFMA2 R24, R33, R26, R17 ;  /* 0x0000001a21187231 */ /* 0x000fc60000000011 */
[----:B------:R-:W-:Y:S01]  /*1bc0*/  HFMA2.MMA R25, R35, R26, R16 ;  /* 0x0000001a23197235 */ /* 0x000fe20000000010 */
[----:B------:R-:W-:Y:S02]  /*1bd0*/  HFMA2 R26, R37, R26, R19 ;  /* 0x0000001a251a7231 */ /* 0x000fe40000000013 */
[-C--:B------:R-:W-:Y:S01]  /*1be0*/  HFMA2.MMA R23, R46, R27.reuse, R23 ;  /* 0x0000001b2e177235 */ /* 0x080fe20000000017 */
[-C--:B------:R-:W-:Y:S02]  /*1bf0*/  HFMA2 R24, R48, R27.reuse, R24 ;  /* 0x0000001b30187231 */ /* 0x080fe40000000018 */
[----:B------:R-:W-:Y:S02]  /*1c00*/  HFMA2 R26, R52, R27, R26 ;  /* 0x0000001b341a7231 */ /* 0x000fe4000000001a */
[----:B------:R-:W-:Y:S01]  /*1c10*/  HFMA2.MMA R25, R50, R27, R25 ;  /* 0x0000001b32197235 */ /* 0x000fe20000000019 */
[----:B------:R-:W-:Y:S02]  /*1c20*/  HADD2 R24, R24.H0_H0, R24.H1_H1 ;  /* 0x3000001818187230 */ /* 0x000fe40000000800 */
[----:B------:R-:W-:-:S02]  /*1c30*/  HADD2 R26, R26.H0_H0, R26.H1_H1 ;  /* 0x3000001a1a1a7230 */ /* 0x000fc40000000800 */
        /* <DEDUP_REMOVED lines=66> */
[-C--:B------:R-:W-:Y:S02]  /*2060*/  HFMA2.MMA R27, R38, R19.reuse, R27 ;  /* 0x00000013261b7235 */ /* 0x080fe4000000001b */
[----:B------:R-:W-:Y:S01]  /*2070*/  HFMA2.MMA R51, R42, R19, R51 ;  /* 0x000000132a337235 */ /* 0x000fe20000000033 */
[----:B------:R-:W-:Y:S02]  /*2080*/  HFMA2 R19, R44, R19, R16 ;  /* 0x000000132c137231 */ /* 0x000fe40000000010 */
[-C--:B-1----:R-:W-:Y:S02]  /*2090*/  HFMA2 R16, R61, R20.reuse, R53 ;  /* 0x000000143d107231 */ /* 0x082fe40000000035 */
        /* <DEDUP_REMOVED lines=23> */
.L_x_2000:
[----:B------:R-:W-:Y:S01]  /*2210*/  VIADD R45, R45, 0x10 ;  /* 0x000000102d2d7836 */ /* 0x000fe20000000000 */
[----:B------:R-:W-:Y:S01]  /*2220*/  LEA R56, P2, R39, R56, 0x2 ;  /* 0x0000003827387211 */ /* 0x000fe200078410ff */
[----:B------:R-:W-:-:S03]  /*2230*/  UIADD3 UR4, UR4, 0x20, URZ ;  /* 0x0000002004047890 */ /* 0x000fc6000fffe03f */
[C---:B------:R-:W-:Y:S02]  /*2240*/  ISETP.GE.AND P0, PT, R45.reuse, UR5, PT ;  /* 0x000000052d007c0c */ /* 0x040fe4000bf06270 */
[----:B------:R-:W-:Y:S02]  /*2250*/  ISETP.LT.AND P3, PT, R45, R58, PT ;  /* 0x0000003a2d00720c */ /* 0x000fe40003f61270 */
[----:B------:R-:W-:-:S11]  /*2260*/  IADD3.X R43, R43, R41, RZ, P2, !PT ;  /* 0x000000292b2b7210 */ /* 0x000fd600017fe4ff */
[----:B------:R-:W-:Y:S05]  /*2270*/  @!P0 BRA P3, `(.L_x_2001) ;  /* 0xfffffff000288947 */ /* 0x000fea000183ffff */
.L_x_1999:
[----:B------:R-:W-:Y:S05]  /*2280*/  @!P1 EXIT ;  /* 0x000000000000994d */ /* 0x000fea0003800000 */
[----:B------:R-:W0:Y:S01]  /*2290*/  S2R R7, SR_CTAID.X ;  /* 0x0000000000077919 */ /* 0x000e220000002500 */
[----:B------:R-:W1:Y:S01]  /*22a0*/  S2UR UR4, SR_CTAID.Y ;  /* 0x00000000000479c3 */ /* 0x000e620000002600 */
[----:B------:R-:W-:Y:S01]  /*22b0*/  IMAD.MOV.U32 R13, RZ, RZ, R6 ;  /* 0x000000ffff0d7224 */ /* 0x000fe200078e0006 */
[----:B------:R-:W0:Y:S06]  /*22c0*/  S2R R10, SR_TID.X ;  /* 0x00000000000a7919 */ /* 0x000e2c0000002100 */
[----:B------:R-:W2:Y:S08]  /*22d0*/  LDC R18, c[0x0][0x23c] ;  /* 0x00008f00ff127b82 */ /* 0x000eb00000000800 */
[----:B------:R-:W3:Y:S01]  /*22e0*/  LDC.64 R8, c[0x0][0x230] ;  /* 0x00008c00ff087b82 */ /* 0x000ee20000000a00 */
[----:B-1----:R-:W-:Y:S01]  /*22f0*/  UIMAD UR4, UR4, 0x3, URZ ;  /* 0x00000003040478a4 */ /* 0x002fe2000f8e023f */
[----:B0-----:R-:W-:-:S05]  /*2300*/  IMAD R7, R7, 0x20, R10 ;  /* 0x0000002007077824 */ /* 0x001fca00078e020a */
[----:B------:R-:W-:-:S05]  /*2310*/  SHF.L.U32 R7, R7, 0x2, RZ ;  /* 0x0000000207077819 */ /* 0x000fca00000006ff */
[----:B--2---:R-:W-:-:S04]  /*2320*/  IMAD R7, R18, UR4, R7 ;  /* 0x0000000412077c24 */ /* 0x004fc8000f8e0207 */
[----:B---3--:R-:W-:-:S05]  /*2330*/  IMAD.WIDE R10, R7, 0x2, R8 ;  /* 0x00000002070a7825 */ /* 0x008fca00078e0208 */
[----:B------:R0:W-:Y:S01]  /*2340*/  ATOM.E.ADD.F16x2.RN.STRONG.GPU P0, RZ, desc[UR6][R10.64], R13 ;  /* 0x0000000d0aff79a2 */ /* 0x0001e2000810e1c6 */
[----:B------:R-:W-:Y:S01]  /*2350*/  BSSY B0, `(.L_x_2002) ;  /* 0x0000010000007945 */ /* 0x000fe20003800000 */
[----:B------:R-:W-:-:S03]  /*2360*/  MOV R16, R5 ;  /* 0x0000000500107202 */ /* 0x000fc60000000f00 */
[----:B0-----:R-:W-:Y:S05]  /*2370*/  @P0 BRA `(.L_x_2003) ;  /* 0x0000000000340947 */ /* 0x001fea0003800000 */
[----:B------:R-:W0:Y:S02]  /*2380*/  QSPC.E.S P0, RZ, [R10] ;  /* 0x000000000aff73aa */ /* 0x000e240000000500 */
[----:B0-----:R-:W-:Y:S05]  /*2390*/  @!P0 BRA `(.L_x_2004) ;  /* 0x0000000000208947 */ /* 0x001fea0003800000 */
[----:B------:R-:W-:-:S05]  /*23a0*/  IMAD.MOV.U32 R12, RZ, RZ, R10 ;  /* 0x000000ffff0c7224 */ /* 0x000fca00078e000a */
[----:B------:R-:W-:-:S07]  /*23b0*/  MOV R12, R12 ;  /* 0x0000000c000c7202 */ /* 0x000fce0000000f00 */
.L_x_2005:
[----:B------:R-:W0:Y:S02]  /*23c0*/  LDS R14, [R12] ;  /* 0x000000000c0e7984 */ /* 0x000e240000000800 */
[----:B0-----:R-:W-:-:S10]  /*23d0*/  HFMA2.MMA R15, R14, 1, 1, R6 ;  /* 0x3c003c000e0f7835 */ /* 0x001fd40000000006 */
[----:B------:R-:W0:Y:S02]  /*23e0*/  ATOMS.CAST.SPIN R15, [R12], R14, R15 ;  /* 0x0000000e0c0f738d */ /* 0x000e24000180000f */
[----:B0-----:R-:W-:-:S13]  /*23f0*/  ISETP.EQ.U32.AND P0, PT, R15, 0x1, PT ;  /* 0x000000010f00780c */ /* 0x001fda0003f02070 */
[----:B------:R-:W-:Y:S05]  /*2400*/  @!P0 BRA `(.L_x_2005) ;  /* 0xfffffffc00ec8947 */ /* 0x000fea000383ffff */
[----:B------:R-:W-:Y:S05]  /*2410*/  BRA `(.L_x_2003) ;  /* 0x00000000000c7947 */ /* 0x000fea0003800000 */
.L_x_2004:
[----:B------:R-:W2:Y:S02]  /*2420*/  LD.E R6, desc[UR6][R10.64] ;  /* 0x000000060a067980 */ /* 0x000ea4000c101900 */
[----:B--2---:R-:W-:-:S05]  /*2430*/  IADD3 R13, R13, R6, RZ ;  /* 0x000000060d0d7210 */ /* 0x004fca0007ffe0ff */
[----:B------:R0:W-:Y:S02]  /*2440*/  ST.E desc[UR6][R10.64], R13 ;  /* 0x0000000d0a007985 */ /* 0x0001e4000c101906 */
.L_x_2003:
[----:B------:R-:W-:Y:S05]  /*2450*/  BSYNC B0 ;  /* 0x0000000000007941 */ /* 0x000fea0003800000 */
.L_x_2002:
[----:B------:R1:W-:Y:S01]  /*2460*/  ATOM.E.ADD.F16x2.RN.STRONG.GPU P0, RZ, desc[UR6][R10.64+0x4], R16 ;  /* 0x000004100aff79a2 */ /* 0x0003e2000810e1c6 */
[----:B------:R-:W-:Y:S04]  /*2470*/  BSSY B0, `(.L_x_2006) ;  /* 0x000000e000007945 */ /* 0x000fe80003800000 */
[----:B-1----:R-:W-:Y:S05]  /*2480*/  @P0 BRA `(.L_x_2007) ;  /* 0x0000000000300947 */ /* 0x002fea0003800000 */
[----:B------:R-:W1:Y:S02]  /*2490*/  QSPC.E.S P0, RZ, [R10+0x4] ;  /* 0x000004000aff73aa */ /* 0x000e640000000500 */
[----:B-1----:R-:W-:Y:S05]  /*24a0*/  @!P0 BRA `(.L_x_2008) ;  /* 0x00000000001c8947 */ /* 0x002fea0003800000 */
[----:B0-----:R-:W-:-:S07]  /*24b0*/  MOV R10, R10 ;  /* 0x0000000a000a7202 */ /* 0x001fce0000000f00 */
.L_x_2009:
[----:B------:R-:W0:Y:S02]  /*24c0*/  LDS R12, [R10+0x4] ;  /* 0x000004000a0c7984 */ /* 0x000e240000000800 */
[----:B0-----:R-:W-:-:S06]  /*24d0*/  HADD2 R13, R12, R5 ;  /* 0x000000050c0d7230 */ /* 0x001fcc0000000000 */
[----:B------:R-:W0:Y:S02]  /*24e0*/  ATOMS.CAST.SPIN R13, [R10+0x4], R12, R13 ;  /* 0x0000040c0a0d738d */ /* 0x000e24000180000d */
[----:B0-----:R-:W-:-:S13]  /*24f0*/  ISETP.EQ.U32.AND P0, PT, R13, 0x1, PT ;  /* 0x000000010d00780c */ /* 0x001fda0003f02070 */
[----:B------:R-:W-:Y:S05]  /*2500*/  @!P0 BRA `(.L_x_2009) ;  /* 0xfffffffc00ec8947 */ /* 0x000fea000383ffff */
[----:B------:R-:W-:Y:S05]  /*2510*/  BRA `(.L_x_2007) ;  /* 0x00000000000c7947 */ /* 0x000fea0003800000 */
.L_x_2008:
[----:B------:R-:W2:Y:S02]  /*2520*/  LD.E R5, desc[UR6][R10.64+0x4] ;  /* 0x000004060a057980 */ /* 0x000ea4000c101900 */
[----:B--2---:R-:W-:-:S05]  /*2530*/  IMAD.IADD R5, R16, 0x1, R5 ;  /* 0x0000000110057824 */ /* 0x004fca00078e0205 */
[----:B------:R1:W-:Y:S02]  /*2540*/  ST.E desc[UR6][R10.64+0x4], R5 ;  /* 0x000004050a007985 */ /* 0x0003e4000c101906 */
.L_x_2007:
[----:B------:R-:W-:Y:S05]  /*2550*/  BSYNC B0 ;  /* 0x0000000000007941 */ /* 0x000fea0003800000 */
.L_x_2006:
[----:B------:R-:W-:-:S13]  /*2560*/  ISETP.GE.AND P0, PT, R47, 0x2, PT ;  /* 0x000000022f00780c */ /* 0x000fda0003f06270 */
[----:B------:R-:W-:Y:S05]  /*2570*/  @!P0 EXIT ;  /* 0x000000000000894d */ /* 0x000fea0003800000 */
[----:B-1----:R-:W-:Y:S01]  /*2580*/  IADD3 R5, R7, R18, RZ ;  /* 0x0000001207057210 */ /* 0x002fe20007ffe0ff */
[----:B0-----:R-:W-:-:S04]  /*2590*/  IMAD.MOV.U32 R11, RZ, RZ, R4 ;  /* 0x000000ffff0b7224 */ /* 0x001fc800078e0004 */
[----:B------:R-:W-:-:S05]  /*25a0*/  IMAD.WIDE R6, R5, 0x2, R8 ;  /* 0x0000000205067825 */ /* 0x000fca00078e0208 */
        /* <DEDUP_REMOVED lines=8> */
.L_x_2013:
[----:B------:R-:W0:Y:S02]  /*2630*/  LDS R12, [R10] ;  /* 0x000000000a0c7984 */ /* 0x000e240000000800 */
[----:B0-----:R-:W-:-:S10]  /*2640*/  HFMA2.MMA R13, R12, 1, 1, R4 ;  /* 0x3c003c000c0d7835 */ /* 0x001fd40000000004 */
[----:B------:R-:W0:Y:S02]  /*2650*/  ATOMS.CAST.SPIN R13, [R10], R12, R13 ;  /* 0x0000000c0a0d738d */ /* 0x000e24000180000d */
[----:B0-----:R-:W-:-:S13]  /*2660*/  ISETP.EQ.U32.AND P0, PT, R13, 0x1, PT ;  /* 0x000000010d00780c */ /* 0x001fda0003f02070 */
[----:B------:R-:W-:Y:S05]  /*2670*/  @!P0 BRA `(.L_x_2013) ;  /* 0xfffffffc00ec8947 */ /* 0x000fea000383ffff */
[----:B------:R-:W-:Y:S05]  /*2680*/  BRA `(.L_x_2011) ;  /* 0x00000000000c7947 */ /* 0x000fea0003800000 */
.L_x_2012:
[----:B------:R-:W2:Y:S02]  /*2690*/  LD.E R4, desc[UR6][R6.64] ;  /* 0x0000000606047980 */ /* 0x000ea4000c101900 */
[----:B--2---:R-:W-:-:S05]  /*26a0*/  IADD3 R11, R11, R4, RZ ;  /* 0x000000040b0b7210 */ /* 0x004fca0007ffe0ff */
[----:B------:R0:W-:Y:S02]  /*26b0*/  ST.E desc[UR6][R6.64], R11 ;  /* 0x0000000b06007985 */ /* 0x0001e4000c101906 */
.L_x_2011:
[----:B------:R-:W-:Y:S05]  /*26c0*/  BSYNC B0 ;  /* 0x0000000000007941 */ /* 0x000fea0003800000 */
.L_x_2010:
[----:B------:R1:W-:Y:S01]  /*26d0*/  ATOM.E.ADD.F16x2.RN.STRONG.GPU P0, RZ, desc[UR6][R6.64+0x4], R14 ;  /* 0x0000040e06ff79a2 */ /* 0x0003e2000810e1c6 */
[----:B------:R-:W-:Y:S04]  /*26e0*/  BSSY B0, `(.L_x_2014) ;  /* 0x000000e000007945 */ /* 0x000fe80003800000 */
[----:B-1----:R-:W-:Y:S05]  /*26f0*/  @P0 BRA `(.L_x_2015) ;  /* 0x0000000000300947 */ /* 0x002fea0003800000 */
[----:B------:R-:W1:Y:S02]  /*2700*/  QSPC.E.S P0, RZ, [R6+0x4] ;  /* 0x0000040006ff73aa */ /* 0x000e640000000500 */
[----:B-1----:R-:W-:Y:S05]  /*2710*/  @!P0 BRA `(.L_x_2016) ;  /* 0x00000000001c8947 */ /* 0x002fea0003800000 */
[----:B0-----:R-:W-:-:S07]  /*2720*/  MOV R6, R6 ;  /* 0x0000000600067202 */ /* 0x001fce0000000f00 */
.L_x_2017:
[----:B------:R-:W0:Y:S02]  /*2730*/  LDS R10, [R6+0x4] ;  /* 0x00000400060a7984 */ /* 0x000e240000000800 */
[----:B0-----:R-:W-:-:S06]  /*2740*/  HADD2 R11, R10, R3 ;  /* 0x000000030a0b7230 */ /* 0x001fcc0000000000 */
[----:B------:R-:W0:Y:S02]  /*2750*/  ATOMS.CAST.SPIN R11, [R6+0x4], R10, R11 ;  /* 0x0000040a060b738d */ /* 0x000e24000180000b */
[----:B0-----:R-:W-:-:S13]  /*2760*/  ISETP.EQ.U32.AND P0, PT, R11, 0x1, PT ;  /* 0x000000010b00780c */ /* 0x001fda0003f02070 */
[----:B------:R-:W-:Y:S05]  /*2770*/  @!P0 BRA `(.L_x_2017) ;  /* 0xfffffffc00ec8947 */ /* 0x000fea000383ffff */
[----:B------:R-:W-:Y:S05]  /*2780*/  BRA `(.L_x_2015) ;  /* 0x00000000000c7947 */ /* 0x000fea0003800000 */
.L_x_2016:
[----:B------:R-:W2:Y:S02]  /*2790*/  LD.E R3, desc[UR6][R6.64+0x4] ;  /* 0x0000040606037980 */ /* 0x000ea4000c101900 */
[----:B--2---:R-:W-:-:S05]  /*27a0*/  IMAD.IADD R3, R14, 0x1, R3 ;  /* 0x000000010e037824 */ /* 0x004fca00078e0203 */
[----:B------:R1:W-:Y:S02]  /*27b0*/  ST.E desc[UR6][R6.64+0x4], R3 ;  /* 0x0000040306007985 */ /* 0x0003e4000c101906 */
.L_x_2015:
[----:B------:R-:W-:Y:S05]  /*27c0*/  BSYNC B0 ;  /* 0x0000000000007941 */ /* 0x000fea0003800000 */
.L_x_2014:
[----:B------:R-:W-:-:S13]  /*27d0*/  ISETP.NE.AND P0, PT, R47, 0x2, PT ;  /* 0x000000022f00780c */ /* 0x000fda0003f05270 */
[----:B------:R-:W-:Y:S05]  /*27e0*/  @!P0 EXIT ;  /* 0x000000000000894d */ /* 0x000fea0003800000 */
[----:B------:R-:W-:Y:S01]  /*27f0*/  IADD3 R5, R5, R18, RZ ;  /* 0x0000001205057210 */ /* 0x000fe20007ffe0ff */
[----:B-1----:R-:W-:-:S04]  /*2800*/  IMAD.MOV.U32 R3, RZ, RZ, R2 ;  /* 0x000000ffff037224 */ /* 0x002fc800078e0002 */
[----:B------:R-:W-:-:S05]  /*2810*/  IMAD.WIDE R8, R5, 0x2, R8 ;  /* 0x0000000205087825 */ /* 0x000fca00078e0208 */
[----:B------:R1:W-:Y:S01]  /*2820*/  ATOM.E.ADD.F16x2.RN.STRONG.GPU P0, RZ, desc[UR6][R8.64], R3 ;  /* 0x0000000308ff79a2 */ /* 0x0003e2000810e1c6 */
[----:B------:R-:W-:Y:S01]  /*2830*/  BSSY B0, `(.L_x_2018) ;  /* 0x0000011000007945 */ /* 0x000fe20003800000 */
[----:B0-----:R-:W-:-:S03]  /*2840*/  MOV R7, R0 ;  /* 0x0000000000077202 */ /* 0x001fc60000000f00 */
[----:B-1----:R-:W-:Y:S05]  /*2850*/  @P0 BRA `(.L_x_2019) ;  /* 0x0000000000380947 */ /* 0x002fea0003800000 */
[----:B------:R-:W0:Y:S02]  /*2860*/  QSPC.E.S P0, RZ, [R8] ;  /* 0x0000000008ff73aa */ /* 0x000e240000000500 */
[----:B0-----:R-:W-:Y:S05]  /*2870*/  @!P0 BRA `(.L_x_2020) ;  /* 0x0000000000248947 */ /* 0x001fea0003800000 */
[----:B------:R-:W-:-:S05]  /*2880*/  IMAD.MOV.U32 R4, RZ, RZ, R8 ;  /* 0x000000ffff047224 */ /* 0x000fca00078e0008 */
[----:B------:R-:W-:Y:S02]  /*2890*/  MOV R4, R4 ;  /* 0x0000000400047202 */ /* 0x000fe40000000f00 */
[----:B------:R-:W-:-:S07]  /*28a0*/  MOV R5, R2 ;  /* 0x0000000200057202 */ /* 0x000fce0000000f00 */
.L_x_2021:
[----:B------:R-:W0:Y:S02]  /*28b0*/  LDS R2, [R4] ;  /* 0x0000000004027984 */ /* 0x000e240000000800 */
[----:B0-----:R-:W-:-:S10]  /*28c0*/  HFMA2.MMA R3, R2, 1, 1, R5 ;  /* 0x3c003c0002037835 */ /* 0x001fd40000000005 */
[----:B------:R-:W0:Y:S02]  /*28d0*/  ATOMS.CAST.SPIN R3, [R4], R2, R3 ;  /* 0x000000020403738d */ /* 0x000e240001800003 */
[----:B0-----:R-:W-:-:S13]  /*28e0*/  ISETP.EQ.U32.AND P0, PT, R3, 0x1, PT ;  /* 0x000000010300780c */ /* 0x001fda0003f02070 */
[----:B------:R-:W-:Y:S05]  /*28f0*/  @!P0 BRA `(.L_x_2021) ;  /* 0xfffffffc00ec8947 */ /* 0x000fea000383ffff */
[----:B------:R-:W-:Y:S05]  /*2900*/  BRA `(.L_x_2019) ;  /* 0x00000000000c7947 */ /* 0x000fea0003800000 */
.L_x_2020:
[----:B------:R-:W2:Y:S02]  /*2910*/  LD.E R2, desc[UR6][R8.64] ;  /* 0x0000000608027980 */ /* 0x000ea4000c101900 */
[----:B--2---:R-:W-:-:S05]  /*2920*/  IMAD.IADD R3, R3, 0x1, R2 ;  /* 0x0000000103037824 */ /* 0x004fca00078e0202 */
[----:B------:R0:W-:Y:S02]  /*2930*/  ST.E desc[UR6][R8.64], R3 ;  /* 0x0000000308007985 */ /* 0x0001e4000c101906 */
.L_x_2019:
[----:B------:R-:W-:Y:S05]  /*2940*/  BSYNC B0 ;  /* 0x0000000000007941 */ /* 0x000fea0003800000 */
.L_x_2018:
[----:B------:R1:W-:Y:S02]  /*2950*/  ATOM.E.ADD.F16x2.RN.STRONG.GPU P0, RZ, desc[UR6][R8.64+0x4], R7 ;  /* 0x0000040708ff79a2 */ /* 0x0003e4000810e1c6 */
[----:B-1----:R-:W-:Y:S05]  /*2960*/  @P0 EXIT ;  /* 0x000000000000094d */ /* 0x002fea0003800000 */
[----:B------:R-:W1:Y:S02]  /*2970*/  QSPC.E.S P0, RZ, [R8+0x4] ;  /* 0x0000040008ff73aa */ /* 0x000e640000000500 */
[----:B-1----:R-:W-:Y:S05]  /*2980*/  @!P0 BRA `(.L_x_2022) ;  /* 0x00000000001c8947 */ /* 0x002fea0003800000 */
[----:B0-----:R-:W-:-:S07]  /*2990*/  MOV R8, R8 ;  /* 0x0000000800087202 */ /* 0x001fce0000000f00 */
.L_x_2023:
[----:B------:R-:W0:Y:S02]  /*29a0*/  LDS R2, [R8+0x4] ;  /* 0x0000040008027984 */ /* 0x000e240000000800 */
[----:B0-----:R-:W-:-:S06]  /*29b0*/  HADD2 R3, R2, R0 ;  /* 0x0000000002037230 */ /* 0x001fcc0000000000 */
[----:B------:R-:W0:Y:S02]  /*29c0*/  ATOMS.CAST.SPIN R3, [R8+0x4], R2, R3 ;  /* 0x000004020803738d */ /* 0x000e240001800003 */
[----:B0-----:R-:W-:-:S13]  /*29d0*/  ISETP.EQ.U32.AND P0, PT, R3, 0x1, PT ;  /* 0x000000010300780c */ /* 0x001fda0003f02070 */
[----:B------:R-:W-:Y:S05]  /*29e0*/  @!P0 BRA `(.L_x_2023) ;  /* 0xfffffffc00ec8947 */ /* 0x000fea000383ffff */
[----:B------:R-:W-:Y:S05]  /*29f0*/  EXIT ;  /* 0x000000000000794d */ /* 0x000fea0003800000 */
.L_x_2022:
[----:B------:R-:W0:Y:S02]  /*2a00*/  LD.E R0, desc[UR6][R8.64+0x4] ;  /* 0x0000040608007980 */ /* 0x000e24000c101900 */
[----:B0-----:R-:W-:-:S05]  /*2a10*/  IADD3 R3, R7, R0, RZ ;  /* 0x0000000007037210 */ /* 0x001fca0007ffe0ff */
[----:B------:R-:W-:Y:S01]  /*2a20*/  ST.E desc[UR6][R8.64+0x4], R3 ;  /* 0x0000040308007985 */ /* 0x000fe2000c101906 */
[----:B------:R-:W-:Y:S05]  /*2a30*/  EXIT ;  /* 0x000000000000794d */ /* 0x000fea0003800000 */
.L_x_2024:
        /* <DEDUP_REMOVED lines=12> */
.L_x_3248:


//--------------------- .text._Z23gemm_half_q_half_kernelILi2ELi32ELb0ELb0ELi64EEvPK6__halfPKjS4_S2_PS0_iiiiPKtS7_iiiiiibS2_i --------------------------
	.section	.text._Z23gemm_half_q_half_kernelILi2ELi32ELb0ELb0ELi64EEvPK6__halfPKjS4_S2_PS0_iiiiPKtS7_iiiiiibS2_i,"ax",@progbits
	.align	128
        .global         _Z23gemm_half_q_half_kernelILi2ELi32ELb0ELb0ELi64EEvPK6__halfPKjS4_S2_PS0_iiiiPKtS7_iiiiiibS2_i
        .type           _Z23gemm_half_q_half_kernelILi2ELi32ELb0ELb0ELi64EEvPK6__halfPKjS4_S2_PS0_iiiiPKtS7_iiiiiibS2_i,@function
        .size           _Z23gemm_half_q_half_kernelILi2ELi32ELb0ELb0ELi64EEvPK6__halfPKjS4_S2_PS0_iiiiPKtS7_iiiiiibS2_i,(.L_x_3249 - _Z23gemm_half_q_half_kernelILi2ELi32ELb0ELb0ELi64EEvPK6__halfPKjS4_S2_PS0_iiiiPKtS7_iiiiiibS2_i)
        .other          _Z23gemm_half_q_half_kernelILi2ELi32ELb0ELb0ELi64EEvPK6__halfPKjS4_S2_PS0_iiiiPKtS7_iiiiiibS2_i,@"STO_CUDA_ENTRY STV_DEFAULT"
_Z23gemm_half_q_half_kernelILi2ELi32ELb0ELb0ELi64EEvPK6__halfPKjS4_S2_PS0_iiiiPKtS7_iiiiiibS2_i:
.text._Z23gemm_half_q_half_kernelILi2ELi32ELb0ELb0ELi64EEvPK6__halfPKjS4_S2_PS0_iiiiPKtS7_iiiiiibS2_i:
        /* <DEDUP_REMOVED lines=8> */
[----:B------:R-:W3:Y:S08]  /*0080*/  LDC R5, c[0x0][0x240] ;  /* 0x00009000ff057b82 */ /* 0x000ef00000000800 */
[----:B------:R-:W4:Y:S01]  /*0090*/  S2UR UR4, SR_CTAID.X ;  /* 0x00000000000479c3 */ /* 0x000f220000002500 */
[----:B-1----:R-:W-:-:S02]  /*00a0*/  IMAD.SHL.U32 R2, R0, 0x40, RZ ;  /* 0x0000004000027824 */ /* 0x002fc400078e00ff */
[----:B--2---:R-:W-:-:S03]  /*00b0*/  IMAD R8, R6, -0x2, R3 ;  /* 0xfffffffe06087824 */ /* 0x004fc600078e0203 */
[C---:B---3--:R-:W-:Y:S01]  /*00c0*/  VIADDMNMX R3, R2.reuse, 0x40, R5, PT ;  /* 0x0000004002037846 */ /* 0x048fe20003800105 */
[----:B0-----:R-:W-:Y:S01]  /*00d0*/  IMAD.IADD R12, R2, 0x1, R7 ;  /* 0x00000001020c7824 */ /* 0x001fe200078e0207 */
        /* <DEDUP_REMOVED lines=18> */
[----:B------:R-:W-:-:S03]  /*0200*/  ISETP.GT.AND P2, PT, R4, 0x3, PT ;  /* 0x000000030400780c */ /* 0x000fc60003f44270 */
[----:B------:R-:W-:Y:S01]  /*0210*/  IMAD.SHL.U32 R9, R9, 0x2, RZ ;  /* 0x0000000209097824 */ /* 0x000fe200078e00ff */
[----:B0-----:R-:W-:-:S04]  /*0220*/  ULEA UR5, UR6, UR5, 0x18 ;  /* 0x0000000506057291 */ /* 0x001fc8000f8ec03f */
[----:B--2---:R-:W-:-:S04]  /*0230*/  IADD3 R11, P0, R14, R9, RZ ;  /* 0x000000090e0b7210 */ /* 0x004fc80007f1e0ff */
[----:B------:R-:W-:Y:S02]  /*0240*/  LEA.HI.X.SX32 R16, R9, RZ, 0x1, P0 ;  /* 0x000000ff09107211 */ /* 0x000fe400000f0eff */
[----:B------:R-:W-:Y:S02]  /*0250*/  LEA R12, P0, R11, UR10, 0x1 ;  /* 0x0000000a0b0c7c11 */ /* 0x000fe4000f8008ff */
[----:B------:R-:W-:Y:S02]  /*0260*/  LEA R9, R7, UR5, 0x1 ;  /* 0x0000000507097c11 */ /* 0x000fe4000f8e08ff */
[----:B------:R-:W-:Y:S01]  /*0270*/  LEA.HI.X R13, R11, UR11, R16, 0x1, P0 ;  /* 0x0000000b0b0d7c11 */ /* 0x000fe200080f0c10 */
[----:B------:R-:W-:Y:S01]  /*0280*/  IMAD.MOV.U32 R11, RZ, RZ, RZ ;  /* 0x000000ffff0b7224 */ /* 0x000fe200078e00ff */
[----:B------:R-:W-:Y:S01]  /*0290*/  PLOP3.LUT P0, PT, PT, PT, PT, 0x80, 0x0 ;  /* 0x000000000000781c */ /* 0x000fe20003f0f070 */
[----:B------:R-:W-:-:S12]  /*02a0*/  @!P2 BRA `(.L_x_2028) ;  /* 0x000000000048a947 */ /* 0x000fd80003800000 */
[----:B------:R-:W-:Y:S01]  /*02b0*/  PLOP3.LUT P0, PT, PT, PT, PT, 0x8, 0x0 ;  /* 0x000000000000781c */ /* 0x000fe20003f0e170 */
[----:B------:R-:W-:-:S12]  /*02c0*/  VIADD R24, R4, 0xfffffffd ;  /* 0xfffffffd04187836 */ /* 0x000fd80000000000 */
.L_x_2029:
        /* <DEDUP_REMOVED lines=16> */
.L_x_2028:
        /* <DEDUP_REMOVED lines=16> */
.L_x_2027:
[----:B------:R-:W0:Y:S01]  /*04d0*/  S2UR UR6, SR_CgaCtaId ;  /* 0x00000000000679c3 */ /* 0x000e220000008800 */
[----:B------:R-:W-:Y:S01]  /*04e0*/  IMAD R11, R6, R5, RZ ;  /* 0x00000005060b7224 */ /* 0x000fe200078e02ff */
[----:B------:R-:W-:Y:S01]  /*04f0*/  ISETP.GT.AND P2, PT, R4, 0x3, PT ;  /* 0x000000030400780c */ /* 0x000fe20003f44270 */
[----:B------:R-:W-:Y:S01]  /*0500*/  UMOV UR5, 0x400 ;  /* 0x0000040000057882 */ /* 0x000fe20000000000 */
[----:B------:R-:W-:Y:S01]  /*0510*/  ULDC.64 UR10, c[0x0][0x210] ;  /* 0x00008400000a7ab9 */ /* 0x000fe20000000a00 */
[----:B------:R-:W-:-:S05]  /*0520*/  IMAD.SHL.U32 R14, R11, 0x2, RZ ;  /* 0x000000020b0e7824 */ /* 0x000fca00078e00ff */
[----:B------:R-:W-:-:S04]  /*0530*/  IADD3 R11, P0, R12, R14, RZ ;  /* 0x0000000e0c0b7210 */ /* 0x000fc80007f1e0ff */
[----:B------:R-:W-:Y:S02]  /*0540*/  LEA.HI.X.SX32 R14, R14, R9, 0x1, P0 ;  /* 0x000000090e0e7211 */ /* 0x000fe400000f0eff */
[----:B------:R-:W-:-:S04]  /*0550*/  LEA R12, P0, R11, UR10, 0x1 ;  /* 0x0000000a0b0c7c11 */ /* 0x000fc8000f8008ff */
[----:B------:R-:W-:Y:S01]  /*0560*/  LEA.HI.X R13, R11, UR11, R14, 0x1, P0 ;  /* 0x0000000b0b0d7c11 */ /* 0x000fe200080f0c0e */
[----:B------:R-:W-:Y:S01]  /*0570*/  IMAD.MOV.U32 R11, RZ, RZ, RZ ;  /* 0x000000ffff0b7224 */ /* 0x000fe200078e00ff */
[----:B------:R-:W-:Y:S01]  /*0580*/  PLOP3.LUT P0, PT, PT, PT, PT, 0x80, 0x0 ;  /* 0x000000000000781c */ /* 0x000fe20003f0f070 */
[----:B0-----:R-:W-:-:S06]  /*0590*/  ULEA UR5, UR6, UR5, 0x18 ;  /* 0x0000000506057291 */ /* 0x001fcc000f8ec03f */
[----:B------:R-:W-:Y:S01]  /*05a0*/  LEA R9, R7, UR5, 0x1 ;  /* 0x0000000507097c11 */ /* 0x000fe2000f8e08ff */
[----:B------:R-:W-:Y:S06]  /*05b0*/  @!P2 BRA `(.L_x_2030) ;  /* 0x000000000048a947 */ /* 0x000fec0003800000 */
[----:B------:R-:W-:Y:S01]  /*05c0*/  PLOP3.LUT P0, PT, PT, PT, PT, 0x8, 0x0 ;  /* 0x000000000000781c */ /* 0x000fe20003f0e170 */
[----:B------:R-:W-:-:S12]  /*05d0*/  VIADD R24, R4, 0xfffffffd ;  /* 0xfffffffd04187836 */ /* 0x000fd80000000000 */
.L_x_2031:
        /* <DEDUP_REMOVED lines=16> */
.L_x_2030:
[----:B------:R-:W-:-:S05]  /*06e0*/  IMAD.IADD R14, R4, 0x1, -R11 ;  /* 0x00000001040e7824 */ /* 0x000fca00078e0a0b */
        /* <DEDUP_REMOVED lines=11> */
[----:B0-----:R-:W-:-:S05]  /*07a0*/  @P2 VIADD R9, R9, 0x100 ;  /* 0x0000010009092836 */ /* 0x001fca0000000000 */
[----:B----4-:R1:W-:Y:S02]  /*07b0*/  @P0 STS.U16 [R9], R16 ;  /* 0x0000001009000388 */ /* 0x0103e40000000400 */
.L_x_2026:
[----:B------:R-:W-:Y:S05]  /*07c0*/  BSYNC B0 ;  /* 0x0000000000007941 */ /* 0x000fea0003800000 */
.L_x_2025:
[----:B------:R-:W-:Y:S02]  /*07d0*/  ULDC UR5, c[0x0][0x23c] ;  /* 0x00008f0000057ab9 */ /* 0x000fe40000000800 */
[----:B------:R-:W-:-:S05]  /*07e0*/  IMAD.U32 R5, RZ, RZ, UR5 ;  /* 0x00000005ff057e24 */ /* 0x000fca000f8e00ff */
        /* <DEDUP_REMOVED lines=12> */
[----:B------:R-:W-:-:S03]  /*08b0*/  IMAD.MOV.U32 R11, RZ, RZ, RZ ;  /* 0x000000ffff0b7224 */ /* 0x000fc600078e00ff */
[----:B------:R-:W-:-:S05]  /*08c0*/  LEA R6, R6, UR4, 0x1 ;  /* 0x0000000406067c11 */ /* 0x000fca000f8e08ff */
[----:B------:R-:W-:-:S04]  /*08d0*/  IMAD R7, R7, 0x4, R6 ;  /* 0x0000000407077824 */ /* 0x000fc800078e0206 */
[----:B0-----:R-:W-:Y:S01]  /*08e0*/  IMAD.WIDE R6, R7, 0x2, R8 ;  /* 0x0000000207067825 */ /* 0x001fe200078e0208 */
[----:B------:R-:W-:Y:S06]  /*08f0*/  @!P2 BRA `(.L_x_2033) ;  /* 0x000000000034a947 */ /* 0x000fec0003800000 */
[----:B------:R-:W-:Y:S01]  /*0900*/  PLOP3.LUT P0, PT, PT, PT, PT, 0x8, 0x0 ;  /* 0x000000000000781c */ /* 0x000fe20003f0e170 */
[----:B------:R-:W-:-:S12]  /*0910*/  VIADD R16, R4, 0xfffffffd ;  /* 0xfffffffd04107836 */ /* 0x000fd80000000000 */
.L_x_2034:
        /* <DEDUP_REMOVED lines=11> */
.L_x_2033:
[----:B-1----:R-:W-:-:S05]  /*09d0*/  IMAD.IADD R8, R4, 0x1, -R11 ;  /* 0x0000000104087824 */ /* 0x002fca00078e0a0b */
        /* <DEDUP_REMOVED lines=9> */
.L_x_2032:
        /* <DEDUP_REMOVED lines=11> */
[----:B------:R-:W-:Y:S02]  /*0b20*/  IMAD.SHL.U32 R19, R10, 0x4, RZ ;  /* 0x000000040a137824 */ /* 0x000fe400078e00ff */
[----:B------:R-:W-:Y:S01]  /*0b30*/  IMAD.MOV.U32 R16, RZ, RZ, RZ ;  /* 0x000000ffff107224 */ /* 0x000fe200078e00ff */
[----:B------:R-:W-:Y:S01]  /*0b40*/  LEA.HI R21, R21, R10, RZ, 0x3 ;  /* 0x0000000a15157211 */ /* 0x000fe200078f18ff */
[----:B------:R-:W-:Y:S01]  /*0b50*/  IMAD.MOV.U32 R18, RZ, RZ, R2 ;  /* 0x000000ffff127224 */ /* 0x000fe200078e0002 */
[----:B------:R-:W-:Y:S01]  /*0b60*/  LOP3.LUT R19, R19, 0x10, RZ, 0xc0, !PT ;  /* 0x0000001013137812 */ /* 0x000fe200078ec0ff */
[----:B------:R-:W4:Y:S01]  /*0b70*/  LDC.64 R14, c[0x0][0x228] ;  /* 0x00008a00ff0e7b82 */ /* 0x000f220000000a00 */
[----:B0-----:R-:W-:-:S07]  /*0b80*/  SHF.R.S32.HI R26, RZ, 0x3, R21 ;  /* 0x00000003ff1a7819 */ /* 0x001fce0000011415 */
.L_x_2036:
        /* <DEDUP_REMOVED lines=20> */
[----:B------:R-:W-:Y:S01]  /*0cd0*/  LOP3.LUT R27, R27, 0xf, RZ, 0xc0, !PT ;  /* 0x0000000f1b1b7812 */ /* 0x000fe200078ec0ff */
[----:B--2---:R-:W-:Y:S01]  /*0ce0*/  IMAD.IADD R18, R25, 0x1, R18 ;  /* 0x0000000119127824 */ /* 0x004fe200078e0212 */
[----:B------:R-:W-:Y:S01]  /*0cf0*/  LOP3.LUT R20, R20, 0xf, RZ, 0xc0, !PT ;  /* 0x0000000f14147812 */ /* 0x000fe200078ec0ff */
[----:B------:R-:W-:-:S02]  /*0d00*/  VIADD R29, R29, 0x1 ;  /* 0x000000011d1d7836 */ /* 0x000fc40000000000 */
[----:B------:R-:W-:Y:S01]  /*0d10*/  VIADD R27, R27, 0x1 ;  /* 0x000000011b1b7836 */ /* 0x000fe20000000000 */
[----:B------:R-:W-:Y:S01]  /*0d20*/  I2F.F16 R28, R28 ;  /* 0x0000001c001c7306 */ /* 0x000fe20000200c00 */
[----:B------:R-:W-:Y:S01]  /*0d30*/  VIADD R20, R20, 0x1 ;  /* 0x0000000114147836 */ /* 0x000fe20000000000 */
[----:B------:R-:W-:Y:S01]  /*0d40*/  ISETP.GE.AND P2, PT, R18, R3, PT ;  /* 0x000000031200720c */ /* 0x000fe20003f46270 */
[----:B------:R-:W-:Y:S02]  /*0d50*/  IMAD R29, R29, R29, RZ ;  /* 0x0000001d1d1d7224 */ /* 0x000fe400078e02ff */
[----:B------:R-:W-:Y:S02]  /*0d60*/  IMAD R27, R27, R27, RZ ;  /* 0x0000001b1b1b7224 */ /* 0x000fe400078e02ff */
[----:B0-----:R-:W-:Y:S02]  /*0d70*/  IMAD R23, R20, R20, RZ ;  /* 0x0000001414177224 */ /* 0x001fe400078e02ff */
[----:B------:R-:W0:Y:S08]  /*0d80*/  I2F.F16 R29, R29 ;  /* 0x0000001d001d7306 */ /* 0x000e300000200c00 */
[----:B------:R-:W-:Y:S01]  /*0d90*/  I2F.F16 R20, R23 ;  /* 0x0000001700147306 */ /* 0x000fe20000200c00 */
[----:B0-----:R-:W-:-:S07]  /*0da0*/  PRMT R29, R28, 0x5410, R29 ;  /* 0x000054101c1d7816 */ /* 0x001fce000000001d */
[----:B------:R-:W0:Y:S02]  /*0db0*/  I2F.F16 R27, R27 ;  /* 0x0000001b001b7306 */ /* 0x000e240000200c00 */
[----:B0-----:R-:W-:Y:S01]  /*0dc0*/  PRMT R21, R27, 0x5410, R20 ;  /* 0x000054101b157816 */ /* 0x001fe20000000014 */
[----:B----4-:R-:W-:-:S04]  /*0dd0*/  HMUL2 R20, R29, R22.H0_H0 ;  /* 0x200000161d147232 */ /* 0x010fc80000000000 */
[----:B------:R-:W-:Y:S01]  /*0de0*/  HMUL2 R21, R21, R22.H0_H0 ;  /* 0x2000001615157232 */ /* 0x000fe20000000000 */
[C---:B------:R-:W-:Y:S01]  /*0df0*/  LEA R22, R16.reuse, R1, 0x3 ;  /* 0x0000000110167211 */ /* 0x040fe200078e18ff */
[----:B------:R-:W-:-:S04]  /*0e00*/  VIADD R16, R16, 0x1 ;  /* 0x0000000110107836 */ /* 0x000fc80000000000 */
[----:B------:R0:W-:Y:S01]  /*0e10*/  STL.64 [R22], R20 ;  /* 0x0000001416007387 */ /* 0x0001e20000100a00 */
[----:B------:R-:W-:Y:S05]  /*0e20*/  @!P2 BRA `(.L_x_2036) ;  /* 0xfffffffc0058a947 */ /* 0x000fea000383ffff */
.L_x_2035:
        /* <DEDUP_REMOVED lines=23> */
.L_x_2037:
        /* <DEDUP_REMOVED lines=8> */
.L_x_2038:
[----:B------:R-:W-:Y:S05]  /*1020*/  @!P4 BRA `(.L_x_2039) ;  /* 0x00000000001cc947 */ /* 0x000fea0003800000 */
[----:B------:R-:W1:Y:S02]  /*1030*/  LDC R7, c[0x0][0x264] ;  /* 0x00009900ff077b82 */ /* 0x000e640000000800 */
[----:B-1----:R-:W-:-:S05]  /*1040*/  VIMNMX R7, R2, R7, PT ;  /* 0x0000000702077248 */ /* 0x002fca0003fe0100 */
[----:B------:R-:W-:-:S05]  /*1050*/  VIADD R7, R7, -UR5 ;  /* 0x8000000507077c36 */ /* 0x000fca0008000000 */
[----:B------:R-:W-:-:S04]  /*1060*/  SHF.R.S32.HI R14, RZ, 0x1f, R7 ;  /* 0x0000001fff0e7819 */ /* 0x000fc80000011407 */
[----:B------:R-:W-:-:S04]  /*1070*/  LEA.HI R14, R14, R7, RZ, 0x5 ;  /* 0x000000070e0e7211 */ /* 0x000fc800078f28ff */
[----:B------:R-:W-:-:S05]  /*1080*/  SHF.R.S32.HI R14, RZ, 0x5, R14 ;  /* 0x00000005ff0e7819 */ /* 0x000fca000001140e */
[----:B------:R-:W-:-:S07]  /*1090*/  IMAD.SHL.U32 R9, R14, 0x4, RZ ;  /* 0x000000040e097824 */ /* 0x000fce00078e00ff */
.L_x_2039:
        /* <DEDUP_REMOVED lines=8> */
.L_x_2040:
[----:B------:R-:W-:Y:S01]  /*1120*/  IMAD.MOV.U32 R7, RZ, RZ, RZ ;  /* 0x000000ffff077224 */ /* 0x000fe200078e00ff */
[----:B------:R-:W-:Y:S06]  /*1130*/  @!P6 BRA `(.L_x_2041) ;  /* 0x00000000001ce947 */ /* 0x000fec0003800000 */
[----:B------:R-:W1:Y:S02]  /*1140*/  LDC R7, c[0x0][0x26c] ;  /* 0x00009b00ff077b82 */ /* 0x000e640000000800 */
[----:B-1----:R-:W-:-:S05]  /*1150*/  VIMNMX R7, R2, R7, PT ;  /* 0x0000000702077248 */ /* 0x002fca0003fe0100 */
[----:B------:R-:W-:-:S05]  /*1160*/  VIADD R7, R7, -UR6 ;  /* 0x8000000607077c36 */ /* 0x000fca0008000000 */
[----:B------:R-:W-:-:S04]  /*1170*/  SHF.R.S32.HI R14, RZ, 0x1f, R7 ;  /* 0x0000001fff0e7819 */ /* 0x000fc80000011407 */
[----:B------:R-:W-:-:S04]  /*1180*/  LEA.HI R14, R14, R7, RZ, 0x5 ;  /* 0x000000070e0e7211 */ /* 0x000fc800078f28ff */
[----:B------:R-:W-:-:S05]  /*1190*/  SHF.R.S32.HI R14, RZ, 0x5, R14 ;  /* 0x00000005ff0e7819 */ /* 0x000fca000001140e */
[----:B------:R-:W-:-:S07]  /*11a0*/  IMAD.SHL.U32 R7, R14, 0x2, RZ ;  /* 0x000000020e077824 */ /* 0x000fce00078e00ff */
.L_x_2041:
[----:B------:R-:W-:Y:S01]  /*11b0*/  ISETP.GE.OR P0, PT, R2, R17, P0 ;  /* 0x000000110200720c */ /* 0x000fe20000706670 */
[----:B------:R-:W-:Y:S01]  /*11c0*/  IMAD R6, R15, 0x8, R6 ;  /* 0x000000080f067824 */ /* 0x000fe200078e0206 */
[----:B------:R-:W-:Y:S02]  /*11d0*/  PRMT R11, RZ, 0x5410, RZ ;  /* 0x00005410ff0b7816 */ /* 0x000fe400000000ff */
[----:B------:R-:W-:Y:S02]  /*11e0*/  PRMT R32, RZ, 0x5410, RZ ;  /* 0x00005410ff207816 */ /* 0x000fe400000000ff */
[----:B------:R-:W-:Y:S02]  /*11f0*/  IADD3 R0, R9, R6, R0 ;  /* 0x0000000609007210 */ /* 0x000fe40007ffe000 */
[----:B------:R-:W-:Y:S02]  /*1200*/  PRMT R6, RZ, 0x5410, RZ ;  /* 0x00005410ff067816 */ /* 0x000fe400000000ff */
[----:B------:R-:W-:-:S02]  /*1210*/  IADD3 R0, R7, R0, R8 ;  /* 0x0000000007007210 */ /* 0x000fc40007ffe008 */
        /* <DEDUP_REMOVED lines=16> */
[----:B------:R-:W-:Y:S01]  /*1320*/  IMAD.MOV.U32 R10, RZ, RZ, RZ ;  /* 0x000000ffff0a7224 */ /* 0x000fe200078e00ff */
[----:B-1----:R-:W-:-:S03]  /*1330*/  ULEA UR4, UR5, UR4, 0x18 ;  /* 0x0000000405047291 */ /* 0x002fc6000f8ec03f */
[----:B------:R-:W-:Y:S01]  /*1340*/  ULDC UR5, c[0x0][0x25c] ;  /* 0x0000970000057ab9 */ /* 0x000fe20000000800 */
[----:B--2---:R-:W-:Y:S02]  /*1350*/  PRMT R33, R14, 0x7610, R14 ;  /* 0x000076100e217816 */ /* 0x004fe4000000000e */
[----:B------:R-:W-:Y:S01]  /*1360*/  PRMT R48, R15, 0x7610, R15 ;  /* 0x000076100f307816 */ /* 0x000fe2000000000f */
[----:B---34-:R-:W-:-:S07]  /*1370*/  IMAD.IADD R7, R2, 0x1, R7 ;  /* 0x0000000102077824 */ /* 0x018fce00078e0207 */
.L_x_2045:
[----:B------:R-:W-:Y:S01]  /*1380*/  ISETP.NE.AND P0, PT, R2, R7, PT ;  /* 0x000000070200720c */ /* 0x000fe20003f05270 */
[----:B------:R1:W5:-:S12]  /*1390*/  LDG.E.128.CONSTANT R12, desc[UR8][R34.64] ;  /* 0x00000008220c7981 */ /* 0x000358000c1e9d00 */
[----:B------:R-:W2:Y:S01]  /*13a0*/  @!P0 LDC.64 R16, c[0x0][0x248] ;  /* 0x00009200ff108b82 */ /* 0x000ea20000000a00 */
[----:B------:R-:W-:Y:S02]  /*13b0*/  @!P0 VIADD R10, R10, 0x1 ;  /* 0x000000010a0a8836 */ /* 0x000fe40000000000 */
[----:B------:R-:W-:-:S03]  /*13c0*/  @!P0 IMAD.SHL.U32 R5, R2, 0x2, RZ ;  /* 0x0000000202058824 */ /* 0x000fc600078e00ff */
[----:B------:R-:W-:-:S06]  /*13d0*/  @!P0 LEA R18, R10, R1, 0x3 ;  /* 0x000000010a128211 */ /* 0x000fcc00078e18ff */
[----:B------:R-:W3:Y:S01]  /*13e0*/  @!P0 LDL.64 R18, [R18] ;  /* 0x0000000012128983 */ /* 0x000ee20000100a00 */
[----:B--2---:R-:W-:-:S06]  /*13f0*/  @!P0 IMAD.WIDE R16, R5, 0x2, R16 ;  /* 0x0000000205108825 */ /* 0x004fcc00078e0210 */
[----:B------:R-:W2:Y:S01]  /*1400*/  @!P0 LDG.E.U16.CONSTANT R17, desc[UR8][R16.64+0x2] ;  /* 0x0000020810118981 */ /* 0x000ea2000c1e9500 */
[----:B------:R-:W-:Y:S01]  /*1410*/  IMAD.MOV.U32 R5, RZ, RZ, R0 ;  /* 0x000000ffff057224 */ /* 0x000fe200078e0000 */
[----:B---3--:R-:W-:Y:S02]  /*1420*/  @!P0 PRMT R33, R18, 0x7610, R33 ;  /* 0x0000761012218816 */ /* 0x008fe40000000021 */
[----:B------:R-:W-:Y:S02]  /*1430*/  @!P0 PRMT R48, R19, 0x7610, R48 ;  /* 0x0000761013308816 */ /* 0x000fe40000000030 */
[----:B------:R-:W-:Y:S02]  /*1440*/  @!P0 PRMT R33, R33, 0x7610, R18 ;  /* 0x0000761021218816 */ /* 0x000fe40000000012 */
[----:B------:R-:W-:Y:S01]  /*1450*/  @!P0 PRMT R48, R48, 0x7610, R19 ;  /* 0x0000761030308816 */ /* 0x000fe20000000013 */
[----:B--2---:R-:W-:Y:S01]  /*1460*/  @!P0 IMAD.IADD R7, R17, 0x1, R2 ;  /* 0x0000000111078824 */ /* 0x004fe200078e0202 */
[----:B-1----:R-:W-:Y:S06]  /*1470*/  @!P1 BRA `(.L_x_2043) ;  /* 0x0000000c00789947 */ /* 0x002fec0003800000 */
[C---:B------:R-:W-:Y:S01]  /*1480*/  IMAD.WIDE R28, R5.reuse, 0x4, R34 ;  /* 0x00000004051c7825 */ /* 0x040fe200078e0222 */
[----:B------:R-:W1:Y:S04]  /*1490*/  LDS.128 R24, [UR4] ;  /* 0x00000004ff187984 */ /* 0x000e680008000c00 */
[----:B------:R2:W3:Y:S01]  /*14a0*/  LDG.E.128.CONSTANT R16, desc[UR8][R28.64] ;  /* 0x000000081c107981 */ /* 0x0004e2000c1e9d00 */
[----:B0-----:R-:W-:-:S06]  /*14b0*/  IMAD.WIDE R20, R5, 0x4, R28 ;  /* 0x0000000405147825 */ /* 0x001fcc00078e021c */
[----:B------:R-:W4:Y:S01]  /*14c0*/  LDG.E.128.CONSTANT R20, desc[UR8][R20.64] ;  /* 0x0000000814147981 */ /* 0x000f22000c1e9d00 */
[----:B-----5:R-:W-:Y:S02]  /*14d0*/  LOP3.LUT R30, R12, 0x3f003f, RZ, 0xc0, !PT ;  /* 0x003f003f0c1e7812 */ /* 0x020fe400078ec0ff */
[----:B------:R-:W-:Y:S02]  /*14e0*/  LOP3.LUT R38, R14, 0x3f003f, RZ, 0xc0, !PT ;  /* 0x003f003f0e267812 */ /* 0x000fe400078ec0ff */
[----:B------:R-:W-:Y:S02]  /*14f0*/  SHF.R.U32.HI R39, RZ, 0x6, R14 ;  /* 0x00000006ff277819 */ /* 0x000fe4000001160e */
[----:B--2---:R-:W-:Y:S02]  /*1500*/  SHF.R.U32.HI R28, RZ, 0x6, R15 ;  /* 0x00000006ff1c7819 */ /* 0x004fe4000001160f */
[----:B------:R-:W-:Y:S02]  /*1510*/  SHF.R.U32.HI R31, RZ, 0x6, R12 ;  /* 0x00000006ff1f7819 */ /* 0x000fe4000001160c */
[----:B------:R-:W-:-:S02]  /*1520*/  LOP3.LUT R36, R13, 0x3f003f, RZ, 0xc0, !PT ;  /* 0x003f003f0d247812 */ /* 0x000fc400078ec0ff */
[----:B------:R-:W-:Y:S02]  /*1530*/  LOP3.LUT R30, R30, 0x64006400, RZ, 0xfc, !PT ;  /* 0x640064001e1e7812 */ /* 0x000fe400078efcff */
[----:B------:R-:W-:Y:S02]  /*1540*/  LOP3.LUT R38, R38, 0x64006400, RZ, 0xfc, !PT ;  /* 0x6400640026267812 */ /* 0x000fe400078efcff */
[----:B------:R-:W-:Y:S01]  /*1550*/  LOP3.LUT R39, R39, 0x3f003f, RZ, 0xc0, !PT ;  /* 0x003f003f27277812 */ /* 0x000fe200078ec0ff */
[----:B------:R-:W-:Y:S01]  /*1560*/  HADD2 R55, R30, -1056, -1056 ;  /* 0xe420e4201e377430 */ /* 0x000fe20000000000 */
        /* <DEDUP_REMOVED lines=10> */
[-C--:B-1----:R-:W-:Y:S01]  /*1610*/  HFMA2.MMA R50, R55, R24.reuse, RZ ;  /* 0x0000001837327235 */ /* 0x082fe200000000ff */
        /* <DEDUP_REMOVED lines=10> */
[----:B------:R-:W-:Y:S01]  /*16c0*/  ISETP.GE.AND P0, PT, R4, 0x2, PT ;  /* 0x000000020400780c */ /* 0x000fe20003f06270 */
[----:B------:R-:W-:Y:S01]  /*16d0*/  HADD2 R36, R36, -1056, -1056 ;  /* 0xe420e42024247430 */ /* 0x000fe20000000000 */
[-C--:B------:R-:W-:Y:S01]  /*16e0*/  HFMA2.MMA R50, R46, R25.reuse, R50 ;  /* 0x000000192e327235 */ /* 0x080fe20000000032 */
[-C--:B------:R-:W-:Y:S01]  /*16f0*/  HFMA2 R52, R41, R24.reuse, RZ.H0_H0 ;  /* 0x0000001829347231 */ /* 0x080fe200000400ff */
[----:B------:R-:W-:Y:S01]  /*1700*/  HFMA2.MMA R54, R38, R25, R54 ;  /* 0x0000001926367235 */ /* 0x000fe20000000036 */
[----:B------:R-:W-:-:S02]  /*1710*/  HFMA2 R56, R37, R24, RZ.H0_H0 ;  /* 0x0000001825387231 */ /* 0x000fc400000400ff */
[-C--:B------:R-:W-:Y:S02]  /*1720*/  HFMA2 R52, R40, R25.reuse, R52 ;  /* 0x0000001928347231 */ /* 0x080fe40000000034 */
[----:B------:R-:W-:Y:S01]  /*1730*/  HFMA2 R56, R36, R25, R56 ;  /* 0x0000001924387231 */ /* 0x000fe20000000038 */
[----:B---3--:R-:W-:Y:S02]  /*1740*/  LOP3.LUT R24, R16, 0x3f003f, RZ, 0xc0, !PT ;  /* 0x003f003f10187812 */ /* 0x008fe400078ec0ff */
[----:B------:R-:W-:Y:S02]  /*1750*/  LOP3.LUT R28, R18, 0x3f003f, RZ, 0xc0, !PT ;  /* 0x003f003f121c7812 */ /* 0x000fe400078ec0ff */
[----:B------:R-:W-:Y:S02]  /*1760*/  LOP3.LUT R25, R17, 0x3f003f, RZ, 0xc0, !PT ;  /* 0x003f003f11197812 */ /* 0x000fe400078ec0ff */
[----:B------:R-:W-:Y:S02]  /*1770*/  LOP3.LUT R29, R19, 0x3f003f, RZ, 0xc0, !PT ;  /* 0x003f003f131d7812 */ /* 0x000fe400078ec0ff */
[----:B------:R-:W-:-:S02]  /*1780*/  LOP3.LUT R24, R24, 0x64006400, RZ, 0xfc, !PT ;  /* 0x6400640018187812 */ /* 0x000fc400078efcff */
[----:B------:R-:W-:Y:S02]  /*1790*/  LOP3.LUT R43, R28, 0x64006400, RZ, 0xfc, !PT ;  /* 0x640064001c2b7812 */ /* 0x000fe400078efcff */
[----:B------:R-:W-:Y:S01]  /*17a0*/  LOP3.LUT R25, R25, 0x64006400, RZ, 0xfc, !PT ;  /* 0x6400640019197812 */ /* 0x000fe200078efcff */
[----:B------:R-:W-:Y:S01]  /*17b0*/  HADD2 R47, R24, -1056, -1056 ;  /* 0xe420e420182f7430 */ /* 0x000fe20000000000 */
[----:B------:R-:W-:Y:S01]  /*17c0*/  LOP3.LUT R42, R29, 0x64006400, RZ, 0xfc, !PT ;  /* 0x640064001d2a7812 */ /* 0x000fe200078efcff */
[----:B------:R-:W-:Y:S01]  /*17d0*/  HADD2 R43, R43, -1056, -1056 ;  /* 0xe420e4202b2b7430 */ /* 0x000fe20000000000 */
[----:B------:R-:W0:Y:S01]  /*17e0*/  LDS.128 R28, [UR4+0x10] ;  /* 0x00001004ff1c7984 */ /* 0x000e220008000c00 */
        /* <DEDUP_REMOVED lines=34> */
[----:B------:R-:W-:Y:S01]  /*1a10*/  LOP3.LUT R53, R53, 0x64006400, RZ, 0xfc, !PT ;  /* 0x6400640035357812 */ /* 0x000fe200078efcff */
[----:B------:R-:W-:Y:S01]  /*1a20*/  HADD2 R51, R51, -1056, -1056 ;  /* 0xe420e42033337430 */ /* 0x000fe20000000000 */
[----:B------:R-:W-:Y:S01]  /*1a30*/  SHF.R.U32.HI R16, RZ, 0xc, R16 ;  /* 0x0000000cff107819 */ /* 0x000fe20000011610 */
[----:B------:R-:W-:Y:S01]  /*1a40*/  HADD2 R49, R49, -1056, -1056 ;  /* 0xe420e42031317430 */ /* 0x000fe20000000000 */
[-C--:B0-----:R-:W-:Y:S01]  /*1a50*/  HFMA2.MMA R50, R27, R28.reuse, R50 ;  /* 0x0000001c1b327235 */ /* 0x081fe20000000032 */
[----:B------:R-:W-:Y:S01]  /*1a60*/  HADD2 R53, R53, -1056, -1056 ;  /* 0xe420e42035357430 */ /* 0x000fe20000000000 */
[----:B------:R-:W-:Y:S01]  /*1a70*/  SHF.R.U32.HI R18, RZ, 0xc, R18 ;  /* 0x0000000cff127819 */ /* 0x000fe20000011612 */
        /* <DEDUP_REMOVED lines=19> */
[----:B------:R-:W-:Y:S01]  /*1bb0*/  SHF.R.U32.HI R56, RZ, 0xc, R17 ;  /* 0x0000000cff387819 */ /* 0x000fe20000011611 */
[----:B------:R-:W-:Y:S01]  /*1bc0*/  HADD2 R61, R12, -1056, -1056 ;  /* 0xe420e4200c3d7430 */ /* 0x000fe20000000000 */
        /* <DEDUP_REMOVED lines=8> */
[--C-:B------:R-:W-:Y:S02]  /*1c50*/  SHF.R.U32.HI R19, RZ, 0xa, R22.reuse ;  /* 0x0000000aff137819 */ /* 0x100fe40000011616 */
[----:B------:R-:W-:Y:S02]  /*1c60*/  SHF.R.U32.HI R21, RZ, 0x6, R21 ;  /* 0x00000006ff157819 */ /* 0x000fe40000011615 */
[----:B------:R-:W-:Y:S02]  /*1c70*/  LOP3.LUT R19, R18, 0x300030, R19, 0xf8, !PT ;  /* 0x0030003012137812 */ /* 0x000fe400078ef813 */
[--C-:B------:R-:W-:Y:S02]  /*1c80*/  SHF.R.U32.HI R18, RZ, 0xa, R23.reuse ;  /* 0x0000000aff127819 */ /* 0x100fe40000011617 */
[----:B------:R-:W-:Y:S02]  /*1c90*/  SHF.R.U32.HI R22, RZ, 0x6, R22 ;  /* 0x00000006ff167819 */ /* 0x000fe40000011616 */
        /* <DEDUP_REMOVED lines=8> */
[----:B------:R-:W-:Y:S02]  /*1d20*/  LOP3.LUT R18, R57, 0x300030, R18, 0xf8, !PT ;  /* 0x0030003039127812 */ /* 0x000fe400078ef812 */
        /* <DEDUP_REMOVED lines=20> */
[-C--:B------:R-:W-:Y:S01]  /*1e70*/  HFMA2 R13, R59, R30.reuse, R52 ;  /* 0x0000001e3b0d7231 */ /* 0x080fe20000000034 */
[----:B------:R-:W-:Y:S01]  /*1e80*/  HFMA2.MMA R15, R57, R30, R54 ;  /* 0x0000001e390f7235 */ /* 0x000fe20000000036 */
[----:B------:R-:W-:Y:S01]  /*1e90*/  HADD2 R52, R16, -1056, -1056 ;  /* 0xe420e42010347430 */ /* 0x000fe20000000000 */
[----:B------:R-:W-:Y:S01]  /*1ea0*/  LOP3.LUT R18, R18, 0x64006400, RZ, 0xfc, !PT ;  /* 0x6400640012127812 */ /* 0x000fe200078efcff */
[----:B------:R-:W-:-:S02]  /*1eb0*/  HFMA2 R14, R29, R30, R28 ;  /* 0x0000001e1d0e7231 */ /* 0x000fc4000000001c */
[----:B------:R-:W-:Y:S02]  /*1ec0*/  HADD2 R30, R19, -1056, -1056 ;  /* 0xe420e420131e7430 */ /* 0x000fe40000000000 */
[-C--:B------:R-:W-:Y:S01]  /*1ed0*/  HFMA2.MMA R12, R52, R31.reuse, R12 ;  /* 0x0000001f340c7235 */ /* 0x080fe2000000000c */
[----:B------:R-:W-:Y:S02]  /*1ee0*/  HADD2 R50, R17, -1056, -1056 ;  /* 0xe420e42011327430 */ /* 0x000fe40000000000 */
[----:B------:R-:W-:Y:S01]  /*1ef0*/  HADD2 R28, R18, -1056, -1056 ;  /* 0xe420e420121c7430 */ /* 0x000fe20000000000 */
[----:B------:R-:W-:Y:S01]  /*1f00*/  HFMA2.MMA R15, R30, R31, R15 ;  /* 0x0000001f1e0f7235 */ /* 0x000fe2000000000f */
        /* <DEDUP_REMOVED lines=40> */
[----:B------:R-:W-:Y:S01]  /*2190*/  HFMA2.MMA R46, R23, R17, R46 ;  /* 0x00000011172e7235 */ /* 0x000fe2000000002e */
[----:B------:R-:W-:-:S05]  /*21a0*/  HADD2 R14, R14.H0_H0, R14.H1_H1 ;  /* 0x3000000e0e0e7230 */ /* 0x000fca0000000800 */
        /* <DEDUP_REMOVED lines=11> */
.L_x_2043:
[----:B------:R-:W-:Y:S05]  /*2260*/  @!P1 BRA `(.L_x_2044) ;  /* 0x0000000c00889947 */ /* 0x000fea0003800000 */
[----:B-----5:R-:W-:Y:S01]  /*2270*/  IMAD R13, R9, 0xc, RZ ;  /* 0x0000000c090d7824 */ /* 0x020fe200078e02ff */
[----:B------:R-:W1:Y:S01]  /*2280*/  LDS.128 R24, [UR4+0x20] ;  /* 0x00002004ff187984 */ /* 0x000e620008000c00 */
[----:B------:R-:W-:-:S04]  /*2290*/  IMAD.WIDE.U32 R28, R5, 0xc, R34 ;  /* 0x0000000c051c7825 */ /* 0x000fc800078e0022 */
[----:B------:R-:W-:-:S05]  /*22a0*/  IMAD.IADD R29, R29, 0x1, R13 ;  /* 0x000000011d1d7824 */ /* 0x000fca00078e020d */
[----:B------:R-:W2:Y:S01]  /*22b0*/  LDG.E.128.CONSTANT R12, desc[UR8][R28.64] ;  /* 0x000000081c0c7981 */ /* 0x000ea2000c1e9d00 */
[----:B------:R-:W-:-:S05]  /*22c0*/  IMAD.WIDE R30, R5, 0x4, R28 ;  /* 0x00000004051e7825 */ /* 0x000fca00078e021c */
[----:B------:R3:W4:Y:S01]  /*22d0*/  LDG.E.128.CONSTANT R16, desc[UR8][R30.64] ;  /* 0x000000081e107981 */ /* 0x000722000c1e9d00 */
[----:B0-----:R-:W-:-:S06]  /*22e0*/  IMAD.WIDE R20, R5, 0x4, R30 ;  /* 0x0000000405147825 */ /* 0x001fcc00078e021e */
[----:B------:R-:W4:Y:S01]  /*22f0*/  LDG.E.128.CONSTANT R20, desc[UR8][R20.64] ;  /* 0x0000000814147981 */ /* 0x000f22000c1e9d00 */
[----:B------:R-:W-:Y:S02]  /*2300*/  ISETP.GE.AND P0, PT, R4, 0x2, PT ;  /* 0x000000020400780c */ /* 0x000fe40003f06270 */
[----:B--2---:R-:W-:Y:S02]  /*2310*/  LOP3.LUT R36, R12, 0x3f003f, RZ, 0xc0, !PT ;  /* 0x003f003f0c247812 */ /* 0x004fe400078ec0ff */
[----:B------:R-:W-:Y:S02]  /*2320*/  SHF.R.U32.HI R39, RZ, 0x6, R13 ;  /* 0x00000006ff277819 */ /* 0x000fe4000001160d */
[----:B------:R-:W-:Y:S02]  /*2330*/  LOP3.LUT R40, R14, 0x3f003f, RZ, 0xc0, !PT ;  /* 0x003f003f0e287812 */ /* 0x000fe400078ec0ff */
[----:B------:R-:W-:Y:S02]  /*2340*/  SHF.R.U32.HI R37, RZ, 0x6, R12 ;  /* 0x00000006ff257819 */ /* 0x000fe4000001160c */
[----:B------:R-:W-:-:S02]  /*2350*/  SHF.R.U32.HI R29, RZ, 0x6, R14 ;  /* 0x00000006ff1d7819 */ /* 0x000fc4000001160e */
[----:B------:R-:W-:Y:S02]  /*2360*/  LOP3.LUT R36, R36, 0x64006400, RZ, 0xfc, !PT ;  /* 0x6400640024247812 */ /* 0x000fe400078efcff */
[----:B------:R-:W-:Y:S02]  /*2370*/  LOP3.LUT R39, R39, 0x3f003f, RZ, 0xc0, !PT ;  /* 0x003f003f27277812 */ /* 0x000fe400078ec0ff */
[----:B------:R-:W-:Y:S01]  /*2380*/  LOP3.LUT R28, R40, 0x64006400, RZ, 0xfc, !PT ;  /* 0x64006400281c7812 */ /* 0x000fe200078efcff */
[----:B------:R-:W-:Y:S01]  /*2390*/  HADD2 R49, R36, -1056, -1056 ;  /* 0xe420e42024317430 */ /* 0x000fe20000000000 */
[----:B------:R-:W-:Y:S02]  /*23a0*/  LOP3.LUT R38, R13, 0x3f003f, RZ, 0xc0, !PT ;  /* 0x003f003f0d267812 */ /* 0x000fe400078ec0ff */
[----:B------:R-:W-:Y:S02]  /*23b0*/  LOP3.LUT R41, R15, 0x3f003f, RZ, 0xc0, !PT ;  /* 0x003f003f0f297812 */ /* 0x000fe400078ec0ff */
[----:B---3--:R-:W-:Y:S01]  /*23c0*/  SHF.R.U32.HI R31, RZ, 0x6, R15 ;  /* 0x00000006ff1f7819 */ /* 0x008fe2000001160f */
[----:B-1----:R-:W-:Y:S01]  /*23d0*/  HFMA2.MMA R50, R49, R24, RZ ;  /* 0x0000001831327235 */ /* 0x002fe200000000ff */
[----:B------:R-:W-:-:S02]  /*23e0*/  LOP3.LUT R37, R37, 0x3f003f, RZ, 0xc0, !PT ;  /* 0x003f003f25257812 */ /* 0x000fc400078ec0ff */
        /* <DEDUP_REMOVED lines=14> */
[----:B----4-:R-:W-:Y:S01]  /*24d0*/  LOP3.LUT R28, R18, 0x3f003f, RZ, 0xc0, !PT ;  /* 0x003f003f121c7812 */ /* 0x010fe200078ec0ff */
[----:B------:R-:W-:Y:S01]  /*24e0*/  HADD2 R38, R29, -1056, -1056 ;  /* 0xe420e4201d267430 */ /* 0x000fe20000000000 */
[----:B------:R-:W-:Y:S01]  /*24f0*/  LOP3.LUT R29, R19, 0x3f003f, RZ, 0xc0, !PT ;  /* 0x003f003f131d7812 */ /* 0x000fe200078ec0ff */
[----:B------:R-:W-:Y:S01]  /*2500*/  HADD2 R36, R31, -1056, -1056 ;  /* 0xe420e4201f247430 */ /* 0x000fe20000000000 */
[----:B------:R-:W-:Y:S01]  /*2510*/  LOP3.LUT R43, R28, 0x64006400, RZ, 0xfc, !PT ;  /* 0x640064001c2b7812 */ /* 0x000fe200078efcff */
[-C--:B------:R-:W-:Y:S01]  /*2520*/  HFMA2 R52, R41, R24.reuse, RZ.H0_H0 ;  /* 0x0000001829347231 */ /* 0x080fe200000400ff */
[-C--:B------:R-:W-:Y:S01]  /*2530*/  HFMA2.MMA R50, R46, R25.reuse, R50 ;  /* 0x000000192e327235 */ /* 0x080fe20000000032 */
[----:B------:R-:W-:Y:S01]  /*2540*/  HFMA2 R56, R37, R24, RZ.H0_H0 ;  /* 0x0000001825387231 */ /* 0x000fe200000400ff */
        /* <DEDUP_REMOVED lines=9> */
[----:B------:R-:W-:Y:S01]  /*25e0*/  HADD2 R47, R24, -1056, -1056 ;  /* 0xe420e420182f7430 */ /* 0x000fe20000000000 */
[----:B------:R-:W0:Y:S01]  /*25f0*/  LDS.128 R28, [UR4+0x30] ;  /* 0x00003004ff1c7984 */ /* 0x000e220008000c00 */
[----:B------:R-:W-:Y:S01]  /*2600*/  HADD2 R45, R25, -1056, -1056 ;  /* 0xe420e420192d7430 */ /* 0x000fe20000000000 */
[-C--:B------:R-:W-:Y:S01]  /*2610*/  HFMA2.MMA R54, R43, R26.reuse, R54 ;  /* 0x0000001a2b367235 */ /* 0x080fe20000000036 */
[----:B------:R-:W-:Y:S01]  /*2620*/  HADD2 R25, R42, -1056, -1056 ;  /* 0xe420e4202a197430 */ /* 0x000fe20000000000 */
[----:B------:R-:W-:Y:S01]  /*2630*/  SHF.R.U32.HI R24, RZ, 0x6, R16 ;  /* 0x00000006ff187819 */ /* 0x000fe20000011610 */
[----:B------:R-:W-:Y:S01]  /*2640*/  HFMA2.MMA R50, R47, R26, R50 ;  /* 0x0000001a2f327235 */ /* 0x000fe20000000032 */
[-C--:B------:R-:W-:Y:S01]  /*2650*/  HFMA2 R52, R45, R26.reuse, R52 ;  /* 0x0000001a2d347231 */ /* 0x080fe20000000034 */
        /* <DEDUP_REMOVED lines=64> */
[----:B------:R-:W-:Y:S02]  /*2a60*/  SHF.R.U32.HI R18, RZ, 0xa, R22 ;  /* 0x0000000aff127819 */ /* 0x000fe40000011616 */
[----:B------:R-:W-:Y:S02]  /*2a70*/  SHF.R.U32.HI R21, RZ, 0x6, R21 ;  /* 0x00000006ff157819 */ /* 0x000fe40000011615 */
[----:B------:R-:W-:Y:S02]  /*2a80*/  LOP3.LUT R18, R19, 0x300030, R18, 0xf8, !PT ;  /* 0x0030003013127812 */ /* 0x000fe400078ef812 */
[----:B------:R-:W-:Y:S02]  /*2a90*/  SHF.R.U32.HI R19, RZ, 0xa, R23 ;  /* 0x0000000aff137819 */ /* 0x000fe40000011617 */
        /* <DEDUP_REMOVED lines=23> */
[-C--:B------:R-:W-:Y:S01]  /*2c10*/  HFMA2 R52, R22, R29.reuse, R52 ;  /* 0x0000001d16347231 */ /* 0x080fe20000000034 */
[----:B------:R-:W-:Y:S01]  /*2c20*/  LOP3.LUT R16, R16, 0x64006400, RZ, 0xfc, !PT ;  /* 0x6400640010107812 */ /* 0x000fe200078efcff */
[----:B------:R-:W-:Y:S01]  /*2c30*/  HADD2 R59, R13, -1056, -1056 ;  /* 0xe420e4200d3b7430 */ /* 0x000fe20000000000 */
[-C--:B------:R-:W-:Y:S01]  /*2c40*/  HFMA2.MMA R12, R61, R30.reuse, R50 ;  /* 0x0000001e3d0c7235 */ /* 0x080fe20000000032 */
[----:B------:R-:W-:Y:S01]  /*2c50*/  HADD2 R57, R14, -1056, -1056 ;  /* 0xe420e4200e397430 */ /* 0x000fe20000000000 */
[----:B------:R-:W-:Y:S01]  /*2c60*/  LOP3.LUT R18, R18, 0x64006400, RZ, 0xfc, !PT ;  /* 0x6400640012127812 */ /* 0x000fe200078efcff */
[----:B------:R-:W-:Y:S01]  /*2c70*/  HFMA2 R28, R20, R29, R28 ;  /* 0x0000001d141c7231 */ /* 0x000fe2000000001c */
[----:B------:R-:W-:Y:S01]  /*2c80*/  LOP3.LUT R17, R17, 0x64006400, RZ, 0xfc, !PT ;  /* 0x6400640011117812 */ /* 0x000fe200078efcff */
[----:B------:R-:W-:Y:S01]  /*2c90*/  HADD2 R29, R15, -1056, -1056 ;  /* 0xe420e4200f1d7430 */ /* 0x000fe20000000000 */
[----:B------:R-:W-:Y:S01]  /*2ca0*/  LOP3.LUT R19, R19, 0x64006400, RZ, 0xfc, !PT ;  /* 0x6400640013137812 */ /* 0x000fe200078efcff */
[----:B------:R-:W-:Y:S01]  /*2cb0*/  HFMA2 R13, R59, R30, R52 ;  /* 0x0000001e3b0d7231 */ /* 0x000fe20000000034 */
[----:B------:R-:W-:Y:S01]  /*2cc0*/  HFMA2.MMA R15, R57, R30, R54 ;  /* 0x0000001e390f7235 */ /* 0x000fe20000000036 */
[----:B------:R-:W-:-:S02]  /*2cd0*/  HADD2 R52, R16, -1056, -1056 ;  /* 0xe420e42010347430 */ /* 0x000fc40000000000 */
[----:B------:R-:W-:Y:S02]  /*2ce0*/  HFMA2 R14, R29, R30, R28 ;  /* 0x0000001e1d0e7231 */ /* 0x000fe4000000001c */
[----:B------:R-:W-:Y:S02]  /*2cf0*/  HADD2 R30, R18, -1056, -1056 ;  /* 0xe420e420121e7430 */ /* 0x000fe40000000000 */
[-C--:B------:R-:W-:Y:S01]  /*2d00*/  HFMA2.MMA R12, R52, R31.reuse, R12 ;  /* 0x0000001f340c7235 */ /* 0x080fe2000000000c */
[----:B------:R-:W-:Y:S02]  /*2d10*/  HADD2 R50, R17, -1056, -1056 ;  /* 0xe420e42011327430 */ /* 0x000fe40000000000 */
[----:B------:R-:W-:Y:S01]  /*2d20*/  HADD2 R28, R19, -1056, -1056 ;  /* 0xe420e420131c7430 */ /* 0x000fe20000000000 */
[----:B------:R-:W-:Y:S01]  /*2d30*/  HFMA2.MMA R15, R30, R31, R15 ;  /* 0x0000001f1e0f7235 */ /* 0x000fe2000000000f */
[-C--:B------:R-:W-:Y:S02]  /*2d40*/  HFMA2 R13, R50, R31.reuse, R13 ;  /* 0x0000001f320d7231 */ /* 0x080fe4000000000d */
[----:B------:R-:W-:-:S02]  /*2d50*/  HFMA2 R14, R28, R31, R14 ;  /* 0x0000001f1c0e7231 */ /* 0x000fc4000000000e */
        /* <DEDUP_REMOVED lines=51> */
.L_x_2044:
[----:B------:R-:W-:Y:S01]  /*3090*/  VIADD R2, R2, 0x20 ;  /* 0x0000002002027836 */ /* 0x000fe20000000000 */
[----:B------:R-:W-:Y:S01]  /*30a0*/  UIADD3 UR4, UR4, 0x40, URZ ;  /* 0x0000004004047890 */ /* 0x000fe2000fffe03f */
[----:B------:R-:W-:-:S03]  /*30b0*/  IMAD.WIDE.U32 R34, R5, 0x18, R34 ;  /* 0x0000001805227825 */ /* 0x000fc600078e0022 */
[C---:B------:R-:W-:Y:S01]  /*30c0*/  ISETP.GE.AND P0, PT, R2.reuse, UR5, PT ;  /* 0x0000000502007c0c */ /* 0x040fe2000bf06270 */
[----:B-----5:R-:W-:Y:S01]  /*30d0*/  IMAD R13, R9, 0x18, RZ ;  /* 0x00000018090d7824 */ /* 0x020fe200078e02ff */
[----:B------:R-:W-:-:S03]  /*30e0*/  ISETP.LT.AND P2, PT, R2, R3, PT ;  /* 0x000000030200720c */ /* 0x000fc60003f41270 */
[----:B------:R-:W-:-:S10]  /*30f0*/  IMAD.IADD R35, R35, 0x1, R13 ;  /* 0x0000000123237824 */ /* 0x000fd400078e020d */
[----:B------:R-:W-:Y:S05]  /*3100*/  @!P0 BRA P2, `(.L_x_2045) ;  /* 0xffffffe0009c8947 */ /* 0x000fea000103ffff */
.L_x_2042:
[----:B------:R-:W-:Y:S05]  /*3110*/  @!P1 EXIT ;  /* 0x000000000000994d */ /* 0x000fea0003800000 */
[----:B------:R-:W1:Y:S01]  /*3120*/  S2R R0, SR_CTAID.X ;  /* 0x0000000000007919 */ /* 0x000e620000002500 */
[----:B------:R-:W2:Y:S01]  /*3130*/  S2UR UR4, SR_CTAID.Y ;  /* 0x00000000000479c3 */ /* 0x000ea20000002600 */
[----:B------:R-:W1:Y:S07]  /*3140*/  S2R R3, SR_TID.X ;  /* 0x0000000000037919 */ /* 0x000e6e0000002100 */
[----:B------:R-:W3:Y:S01]  /*3150*/  LDC.64 R14, c[0x0][0x230] ;  /* 0x00008c00ff0e7b82 */ /* 0x000ee20000000a00 */
[----:B--2---:R-:W-:Y:S01]  /*3160*/  USHF.L.U32 UR4, UR4, 0x1, URZ ;  /* 0x0000000104047899 */ /* 0x004fe2000800063f */
[----:B-1----:R-:W-:-:S04]  /*3170*/  IMAD R0, R0, 0x40, R3 ;  /* 0x0000004000007824 */ /* 0x002fc800078e0203 */
[----:B------:R-:W-:-:S04]  /*3180*/  IMAD.SHL.U32 R0, R0, 0x4, RZ ;  /* 0x0000000400007824 */ /* 0x000fc800078e00ff */
[----:B------:R-:W-:-:S04]  /*3190*/  IMAD R7, R5, UR4, R0 ;  /* 0x0000000405077c24 */ /* 0x000fc8000f8e0200 */
[----:B---3--:R-:W-:-:S05]  /*31a0*/  IMAD.WIDE R12, R7, 0x2, R14 ;  /* 0x00000002070c7825 */ /* 0x008fca00078e020e */
[----:B------:R1:W-:Y:S01]  /*31b0*/  ATOM.E.ADD.F16x2.RN.STRONG.GPU P0, RZ, desc[UR8][R12.64], R8 ;  /* 0x000000080cff79a2 */ /* 0x0003e2000810e1c8 */
[----:B------:R-:W-:Y:S04]  /*31c0*/  BSSY B0, `(.L_x_2046) ;  /* 0x000000f000007945 */ /* 0x000fe80003800000 */
[----:B-1----:R-:W-:Y:S05]  /*31d0*/  @P0 BRA `(.L_x_2047) ;  /* 0x0000000000340947 */ /* 0x002fea0003800000 */
[----:B------:R-:W1:Y:S02]  /*31e0*/  QSPC.E.S P0, RZ, [R12] ;  /* 0x000000000cff73aa */ /* 0x000e640000000500 */
[----:B-1----:R-:W-:Y:S05]  /*31f0*/  @!P0 BRA `(.L_x_2048) ;  /* 0x0000000000208947 */ /* 0x002fea0003800000 */
[----:B------:R-:W-:-:S05]  /*3200*/  IMAD.MOV.U32 R2, RZ, RZ, R12 ;  /* 0x000000ffff027224 */ /* 0x000fca00078e000c */
[----:B------:R-:W-:-:S07]  /*3210*/  MOV R0, R2 ;  /* 0x0000000200007202 */ /* 0x000fce0000000f00 */
.L_x_2049:
[----:B------:R-:W1:Y:S02]  /*3220*/  LDS R2, [R0] ;  /* 0x0000000000027984 */ /* 0x000e640000000800 */
[----:B-1----:R-:W-:-:S10]  /*3230*/  HFMA2.MMA R3, R2, 1, 1, R8 ;  /* 0x3c003c0002037835 */ /* 0x002fd40000000008 */
[----:B------:R-:W1:Y:S02]  /*3240*/  ATOMS.CAST.SPIN R3, [R0], R2, R3 ;  /* 0x000000020003738d */ /* 0x000e640001800003 */
[----:B-1----:R-:W-:-:S13]  /*3250*/  ISETP.EQ.U32.AND P0, PT, R3, 0x1, PT ;  /* 0x000000010300780c */ /* 0x002fda0003f02070 */
[----:B------:R-:W-:Y:S05]  /*3260*/  @!P0 BRA `(.L_x_2049) ;  /* 0xfffffffc00ec8947 */ /* 0x000fea000383ffff */
[----:B------:R-:W-:Y:S05]  /*3270*/  BRA `(.L_x_2047) ;  /* 0x00000000000c7947 */ /* 0x000fea0003800000 */
.L_x_2048:
[----:B------:R-:W2:Y:S02]  /*3280*/  LD.E R0, desc[UR8][R12.64] ;  /* 0x000000080c007980 */ /* 0x000ea4000c101900 */
[----:B--2---:R-:W-:-:S05]  /*3290*/  IMAD.IADD R3, R8, 0x1, R0 ;  /* 0x0000000108037824 */ /* 0x004fca00078e0200 */
[----:B------:R1:W-:Y:S02]  /*32a0*/  ST.E desc[UR8][R12.64], R3 ;  /* 0x000000030c007985 */ /* 0x0003e4000c101908 */
.L_x_2047:
[----:B------:R-:W-:Y:S05]  /*32b0*/  BSYNC B0 ;  /* 0x0000000000007941 */ /* 0x000fea0003800000 */
.L_x_2046:
[----:B------:R2:W-:Y:S01]  /*32c0*/  ATOM.E.ADD.F16x2.RN.STRONG.GPU P0, RZ, desc[UR8][R12.64+0x4], R6 ;  /* 0x000004060cff79a2 */ /* 0x0005e2000810e1c8 */
[----:B------:R-:W-:Y:S04]  /*32d0*/  BSSY B0, `(.L_x_2050) ;  /* 0x000000f000007945 */ /* 0x000fe80003800000 */
[----:B--2---:R-:W-:Y:S05]  /*32e0*/  @P0 BRA `(.L_x_2051) ;  /* 0x0000000000340947 */ /* 0x004fea0003800000 */
[----:B------:R-:W2:Y:S02]  /*32f0*/  QSPC.E.S P0, RZ, [R12+0x4] ;  /* 0x000004000cff73aa */ /* 0x000ea40000000500 */
[----:B--2---:R-:W-:Y:S05]  /*3300*/  @!P0 BRA `(.L_x_2052) ;  /* 0x0000000000208947 */ /* 0x004fea0003800000 */
[----:B------:R-:W-:-:S05]  /*3310*/  IMAD.MOV.U32 R2, RZ, RZ, R12 ;  /* 0x000000ffff027224 */ /* 0x000fca00078e000c */
[----:B------:R-:W-:-:S07]  /*3320*/  MOV R0, R2 ;  /* 0x0000000200007202 */ /* 0x000fce0000000f00 */
.L_x_2053:
[----:B------:R-:W1:Y:S02]  /*3330*/  LDS R2, [R0+0x4] ;  /* 0x0000040000027984 */ /* 0x000e640000000800 */
[----:B-1----:R-:W-:-:S06]  /*3340*/  HADD2 R3, R2, R6 ;  /* 0x0000000602037230 */ /* 0x002fcc0000000000 */
[----:B------:R-:W1:Y:S02]  /*3350*/  ATOMS.CAST.SPIN R3, [R0+0x4], R2, R3 ;  /* 0x000004020003738d */ /* 0x000e640001800003 */
[----:B-1----:R-:W-:-:S13]  /*3360*/  ISETP.EQ.U32.AND P0, PT, R3, 0x1, PT ;  /* 0x000000010300780c */ /* 0x002fda0003f02070 */
[----:B------:R-:W-:Y:S05]  /*3370*/  @!P0 BRA `(.L_x_2053) ;  /* 0xfffffffc00ec8947 */ /* 0x000fea000383ffff */
[----:B------:R-:W-:Y:S05]  /*3380*/  BRA `(.L_x_2051) ;  /* 0x00000000000c7947 */ /* 0x000fea0003800000 */
.L_x_2052:
[----:B------:R-:W1:Y:S02]  /*3390*/  LD.E R0, desc[UR8][R12.64+0x4] ;  /* 0x000004080c007980 */ /* 0x000e64000c101900 */
[----:B-1----:R-:W-:-:S05]  /*33a0*/  IMAD.IADD R3, R6, 0x1, R0 ;  /* 0x0000000106037824 */ /* 0x002fca00078e0200 */
[----:B------:R2:W-:Y:S02]  /*33b0*/  ST.E desc[UR8][R12.64+0x4], R3 ;  /* 0x000004030c007985 */ /* 0x0005e4000c101908 */
.L_x_2051:
[----:B------:R-:W-:Y:S05]  /*33c0*/  BSYNC B0 ;  /* 0x0000000000007941 */ /* 0x000fea0003800000 */
.L_x_2050:
[----:B------:R-:W-:-:S13]  /*33d0*/  ISETP.GE.AND P0, PT, R4, 0x2, PT ;  /* 0x000000020400780c */ /* 0x000fda0003f06270 */
[----:B------:R-:W-:Y:S05]  /*33e0*/  @!P0 EXIT ;  /* 0x000000000000894d */ /* 0x000fea0003800000 */
[----:B------:R-:W-:-:S04]  /*33f0*/  IMAD.IADD R5, R7, 0x1, R5 ;  /* 0x0000000107057824 */ /* 0x000fc800078e0205 */
[----:B------:R-:W-:-:S05]  /*3400*/  IMAD.WIDE R4, R5, 0x2, R14 ;  /* 0x0000000205047825 */ /* 0x000fca00078e020e */
[----:B------:R3:W-:Y:S01]  /*3410*/  ATOM.E.ADD.F16x2.RN.STRONG.GPU P0, RZ, desc[UR8][R4.64], R32 ;  /* 0x0000002004ff79a2 */ /* 0x0007e2000810e1c8 */
[----:B------:R-:W-:Y:S04]  /*3420*/  BSSY B0, `(.L_x_2054) ;  /* 0x000000f000007945 */ /* 0x000fe80003800000 */
[----:B---3--:R-:W-:Y:S05]  /*3430*/  @P0 BRA `(.L_x_2055) ;  /* 0x0000000000340947 */ /* 0x008fea0003800000 */
[----:B------:R-:W3:Y:S02]  /*3440*/  QSPC.E.S P0, RZ, [R4] ;  /* 0x0000000004ff73aa */ /* 0x000ee40000000500 */
[----:B---3--:R-:W-:Y:S05]  /*3450*/  @!P0 BRA `(.L_x_2056) ;  /* 0x0000000000208947 */ /* 0x008fea0003800000 */
[----:B------:R-:W-:-:S05]  /*3460*/  IMAD.MOV.U32 R2, RZ, RZ, R4 ;  /* 0x000000ffff027224 */ /* 0x000fca00078e0004 */
[----:B------:R-:W-:-:S07]  /*3470*/  MOV R0, R2 ;  /* 0x0000000200007202 */ /* 0x000fce0000000f00 */
.L_x_2057:
[----:B------:R-:W1:Y:S02]  /*3480*/  LDS R2, [R0] ;  /* 0x0000000000027984 */ /* 0x000e640000000800 */
[----:B-12---:R-:W-:-:S10]  /*3490*/  HFMA2.MMA R3, R2, 1, 1, R32 ;  /* 0x3c003c0002037835 */ /* 0x006fd40000000020 */
[----:B------:R-:W1:Y:S02]  /*34a0*/  ATOMS.CAST.SPIN R3, [R0], R2, R3 ;  /* 0x000000020003738d */ /* 0x000e640001800003 */
[----:B-1----:R-:W-:-:S13]  /*34b0*/  ISETP.EQ.U32.AND P0, PT, R3, 0x1, PT ;  /* 0x000000010300780c */ /* 0x002fda0003f02070 */
[----:B------:R-:W-:Y:S05]  /*34c0*/  @!P0 BRA `(.L_x_2057) ;  /* 0xfffffffc00ec8947 */ /* 0x000fea000383ffff */
[----:B------:R-:W-:Y:S05]  /*34d0*/  BRA `(.L_x_2055) ;  /* 0x00000000000c7947 */ /* 0x000fea0003800000 */
.L_x_2056:
[----:B------:R-:W1:Y:S02]  /*34e0*/  LD.E R0, desc[UR8][R4.64] ;  /* 0x0000000804007980 */ /* 0x000e64000c101900 */
[----:B-12---:R-:W-:-:S05]  /*34f0*/  IMAD.IADD R3, R32, 0x1, R0 ;  /* 0x0000000120037824 */ /* 0x006fca00078e0200 */
[----:B------:R3:W-:Y:S02]  /*3500*/  ST.E desc[UR8][R4.64], R3 ;  /* 0x0000000304007985 */ /* 0x0007e4000c101908 */
.L_x_2055:
[----:B------:R-:W-:Y:S05]  /*3510*/  BSYNC B0 ;  /* 0x0000000000007941 */ /* 0x000fea0003800000 */
.L_x_2054:
[----:B------:R4:W-:Y:S02]  /*3520*/  ATOM.E.ADD.F16x2.RN.STRONG.GPU P0, RZ, desc[UR8][R4.64+0x4], R11 ;  /* 0x0000040b04ff79a2 */ /* 0x0009e4000810e1c8 */
[----:B----4-:R-:W-:Y:S05]  /*3530*/  @P0 EXIT ;  /* 0x000000000000094d */ /* 0x010fea0003800000 */
[----:B------:R-:W4:Y:S02]  /*3540*/  QSPC.E.S P0, RZ, [R4+0x4] ;  /* 0x0000040004ff73aa */ /* 0x000f240000000500 */
[----:B----4-:R-:W-:Y:S05]  /*3550*/  @!P0 BRA `(.L_x_2058) ;  /* 0x0000000000208947 */ /* 0x010fea0003800000 */
[----:B------:R-:W-:-:S05]  /*3560*/  IMAD.MOV.U32 R2, RZ, RZ, R4 ;  /* 0x000000ffff027224 */ /* 0x000fca00078e0004 */
[----:B------:R-:W-:-:S07]  /*3570*/  MOV R0, R2 ;  /* 0x0000000200007202 */ /* 0x000fce0000000f00 */
.L_x_2059:
[----:B------:R-:W1:Y:S02]  /*3580*/  LDS R2, [R0+0x4] ;  /* 0x0000040000027984 */ /* 0x000e640000000800 */
[----:B-123--:R-:W-:-:S06]  /*3590*/  HADD2 R3, R2, R11 ;  /* 0x0000000b02037230 */ /* 0x00efcc0000000000 */
[----:B------:R-:W1:Y:S02]  /*35a0*/  ATOMS.CAST.SPIN R3, [R0+0x4], R2, R3 ;  /* 0x000004020003738d */ /* 0x000e640001800003 */
[----:B-1----:R-:W-:-:S13]  /*35b0*/  ISETP.EQ.U32.AND P0, PT, R3, 0x1, PT ;  /* 0x000000010300780c */ /* 0x002fda0003f02070 */
[----:B------:R-:W-:Y:S05]  /*35c0*/  @!P0 BRA `(.L_x_2059) ;  /* 0xfffffffc00ec8947 */ /* 0x000fea000383ffff */
[----:B------:R-:W-:Y:S05]  /*35d0*/  EXIT ;  /* 0x000000000000794d */ /* 0x000fea0003800000 */
.L_x_2058:
[----:B------:R-:W1:Y:S02]  /*35e0*/  LD.E R0, desc[UR8][R4.64+0x4] ;  /* 0x0000040804007980 */ /* 0x000e64000c101900 */
[----:B-123--:R-:W-:-:S05]  /*35f0*/  IMAD.IADD R3, R11, 0x1, R0 ;  /* 0x000000010b037824 */ /* 0x00efca00078e0200 */
[----:B------:R-:W-:Y:S01]  /*3600*/  ST.E desc[UR8][R4.64+0x4], R3 ;  /* 0x0000040304007985 */ /* 0x000fe2000c101908 */
[----:B------:R-:W-:Y:S05]  /*3610*/  EXIT ;  /* 0x000000000000794d */ /* 0x000fea0003800000 */
.L_x_2060:
        /* <DEDUP_REMOVED lines=14> */
.L_x_3249:


//--------------------- .text._Z23gemm_half_q_half_kernelILi2ELi48ELb0ELb0ELi64EEvPK6__halfPKjS4_S2_PS0_iiiiPKtS7_iiiiiibS2_i --------------------------
	.section	.text._Z23gemm_half_q_half_kernelILi2ELi48ELb0ELb0ELi64EEvPK6__halfPKjS4_S2_PS0_iiiiPKtS7_iiiiiibS2_i,"ax",@progbits
	.align	128
        .global         _Z23gemm_half_q_half_kernelILi2ELi48ELb0ELb0ELi64EEvPK6__halfPKjS4_S2_PS0_iiiiPKtS7_iiiiiibS2_i
        .type           _Z23gemm_half_q_half_kernelILi2ELi48ELb0ELb0ELi64EEvPK6__halfPKjS4_S2_PS0_iiiiPKtS7_iiiiiibS2_i,@function
        .size           _Z23gemm_half_q_half_kernelILi2ELi48ELb0ELb0ELi64EEvPK6__halfPKjS4_S2_PS0_iiiiPKtS7_iiiiiibS2_i,(.L_x_3250 - _Z23gemm_half_q_half_kernelILi2ELi48ELb0ELb0ELi64EEvPK6__halfPKjS4_S2_PS0_iiiiPKtS7_iiiiiibS2_i)
        .other          _Z23gemm_half_q_half_kernelILi2ELi48ELb0ELb0ELi64EEvPK6__halfPKjS4_S2_PS0_iiiiPKtS7_iiiiiibS2_i,@"STO_CUDA_ENTRY STV_DEFAULT"
_Z23gemm_half_q_half_kernelILi2ELi48ELb0ELb0ELi64EEvPK6__halfPKjS4_S2_PS0_iiiiPKtS7_iiiiiibS2_i:
.text._Z23gemm_half_q_half_kernelILi2ELi48ELb0ELb0ELi64EEvPK6__halfPKjS4_S2_PS0_iiiiPKtS7_iiiiiibS2_i:
        /* <DEDUP_REMOVED lines=33> */
[----:B------:R-:W-:Y:S02]  /*0210*/  IMAD.MOV.U32 R12, RZ, RZ, RZ ;  /* 0x000000ffff0c7224 */ /* 0x000fe400078e00ff */
[----:B------:R-:W-:Y:S01]  /*0220*/  IMAD.SHL.U32 R3, R2, 0x2, RZ ;  /* 0x0000000202037824 */ /* 0x000fe200078e00ff */
        /* <DEDUP_REMOVED lines=10> */
.L_x_2065:
        /* <DEDUP_REMOVED lines=16> */
.L_x_2064:
        /* <DEDUP_REMOVED lines=16> */
.L_x_2063:
        /* <DEDUP_REMOVED lines=17> */
.L_x_2067:
        /* <DEDUP_REMOVED lines=16> */
.L_x_2066:
[----:B------:R-:W-:-:S05]  /*06e0*/  IMAD.IADD R6, R39, 0x1, -R12 ;  /* 0x0000000127067824 */ /* 0x000fca00078e0a0c */
        /* <DEDUP_REMOVED lines=13> */
.L_x_2062:
[----:B------:R-:W-:Y:S05]  /*07c0*/  BSYNC B0 ;  /* 0x0000000000007941 */ /* 0x000fea0003800000 */
.L_x_2061:
[----:B------:R-:W-:Y:S02]  /*07d0*/  ULDC UR5, c[0x0][0x23c] ;  /* 0x00008f0000057ab9 */ /* 0x000fe40000000800 */
[----:B------:R-:W-:-:S05]  /*07e0*/  IMAD.U32 R37, RZ, RZ, UR5 ;  /* 0x00000005ff257e24 */ /* 0x000fca000f8e00ff */
        /* <DEDUP_REMOVED lines=12> */
[----:B------:R-:W-:-:S05]  /*08b0*/  LEA R0, R0, UR4, 0x1 ;  /* 0x0000000400007c11 */ /* 0x000fca000f8e08ff */
[----:B-1----:R-:W-:Y:S02]  /*08c0*/  IMAD R5, R16, 0x4, R0 ;  /* 0x0000000410057824 */ /* 0x002fe400078e0200 */
[----:B------:R-:W-:Y:S02]  /*08d0*/  IMAD.MOV.U32 R0, RZ, RZ, RZ ;  /* 0x000000ffff007224 */ /* 0x000fe400078e00ff */
[----:B0-----:R-:W-:Y:S01]  /*08e0*/  IMAD.WIDE R2, R5, 0x2, R2 ;  /* 0x0000000205027825 */ /* 0x001fe200078e0202 */
[----:B------:R-:W-:Y:S06]  /*08f0*/  @!P2 BRA `(.L_x_2069) ;  /* 0x000000000034a947 */ /* 0x000fec0003800000 */
[----:B------:R-:W-:Y:S01]  /*0900*/  PLOP3.LUT P0, PT, PT, PT, PT, 0x8, 0x0 ;  /* 0x000000000000781c */ /* 0x000fe20003f0e170 */
[----:B------:R-:W-:-:S12]  /*0910*/  VIADD R5, R39, 0xfffffffd ;  /* 0xfffffffd27057836 */ /* 0x000fd80000000000 */
.L_x_2070:
        /* <DEDUP_REMOVED lines=11> */
.L_x_2069:
[----:B------:R-:W-:-:S05]  /*09d0*/  IMAD.IADD R5, R39, 0x1, -R0 ;  /* 0x0000000127057824 */ /* 0x000fca00078e0a00 */
[----:B------:R-:W-:-:S13]  /*09e0*/  ISETP.GT.AND P2, PT, R5, 0x1, PT ;  /* 0x000000010500780c */ /* 0x000fda0003f44270 */
[----:B------:R-:W-:Y:S01]  /*09f0*/  @P2 VIADD R0, R0, 0x2 ;  /* 0x0000000200002836 */ /* 0x000fe20000000000 */
[----:B------:R-:W-:Y:S01]  /*0a00*/  @P2 PLOP3.LUT P0, PT, PT, PT, PT, 0x8, 0x0 ;  /* 0x000000000000281c */ /* 0x000fe20003f0e170 */
[C---:B-1----:R-:W-:Y:S01]  /*0a10*/  @P2 IMAD.WIDE R6, R37.reuse, 0x2, R2 ;  /* 0x0000000225062825 */ /* 0x042fe200078e0202 */
[----:B------:R0:W-:Y:S02]  /*0a20*/  @P2 STG.E.64 desc[UR8][R2.64], RZ ;  /* 0x000000ff02002986 */ /* 0x0001e4000c101b08 */
[----:B------:R-:W-:Y:S02]  /*0a30*/  ISETP.LT.OR P0, PT, R0, R39, P0 ;  /* 0x000000270000720c */ /* 0x000fe40000701670 */
[----:B------:R2:W-:Y:S01]  /*0a40*/  @P2 STG.E.64 desc[UR8][R6.64], RZ ;  /* 0x000000ff06002986 */ /* 0x0005e2000c101b08 */
[----:B0-----:R-:W-:-:S10]  /*0a50*/  @P2 IMAD.WIDE R2, R37, 0x2, R6 ;  /* 0x0000000225022825 */ /* 0x001fd400078e0206 */
[----:B------:R2:W-:Y:S02]  /*0a60*/  @P0 STG.E.64 desc[UR8][R2.64], RZ ;  /* 0x000000ff02000986 */ /* 0x0005e4000c101b08 */
.L_x_2068:
[----:B--2---:R-:W0:Y:S01]  /*0a70*/  LDC.64 R2, c[0x0][0x248] ;  /* 0x00009200ff027b82 */ /* 0x004e220000000a00 */
[----:B------:R-:W-:-:S04]  /*0a80*/  IMAD.SHL.U32 R11, R15, 0x80, RZ ;  /* 0x000000800f0b7824 */ /* 0x000fc800078e00ff */
[----:B0-----:R-:W-:-:S05]  /*0a90*/  IMAD.WIDE R10, R11, 0x2, R2 ;  /* 0x000000020b0a7825 */ /* 0x001fca00078e0202 */
[----:B------:R0:W5:Y:S01]  /*0aa0*/  LDG.E.U16.CONSTANT R16, desc[UR8][R10.64+0x2] ;  /* 0x000002080a107981 */ /* 0x000162000c1e9500 */
[----:B------:R-:W-:Y:S01]  /*0ab0*/  BAR.SYNC.DEFER_BLOCKING 0x0 ;  /* 0x0000000000007b1d */ /* 0x000fe20000010000 */
[----:B------:R-:W-:-:S13]  /*0ac0*/  ISETP.GE.AND P0, PT, R13, R40, PT ;  /* 0x000000280d00720c */ /* 0x000fda0003f06270 */
[----:B0-----:R-:W-:Y:S05]  /*0ad0*/  @P0 BRA `(.L_x_2071) ;  /* 0x0000000000d00947 */ /* 0x001fea0003800000 */
[----:B------:R0:W5:Y:S01]  /*0ae0*/  LDG.E.U16.CONSTANT R0, desc[UR8][R10.64] ;  /* 0x000000080a007981 */ /* 0x000162000c1e9500 */
[----:B------:R-:W2:Y:S01]  /*0af0*/  LDC.64 R6, c[0x0][0x220] ;  /* 0x00008800ff067b82 */ /* 0x000ea20000000a00 */
[----:B------:R-:W-:Y:S01]  /*0b00*/  SHF.R.S32.HI R15, RZ, 0x1f, R4 ;  /* 0x0000001fff0f7819 */ /* 0x000fe20000011404 */
[----:B-1----:R-:W-:Y:S01]  /*0b10*/  IMAD.SHL.U32 R5, R4, 0x4, RZ ;  /* 0x0000000404057824 */ /* 0x002fe200078e00ff */
[----:B------:R-:W-:Y:S01]  /*0b20*/  MOV R21, R13 ;  /* 0x0000000d00157202 */ /* 0x000fe20000000f00 */
[----:B------:R-:W-:Y:S01]  /*0b30*/  IMAD.MOV.U32 R17, RZ, RZ, RZ ;  /* 0x000000ffff117224 */ /* 0x000fe200078e00ff */
[----:B------:R-:W-:Y:S02]  /*0b40*/  LEA.HI R15, R15, R4, RZ, 0x3 ;  /* 0x000000040f0f7211 */ /* 0x000fe400078f18ff */
[----:B------:R-:W-:Y:S01]  /*0b50*/  LOP3.LUT R5, R5, 0x10, RZ, 0xc0, !PT ;  /* 0x0000001005057812 */ /* 0x000fe200078ec0ff */
[----:B------:R-:W1:Y:S01]  /*0b60*/  LDC.64 R8, c[0x0][0x228] ;  /* 0x00008a00ff087b82 */ /* 0x000e620000000a00 */
[----:B0-----:R-:W-:-:S07]  /*0b70*/  SHF.R.S32.HI R12, RZ, 0x3, R15 ;  /* 0x00000003ff0c7819 */ /* 0x001fce000001140f */
.L_x_2072:
[----:B0----5:R-:W-:-:S04]  /*0b80*/  IMAD.IADD R14, R0, 0x1, R17 ;  /* 0x00000001000e7824 */ /* 0x021fc800078e0211 */
        /* <DEDUP_REMOVED lines=20> */
[----:B----4-:R-:W-:Y:S01]  /*0cd0*/  IMAD.IADD R21, R18, 0x1, R21 ;  /* 0x0000000112157824 */ /* 0x010fe200078e0215 */
[----:B------:R-:W-:Y:S01]  /*0ce0*/  LOP3.LUT R20, R20, 0xf, RZ, 0xc0, !PT ;  /* 0x0000000f14147812 */ /* 0x000fe200078ec0ff */
[----:B------:R-:W-:-:S02]  /*0cf0*/  VIADD R23, R23, 0x1 ;  /* 0x0000000117177836 */ /* 0x000fc40000000000 */
[----:B------:R-:W-:Y:S01]  /*0d00*/  VIADD R10, R10, 0x1 ;  /* 0x000000010a0a7836 */ /* 0x000fe20000000000 */
[----:B------:R-:W-:Y:S01]  /*0d10*/  I2F.F16 R22, R22 ;  /* 0x0000001600167306 */ /* 0x000fe20000200c00 */
[----:B------:R-:W-:Y:S01]  /*0d20*/  VIADD R20, R20, 0x1 ;  /* 0x0000000114147836 */ /* 0x000fe20000000000 */
[----:B------:R-:W-:Y:S01]  /*0d30*/  ISETP.GE.AND P2, PT, R21, R40, PT ;  /* 0x000000281500720c */ /* 0x000fe20003f46270 */
[----:B------:R-:W-:Y:S02]  /*0d40*/  IMAD R23, R23, R23, RZ ;  /* 0x0000001717177224 */ /* 0x000fe400078e02ff */
[----:B0-----:R-:W-:Y:S02]  /*0d50*/  IMAD R15, R10, R10, RZ ;  /* 0x0000000a0a0f7224 */ /* 0x001fe400078e02ff */
[----:B------:R-:W-:Y:S02]  /*0d60*/  IMAD R20, R20, R20, RZ ;  /* 0x0000001414147224 */ /* 0x000fe400078e02ff */
[----:B------:R-:W0:Y:S08]  /*0d70*/  I2F.F16 R23, R23 ;  /* 0x0000001700177306 */ /* 0x000e300000200c00 */
[----:B------:R-:W-:Y:S01]  /*0d80*/  I2F.F16 R15, R15 ;  /* 0x0000000f000f7306 */ /* 0x000fe20000200c00 */
[----:B0-----:R-:W-:-:S07]  /*0d90*/  PRMT R23, R22, 0x5410, R23 ;  /* 0x0000541016177816 */ /* 0x001fce0000000017 */
[----:B------:R-:W0:Y:S01]  /*0da0*/  I2F.F16 R20, R20 ;  /* 0x0000001400147306 */ /* 0x000e220000200c00 */
[----:B---3--:R-:W-:Y:S01]  /*0db0*/  HMUL2 R10, R23, R14.H0_H0 ;  /* 0x2000000e170a7232 */ /* 0x008fe20000000000 */
[----:B0-----:R-:W-:-:S05]  /*0dc0*/  PRMT R11, R20, 0x5410, R15 ;  /* 0x00005410140b7816 */ /* 0x001fca000000000f */
[----:B------:R-:W-:Y:S01]  /*0dd0*/  HMUL2 R11, R11, R14.H0_H0 ;  /* 0x2000000e0b0b7232 */ /* 0x000fe20000000000 */
[C---:B------:R-:W-:Y:S01]  /*0de0*/  LEA R14, R17.reuse, R1, 0x3 ;  /* 0x00000001110e7211 */ /* 0x040fe200078e18ff */
[----:B------:R-:W-:-:S04]  /*0df0*/  VIADD R17, R17, 0x1 ;  /* 0x0000000111117836 */ /* 0x000fc80000000000 */
[----:B------:R0:W-:Y:S01]  /*0e00*/  STL.64 [R14], R10 ;  /* 0x0000000a0e007387 */ /* 0x0001e20000100a00 */
[----:B------:R-:W-:Y:S05]  /*0e10*/  @!P2 BRA `(.L_x_2072) ;  /* 0xfffffffc0058a947 */ /* 0x000fea000383ffff */
.L_x_2071:
[----:B------:R2:W5:Y:S01]  /*0e20*/  LDL.64 R94, [R1] ;  /* 0x00000000015e7983 */ /* 0x0005620000100a00 */
[----:B------:R-:W3:Y:S01]  /*0e30*/  LDC R2, c[0x0][0x25c] ;  /* 0x00009700ff027b82 */ /* 0x000ee20000000800 */
[----:B------:R-:W-:Y:S01]  /*0e40*/  ULDC UR4, c[0x0][0x258] ;  /* 0x0000960000047ab9 */ /* 0x000fe20000000800 */
[----:B------:R-:W-:Y:S01]  /*0e50*/  ULDC UR5, c[0x0][0x260] ;  /* 0x0000980000057ab9 */ /* 0x000fe20000000800 */
[C---:B------:R-:W-:Y:S01]  /*0e60*/  ISETP.GT.AND P2, PT, R13.reuse, UR4, PT ;  /* 0x000000040d007c0c */ /* 0x040fe2000bf44270 */
[----:B------:R-:W-:Y:S01]  /*0e70*/  ULDC UR6, c[0x0][0x268] ;  /* 0x00009a0000067ab9 */ /* 0x000fe20000000800 */
[C---:B------:R-:W-:Y:S02]  /*0e80*/  VIMNMX R0, R13.reuse, UR4, PT ;  /* 0x000000040d007c48 */ /* 0x040fe4000bfe0100 */
[----:B-1----:R-:W-:Y:S02]  /*0e90*/  CS2R R8, SRZ ;  /* 0x0000000000087805 */ /* 0x002fe4000001ff00 */
[----:B------:R-:W-:Y:S01]  /*0ea0*/  ISETP.GT.AND P4, PT, R13, UR5, PT ;  /* 0x000000050d007c0c */ /* 0x000fe2000bf84270 */
[----:B------:R-:W1:Y:S01]  /*0eb0*/  LDC R3, c[0x0][0x264] ;  /* 0x00009900ff037b82 */ /* 0x000e620000000800 */
[----:B------:R-:W-:-:S02]  /*0ec0*/  SHF.R.S32.HI R5, RZ, 0x1f, R0 ;  /* 0x0000001fff057819 */ /* 0x000fc40000011400 */
[----:B------:R-:W-:Y:S02]  /*0ed0*/  ISETP.GT.AND P6, PT, R13, UR6, PT ;  /* 0x000000060d007c0c */ /* 0x000fe4000bfc4270 */
[----:B0-----:R-:W-:Y:S01]  /*0ee0*/  LEA.HI R10, R5, R0, RZ, 0x5 ;  /* 0x00000000050a7211 */ /* 0x001fe200078f28ff */
[----:B------:R-:W-:Y:S02]  /*0ef0*/  IMAD.MOV.U32 R0, RZ, RZ, RZ ;  /* 0x000000ffff007224 */ /* 0x000fe400078e00ff */
[----:B------:R-:W-:Y:S01]  /*0f00*/  IMAD.MOV.U32 R5, RZ, RZ, RZ ;  /* 0x000000ffff057224 */ /* 0x000fe200078e00ff */
[C---:B---3--:R-:W-:Y:S02]  /*0f10*/  ISETP.GT.AND P3, PT, R13.reuse, R2, PT ;  /* 0x000000020d00720c */ /* 0x048fe40003f64270 */
[----:B-1----:R-:W-:Y:S01]  /*0f20*/  ISETP.GT.AND P5, PT, R13, R3, PT ;  /* 0x000000030d00720c */ /* 0x002fe20003fa4270 */
[----:B--2---:R-:W-:-:S12]  /*0f30*/  @!P2 BRA `(.L_x_2073) ;  /* 0x00000000001ca947 */ /* 0x004fd80003800000 */
[----:B------:R-:W0:Y:S02]  /*0f40*/  LDC R6, c[0x0][0x25c] ;  /* 0x00009700ff067b82 */ /* 0x000e240000000800 */
[----:B0-----:R-:W-:-:S05]  /*0f50*/  VIMNMX R5, R13, R6, PT ;  /* 0x000000060d057248 */ /* 0x001fca0003fe0100 */
[----:B------:R-:W-:-:S05]  /*0f60*/  VIADD R5, R5, -UR4 ;  /* 0x8000000405057c36 */ /* 0x000fca0008000000 */
[----:B------:R-:W-:-:S04]  /*0f70*/  SHF.R.S32.HI R6, RZ, 0x1f, R5 ;  /* 0x0000001fff067819 */ /* 0x000fc80000011405 */
[----:B------:R-:W-:-:S04]  /*0f80*/  LEA.HI R6, R6, R5, RZ, 0x5 ;  /* 0x0000000506067211 */ /* 0x000fc800078f28ff */
[----:B------:R-:W-:-:S05]  /*0f90*/  SHF.R.S32.HI R6, RZ, 0x5, R6 ;  /* 0x00000005ff067819 */ /* 0x000fca0000011406 */
[----:B------:R-:W-:-:S07]  /*0fa0*/  IMAD R5, R6, 0x6, RZ ;  /* 0x0000000606057824 */ /* 0x000fce00078e02ff */
.L_x_2073:
        /* <DEDUP_REMOVED lines=8> */
.L_x_2074:
[----:B------:R-:W-:Y:S05]  /*1030*/  @!P4 BRA `(.L_x_2075) ;  /* 0x00000000001cc947 */ /* 0x000fea0003800000 */
[----:B------:R-:W0:Y:S02]  /*1040*/  LDC R6, c[0x0][0x264] ;  /* 0x00009900ff067b82 */ /* 0x000e240000000800 */
[----:B0-----:R-:W-:-:S05]  /*1050*/  VIMNMX R6, R13, R6, PT ;  /* 0x000000060d067248 */ /* 0x001fca0003fe0100 */
[----:B------:R-:W-:-:S05]  /*1060*/  VIADD R6, R6, -UR5 ;  /* 0x8000000506067c36 */ /* 0x000fca0008000000 */
[----:B------:R-:W-:-:S04]  /*1070*/  SHF.R.S32.HI R7, RZ, 0x1f, R6 ;  /* 0x0000001fff077819 */ /* 0x000fc80000011406 */
[----:B------:R-:W-:-:S04]  /*1080*/  LEA.HI R7, R7, R6, RZ, 0x5 ;  /* 0x0000000607077211 */ /* 0x000fc800078f28ff */
[----:B------:R-:W-:-:S05]  /*1090*/  SHF.R.S32.HI R7, RZ, 0x5, R7 ;  /* 0x00000005ff077819 */ /* 0x000fca0000011407 */
[----:B------:R-:W-:-:S07]  /*10a0*/  IMAD.SHL.U32 R9, R7, 0x4, RZ ;  /* 0x0000000407097824 */ /* 0x000fce00078e00ff */
.L_x_2075:
        /* <DEDUP_REMOVED lines=8> */
.L_x_2076:
[----:B------:R-:W-:Y:S01]  /*1130*/  SHF.R.S32.HI R10, RZ, 0x5, R10 ;  /* 0x00000005ff0a7819 */ /* 0x000fe2000001140a */
[----:B------:R-:W-:Y:S01]  /*1140*/  IMAD.MOV.U32 R3, RZ, RZ, RZ ;  /* 0x000000ffff037224 */ /* 0x000fe200078e00ff */
        /* <DEDUP_REMOVED lines=8> */
.L_x_2077:
[----:B------:R-:W-:Y:S01]  /*11d0*/  IMAD R5, R10, 0x8, R5 ;  /* 0x000000080a057824 */ /* 0x000fe200078e0205 */
[----:B------:R-:W0:Y:S01]  /*11e0*/  S2UR UR5, SR_CgaCtaId ;  /* 0x00000000000579c3 */ /* 0x000e220000008800 */
[----:B------:R-:W-:Y:S01]  /*11f0*/  ISETP.GE.OR P0, PT, R13, R2, P0 ;  /* 0x000000020d00720c */ /* 0x000fe20000706670 */
[----:B------:R-:W-:Y:S01]  /*1200*/  ULDC.64 UR6, c[0x0][0x218] ;  /* 0x0000860000067ab9 */ /* 0x000fe20000000a00 */
[----:B------:R-:W-:Y:S01]  /*1210*/  UMOV UR4, 0x400 ;  /* 0x0000040000047882 */ /* 0x000fe20000000000 */
[----:B------:R-:W-:Y:S01]  /*1220*/  IADD3 R0, R9, R5, R0 ;  /* 0x0000000509007210 */ /* 0x000fe20007ffe000 */
[----:B------:R-:W-:Y:S01]  /*1230*/  IMAD.MOV.U32 R38, RZ, RZ, RZ ;  /* 0x000000ffff267224 */ /* 0x000fe200078e00ff */
[----:B-----5:R-:W-:Y:S01]  /*1240*/  PRMT R92, R95, 0x7610, R95 ;  /* 0x000076105f5c7816 */ /* 0x020fe2000000005f */
[----:B------:R-:W-:Y:S01]  /*1250*/  IMAD.IADD R16, R13, 0x1, R16 ;  /* 0x000000010d107824 */ /* 0x000fe200078e0210 */
        /* <DEDUP_REMOVED lines=11> */
[----:B------:R-:W-:Y:S01]  /*1310*/  LEA.HI.X R29, R4, UR7, R3, 0x2, P2 ;  /* 0x00000007041d7c11 */ /* 0x000fe200090f1403 */
[----:B------:R-:W-:Y:S08]  /*1320*/  @P0 BRA `(.L_x_2078) ;  /* 0x0000001c00840947 */ /* 0x000ff00003800000 */
[----:B------:R-:W0:Y:S01]  /*1330*/  LDC R0, c[0x0][0x23c] ;  /* 0x00008f00ff007b82 */ /* 0x000e220000000800 */
[----:B------:R-:W-:Y:S01]  /*1340*/  SHF.R.S32.HI R35, RZ, 0x1f, R37 ;  /* 0x0000001fff237819 */ /* 0x000fe20000011425 */
[----:B------:R-:W-:Y:S01]  /*1350*/  IMAD.MOV.U32 R38, RZ, RZ, RZ ;  /* 0x000000ffff267224 */ /* 0x000fe200078e00ff */
[----:B------:R-:W-:Y:S01]  /*1360*/  PRMT R36, RZ, 0x7610, R36 ;  /* 0x00007610ff247816 */ /* 0x000fe20000000024 */
[----:B------:R-:W-:-:S06]  /*1370*/  ULDC UR5, c[0x0][0x25c] ;  /* 0x0000970000057ab9 */ /* 0x000fcc0000000800 */
.L_x_2081:
[----:B------:R-:W-:-:S13]  /*1380*/  ISETP.NE.AND P0, PT, R13, R16, PT ;  /* 0x000000100d00720c */ /* 0x000fda0003f05270 */
[----:B------:R-:W1:Y:S01]  /*1390*/  @!P0 LDC.64 R2, c[0x0][0x248] ;  /* 0x00009200ff028b82 */ /* 0x000e620000000a00 */
[----:B------:R-:W-:Y:S02]  /*13a0*/  @!P0 VIADD R38, R38, 0x1 ;  /* 0x0000000126268836 */ /* 0x000fe40000000000 */
[----:B------:R-:W-:-:S03]  /*13b0*/  @!P0 IMAD.SHL.U32 R5, R13, 0x2, RZ ;  /* 0x000000020d058824 */ /* 0x000fc600078e00ff */
[----:B------:R-:W-:-:S05]  /*13c0*/  @!P0 LEA R4, R38, R1, 0x3 ;  /* 0x0000000126048211 */ /* 0x000fca00078e18ff */
[----:B------:R-:W2:Y:S01]  /*13d0*/  @!P0 LDL.64 R6, [R4] ;  /* 0x0000000004068983 */ /* 0x000ea20000100a00 */
[----:B-1----:R-:W-:-:S05]  /*13e0*/  @!P0 IMAD.WIDE R2, R5, 0x2, R2 ;  /* 0x0000000205028825 */ /* 0x002fca00078e0202 */
[----:B------:R1:W5:Y:S02]  /*13f0*/  @!P0 LDG.E.U16.CONSTANT R12, desc[UR8][R2.64+0x2] ;  /* 0x00000208020c8981 */ /* 0x000364000c1e9500 */
[----:B-1----:R-:W-:Y:S02]  /*1400*/  IMAD.MOV.U32 R2, RZ, RZ, R28 ;  /* 0x000000ffff027224 */ /* 0x002fe400078e001c */
[----:B------:R-:W-:-:S05]  /*1410*/  IMAD.MOV.U32 R3, RZ, RZ, R29 ;  /* 0x000000ffff037224 */ /* 0x000fca00078e001d */
[----:B------:R1:W5:Y:S01]  /*1420*/  LDG.E.128.CONSTANT R20, desc[UR8][R2.64] ;  /* 0x0000000802147981 */ /* 0x000362000c1e9d00 */
[----:B0-----:R-:W-:Y:S01]  /*1430*/  IMAD.MOV.U32 R37, RZ, RZ, R0 ;  /* 0x000000ffff257224 */ /* 0x001fe200078e0000 */
[----:B--2---:R-:W-:Y:S02]  /*1440*/  @!P0 PRMT R94, R6, 0x7610, R94 ;  /* 0x00007610065e8816 */ /* 0x004fe4000000005e */
[----:B------:R-:W-:Y:S02]  /*1450*/  @!P0 PRMT R92, R7, 0x7610, R92 ;  /* 0x00007610075c8816 */ /* 0x000fe4000000005c */
[----:B------:R-:W-:Y:S02]  /*1460*/  @!P0 PRMT R94, R94, 0x7610, R6 ;  /* 0x000076105e5e8816 */ /* 0x000fe40000000006 */
[----:B------:R-:W-:Y:S01]  /*1470*/  @!P0 PRMT R92, R92, 0x7610, R7 ;  /* 0x000076105c5c8816 */ /* 0x000fe20000000007 */
        /* <DEDUP_REMOVED lines=17> */
[----:B------:R-:W-:Y:S02]  /*1590*/  LOP3.LUT R20, R20, 0x3f003f, RZ, 0xc0, !PT ;  /* 0x003f003f14147812 */ /* 0x000fe400078ec0ff */
[----:B------:R-:W-:Y:S02]  /*15a0*/  LOP3.LUT R15, R15, 0x64006400, RZ, 0xfc, !PT ;  /* 0x640064000f0f7812 */ /* 0x000fe400078efcff */
[----:B------:R-:W-:Y:S02]  /*15b0*/  LOP3.LUT R20, R20, 0x64006400, RZ, 0xfc, !PT ;  /* 0x6400640014147812 */ /* 0x000fe400078efcff */
[----:B------:R-:W-:Y:S02]  /*15c0*/  LOP3.LUT R14, R23, 0x3f003f, RZ, 0xc0, !PT ;  /* 0x003f003f170e7812 */ /* 0x000fe400078ec0ff */
[----:B------:R-:W-:Y:S02]  /*15d0*/  SHF.R.U32.HI R23, RZ, 0x6, R23 ;  /* 0x00000006ff177819 */ /* 0x000fe40000011617 */
[----:B------:R-:W-:-:S02]  /*15e0*/  LOP3.LUT R56, R56, 0x64006400, RZ, 0xfc, !PT ;  /* 0x6400640038387812 */ /* 0x000fc400078efcff */
[----:B------:R-:W-:Y:S02]  /*15f0*/  LOP3.LUT R57, R57, 0x3f003f, RZ, 0xc0, !PT ;  /* 0x003f003f39397812 */ /* 0x000fe400078ec0ff */
[----:B------:R-:W-:Y:S02]  /*1600*/  LOP3.LUT R14, R14, 0x64006400, RZ, 0xfc, !PT ;  /* 0x640064000e0e7812 */ /* 0x000fe400078efcff */
[----:B------:R-:W-:Y:S02]  /*1610*/  ISETP.GE.AND P2, PT, R39, 0x2, PT ;  /* 0x000000022700780c */ /* 0x000fe40003f46270 */
        /* <DEDUP_REMOVED lines=8> */
[----:B------:R-:W-:-:S02]  /*16a0*/  SHF.R.U32.HI R27, RZ, 0x8, R6 ;  /* 0x00000008ff1b7819 */ /* 0x000fc40000011606 */
[--C-:B------:R-:W-:Y:S02]  /*16b0*/  SHF.R.U32.HI R44, RZ, 0xa, R6.reuse ;  /* 0x0000000aff2c7819 */ /* 0x100fe40000011606 */
[----:B------:R-:W-:Y:S02]  /*16c0*/  LOP3.LUT R33, R6, 0x3f003f, RZ, 0xc0, !PT ;  /* 0x003f003f06217812 */ /* 0x000fe400078ec0ff */
[----:B------:R-:W-:Y:S02]  /*16d0*/  SHF.R.U32.HI R41, RZ, 0x6, R6 ;  /* 0x00000006ff297819 */ /* 0x000fe40000011606 */
[----:B------:R-:W-:Y:S02]  /*16e0*/  LOP3.LUT R5, R26, 0xf000f, RZ, 0xc0, !PT ;  /* 0x000f000f1a057812 */ /* 0x000fe400078ec0ff */
[----:B------:R-:W-:Y:S02]  /*16f0*/  SHF.R.U32.HI R6, RZ, 0x8, R7 ;  /* 0x00000008ff067819 */ /* 0x000fe40000011607 */
[----:B------:R-:W-:-:S02]  /*1700*/  LOP3.LUT R4, R25, 0xf000f, RZ, 0xc0, !PT ;  /* 0x000f000f19047812 */ /* 0x000fc400078ec0ff */
[----:B------:R-:W-:Y:S02]  /*1710*/  LOP3.LUT R26, R21, 0xf000f, RZ, 0xc0, !PT ;  /* 0x000f000f151a7812 */ /* 0x000fe400078ec0ff */
[----:B------:R-:W-:Y:S02]  /*1720*/  LOP3.LUT R42, R7, 0x3f003f, RZ, 0xc0, !PT ;  /* 0x003f003f072a7812 */ /* 0x000fe400078ec0ff */
[----:B------:R-:W-:Y:S02]  /*1730*/  LOP3.LUT R26, R26, 0x300030, R27, 0xf8, !PT ;  /* 0x003000301a1a7812 */ /* 0x000fe400078ef81b */
[--C-:B------:R-:W-:Y:S02]  /*1740*/  SHF.R.U32.HI R58, RZ, 0xa, R7.reuse ;  /* 0x0000000aff3a7819 */ /* 0x100fe40000011607 */
[----:B------:R-:W-:Y:S02]  /*1750*/  SHF.R.U32.HI R46, RZ, 0x6, R7 ;  /* 0x00000006ff2e7819 */ /* 0x000fe40000011607 */
[----:B------:R-:W-:-:S02]  /*1760*/  LOP3.LUT R29, R4, 0x300030, R29, 0xf8, !PT ;  /* 0x00300030041d7812 */ /* 0x000fc400078ef81d */
[----:B------:R-:W-:Y:S02]  /*1770*/  LOP3.LUT R28, R5, 0x300030, R28, 0xf8, !PT ;  /* 0x00300030051c7812 */ /* 0x000fe400078ef81c */
[----:B------:R-:W-:Y:S02]  /*1780*/  LOP3.LUT R27, R45, 0x300030, R6, 0xf8, !PT ;  /* 0x003000302d1b7812 */ /* 0x000fe400078ef806 */
[----:B------:R-:W0:Y:S01]  /*1790*/  LDS.128 R4, [UR4] ;  /* 0x00000004ff047984 */ /* 0x000e220008000c00 */
[--C-:B--2---:R-:W-:Y:S02]  /*17a0*/  SHF.R.U32.HI R21, RZ, 0xc, R8.reuse ;  /* 0x0000000cff157819 */ /* 0x104fe40000011608 */
[----:B------:R-:W-:Y:S02]  /*17b0*/  LOP3.LUT R54, R8, 0x3f003f, RZ, 0xc0, !PT ;  /* 0x003f003f08367812 */ /* 0x000fe400078ec0ff */
[----:B------:R-:W-:Y:S02]  /*17c0*/  SHF.R.U32.HI R55, RZ, 0x6, R8 ;  /* 0x00000006ff377819 */ /* 0x000fe40000011608 */
[----:B------:R-:W-:-:S02]  /*17d0*/  LOP3.LUT R8, R21, 0xf000f, RZ, 0xc0, !PT ;  /* 0x000f000f15087812 */ /* 0x000fc400078ec0ff */
[--C-:B------:R-:W-:Y:S02]  /*17e0*/  SHF.R.U32.HI R25, RZ, 0xc, R9.reuse ;  /* 0x0000000cff197819 */ /* 0x100fe40000011609 */
[----:B------:R-:W-:Y:S02]  /*17f0*/  LOP3.LUT R52, R9, 0x3f003f, RZ, 0xc0, !PT ;  /* 0x003f003f09347812 */ /* 0x000fe400078ec0ff */
[----:B------:R-:W-:Y:S02]  /*1800*/  SHF.R.U32.HI R53, RZ, 0x6, R9 ;  /* 0x00000006ff357819 */ /* 0x000fe40000011609 */
[----:B------:R-:W-:Y:S02]  /*1810*/  LOP3.LUT R47, R8, 0x300030, R47, 0xf8, !PT ;  /* 0x00300030082f7812 */ /* 0x000fe400078ef82f */
[----:B------:R-:W-:Y:S02]  /*1820*/  SHF.R.U32.HI R9, RZ, 0xc, R10 ;  /* 0x0000000cff097819 */ /* 0x000fe4000001160a */
[----:B------:R-:W-:-:S02]  /*1830*/  LOP3.LUT R8, R22, 0x3f003f, RZ, 0xc0, !PT ;  /* 0x003f003f16087812 */ /* 0x000fc400078ec0ff */
[----:B------:R-:W-:Y:S02]  /*1840*/  LOP3.LUT R50, R10, 0x3f003f, RZ, 0xc0, !PT ;  /* 0x003f003f0a327812 */ /* 0x000fe400078ec0ff */
[----:B------:R-:W-:Y:S01]  /*1850*/  SHF.R.U32.HI R51, RZ, 0x6, R10 ;  /* 0x00000006ff337819 */ /* 0x000fe2000001160a */
[----:B------:R-:W-:Y:S01]  /*1860*/  HADD2 R21, R15, -1056, -1056 ;  /* 0xe420e4200f157430 */ /* 0x000fe20000000000 */
[----:B------:R-:W-:Y:S01]  /*1870*/  LOP3.LUT R10, R25, 0xf000f, RZ, 0xc0, !PT ;  /* 0x000f000f190a7812 */ /* 0x000fe200078ec0ff */
[----:B------:R-:W-:Y:S01]  /*1880*/  HADD2 R25, R24, -1056, -1056 ;  /* 0xe420e42018197430 */ /* 0x000fe20000000000 */
[----:B------:R-:W-:Y:S02]  /*1890*/  LOP3.LUT R48, R11, 0x3f003f, RZ, 0xc0, !PT ;  /* 0x003f003f0b307812 */ /* 0x000fe400078ec0ff */
[----:B------:R-:W-:Y:S02]  /*18a0*/  SHF.R.U32.HI R49, RZ, 0x6, R11 ;  /* 0x00000006ff317819 */ /* 0x000fe4000001160b */
[----:B------:R-:W-:-:S02]  /*18b0*/  LOP3.LUT R9, R9, 0xf000f, RZ, 0xc0, !PT ;  /* 0x000f000f09097812 */ /* 0x000fc400078ec0ff */
[----:B------:R-:W-:Y:S02]  /*18c0*/  LOP3.LUT R8, R8, 0x64006400, RZ, 0xfc, !PT ;  /* 0x6400640008087812 */ /* 0x000fe400078efcff */
[----:B------:R-:W-:Y:S01]  /*18d0*/  SHF.R.U32.HI R11, RZ, 0xc, R11 ;  /* 0x0000000cff0b7819 */ /* 0x000fe2000001160b */
[----:B------:R-:W-:Y:S01]  /*18e0*/  HADD2 R24, R20, -1056, -1056 ;  /* 0xe420e42014187430 */ /* 0x000fe20000000000 */
[----:B------:R-:W-:Y:S01]  /*18f0*/  LOP3.LUT R44, R9, 0x300030, R44, 0xf8, !PT ;  /* 0x00300030092c7812 */ /* 0x000fe200078ef82c */
[----:B------:R-:W-:Y:S01]  /*1900*/  HADD2 R20, R8, -1056, -1056 ;  /* 0xe420e42008147430 */ /* 0x000fe20000000000 */
[----:B------:R-:W-:Y:S01]  /*1910*/  LOP3.LUT R11, R11, 0xf000f, RZ, 0xc0, !PT ;  /* 0x000f000f0b0b7812 */ /* 0x000fe200078ec0ff */
[-C--:B0-----:R-:W-:Y:S01]  /*1920*/  HFMA2.MMA R8, R25, R4.reuse, RZ ;  /* 0x0000000419087235 */ /* 0x081fe200000000ff */
[----:B------:R-:W-:Y:S01]  /*1930*/  LOP3.LUT R43, R10, 0x300030, R43, 0xf8, !PT ;  /* 0x003000300a2b7812 */ /* 0x000fe200078ef82b */
[----:B------:R-:W-:Y:S01]  /*1940*/  HFMA2.MMA R10, R21, R4, RZ ;  /* 0x00000004150a7235 */ /* 0x000fe200000000ff */
[----:B------:R-:W-:Y:S01]  /*1950*/  LOP3.LUT R9, R23, 0x3f003f, RZ, 0xc0, !PT ;  /* 0x003f003f17097812 */ /* 0x000fe200078ec0ff */
[----:B------:R-:W-:Y:S01]  /*1960*/  HADD2 R23, R56, -1056, -1056 ;  /* 0xe420e42038177430 */ /* 0x000fe20000000000 */
[----:B------:R-:W-:-:S02]  /*1970*/  LOP3.LUT R22, R57, 0x64006400, RZ, 0xfc, !PT ;  /* 0x6400640039167812 */ /* 0x000fc400078efcff */
[----:B------:R-:W-:Y:S01]  /*1980*/  LOP3.LUT R45, R11, 0x300030, R58, 0xf8, !PT ;  /* 0x003000300b2d7812 */ /* 0x000fe200078ef83a */
[-C--:B------:R-:W-:Y:S01]  /*1990*/  HFMA2 R11, R23, R4.reuse, RZ.H0_H0 ;  /* 0x00000004170b7231 */ /* 0x080fe200000400ff */
[----:B------:R-:W-:Y:S01]  /*19a0*/  LOP3.LUT R9, R9, 0x64006400, RZ, 0xfc, !PT ;  /* 0x6400640009097812 */ /* 0x000fe200078efcff */
[----:B------:R-:W-:Y:S01]  /*19b0*/  HADD2 R22, R22, -1056, -1056 ;  /* 0xe420e42016167430 */ /* 0x000fe20000000000 */
[-C--:B------:R-:W-:Y:S01]  /*19c0*/  HFMA2.MMA R58, R24, R5.reuse, R8 ;  /* 0x00000005183a7235 */ /* 0x080fe20000000008 */
[----:B------:R-:W-:Y:S01]  /*19d0*/  HADD2 R15, R14, -1056, -1056 ;  /* 0xe420e4200e0f7430 */ /* 0x000fe20000000000 */
[----:B------:R-:W-:Y:S01]  /*19e0*/  HFMA2.MMA R60, R20, R5, R10 ;  /* 0x00000005143c7235 */ /* 0x000fe2000000000a */
[----:B------:R-:W-:Y:S02]  /*19f0*/  HADD2 R14, R9, -1056, -1056 ;  /* 0xe420e420090e7430 */ /* 0x000fe40000000000 */
[----:B------:R-:W-:Y:S02]  /*1a00*/  HFMA2 R59, R22, R5, R11 ;  /* 0x00000005163b7231 */ /* 0x000fe4000000000b */
[----:B------:R-:W0:Y:S01]  /*1a10*/  LDS.128 R8, [UR4+0x10] ;  /* 0x00001004ff087984 */ /* 0x000e220008000c00 */
[----:B------:R-:W-:Y:S01]  /*1a20*/  HFMA2 R4, R15, R4, RZ.H0_H0 ;  /* 0x000000040f047231 */ /* 0x000fe200000400ff */
[----:B------:R-:W-:-:S02]  /*1a30*/  LOP3.LUT R54, R54, 0x64006400, RZ, 0xfc, !PT ;  /* 0x6400640036367812 */ /* 0x000fc400078efcff */
[----:B------:R-:W-:Y:S01]  /*1a40*/  LOP3.LUT R53, R53, 0x3f003f, RZ, 0xc0, !PT ;  /* 0x003f003f35357812 */ /* 0x000fe200078ec0ff */
[----:B------:R-:W-:Y:S01]  /*1a50*/  HFMA2 R61, R14, R5, R4 ;  /* 0x000000050e3d7231 */ /* 0x000fe20000000004 */
[----:B------:R-:W-:Y:S02]  /*1a60*/  LOP3.LUT R4, R50, 0x64006400, RZ, 0xfc, !PT ;  /* 0x6400640032047812 */ /* 0x000fe400078efcff */
        /* <DEDUP_REMOVED lines=13> */
[----:B------:R-:W-:Y:S01]  /*1b40*/  HADD2 R51, R52, -1056, -1056 ;  /* 0xe420e42034337430 */ /* 0x000fe20000000000 */
[----:B------:R-:W-:Y:S01]  /*1b50*/  LOP3.LUT R31, R31, 0x64006400, RZ, 0xfc, !PT ;  /* 0x640064001f1f7812 */ /* 0x000fe200078efcff */
[----:B------:R-:W-:Y:S01]  /*1b60*/  HADD2 R52, R5, -1056, -1056 ;  /* 0xe420e42005347430 */ /* 0x000fe20000000000 */
[----:B------:R-:W-:Y:S01]  /*1b70*/  LOP3.LUT R32, R32, 0x3f003f, RZ, 0xc0, !PT ;  /* 0x003f003f20207812 */ /* 0x000fe200078ec0ff */
[----:B------:R-:W-:Y:S01]  /*1b80*/  HFMA2.MMA R58, R48, R7, R58 ;  /* 0x00000007303a7235 */ /* 0x000fe2000000003a */
[----:B------:R-:W-:-:S02]  /*1b90*/  LOP3.LUT R34, R34, 0x3f003f, RZ, 0xc0, !PT ;  /* 0x003f003f22227812 */ /* 0x000fc400078ec0ff */
[----:B------:R-:W-:Y:S02]  /*1ba0*/  LOP3.LUT R5, R33, 0x64006400, RZ, 0xfc, !PT ;  /* 0x6400640021057812 */ /* 0x000fe400078efcff */
[----:B------:R-:W-:Y:S01]  /*1bb0*/  LOP3.LUT R41, R41, 0x3f003f, RZ, 0xc0, !PT ;  /* 0x003f003f29297812 */ /* 0x000fe200078ec0ff */
[----:B------:R-:W-:Y:S01]  /*1bc0*/  HADD2 R31, R31, -1056, -1056 ;  /* 0xe420e4201f1f7430 */ /* 0x000fe20000000000 */
[----:B------:R-:W-:Y:S01]  /*1bd0*/  LOP3.LUT R4, R30, 0x64006400, RZ, 0xfc, !PT ;  /* 0x640064001e047812 */ /* 0x000fe200078efcff */
[----:B------:R-:W-:Y:S01]  /*1be0*/  HFMA2.MMA R60, R52, R7, R60 ;  /* 0x00000007343c7235 */ /* 0x000fe2000000003c */
[----:B------:R-:W-:Y:S02]  /*1bf0*/  LOP3.LUT R30, R32, 0x64006400, RZ, 0xfc, !PT ;  /* 0x64006400201e7812 */ /* 0x000fe400078efcff */
[----:B------:R-:W-:Y:S02]  /*1c00*/  LOP3.LUT R32, R34, 0x64006400, RZ, 0xfc, !PT ;  /* 0x6400640022207812 */ /* 0x000fe400078efcff */
[----:B------:R-:W-:Y:S01]  /*1c10*/  LOP3.LUT R34, R41, 0x64006400, RZ, 0xfc, !PT ;  /* 0x6400640029227812 */ /* 0x000fe200078efcff */
[----:B------:R-:W-:Y:S01]  /*1c20*/  HADD2 R41, R5, -1056, -1056 ;  /* 0xe420e42005297430 */ /* 0x000fe20000000000 */
[----:B0-----:R-:W-:Y:S01]  /*1c30*/  HFMA2.MMA R58, R31, R8, R58 ;  /* 0x000000081f3a7235 */ /* 0x001fe2000000003a */
[----:B------:R-:W-:Y:S01]  /*1c40*/  HADD2 R30, R30, -1056, -1056 ;  /* 0xe420e4201e1e7430 */ /* 0x000fe20000000000 */
[----:B------:R-:W-:Y:S01]  /*1c50*/  LOP3.LUT R29, R29, 0x64006400, RZ, 0xfc, !PT ;  /* 0x640064001d1d7812 */ /* 0x000fe200078efcff */
[----:B------:R-:W-:-:S02]  /*1c60*/  HADD2 R34, R34, -1056, -1056 ;  /* 0xe420e42022227430 */ /* 0x000fc40000000000 */
[----:B------:R-:W-:Y:S01]  /*1c70*/  HFMA2.MMA R60, R41, R8, R60 ;  /* 0x00000008293c7235 */ /* 0x000fe2000000003c */
[----:B------:R-:W-:Y:S01]  /*1c80*/  LOP3.LUT R54, R57, 0x64006400, RZ, 0xfc, !PT ;  /* 0x6400640039367812 */ /* 0x000fe200078efcff */
[----:B------:R-:W-:Y:S01]  /*1c90*/  HADD2 R55, R56, -1056, -1056 ;  /* 0xe420e42038377430 */ /* 0x000fe20000000000 */
[-C--:B------:R-:W-:Y:S01]  /*1ca0*/  HFMA2.MMA R58, R30, R9.reuse, R58 ;  /* 0x000000091e3a7235 */ /* 0x080fe2000000003a */
[----:B------:R-:W-:Y:S01]  /*1cb0*/  LOP3.LUT R26, R26, 0x64006400, RZ, 0xfc, !PT ;  /* 0x640064001a1a7812 */ /* 0x000fe200078efcff */
[-C--:B------:R-:W-:Y:S01]  /*1cc0*/  HFMA2 R59, R51, R6.reuse, R59 ;  /* 0x00000006333b7231 */ /* 0x080fe2000000003b */
[----:B------:R-:W-:Y:S01]  /*1cd0*/  LOP3.LUT R42, R42, 0x64006400, RZ, 0xfc, !PT ;  /* 0x640064002a2a7812 */ /* 0x000fe200078efcff */
[----:B------:R-:W-:Y:S01]  /*1ce0*/  HADD2 R50, R50, -1056, -1056 ;  /* 0xe420e42032327430 */ /* 0x000fe20000000000 */
[----:B------:R-:W-:Y:S01]  /*1cf0*/  HFMA2.MMA R60, R34, R9, R60 ;  /* 0x00000009223c7235 */ /* 0x000fe2000000003c */
[----:B------:R-:W-:Y:S01]  /*1d00*/  HADD2 R29, R29, -1056, -1056 ;  /* 0xe420e4201d1d7430 */ /* 0x000fe20000000000 */
[----:B------:R-:W-:Y:S01]  /*1d10*/  LOP3.LUT R46, R46, 0x3f003f, RZ, 0xc0, !PT ;  /* 0x003f003f2e2e7812 */ /* 0x000fe200078ec0ff */
[----:B------:R-:W-:Y:S01]  /*1d20*/  HADD2 R33, R4, -1056, -1056 ;  /* 0xe420e42004217430 */ /* 0x000fe20000000000 */
[----:B------:R-:W-:Y:S01]  /*1d30*/  LOP3.LUT R4, R43, 0x64006400, RZ, 0xfc, !PT ;  /* 0x640064002b047812 */ /* 0x000fe200078efcff */
[----:B------:R-:W-:Y:S01]  /*1d40*/  HFMA2 R61, R55, R6, R61 ;  /* 0x00000006373d7231 */ /* 0x000fe2000000003d */
[----:B------:R-:W-:Y:S01]  /*1d50*/  LOP3.LUT R47, R47, 0x64006400, RZ, 0xfc, !PT ;  /* 0x640064002f2f7812 */ /* 0x000fe200078efcff */
[----:B------:R-:W-:-:S02]  /*1d60*/  HADD2 R54, R54, -1056, -1056 ;  /* 0xe420e42036367430 */ /* 0x000fc40000000000 */
[----:B------:R-:W-:Y:S02]  /*1d70*/  HADD2 R43, R26, -1056, -1056 ;  /* 0xe420e4201a2b7430 */ /* 0x000fe40000000000 */
[-C--:B------:R-:W-:Y:S01]  /*1d80*/  HFMA2 R59, R50, R7.reuse, R59 ;  /* 0x00000007323b7231 */ /* 0x080fe2000000003b */
[----:B------:R-:W-:Y:S01]  /*1d90*/  LOP3.LUT R5, R44, 0x64006400, RZ, 0xfc, !PT ;  /* 0x640064002c057812 */ /* 0x000fe200078efcff */
[----:B------:R-:W-:Y:S01]  /*1da0*/  HADD2 R57, R42, -1056, -1056 ;  /* 0xe420e4202a397430 */ /* 0x000fe20000000000 */
[----:B------:R-:W-:Y:S01]  /*1db0*/  LOP3.LUT R42, R46, 0x64006400, RZ, 0xfc, !PT ;  /* 0x640064002e2a7812 */ /* 0x000fe200078efcff */
[-C--:B------:R-:W-:Y:S01]  /*1dc0*/  HFMA2.MMA R58, R29, R10.reuse, R58 ;  /* 0x0000000a1d3a7235 */ /* 0x080fe2000000003a */
[----:B------:R-:W-:Y:S01]  /*1dd0*/  HFMA2 R61, R54, R7, R61 ;  /* 0x00000007363d7231 */ /* 0x000fe2000000003d */
[----:B------:R-:W-:Y:S01]  /*1de0*/  LOP3.LUT R28, R28, 0x64006400, RZ, 0xfc, !PT ;  /* 0x640064001c1c7812 */ /* 0x000fe200078efcff */
[----:B------:R-:W-:Y:S01]  /*1df0*/  HFMA2 R59, R33, R8, R59 ;  /* 0x00000008213b7231 */ /* 0x000fe2000000003b */
[----:B------:R-:W-:Y:S01]  /*1e00*/  HFMA2.MMA R60, R43, R10, R60 ;  /* 0x0000000a2b3c7235 */ /* 0x000fe2000000003c */
[----:B------:R-:W-:-:S02]  /*1e10*/  HADD2 R32, R32, -1056, -1056 ;  /* 0xe420e42020207430 */ /* 0x000fc40000000000 */
[----:B------:R-:W-:Y:S01]  /*1e20*/  HADD2 R44, R47, -1056, -1056 ;  /* 0xe420e4202f2c7430 */ /* 0x000fe20000000000 */
[----:B------:R-:W-:Y:S01]  /*1e30*/  LOP3.LUT R6, R27, 0x64006400, RZ, 0xfc, !PT ;  /* 0x640064001b067812 */ /* 0x000fe200078efcff */
[----:B------:R-:W-:Y:S02]  /*1e40*/  HFMA2 R61, R57, R8, R61 ;  /* 0x00000008393d7231 */ /* 0x000fe4000000003d */
[----:B------:R-:W-:Y:S02]  /*1e50*/  HADD2 R42, R42, -1056, -1056 ;  /* 0xe420e4202a2a7430 */ /* 0x000fe40000000000 */
[----:B------:R-:W-:Y:S02]  /*1e60*/  HADD2 R26, R5, -1056, -1056 ;  /* 0xe420e420051a7430 */ /* 0x000fe40000000000 */
[-C--:B------:R-:W-:Y:S02]  /*1e70*/  HFMA2 R59, R32, R9.reuse, R59 ;  /* 0x00000009203b7231 */ /* 0x080fe4000000003b */
        /* <DEDUP_REMOVED lines=30> */
[----:B------:R-:W-:-:S06]  /*2060*/  HFMA2.MMA R21, R20, R5, R21 ;  /* 0x0000000514157235 */ /* 0x000fcc0000000015 */
        /* <DEDUP_REMOVED lines=20> */
[----:B------:R-:W-:-:S05]  /*21b0*/  HADD2 R23, R23.H0_H0, R23.H1_H1 ;  /* 0x3000001717177230 */ /* 0x000fca0000000800 */
[-C--:B------:R-:W-:Y:S02]  /*21c0*/  HFMA2.MMA R22, R29, R10.reuse, R5 ;  /* 0x0000000a1d167235 */ /* 0x080fe40000000005 */
[----:B------:R-:W-:-:S06]  /*21d0*/  HFMA2.MMA R21, R43, R10, R21 ;  /* 0x0000000a2b157235 */ /* 0x000fcc0000000015 */
        /* <DEDUP_REMOVED lines=9> */
.L_x_2079:
[----:B-----5:R-:W-:Y:S01]  /*2270*/  @!P0 IADD3 R16, R12, R13, RZ ;  /* 0x0000000d0c108210 */ /* 0x020fe20007ffe0ff */
[----:B------:R-:W-:Y:S06]  /*2280*/  @!P1 BRA `(.L_x_2080) ;  /* 0x0000000c00889947 */ /* 0x000fec0003800000 */
[----:B------:R-:W-:Y:S02]  /*2290*/  IMAD R5, R35, 0xc, RZ ;  /* 0x0000000c23057824 */ /* 0x000fe400078e02ff */
[----:B------:R-:W-:-:S04]  /*22a0*/  IMAD.WIDE.U32 R14, R37, 0xc, R2 ;  /* 0x0000000c250e7825 */ /* 0x000fc800078e0002 */
[----:B------:R-:W-:Y:S02]  /*22b0*/  IMAD.IADD R15, R15, 0x1, R5 ;  /* 0x000000010f0f7824 */ /* 0x000fe400078e0205 */
[----:B------:R-:W-:-:S03]  /*22c0*/  IMAD.WIDE R8, R37, 0x4, R14 ;  /* 0x0000000425087825 */ /* 0x000fc600078e020e */
[----:B------:R-:W2:Y:S01]  /*22d0*/  LDG.E.128.CONSTANT R20, desc[UR8][R14.64] ;  /* 0x000000080e147981 */ /* 0x000ea2000c1e9d00 */
[----:B------:R-:W-:-:S03]  /*22e0*/  IMAD.WIDE R4, R37, 0x4, R8 ;  /* 0x0000000425047825 */ /* 0x000fc600078e0208 */
[----:B------:R-:W3:Y:S04]  /*22f0*/  LDG.E.128.CONSTANT R8, desc[UR8][R8.64] ;  /* 0x0000000808087981 */ /* 0x000ee8000c1e9d00 */
[----:B------:R-:W4:Y:S01]  /*2300*/  LDG.E.128.CONSTANT R4, desc[UR8][R4.64] ;  /* 0x0000000804047981 */ /* 0x000f22000c1e9d00 */
[----:B------:R-:W-:Y:S02]  /*2310*/  ISETP.GE.AND P0, PT, R39, 0x2, PT ;  /* 0x000000022700780c */ /* 0x000fe40003f06270 */
[----:B--2---:R-:W-:Y:S02]  /*2320*/  SHF.R.U32.HI R24, RZ, 0xc, R20 ;  /* 0x0000000cff187819 */ /* 0x004fe40000011614 */
[----:B------:R-:W-:Y:S02]  /*2330*/  SHF.R.U32.HI R26, RZ, 0xc, R21 ;  /* 0x0000000cff1a7819 */ /* 0x000fe40000011615 */
[----:B------:R-:W-:-:S02]  /*2340*/  SHF.R.U32.HI R14, RZ, 0xc, R22 ;  /* 0x0000000cff0e7819 */ /* 0x000fc40000011616 */
[----:B------:R-:W-:Y:S02]  /*2350*/  SHF.R.U32.HI R43, RZ, 0xc, R23 ;  /* 0x0000000cff2b7819 */ /* 0x000fe40000011617 */
[----:B------:R-:W-:Y:S02]  /*2360*/  LOP3.LUT R26, R26, 0xf000f, RZ, 0xc0, !PT ;  /* 0x000f000f1a1a7812 */ /* 0x000fe400078ec0ff */
        /* <DEDUP_REMOVED lines=16> */
[----:B------:R-:W-:Y:S02]  /*2470*/  LOP3.LUT R5, R24, 0xf000f, RZ, 0xc0, !PT ;  /* 0x000f000f18057812 */ /* 0x000fe400078ec0ff */
[----:B------:R-:W-:Y:S02]  /*2480*/  LOP3.LUT R7, R14, 0xf000f, RZ, 0xc0, !PT ;  /* 0x000f000f0e077812 */ /* 0x000fe400078ec0ff */
[----:B------:R-:W-:Y:S02]  /*2490*/  LOP3.LUT R43, R43, 0xf000f, RZ, 0xc0, !PT ;  /* 0x000f000f2b2b7812 */ /* 0x000fe400078ec0ff */
[----:B------:R-:W-:Y:S02]  /*24a0*/  LOP3.LUT R27, R26, 0x300030, R27, 0xf8, !PT ;  /* 0x003000301a1b7812 */ /* 0x000fe400078ef81b */
[----:B------:R-:W-:Y:S02]  /*24b0*/  LOP3.LUT R28, R5, 0x300030, R28, 0xf8, !PT ;  /* 0x00300030051c7812 */ /* 0x000fe400078ef81c */
[----:B------:R-:W-:-:S02]  /*24c0*/  LOP3.LUT R24, R7, 0x300030, R4, 0xf8, !PT ;  /* 0x0030003007187812 */ /* 0x000fc400078ef804 */
[----:B------:R-:W-:Y:S02]  /*24d0*/  LOP3.LUT R26, R43, 0x300030, R6, 0xf8, !PT ;  /* 0x003000302b1a7812 */ /* 0x000fe400078ef806 */
[----:B------:R-:W0:Y:S01]  /*24e0*/  LDS.128 R4, [UR4+0x20] ;  /* 0x00002004ff047984 */ /* 0x000e220008000c00 */
[----:B------:R-:W-:Y:S02]  /*24f0*/  LOP3.LUT R55, R21, 0x3f003f, RZ, 0xc0, !PT ;  /* 0x003f003f15377812 */ /* 0x000fe400078ec0ff */
[----:B------:R-:W-:Y:S02]  /*2500*/  LOP3.LUT R25, R20, 0x3f003f, RZ, 0xc0, !PT ;  /* 0x003f003f14197812 */ /* 0x000fe400078ec0ff */
[----:B------:R-:W-:Y:S02]  /*2510*/  SHF.R.U32.HI R21, RZ, 0x6, R21 ;  /* 0x00000006ff157819 */ /* 0x000fe40000011615 */
[----:B------:R-:W-:Y:S02]  /*2520*/  LOP3.LUT R15, R22, 0x3f003f, RZ, 0xc0, !PT ;  /* 0x003f003f160f7812 */ /* 0x000fe400078ec0ff */
[----:B---3--:R-:W-:-:S02]  /*2530*/  SHF.R.U32.HI R14, RZ, 0xc, R8 ;  /* 0x0000000cff0e7819 */ /* 0x008fc40000011608 */
[----:B------:R-:W-:Y:S02]  /*2540*/  LOP3.LUT R53, R8, 0x3f003f, RZ, 0xc0, !PT ;  /* 0x003f003f08357812 */ /* 0x000fe400078ec0ff */
[----:B------:R-:W-:Y:S02]  /*2550*/  SHF.R.U32.HI R54, RZ, 0x6, R8 ;  /* 0x00000006ff367819 */ /* 0x000fe40000011608 */
        /* <DEDUP_REMOVED lines=9> */
[----:B------:R-:W-:-:S02]  /*25f0*/  SHF.R.U32.HI R22, RZ, 0x6, R22 ;  /* 0x00000006ff167819 */ /* 0x000fc40000011616 */
[----:B------:R-:W-:Y:S02]  /*2600*/  SHF.R.U32.HI R23, RZ, 0x6, R23 ;  /* 0x00000006ff177819 */ /* 0x000fe40000011617 */
[--C-:B------:R-:W-:Y:S02]  /*2610*/  SHF.R.U32.HI R43, RZ, 0xc, R10.reuse ;  /* 0x0000000cff2b7819 */ /* 0x100fe4000001160a */
[----:B------:R-:W-:Y:S02]  /*2620*/  LOP3.LUT R49, R10, 0x3f003f, RZ, 0xc0, !PT ;  /* 0x003f003f0a317812 */ /* 0x000fe400078ec0ff */
[----:B------:R-:W-:Y:S02]  /*2630*/  SHF.R.U32.HI R50, RZ, 0x6, R10 ;  /* 0x00000006ff327819 */ /* 0x000fe4000001160a */
[----:B------:R-:W-:Y:S02]  /*2640*/  LOP3.LUT R47, R11, 0x3f003f, RZ, 0xc0, !PT ;  /* 0x003f003f0b2f7812 */ /* 0x000fe400078ec0ff */
[----:B------:R-:W-:-:S02]  /*2650*/  SHF.R.U32.HI R48, RZ, 0x6, R11 ;  /* 0x00000006ff307819 */ /* 0x000fc4000001160b */
[----:B------:R-:W-:Y:S01]  /*2660*/  SHF.R.U32.HI R10, RZ, 0xc, R11 ;  /* 0x0000000cff0a7819 */ /* 0x000fe2000001160b */
[----:B------:R-:W-:Y:S01]  /*2670*/  HADD2 R25, R25, -1056, -1056 ;  /* 0xe420e42019197430 */ /* 0x000fe20000000000 */
[----:B------:R-:W-:Y:S02]  /*2680*/  LOP3.LUT R11, R8, 0xf000f, RZ, 0xc0, !PT ;  /* 0x000f000f080b7812 */ /* 0x000fe400078ec0ff */
[----:B------:R-:W-:Y:S02]  /*2690*/  LOP3.LUT R46, R9, 0x300030, R46, 0xf8, !PT ;  /* 0x00300030092e7812 */ /* 0x000fe400078ef82e */
[----:B------:R-:W-:Y:S02]  /*26a0*/  LOP3.LUT R20, R20, 0x3f003f, RZ, 0xc0, !PT ;  /* 0x003f003f14147812 */ /* 0x000fe400078ec0ff */
[----:B------:R-:W-:Y:S01]  /*26b0*/  LOP3.LUT R14, R21, 0x64006400, RZ, 0xfc, !PT ;  /* 0x64006400150e7812 */ /* 0x000fe200078efcff */
[----:B------:R-:W-:Y:S01]  /*26c0*/  HADD2 R21, R15, -1056, -1056 ;  /* 0xe420e4200f157430 */ /* 0x000fe20000000000 */
        /* <DEDUP_REMOVED lines=10> */
[----:B0-----:R-:W-:-:S02]  /*2770*/  HFMA2.MMA R8, R25, R4, RZ ;  /* 0x0000000419087235 */ /* 0x001fc400000000ff */
[----:B------:R-:W-:Y:S01]  /*2780*/  HFMA2.MMA R10, R21, R4, RZ ;  /* 0x00000004150a7235 */ /* 0x000fe200000000ff */
[----:B------:R-:W-:Y:S01]  /*2790*/  LOP3.LUT R43, R43, 0xf000f, RZ, 0xc0, !PT ;  /* 0x000f000f2b2b7812 */ /* 0x000fe200078ec0ff */
[----:B------:R-:W-:Y:S01]  /*27a0*/  HADD2 R12, R12, -1056, -1056 ;  /* 0xe420e4200c0c7430 */ /* 0x000fe20000000000 */
[----:B------:R-:W-:Y:S01]  /*27b0*/  LOP3.LUT R34, R11, 0x300030, R34, 0xf8, !PT ;  /* 0x003000300b227812 */ /* 0x000fe200078ef822 */
[----:B------:R-:W-:Y:S02]  /*27c0*/  HADD2 R20, R20, -1056, -1056 ;  /* 0xe420e42014147430 */ /* 0x000fe40000000000 */
[----:B------:R-:W-:Y:S02]  /*27d0*/  HADD2 R22, R9, -1056, -1056 ;  /* 0xe420e42009167430 */ /* 0x000fe40000000000 */
[-C--:B------:R-:W-:Y:S02]  /*27e0*/  HFMA2 R9, R23, R4.reuse, RZ.H0_H0 ;  /* 0x0000000417097231 */ /* 0x080fe400000400ff */
[----:B------:R-:W-:-:S02]  /*27f0*/  HFMA2 R11, R15, R4, RZ.H0_H0 ;  /* 0x000000040f0b7231 */ /* 0x000fc400000400ff */
[----:B------:R-:W-:Y:S01]  /*2800*/  HADD2 R14, R14, -1056, -1056 ;  /* 0xe420e4200e0e7430 */ /* 0x000fe20000000000 */
[----:B------:R-:W-:Y:S01]  /*2810*/  LOP3.LUT R43, R43, 0x300030, R44, 0xf8, !PT ;  /* 0x003000302b2b7812 */ /* 0x000fe200078ef82c */
[-C--:B------:R-:W-:Y:S01]  /*2820*/  HFMA2.MMA R59, R20, R5.reuse, R10 ;  /* 0x00000005143b7235 */ /* 0x080fe2000000000a */
[----:B------:R-:W-:Y:S01]  /*2830*/  LOP3.LUT R44, R57, 0x300030, R56, 0xf8, !PT ;  /* 0x00300030392c7812 */ /* 0x000fe200078ef838 */
[----:B------:R-:W-:Y:S01]  /*2840*/  HFMA2.MMA R57, R12, R5, R8 ;  /* 0x000000050c397235 */ /* 0x000fe20000000008 */
[-C--:B------:R-:W-:Y:S02]  /*2850*/  HFMA2 R58, R14, R5.reuse, R9 ;  /* 0x000000050e3a7231 */ /* 0x080fe40000000009 */
[----:B------:R-:W-:Y:S02]  /*2860*/  HFMA2 R60, R22, R5, R11 ;  /* 0x00000005163c7231 */ /* 0x000fe4000000000b */
[----:B------:R-:W0:Y:S01]  /*2870*/  LDS.128 R8, [UR4+0x30] ;  /* 0x00003004ff087984 */ /* 0x000e220008000c00 */
        /* <DEDUP_REMOVED lines=20> */
[----:B------:R-:W-:Y:S02]  /*29c0*/  LOP3.LUT R33, R33, 0x64006400, RZ, 0xfc, !PT ;  /* 0x6400640021217812 */ /* 0x000fe400078efcff */
[----:B------:R-:W-:-:S02]  /*29d0*/  LOP3.LUT R31, R31, 0x3f003f, RZ, 0xc0, !PT ;  /* 0x003f003f1f1f7812 */ /* 0x000fc400078ec0ff */
[----:B------:R-:W-:Y:S01]  /*29e0*/  LOP3.LUT R5, R29, 0x64006400, RZ, 0xfc, !PT ;  /* 0x640064001d057812 */ /* 0x000fe200078efcff */
[----:B------:R-:W-:Y:S01]  /*29f0*/  HADD2 R29, R30, -1056, -1056 ;  /* 0xe420e4201e1d7430 */ /* 0x000fe20000000000 */
[----:B------:R-:W-:Y:S01]  /*2a00*/  HFMA2.MMA R59, R52, R7, R59 ;  /* 0x00000007343b7235 */ /* 0x000fe2000000003b */
[----:B------:R-:W-:Y:S01]  /*2a10*/  LOP3.LUT R42, R42, 0x3f003f, RZ, 0xc0, !PT ;  /* 0x003f003f2a2a7812 */ /* 0x000fe200078ec0ff */
[----:B------:R-:W-:Y:S01]  /*2a20*/  HADD2 R33, R33, -1056, -1056 ;  /* 0xe420e42021217430 */ /* 0x000fe20000000000 */
[----:B------:R-:W-:Y:S02]  /*2a30*/  LOP3.LUT R4, R31, 0x64006400, RZ, 0xfc, !PT ;  /* 0x640064001f047812 */ /* 0x000fe400078efcff */
[----:B------:R-:W-:Y:S01]  /*2a40*/  LOP3.LUT R42, R42, 0x64006400, RZ, 0xfc, !PT ;  /* 0x640064002a2a7812 */ /* 0x000fe200078efcff */
[-C--:B0-----:R-:W-:Y:S02]  /*2a50*/  HFMA2.MMA R57, R29, R8.reuse, R57 ;  /* 0x000000081d397235 */ /* 0x081fe40000000039 */
[----:B------:R-:W-:Y:S01]  /*2a60*/  HADD2 R30, R4, -1056, -1056 ;  /* 0xe420e420041e7430 */ /* 0x000fe20000000000 */
[----:B------:R-:W-:Y:S01]  /*2a70*/  LOP3.LUT R45, R45, 0x3f003f, RZ, 0xc0, !PT ;  /* 0x003f003f2d2d7812 */ /* 0x000fe200078ec0ff */
[----:B------:R-:W-:Y:S01]  /*2a80*/  HFMA2.MMA R59, R33, R8, R59 ;  /* 0x00000008213b7235 */ /* 0x000fe2000000003b */
[----:B------:R-:W-:Y:S01]  /*2a90*/  HADD2 R42, R42, -1056, -1056 ;  /* 0xe420e4202a2a7430 */ /* 0x000fe20000000000 */
[----:B------:R-:W-:Y:S01]  /*2aa0*/  LOP3.LUT R28, R28, 0x64006400, RZ, 0xfc, !PT ;  /* 0x640064001c1c7812 */ /* 0x000fe200078efcff */
[----:B------:R-:W-:Y:S01]  /*2ab0*/  HADD2 R31, R5, -1056, -1056 ;  /* 0xe420e420051f7430 */ /* 0x000fe20000000000 */
[----:B------:R-:W-:Y:S01]  /*2ac0*/  LOP3.LUT R45, R45, 0x64006400, RZ, 0xfc, !PT ;  /* 0x640064002d2d7812 */ /* 0x000fe200078efcff */
[-C--:B------:R-:W-:Y:S01]  /*2ad0*/  HFMA2.MMA R5, R30, R9.reuse, R57 ;  /* 0x000000091e057235 */ /* 0x080fe20000000039 */
[----:B------:R-:W-:Y:S01]  /*2ae0*/  LOP3.LUT R54, R56, 0x64006400, RZ, 0xfc, !PT ;  /* 0x6400640038367812 */ /* 0x000fe200078efcff */
[----:B------:R-:W-:Y:S01]  /*2af0*/  HADD2 R53, R55, -1056, -1056 ;  /* 0xe420e42037357430 */ /* 0x000fe20000000000 */
[----:B------:R-:W-:Y:S01]  /*2b00*/  LOP3.LUT R24, R24, 0x64006400, RZ, 0xfc, !PT ;  /* 0x6400640018187812 */ /* 0x000fe200078efcff */
[-C--:B------:R-:W-:Y:S01]  /*2b10*/  HFMA2 R58, R49, R6.reuse, R58 ;  /* 0x00000006313a7231 */ /* 0x080fe2000000003a */
[----:B------:R-:W-:Y:S01]  /*2b20*/  LOP3.LUT R32, R32, 0x3f003f, RZ, 0xc0, !PT ;  /* 0x003f003f20207812 */ /* 0x000fe200078ec0ff */
[----:B------:R-:W-:Y:S01]  /*2b30*/  HADD2 R50, R50, -1056, -1056 ;  /* 0xe420e42032327430 */ /* 0x000fe20000000000 */
[----:B------:R-:W-:Y:S01]  /*2b40*/  LOP3.LUT R4, R43, 0x64006400, RZ, 0xfc, !PT ;  /* 0x640064002b047812 */ /* 0x000fe200078efcff */
[----:B------:R-:W-:Y:S01]  /*2b50*/  HADD2 R43, R28, -1056, -1056 ;  /* 0xe420e4201c2b7430 */ /* 0x000fe20000000000 */
[----:B------:R-:W-:Y:S01]  /*2b60*/  HFMA2.MMA R59, R42, R9, R59 ;  /* 0x000000092a3b7235 */ /* 0x000fe2000000003b */
        /* <DEDUP_REMOVED lines=8> */
[-C--:B------:R-:W-:Y:S01]  /*2bf0*/  HFMA2.MMA R5, R43, R10.reuse, R5 ;  /* 0x0000000a2b057235 */ /* 0x080fe20000000005 */
[----:B------:R-:W-:Y:S01]  /*2c00*/  HFMA2 R60, R54, R7, R60 ;  /* 0x00000007363c7231 */ /* 0x000fe2000000003c */
[----:B------:R-:W-:Y:S01]  /*2c10*/  LOP3.LUT R27, R27, 0x64006400, RZ, 0xfc, !PT ;  /* 0x640064001b1b7812 */ /* 0x000fe200078efcff */
[----:B------:R-:W-:Y:S01]  /*2c20*/  HADD2 R41, R41, -1056, -1056 ;  /* 0xe420e42029297430 */ /* 0x000fe20000000000 */
[----:B------:R-:W-:Y:S01]  /*2c30*/  HFMA2.MMA R59, R45, R10, R59 ;  /* 0x0000000a2d3b7235 */ /* 0x000fe2000000003b */
[----:B------:R-:W-:Y:S02]  /*2c40*/  HFMA2 R58, R31, R8, R58 ;  /* 0x000000081f3a7231 */ /* 0x000fe4000000003a */
[----:B------:R-:W-:-:S02]  /*2c50*/  HADD2 R32, R32, -1056, -1056 ;  /* 0xe420e42020207430 */ /* 0x000fc40000000000 */
[----:B------:R-:W-:Y:S01]  /*2c60*/  HADD2 R28, R46, -1056, -1056 ;  /* 0xe420e4202e1c7430 */ /* 0x000fe20000000000 */
[----:B------:R-:W-:Y:S01]  /*2c70*/  LOP3.LUT R55, R26, 0x64006400, RZ, 0xfc, !PT ;  /* 0x640064001a377812 */ /* 0x000fe200078efcff */
[----:B------:R-:W-:Y:S01]  /*2c80*/  HFMA2 R60, R41, R8, R60 ;  /* 0x00000008293c7231 */ /* 0x000fe2000000003c */
[----:B------:R-:W-:Y:S01]  /*2c90*/  LOP3.LUT R26, R34, 0x64006400, RZ, 0xfc, !PT ;  /* 0x64006400221a7812 */ /* 0x000fe200078efcff */
        /* <DEDUP_REMOVED lines=65> */
.L_x_2080:
[----:B------:R-:W-:Y:S01]  /*30b0*/  VIADD R13, R13, 0x20 ;  /* 0x000000200d0d7836 */ /* 0x000fe20000000000 */
[----:B------:R-:W-:Y:S01]  /*30c0*/  UIADD3 UR4, UR4, 0x40, URZ ;  /* 0x0000004004047890 */ /* 0x000fe2000fffe03f */
[----:B------:R-:W-:-:S03]  /*30d0*/  IMAD.WIDE.U32 R2, R37, 0x18, R2 ;  /* 0x0000001825027825 */ /* 0x000fc600078e0002 */
[----:B------:R-:W-:Y:S01]  /*30e0*/  ISETP.GE.AND P0, PT, R13, UR5, PT ;  /* 0x000000050d007c0c */ /* 0x000fe2000bf06270 */
[----:B------:R-:W-:Y:S01]  /*30f0*/  IMAD R29, R35, 0x18, RZ ;  /* 0x00000018231d7824 */ /* 0x000fe200078e02ff */
[----:B------:R-:W-:Y:S01]  /*3100*/  ISETP.LT.AND P2, PT, R13, R40, PT ;  /* 0x000000280d00720c */ /* 0x000fe20003f41270 */
[----:B------:R-:W-:Y:S02]  /*3110*/  IMAD.MOV.U32 R28, RZ, RZ, R2 ;  /* 0x000000ffff1c7224 */ /* 0x000fe400078e0002 */
[----:B------:R-:W-:-:S10]  /*3120*/  IMAD.IADD R29, R3, 0x1, R29 ;  /* 0x00000001031d7824 */ /* 0x000fd400078e021d */
[----:B------:R-:W-:Y:S05]  /*3130*/  @!P0 BRA P2, `(.L_x_2081) ;  /* 0xffffffe000908947 */ /* 0x000fea000103ffff */
.L_x_2078:
[----:B------:R-:W-:Y:S01]  /*3140*/  ISETP.GE.AND P0, PT, R13, R40, PT ;  /* 0x000000280d00720c */ /* 0x000fe20003f06270 */
[----:B------:R-:W-:-:S03]  /*3150*/  ULDC UR5, c[0x0][0x260] ;  /* 0x0000980000057ab9 */ /* 0x000fc60000000800 */
[----:B------:R-:W-:Y:S01]  /*3160*/  ISETP.GE.OR P0, PT, R13, UR5, P0 ;  /* 0x000000050d007c0c */ /* 0x000fe20008706670 */
[----:B------:R-:W-:-:S12]  /*3170*/  ULDC UR5, c[0x0][0x260] ;  /* 0x0000980000057ab9 */ /* 0x000fd80000000800 */
[----:B------:R-:W-:Y:S05]  /*3180*/  @P0 BRA `(.L_x_2082) ;  /* 0x0000001800d00947 */ /* 0x000fea0003800000 */
.L_x_2084:
[----:B------:R-:W-:Y:S01]  /*3190*/  ISETP.NE.AND P0, PT, R13, R16, PT ;  /* 0x000000100d00720c */ /* 0x000fe20003f05270 */
[----:B------:R-:W0:-:S12]  /*31a0*/  LDC R37, c[0x0][0x23c] ;  /* 0x00008f00ff257b82 */ /* 0x000e180000000800 */
[----:B------:R-:W1:Y:S01]  /*31b0*/  @!P0 LDC.64 R2, c[0x0][0x248] ;  /* 0x00009200ff028b82 */ /* 0x000e620000000a00 */
[----:B------:R-:W-:Y:S02]  /*31c0*/  @!P0 IADD3 R38, R38, 0x1, RZ ;  /* 0x0000000126268810 */ /* 0x000fe40007ffe0ff */
[----:B------:R-:W-:-:S03]  /*31d0*/  @!P0 LEA R5, R13, 0x1, 0x1 ;  /* 0x000000010d058811 */ /* 0x000fc600078e08ff */
[----:B------:R-:W-:Y:S02]  /*31e0*/  @!P0 IMAD R22, R38, 0x8, R1 ;  /* 0x0000000826168824 */ /* 0x000fe400078e0201 */
[----:B0-----:R-:W-:-:S04]  /*31f0*/  IMAD.WIDE R8, R37, 0x4, R28 ;  /* 0x0000000425087825 */ /* 0x001fc800078e021c */
[----:B------:R-:W2:Y:S04]  /*3200*/  @!P0 LDL.64 R22, [R22] ;  /* 0x0000000016168983 */ /* 0x000ea80000100a00 */
[----:B------:R-:W5:Y:S01]  /*3210*/  LDG.E.128.CONSTANT R28, desc[UR8][R28.64] ;  /* 0x000000081c1c7981 */ /* 0x000f62000c1e9d00 */
[----:B-1----:R-:W-:-:S04]  /*3220*/  @!P0 IMAD.WIDE R2, R5, 0x2, R2 ;  /* 0x0000000205028825 */ /* 0x002fc800078e0202 */
[C---:B------:R-:W-:Y:S02]  /*3230*/  IMAD.WIDE R4, R37.reuse, 0x4, R8 ;  /* 0x0000000425047825 */ /* 0x040fe400078e0208 */
[----:B------:R-:W3:Y:S02]  /*3240*/  @!P0 LDG.E.U16.CONSTANT R2, desc[UR8][R2.64] ;  /* 0x0000000802028981 */ /* 0x000ee4000c1e9500 */
[----:B------:R-:W-:Y:S02]  /*3250*/  IMAD.WIDE R20, R37, 0x4, R4 ;  /* 0x0000000425147825 */ /* 0x000fe400078e0204 */
[----:B------:R-:W5:Y:S04]  /*3260*/  LDG.E.128.CONSTANT R8, desc[UR8][R8.64] ;  /* 0x0000000808087981 */ /* 0x000f68000c1e9d00 */
[----:B------:R-:W5:Y:S04]  /*3270*/  LDG.E.128.CONSTANT R4, desc[UR8][R4.64] ;  /* 0x0000000804047981 */ /* 0x000f68000c1e9d00 */
[----:B------:R0:W5:Y:S01]  /*3280*/  LDG.E.128.CONSTANT R24, desc[UR8][R20.64] ;  /* 0x0000000814187981 */ /* 0x000162000c1e9d00 */
[----:B------:R-:W-:-:S02]  /*3290*/  VIADD R15, R13, 0x20 ;  /* 0x000000200d0f7836 */ /* 0x000fc40000000000 */
[----:B------:R-:W-:-:S03]  /*32a0*/  IMAD.WIDE R88, R37, 0x4, R20 ;  /* 0x0000000425587825 */ /* 0x000fc600078e0214 */
[----:B------:R-:W-:Y:S02]  /*32b0*/  ISETP.GE.AND P2, PT, R15, UR5, PT ;  /* 0x000000050f007c0c */ /* 0x000fe4000bf46270 */
[----:B--2---:R-:W-:Y:S02]  /*32c0*/  @!P0 PRMT R94, R22, 0x7610, R94 ;  /* 0x00007610165e8816 */ /* 0x004fe4000000005e */
[----:B------:R-:W-:Y:S02]  /*32d0*/  @!P0 PRMT R92, R23, 0x7610, R92 ;  /* 0x00007610175c8816 */ /* 0x000fe4000000005c */
[----:B------:R-:W-:Y:S02]  /*32e0*/  @!P0 PRMT R94, R94, 0x7610, R22 ;  /* 0x000076105e5e8816 */ /* 0x000fe40000000016 */
[----:B------:R-:W-:Y:S01]  /*32f0*/  @!P0 PRMT R92, R92, 0x7610, R23 ;  /* 0x000076105c5c8816 */ /* 0x000fe20000000017 */
[----:B---3--:R-:W-:Y:S01]  /*3300*/  @!P0 IMAD.IADD R16, R2, 0x1, R13 ;  /* 0x0000000102108824 */ /* 0x008fe200078e020d */
[----:B0-----:R-:W-:Y:S06]  /*3310*/  @!P1 BRA `(.L_x_2083) ;  /* 0x0000001800509947 */ /* 0x001fec0003800000 */
[----:B------:R-:W2:Y:S01]  /*3320*/  LDG.E.128.CONSTANT R20, desc[UR8][R88.64] ;  /* 0x0000000858147981 */ /* 0x000ea2000c1e9d00 */
[--C-:B-----5:R-:W-:Y:S01]  /*3330*/  SHF.R.U32.HI R32, RZ, 0xf, R28.reuse ;  /* 0x0000000fff207819 */ /* 0x120fe2000001161c */
[----:B------:R-:W-:Y:S01]  /*3340*/  IMAD.MOV.U32 R0, RZ, RZ, 0x2800 ;  /* 0x00002800ff007424 */ /* 0x000fe200078e00ff */
        /* <DEDUP_REMOVED lines=16> */
[----:B------:R-:W-:-:S02]  /*3450*/  SHF.R.U32.HI R35, RZ, 0xe, R9 ;  /* 0x0000000eff237819 */ /* 0x000fc40000011609 */
[----:B------:R-:W-:Y:S02]  /*3460*/  LOP3.LUT R32, R32, 0x10001, RZ, 0xc0, !PT ;  /* 0x0001000120207812 */ /* 0x000fe400078ec0ff */
[----:B------:R-:W-:Y:S02]  /*3470*/  LOP3.LUT R34, R34, 0x10001, RZ, 0xc0, !PT ;  /* 0x0001000122227812 */ /* 0x000fe400078ec0ff */
[----:B------:R-:W-:Y:S02]  /*3480*/  SHF.R.U32.HI R33, RZ, 0xd, R4 ;  /* 0x0000000dff217819 */ /* 0x000fe40000011604 */
[----:B------:R-:W-:Y:S02]  /*3490*/  SHF.R.U32.HI R43, RZ, 0xd, R5 ;  /* 0x0000000dff2b7819 */ /* 0x000fe40000011605 */
[----:B------:R-:W-:Y:S02]  /*34a0*/  LOP3.LUT R32, R32, 0x20002, R31, 0xf8, !PT ;  /* 0x0002000220207812 */ /* 0x000fe400078ef81f */
        /* <DEDUP_REMOVED lines=8> */
[----:B------:R-:W-:Y:S02]  /*3530*/  SHF.R.U32.HI R67, RZ, 0xe, R11 ;  /* 0x0000000eff437819 */ /* 0x000fe4000001160b */
[----:B------:R-:W-:Y:S02]  /*3540*/  LOP3.LUT R62, R62, 0x10001, RZ, 0xc0, !PT ;  /* 0x000100013e3e7812 */ /* 0x000fe400078ec0ff */
[----:B------:R-:W-:Y:S02]  /*3550*/  SHF.R.U32.HI R64, RZ, 0xd, R7 ;  /* 0x0000000dff407819 */ /* 0x000fe40000011607 */
[----:B------:R-:W-:Y:S02]  /*3560*/  LOP3.LUT R67, R62, 0x20002, R67, 0xf8, !PT ;  /* 0x000200023e437812 */ /* 0x000fe400078ef843 */
        /* <DEDUP_REMOVED lines=14> */
[----:B------:R-:W-:Y:S02]  /*3650*/  LOP3.LUT R67, R67, 0x40004, R64, 0xf8, !PT ;  /* 0x0004000443437812 */ /* 0x000fe400078ef840 */
[----:B------:R-:W-:Y:S02]  /*3660*/  SHF.R.U32.HI R84, RZ, 0xc, R27 ;  /* 0x0000000cff547819 */ /* 0x000fe4000001161b */
[C---:B------:R-:W-:Y:S02]  /*3670*/  LOP3.LUT R51, R4.reuse, 0x1f001f, RZ, 0xc0, !PT ;  /* 0x001f001f04337812 */ /* 0x040fe400078ec0ff */
[----:B------:R-:W-:Y:S02]  /*3680*/  LOP3.LUT R11, R4, 0x3e003e0, RZ, 0xc0, !PT ;  /* 0x03e003e0040b7812 */ /* 0x000fe400078ec0ff */
[----:B------:R-:W-:Y:S02]  /*3690*/  SHF.R.U32.HI R57, RZ, 0xa, R4 ;  /* 0x0000000aff397819 */ /* 0x000fe40000011604 */
[----:B------:R-:W-:-:S02]  /*36a0*/  SHF.R.U32.HI R60, RZ, 0xd, R6 ;  /* 0x0000000dff3c7819 */ /* 0x000fc40000011606 */
[----:B------:R-:W-:Y:S02]  /*36b0*/  LOP3.LUT R45, R45, 0x20002, R46, 0xf8, !PT ;  /* 0x000200022d2d7812 */ /* 0x000fe400078ef82e */
        /* <DEDUP_REMOVED lines=8> */
[----:B------:R-:W-:Y:S02]  /*3740*/  LOP3.LUT R84, R67, 0x80008, R84, 0xf8, !PT ;  /* 0x0008000843547812 */ /* 0x000fe400078ef854 */
[----:B------:R-:W-:Y:S02]  /*3750*/  LOP3.LUT R45, R45, 0x40004, R60, 0xf8, !PT ;  /* 0x000400042d2d7812 */ /* 0x000fe400078ef83c */
        /* <DEDUP_REMOVED lines=9> */
[----:B------:R-:W-:Y:S02]  /*37f0*/  LOP3.LUT R82, R45, 0x80008, R82, 0xf8, !PT ;  /* 0x000800082d527812 */ /* 0x000fe400078ef852 */
[----:B------:R-:W-:Y:S02]  /*3800*/  LOP3.LUT R62, R27, 0x3e003e0, RZ, 0xc0, !PT ;  /* 0x03e003e01b3e7812 */ /* 0x000fe400078ec0ff */
[----:B------:R-:W-:Y:S02]  /*3810*/  LOP3.LUT R54, R7, 0x1f001f, RZ, 0xc0, !PT ;  /* 0x001f001f07367812 */ /* 0x000fe400078ec0ff */
[----:B------:R-:W-:-:S02]  /*3820*/  SHF.R.U32.HI R63, RZ, 0xa, R7 ;  /* 0x0000000aff3f7819 */ /* 0x000fc40000011607 */
        /* <DEDUP_REMOVED lines=45> */
[----:B------:R-:W-:Y:S02]  /*3b00*/  ISETP.GE.AND P0, PT, R39, 0x2, PT ;  /* 0x000000022700780c */ /* 0x000fe40003f06270 */
[----:B--2---:R-:W-:-:S02]  /*3b10*/  LOP3.LUT R67, R20, 0x3e003e0, RZ, 0xc0, !PT ;  /* 0x03e003e014437812 */ /* 0x004fc400078ec0ff */
        /* <DEDUP_REMOVED lines=13> */
[----:B------:R-:W1:Y:S01]  /*3bf0*/  LDS.128 R28, [UR4+0x10] ;  /* 0x00001004ff1c7984 */ /* 0x000e620008000c00 */
[----:B------:R-:W-:Y:S02]  /*3c00*/  HADD2 R71, R65, -1040, -1040 ;  /* 0xe410e41041477430 */ /* 0x000fe40000000000 */
[----:B------:R-:W-:Y:S02]  /*3c10*/  HADD2 R67, R67, -1040, -1040 ;  /* 0xe410e41043437430 */ /* 0x000fe40000000000 */
[----:B------:R-:W-:-:S02]  /*3c20*/  HADD2 R69, R69, -1040, -1040 ;  /* 0xe410e41045457430 */ /* 0x000fc40000000000 */
[-C--:B0-----:R-:W-:Y:S01]  /*3c30*/  HFMA2.MMA R72, R71, R32.reuse, RZ ;  /* 0x0000002047487235 */ /* 0x081fe200000000ff */
[----:B------:R-:W-:Y:S01]  /*3c40*/  HADD2 R65, R70, -1040, -1040 ;  /* 0xe410e41046417430 */ /* 0x000fe20000000000 */
[----:B------:R-:W-:Y:S01]  /*3c50*/  HFMA2.MMA R73, R67, R32, RZ ;  /* 0x0000002043497235 */ /* 0x000fe200000000ff */
[-C--:B------:R-:W-:Y:S02]  /*3c60*/  HFMA2 R70, R69, R32.reuse, RZ.H0_H0 ;  /* 0x0000002045467231 */ /* 0x080fe400000400ff */
[----:B------:R-:W-:Y:S02]  /*3c70*/  HFMA2 R74, R65, R32, RZ.H0_H0 ;  /* 0x00000020414a7231 */ /* 0x000fe400000400ff */
[-C--:B------:R-:W-:Y:S01]  /*3c80*/  HFMA2 R32, R62, R33.reuse, R70 ;  /* 0x000000213e207231 */ /* 0x080fe20000000046 */
[-C--:B------:R-:W-:Y:S02]  /*3c90*/  HFMA2.MMA R72, R64, R33.reuse, R72 ;  /* 0x0000002140487235 */ /* 0x080fe40000000048 */
        /* <DEDUP_REMOVED lines=27> */
[-C--:B------:R-:W-:Y:S01]  /*3e50*/  HFMA2 R32, R56, R35.reuse, R32 ;  /* 0x0000002338207231 */ /* 0x080fe20000000020 */
[----:B------:R-:W-:Y:S01]  /*3e60*/  LOP3.LUT R47, R52, 0x64006400, RZ, 0xfc, !PT ;  /* 0x64006400342f7812 */ /* 0x000fe200078efcff */
[----:B------:R-:W-:Y:S01]  /*3e70*/  HFMA2 R33, R42, R35, R33 ;  /* 0x000000232a217231 */ /* 0x000fe20000000021 */
[-C--:B-1----:R-:W-:Y:S01]  /*3e80*/  HFMA2.MMA R70, R45, R28.reuse, R70 ;  /* 0x0000001c2d467235 */ /* 0x082fe20000000046 */
        /* <DEDUP_REMOVED lines=9> */
[----:B------:R-:W-:Y:S01]  /*3f20*/  LOP3.LUT R76, R63, 0x64006400, RZ, 0xfc, !PT ;  /* 0x640064003f4c7812 */ /* 0x000fe200078efcff */
[----:B------:R-:W-:-:S02]  /*3f30*/  HADD2 R52, R52, -1040, -1040 ;  /* 0xe410e41034347430 */ /* 0x000fc40000000000 */
[----:B------:R-:W-:Y:S02]  /*3f40*/  HADD2 R54, R77, -1040, -1040 ;  /* 0xe410e4104d367430 */ /* 0x000fe40000000000 */
[-C--:B------:R-:W-:Y:S01]  /*3f50*/  HFMA2.MMA R70, R48, R29.reuse, R70 ;  /* 0x0000001d30467235 */ /* 0x080fe20000000046 */
[-C--:B------:R-:W-:Y:S01]  /*3f60*/  HFMA2 R66, R50, R29.reuse, R66 ;  /* 0x0000001d32427231 */ /* 0x080fe20000000042 */
[----:B------:R-:W-:Y:S01]  /*3f70*/  HFMA2.MMA R68, R52, R29, R68 ;  /* 0x0000001d34447235 */ /* 0x000fe20000000044 */
[----:B------:R-:W-:Y:S02]  /*3f80*/  HFMA2 R74, R54, R29, R28 ;  /* 0x0000001d364a7231 */ /* 0x000fe4000000001c */
[----:B------:R-:W-:Y:S02]  /*3f90*/  HADD2 R51, R47, -1040, -1040 ;  /* 0xe410e4102f337430 */ /* 0x000fe40000000000 */
        /* <DEDUP_REMOVED lines=22> */
[----:B0-----:R-:W-:-:S02]  /*4100*/  HFMA2.MMA R28, R63, R32, R28 ;  /* 0x000000203f1c7235 */ /* 0x001fc4000000001c */
[----:B------:R-:W-:Y:S01]  /*4110*/  HADD2 R68, R68, -1040, -1040 ;  /* 0xe410e41044447430 */ /* 0x000fe20000000000 */
[----:B------:R-:W-:Y:S01]  /*4120*/  HFMA2.MMA R30, R59, R32, R30 ;  /* 0x000000203b1e7235 */ /* 0x000fe2000000001e */
[----:B------:R-:W-:Y:S01]  /*4130*/  LOP3.LUT R66, R66, 0x64006400, RZ, 0xfc, !PT ;  /* 0x6400640042427812 */ /* 0x000fe200078efcff */
[-C--:B------:R-:W-:Y:S01]  /*4140*/  HFMA2 R29, R61, R32.reuse, R29 ;  /* 0x000000203d1d7231 */ /* 0x080fe2000000001d */
[----:B------:R-:W-:Y:S01]  /*4150*/  SHF.R.U32.HI R24, RZ, 0xa, R24 ;  /* 0x0000000aff187819 */ /* 0x000fe20000011618 */
[----:B------:R-:W-:Y:S01]  /*4160*/  HFMA2 R31, R57, R32, R31 ;  /* 0x00000020391f7231 */ /* 0x000fe2000000001f */
[----:B------:R-:W-:Y:S01]  /*4170*/  SHF.R.U32.HI R25, RZ, 0xa, R25 ;  /* 0x0000000aff197819 */ /* 0x000fe20000011619 */
[----:B------:R-:W-:Y:S01]  /*4180*/  HADD2 R70, R70, -1040, -1040 ;  /* 0xe410e41046467430 */ /* 0x000fe20000000000 */
[-C--:B------:R-:W-:Y:S01]  /*4190*/  HFMA2.MMA R28, R72, R33.reuse, R28 ;  /* 0x00000021481c7235 */ /* 0x080fe2000000001c */
[----:B------:R-:W-:Y:S01]  /*41a0*/  HADD2 R66, R66, -1040, -1040 ;  /* 0xe410e41042427430 */ /* 0x000fe20000000000 */
[----:B------:R-:W-:Y:S01]  /*41b0*/  HFMA2.MMA R30, R68, R33, R30 ;  /* 0x00000021441e7235 */ /* 0x000fe2000000001e */
[-C--:B------:R-:W-:Y:S01]  /*41c0*/  HFMA2 R29, R70, R33.reuse, R29 ;  /* 0x00000021461d7231 */ /* 0x080fe2000000001d */
[----:B------:R-:W-:Y:S01]  /*41d0*/  SHF.R.U32.HI R26, RZ, 0xa, R26 ;  /* 0x0000000aff1a7819 */ /* 0x000fe2000001161a */
[----:B------:R-:W-:Y:S01]  /*41e0*/  HFMA2 R31, R66, R33, R31 ;  /* 0x00000021421f7231 */ /* 0x000fe2000000001f */
[----:B------:R-:W-:Y:S01]  /*41f0*/  SHF.R.U32.HI R27, RZ, 0xa, R27 ;  /* 0x0000000aff1b7819 */ /* 0x000fe2000001161b */
[-C--:B------:R-:W-:Y:S01]  /*4200*/  HFMA2 R33, R7, R34.reuse, R29 ;  /* 0x0000002207217231 */ /* 0x080fe2000000001d */
[-C--:B------:R-:W-:Y:S01]  /*4210*/  HFMA2.MMA R77, R9, R34.reuse, R28 ;  /* 0x00000022094d7235 */ /* 0x080fe2000000001c */
[----:B------:R-:W-:Y:S01]  /*4220*/  LOP3.LUT R24, R24, 0x1f001f, RZ, 0xc0, !PT ;  /* 0x001f001f18187812 */ /* 0x000fe200078ec0ff */
[----:B------:R-:W-:Y:S01]  /*4230*/  HFMA2.MMA R32, R5, R34, R30 ;  /* 0x0000002205207235 */ /* 0x000fe2000000001e */
[----:B------:R-:W-:Y:S01]  /*4240*/  HFMA2 R34, R3, R34, R31 ;  /* 0x0000002203227231 */ /* 0x000fe2000000001f */
[----:B------:R-:W-:Y:S01]  /*4250*/  LOP3.LUT R25, R25, 0x1f001f, RZ, 0xc0, !PT ;  /* 0x001f001f19197812 */ /* 0x000fe200078ec0ff */
        /* <DEDUP_REMOVED lines=19> */
[----:B------:R-:W-:Y:S01]  /*4390*/  HFMA2 R34, R74, R35, R34 ;  /* 0x000000234a227231 */ /* 0x000fe20000000022 */
[----:B------:R-:W-:Y:S01]  /*43a0*/  LOP3.LUT R27, R27, 0x64006400, RZ, 0xfc, !PT ;  /* 0x640064001b1b7812 */ /* 0x000fe200078efcff */
[----:B------:R-:W-:Y:S01]  /*43b0*/  HADD2 R83, R25, -1040, -1040 ;  /* 0xe410e41019537430 */ /* 0x000fe20000000000 */
[----:B------:R-:W-:Y:S01]  /*43c0*/  LOP3.LUT R35, R23, 0x1f001f, RZ, 0xc0, !PT ;  /* 0x001f001f17237812 */ /* 0x000fe200078ec0ff */
[----:B------:R-:W-:-:S02]  /*43d0*/  HADD2 R81, R26, -1040, -1040 ;  /* 0xe410e4101a517430 */ /* 0x000fc40000000000 */
[----:B------:R-:W-:Y:S01]  /*43e0*/  HADD2 R79, R27, -1040, -1040 ;  /* 0xe410e4101b4f7430 */ /* 0x000fe20000000000 */
[----:B------:R-:W-:Y:S02]  /*43f0*/  LOP3.LUT R35, R35, 0x64006400, RZ, 0xfc, !PT ;  /* 0x6400640023237812 */ /* 0x000fe400078efcff */
[--C-:B------:R-:W-:Y:S02]  /*4400*/  SHF.R.U32.HI R27, RZ, 0xb, R20.reuse ;  /* 0x0000000bff1b7819 */ /* 0x100fe40000011614 */
[----:B------:R-:W-:Y:S01]  /*4410*/  SHF.R.U32.HI R20, RZ, 0xa, R20 ;  /* 0x0000000aff147819 */ /* 0x000fe20000011614 */
[----:B------:R-:W-:Y:S01]  /*4420*/  HADD2 R77, R35, -1040, -1040 ;  /* 0xe410e410234d7430 */ /* 0x000fe20000000000 */
[----:B------:R-:W-:Y:S02]  /*4430*/  LOP3.LUT R86, R86, 0x100010, R27, 0xf8, !PT ;  /* 0x0010001056567812 */ /* 0x000fe400078ef81b */
[----:B------:R-:W-:Y:S01]  /*4440*/  LOP3.LUT R20, R20, 0x1f001f, RZ, 0xc0, !PT ;  /* 0x001f001f14147812 */ /* 0x000fe200078ec0ff */
[-C--:B0-----:R-:W-:Y:S01]  /*4450*/  HFMA2 R25, R81, R28.reuse, R33 ;  /* 0x0000001c51197231 */ /* 0x081fe20000000021 */
[--C-:B------:R-:W-:Y:S01]  /*4460*/  SHF.R.U32.HI R33, RZ, 0xb, R22.reuse ;  /* 0x0000000bff217819 */ /* 0x100fe20000011616 */
[-C--:B------:R-:W-:Y:S01]  /*4470*/  HFMA2.MMA R24, R83, R28.reuse, R24 ;  /* 0x0000001c53187235 */ /* 0x080fe20000000018 */
[----:B------:R-:W-:Y:S01]  /*4480*/  SHF.R.U32.HI R22, RZ, 0xa, R22 ;  /* 0x0000000aff167819 */ /* 0x000fe20000011616 */
[----:B------:R-:W-:Y:S01]  /*4490*/  HFMA2.MMA R32, R79, R28, R32 ;  /* 0x0000001c4f207235 */ /* 0x000fe20000000020 */
[----:B------:R-:W-:Y:S01]  /*44a0*/  HFMA2 R34, R77, R28, R34 ;  /* 0x0000001c4d227231 */ /* 0x000fe20000000022 */
[----:B------:R-:W-:Y:S01]  /*44b0*/  SHF.R.U32.HI R28, RZ, 0xb, R21 ;  /* 0x0000000bff1c7819 */ /* 0x000fe20000011615 */
[----:B------:R-:W-:Y:S01]  /*44c0*/  HFMA2 R25, R4, R29, R25 ;  /* 0x0000001d04197231 */ /* 0x000fe20000000019 */
[----:B------:R-:W-:-:S02]  /*44d0*/  LOP3.LUT R22, R22, 0x1f001f, RZ, 0xc0, !PT ;  /* 0x001f001f16167812 */ /* 0x000fc400078ec0ff */
[----:B------:R-:W-:Y:S01]  /*44e0*/  LOP3.LUT R20, R20, 0x64006400, RZ, 0xfc, !PT ;  /* 0x6400640014147812 */ /* 0x000fe200078efcff */
[-C--:B------:R-:W-:Y:S01]  /*44f0*/  HFMA2.MMA R26, R6, R29.reuse, R24 ;  /* 0x0000001d061a7235 */ /* 0x080fe20000000018 */
[----:B------:R-:W-:Y:S01]  /*4500*/  SHF.R.U32.HI R21, RZ, 0xa, R21 ;  /* 0x0000000aff157819 */ /* 0x000fe20000011615 */
[----:B------:R-:W-:Y:S01]  /*4510*/  HFMA2.MMA R24, R2, R29, R32 ;  /* 0x0000001d02187235 */ /* 0x000fe20000000020 */
[----:B------:R-:W-:Y:S01]  /*4520*/  LOP3.LUT R22, R22, 0x64006400, RZ, 0xfc, !PT ;  /* 0x6400640016167812 */ /* 0x000fe200078efcff */
[----:B------:R-:W-:Y:S01]  /*4530*/  HADD2 R93, R20, -1040, -1040 ;  /* 0xe410e410145d7430 */ /* 0x000fe20000000000 */
[----:B------:R-:W-:Y:S01]  /*4540*/  LOP3.LUT R82, R82, 0x100010, R33, 0xf8, !PT ;  /* 0x0010001052527812 */ /* 0x000fe200078ef821 */
[----:B------:R-:W-:Y:S01]  /*4550*/  HFMA2 R29, R0, R29, R34 ;  /* 0x0000001d001d7231 */ /* 0x000fe20000000022 */
[----:B------:R-:W-:Y:S01]  /*4560*/  LOP3.LUT R21, R21, 0x1f001f, RZ, 0xc0, !PT ;  /* 0x001f001f15157812 */ /* 0x000fe200078ec0ff */
[----:B------:R-:W-:Y:S01]  /*4570*/  HADD2 R87, R22, -1040, -1040 ;  /* 0xe410e41016577430 */ /* 0x000fe20000000000 */
[--C-:B------:R-:W-:Y:S01]  /*4580*/  SHF.R.U32.HI R33, RZ, 0xb, R23.reuse ;  /* 0x0000000bff217819 */ /* 0x100fe20000011617 */
[----:B------:R-:W-:Y:S01]  /*4590*/  HFMA2.MMA R26, R93, R30, R26 ;  /* 0x0000001e5d1a7235 */ /* 0x000fe2000000001a */
[----:B------:R-:W-:-:S02]  /*45a0*/  SHF.R.U32.HI R23, RZ, 0xa, R23 ;  /* 0x0000000aff177819 */ /* 0x000fc40000011617 */
[----:B------:R-:W-:Y:S01]  /*45b0*/  LOP3.LUT R86, R86, 0x64006400, RZ, 0xfc, !PT ;  /* 0x6400640056567812 */ /* 0x000fe200078efcff */
[----:B------:R-:W-:Y:S01]  /*45c0*/  HFMA2.MMA R24, R87, R30, R24 ;  /* 0x0000001e57187235 */ /* 0x000fe20000000018 */
[----:B------:R-:W-:Y:S02]  /*45d0*/  LOP3.LUT R21, R21, 0x64006400, RZ, 0xfc, !PT ;  /* 0x6400640015157812 */ /* 0x000fe400078efcff */
[----:B------:R-:W-:Y:S01]  /*45e0*/  LOP3.LUT R84, R84, 0x100010, R33, 0xf8, !PT ;  /* 0x0010001054547812 */ /* 0x000fe200078ef821 */
[----:B------:R-:W-:Y:S01]  /*45f0*/  HADD2 R90, R86, -1040, -1040 ;  /* 0xe410e410565a7430 */ /* 0x000fe20000000000 */
[----:B------:R-:W-:Y:S01]  /*4600*/  LOP3.LUT R23, R23, 0x1f001f, RZ, 0xc0, !PT ;  /* 0x001f001f17177812 */ /* 0x000fe200078ec0ff */
[----:B------:R-:W-:Y:S01]  /*4610*/  HADD2 R91, R21, -1040, -1040 ;  /* 0xe410e410155b7430 */ /* 0x000fe20000000000 */
[----:B------:R-:W-:Y:S02]  /*4620*/  LOP3.LUT R20, R82, 0x64006400, RZ, 0xfc, !PT ;  /* 0x6400640052147812 */ /* 0x000fe400078efcff */
[----:B------:R-:W-:Y:S01]  /*4630*/  LOP3.LUT R27, R85, 0x100010, R28, 0xf8, !PT ;  /* 0x00100010551b7812 */ /* 0x000fe200078ef81c */
[----:B------:R-:W-:Y:S01]  /*4640*/  HFMA2.MMA R26, R90, R31, R26 ;  /* 0x0000001f5a1a7235 */ /* 0x000fe2000000001a */
[----:B------:R-:W-:Y:S01]  /*4650*/  LOP3.LUT R23, R23, 0x64006400, RZ, 0xfc, !PT ;  /* 0x6400640017177812 */ /* 0x000fe200078efcff */
[----:B------:R-:W-:Y:S01]  /*4660*/  HFMA2 R25, R91, R30, R25 ;  /* 0x0000001e5b197231 */ /* 0x000fe20000000019 */
[----:B------:R-:W-:Y:S01]  /*4670*/  LOP3.LUT R21, R84, 0x64006400, RZ, 0xfc, !PT ;  /* 0x6400640054157812 */ /* 0x000fe200078efcff */
[----:B------:R-:W-:Y:S01]  /*4680*/  HADD2 R84, R20, -1040, -1040 ;  /* 0xe410e41014547430 */ /* 0x000fe20000000000 */
[----:B------:R-:W-:Y:S01]  /*4690*/  LOP3.LUT R27, R27, 0x64006400, RZ, 0xfc, !PT ;  /* 0x640064001b1b7812 */ /* 0x000fe200078efcff */
[----:B------:R-:W-:-:S02]  /*46a0*/  HADD2 R85, R23, -1040, -1040 ;  /* 0xe410e41017557430 */ /* 0x000fc40000000000 */
[----:B------:R-:W-:Y:S02]  /*46b0*/  HADD2 R86, R21, -1040, -1040 ;  /* 0xe410e41015567430 */ /* 0x000fe40000000000 */
[----:B------:R-:W-:Y:S01]  /*46c0*/  HADD2 R82, R27, -1040, -1040 ;  /* 0xe410e4101b527430 */ /* 0x000fe20000000000 */
[----:B------:R-:W-:Y:S01]  /*46d0*/  HFMA2.MMA R24, R84, R31, R24 ;  /* 0x0000001f54187235 */ /* 0x000fe20000000018 */
        /* <DEDUP_REMOVED lines=22> */
[----:B------:R-:W-:Y:S01]  /*4840*/  LDS.128 R32, [UR4+0xb0] ;  /* 0x0000b004ff207984 */ /* 0x000fe20008000c00 */
[-C--:B------:R-:W-:Y:S01]  /*4850*/  HFMA2.MMA R73, R73, R22.reuse, R31 ;  /* 0x0000001649497235 */ /* 0x080fe2000000001f */
[-C--:B------:R-:W-:Y:S02]  /*4860*/  HFMA2 R21, R41, R22.reuse, R20 ;  /* 0x0000001629157231 */ /* 0x080fe40000000014 */
[----:B------:R-:W0:Y:S02]  /*4870*/  LDS.128 R28, [UR4+0xa0] ;  /* 0x0000a004ff1c7984 */ /* 0x000e240008000c00 */
[----:B------:R-:W-:Y:S01]  /*4880*/  HFMA2 R21, R42, R23, R21 ;  /* 0x000000172a157231 */ /* 0x000fe20000000015 */
[----:B------:R-:W-:Y:S01]  /*4890*/  HFMA2.MMA R60, R55, R22, R60 ;  /* 0x00000016373c7235 */ /* 0x000fe2000000003c */
[----:B------:R-:W-:-:S02]  /*48a0*/  HFMA2 R64, R75, R22, R64 ;  /* 0x000000164b407231 */ /* 0x000fc40000000040 */
[----:B-1----:R-:W-:Y:S02]  /*48b0*/  HFMA2 R21, R11, R24, R21 ;  /* 0x000000180b157231 */ /* 0x002fe40000000015 */
[----:B------:R-:W-:Y:S02]  /*48c0*/  HFMA2 R73, R56, R23, R73 ;  /* 0x0000001738497231 */ /* 0x000fe40000000049 */
[-C--:B------:R-:W-:Y:S01]  /*48d0*/  HFMA2.MMA R64, R58, R23.reuse, R64 ;  /* 0x000000173a407235 */ /* 0x080fe20000000040 */
[----:B------:R-:W-:Y:S01]  /*48e0*/  HFMA2 R21, R54, R25, R21 ;  /* 0x0000001936157231 */ /* 0x000fe20000000015 */
[----:B------:R-:W-:Y:S02]  /*48f0*/  HFMA2.MMA R60, R44, R23, R60 ;  /* 0x000000172c3c7235 */ /* 0x000fe4000000003c */
[----:B------:R-:W-:Y:S01]  /*4900*/  HFMA2.MMA R73, R43, R24, R73 ;  /* 0x000000182b497235 */ /* 0x000fe20000000049 */
[----:B------:R-:W-:-:S04]  /*4910*/  HFMA2 R21, R47, R26, R21 ;  /* 0x0000001a2f157231 */ /* 0x000fc80000000015 */
[----:B------:R-:W-:Y:S01]  /*4920*/  HFMA2 R21, R8, R27, R21 ;  /* 0x0000001b08157231 */ /* 0x000fe20000000015 */
[----:B------:R-:W-:Y:S01]  /*4930*/  HFMA2.MMA R60, R13, R24, R60 ;  /* 0x000000180d3c7235 */ /* 0x000fe2000000003c */
[----:B------:R-:W-:-:S03]  /*4940*/  HFMA2 R64, R45, R24, R64 ;  /* 0x000000182d407231 */ /* 0x000fc60000000040 */
[----:B------:R-:W-:-:S03]  /*4950*/  HFMA2 R73, R50, R25, R73 ;  /* 0x0000001932497231 */ /* 0x000fc60000000049 */
[-C--:B------:R-:W-:Y:S01]  /*4960*/  HFMA2.MMA R13, R48, R25.reuse, R64 ;  /* 0x00000019300d7235 */ /* 0x080fe20000000040 */
[----:B------:R-:W-:Y:S01]  /*4970*/  HFMA2 R73, R51, R26, R73 ;  /* 0x0000001a33497231 */ /* 0x000fe20000000049 */
[----:B------:R-:W-:-:S03]  /*4980*/  HFMA2.MMA R60, R52, R25, R60 ;  /* 0x00000019343c7235 */ /* 0x000fc6000000003c */
[----:B------:R-:W-:-:S03]  /*4990*/  HFMA2 R73, R12, R27, R73 ;  /* 0x0000001b0c497231 */ /* 0x000fc60000000049 */
[-C--:B------:R-:W-:Y:S02]  /*49a0*/  HFMA2.MMA R13, R53, R26.reuse, R13 ;  /* 0x0000001a350d7235 */ /* 0x080fe4000000000d */
[----:B------:R-:W-:Y:S01]  /*49b0*/  HFMA2.MMA R60, R49, R26, R60 ;  /* 0x0000001a313c7235 */ /* 0x000fe2000000003c */
[-C--:B0-----:R-:W-:Y:S02]  /*49c0*/  HFMA2 R21, R57, R28.reuse, R21 ;  /* 0x0000001c39157231 */ /* 0x081fe40000000015 */
        /* <DEDUP_REMOVED lines=23> */
[----:B------:R-:W-:Y:S02]  /*4b40*/  HADD2 R21, R43.H0_H0, R43.H1_H1 ;  /* 0x3000002b2b157230 */ /* 0x000fe40000000800 */
        /* <DEDUP_REMOVED lines=17> */
.L_x_2083:
[----:B------:R-:W-:Y:S01]  /*4c60*/  ISETP.LT.AND P0, PT, R15, R40, PT ;  /* 0x000000280f00720c */ /* 0x000fe20003f01270 */
[----:B------:R-:W-:Y:S01]  /*4c70*/  IMAD.WIDE R88, R37, 0x4, R88 ;  /* 0x0000000425587825 */ /* 0x000fe200078e0258 */
[----:B------:R-:W-:-:S03]  /*4c80*/  UIADD3 UR4, UR4, 0x40, URZ ;  /* 0x0000004004047890 */ /* 0x000fc6000fffe03f */
[----:B-----5:R-:W-:Y:S01]  /*4c90*/  IMAD.MOV.U32 R29, RZ, RZ, R89 ;  /* 0x000000ffff1d7224 */ /* 0x020fe200078e0059 */
[----:B------:R-:W-:Y:S01]  /*4ca0*/  MOV R28, R88 ;  /* 0x00000058001c7202 */ /* 0x000fe20000000f00 */
[----:B------:R-:W-:-:S06]  /*4cb0*/  IMAD.MOV.U32 R13, RZ, RZ, R15 ;  /* 0x000000ffff0d7224 */ /* 0x000fcc00078e000f */
[----:B------:R-:W-:Y:S05]  /*4cc0*/  @!P2 BRA P0, `(.L_x_2084) ;  /* 0xffffffe40030a947 */ /* 0x000fea000003ffff */
.L_x_2082:
[----:B------:R-:W-:Y:S05]  /*4cd0*/  @!P1 EXIT ;  /* 0x000000000000994d */ /* 0x000fea0003800000 */
[----:B------:R-:W0:Y:S01]  /*4ce0*/  S2R R0, SR_CTAID.X ;  /* 0x0000000000007919 */ /* 0x000e220000002500 */
[----:B------:R-:W1:Y:S01]  /*4cf0*/  S2UR UR4, SR_CTAID.Y ;  /* 0x00000000000479c3 */ /* 0x000e620000002600 */
[----:B------:R-:W0:Y:S07]  /*4d00*/  S2R R3, SR_TID.X ;  /* 0x0000000000037919 */ /* 0x000e2e0000002100 */
[----:B------:R-:W2:Y:S01]  /*4d10*/  LDC.64 R6, c[0x0][0x230] ;  /* 0x00008c00ff067b82 */ /* 0x000ea20000000a00 */
[----:B-1----:R-:W-:Y:S01]  /*4d20*/  USHF.L.U32 UR4, UR4, 0x1, URZ ;  /* 0x0000000104047899 */ /* 0x002fe2000800063f */
[----:B0-----:R-:W-:-:S04]  /*4d30*/  IMAD R0, R0, 0x40, R3 ;  /* 0x0000004000007824 */ /* 0x001fc800078e0203 */
        /* <DEDUP_REMOVED lines=10> */
.L_x_2088:
[----:B------:R-:W0:Y:S02]  /*4de0*/  LDS R2, [R0] ;  /* 0x0000000000027984 */ /* 0x000e240000000800 */
[----:B0-----:R-:W-:-:S06]  /*4df0*/  HADD2 R3, R2, R36 ;  /* 0x0000002402037230 */ /* 0x001fcc0000000000 */
[----:B------:R-:W0:Y:S02]  /*4e00*/  ATOMS.CAST.SPIN R3, [R0], R2, R3 ;  /* 0x000000020003738d */ /* 0x000e240001800003 */
[----:B0-----:R-:W-:-:S13]  /*4e10*/  ISETP.EQ.U32.AND P0, PT, R3, 0x1, PT ;  /* 0x000000010300780c */ /* 0x001fda0003f02070 */
[----:B------:R-:W-:Y:S05]  /*4e20*/  @!P0 BRA `(.L_x_2088) ;  /* 0xfffffffc00ec8947 */ /* 0x000fea000383ffff */
[----:B------:R-:W-:Y:S05]  /*4e30*/  BRA `(.L_x_2086) ;  /* 0x00000000000c7947 */ /* 0x000fea0003800000 */
.L_x_2087:
[----:B------:R-:W2:Y:S02]  /*4e40*/  LD.E R0, desc[UR8][R4.64] ;  /* 0x0000000804007980 */ /* 0x000ea4000c101900 */
[----:B--2---:R-:W-:-:S05]  /*4e50*/  IMAD.IADD R3, R36, 0x1, R0 ;  /* 0x0000000124037824 */ /* 0x004fca00078e0200 */
[----:B------:R0:W-:Y:S02]  /*4e60*/  ST.E desc[UR8][R4.64], R3 ;  /* 0x0000000304007985 */ /* 0x0001e4000c101908 */
.L_x_2086:
[----:B------:R-:W-:Y:S05]  /*4e70*/  BSYNC B0 ;  /* 0x0000000000007941 */ /* 0x000fea0003800000 */
.L_x_2085:
[----:B------:R1:W-:Y:S01]  /*4e80*/  ATOM.E.ADD.F16x2.RN.STRONG.GPU P0, RZ, desc[UR8][R4.64+0x4], R19 ;  /* 0x0000041304ff79a2 */ /* 0x0003e2000810e1c8 */
[----:B------:R-:W-:Y:S04]  /*4e90*/  BSSY B0, `(.L_x_2089) ;  /* 0x000000f000007945 */ /* 0x000fe80003800000 */
[----:B-1----:R-:W-:Y:S05]  /*4ea0*/  @P0 BRA `(.L_x_2090) ;  /* 0x0000000000340947 */ /* 0x002fea0003800000 */
[----:B------:R-:W1:Y:S02]  /*4eb0*/  QSPC.E.S P0, RZ, [R4+0x4] ;  /* 0x0000040004ff73aa */ /* 0x000e640000000500 */
[----:B-1----:R-:W-:Y:S05]  /*4ec0*/  @!P0 BRA `(.L_x_2091) ;  /* 0x0000000000208947 */ /* 0x002fea0003800000 */
[----:B------:R-:W-:-:S05]  /*4ed0*/  IMAD.MOV.U32 R2, RZ, RZ, R4 ;  /* 0x000000ffff027224 */ /* 0x000fca00078e0004 */
[----:B------:R-:W-:-:S07]  /*4ee0*/  MOV R0, R2 ;  /* 0x0000000200007202 */ /* 0x000fce0000000f00 */
.L_x_2092:
[----:B------:R-:W0:Y:S02]  /*4ef0*/  LDS R2, [R0+0x4] ;  /* 0x0000040000027984 */ /* 0x000e240000000800 */
[----:B0-----:R-:W-:-:S10]  /*4f00*/  HFMA2.MMA R3, R2, 1, 1, R19 ;  /* 0x3c003c0002037835 */ /* 0x001fd40000000013 */
[----:B------:R-:W0:Y:S02]  /*4f10*/  ATOMS.CAST.SPIN R3, [R0+0x4], R2, R3 ;  /* 0x000004020003738d */ /* 0x000e240001800003 */
[----:B0-----:R-:W-:-:S13]  /*4f20*/  ISETP.EQ.U32.AND P0, PT, R3, 0x1, PT ;  /* 0x000000010300780c */ /* 0x001fda0003f02070 */
[----:B------:R-:W-:Y:S05]  /*4f30*/  @!P0 BRA `(.L_x_2092) ;  /* 0xfffffffc00ec8947 */ /* 0x000fea000383ffff */
[----:B------:R-:W-:Y:S05]  /*4f40*/  BRA `(.L_x_2090) ;  /* 0x00000000000c7947 */ /* 0x000fea0003800000 */
.L_x_2091:
[----:B------:R-:W0:Y:S02]  /*4f50*/  LD.E R0, desc[UR8][R4.64+0x4] ;  /* 0x0000040804007980 */ /* 0x000e24000c101900 */
[----:B0-----:R-:W-:-:S05]  /*4f60*/  IMAD.IADD R3, R19, 0x1, R0 ;  /* 0x0000000113037824 */ /* 0x001fca00078e0200 */
[----:B------:R1:W-:Y:S02]  /*4f70*/  ST.E desc[UR8][R4.64+0x4], R3 ;  /* 0x0000040304007985 */ /* 0x0003e4000c101908 */
.L_x_2090:
[----:B------:R-:W-:Y:S05]  /*4f80*/  BSYNC B0 ;  /* 0x0000000000007941 */ /* 0x000fea0003800000 */
.L_x_2089:
[----:B------:R-:W-:-:S13]  /*4f90*/  ISETP.GE.AND P0, PT, R39, 0x2, PT ;  /* 0x000000022700780c */ /* 0x000fda0003f06270 */
[----:B------:R-:W-:Y:S05]  /*4fa0*/  @!P0 EXIT ;  /* 0x000000000000894d */ /* 0x000fea0003800000 */
[----:B01----:R-:W-:-:S04]  /*4fb0*/  IMAD.IADD R5, R8, 0x1, R37 ;  /* 0x0000000108057824 */ /* 0x003fc800078e0225 */
        /* <DEDUP_REMOVED lines=8> */
.L_x_2096:
[----:B------:R-:W0:Y:S02]  /*5040*/  LDS R2, [R0] ;  /* 0x0000000000027984 */ /* 0x000e240000000800 */
[----:B0-----:R-:W-:-:S06]  /*5050*/  HADD2 R3, R2, R18 ;  /* 0x0000001202037230 */ /* 0x001fcc0000000000 */
[----:B------:R-:W0:Y:S02]  /*5060*/  ATOMS.CAST.SPIN R3, [R0], R2, R3 ;  /* 0x000000020003738d */ /* 0x000e240001800003 */
[----:B0-----:R-:W-:-:S13]  /*5070*/  ISETP.EQ.U32.AND P0, PT, R3, 0x1, PT ;  /* 0x000000010300780c */ /* 0x001fda0003f02070 */
[----:B------:R-:W-:Y:S05]  /*5080*/  @!P0 BRA `(.L_x_2096) ;  /* 0xfffffffc00ec8947 */ /* 0x000fea000383ffff */
[----:B------:R-:W-:Y:S05]  /*5090*/  BRA `(.L_x_2094) ;  /* 0x00000000000c7947 */ /* 0x000fea0003800000 */
.L_x_2095:
[----:B------:R-:W2:Y:S02]  /*50a0*/  LD.E R0, desc[UR8][R4.64] ;  /* 0x0000000804007980 */ /* 0x000ea4000c101900 */
[----:B--2---:R-:W-:-:S05]  /*50b0*/  IMAD.IADD R3, R18, 0x1, R0 ;  /* 0x0000000112037824 */ /* 0x004fca00078e0200 */
[----:B------:R0:W-:Y:S02]  /*50c0*/  ST.E desc[UR8][R4.64], R3 ;  /* 0x0000000304007985 */ /* 0x0001e4000c101908 */
.L_x_2094:
[----:B------:R-:W-:Y:S05]  /*50d0*/  BSYNC B0 ;  /* 0x0000000000007941 */ /* 0x000fea0003800000 */
.L_x_2093:
[----:B------:R1:W-:Y:S02]  /*50e0*/  ATOM.E.ADD.F16x2.RN.STRONG.GPU P0, RZ, desc[UR8][R4.64+0x4], R17 ;  /* 0x0000041104ff79a2 */ /* 0x0003e4000810e1c8 */
[----:B-1----:R-:W-:Y:S05]  /*50f0*/  @P0 EXIT ;  /* 0x000000000000094d */ /* 0x002fea0003800000 */
[----:B------:R-:W1:Y:S02]  /*5100*/  QSPC.E.S P0, RZ, [R4+0x4] ;  /* 0x0000040004ff73aa */ /* 0x000e640000000500 */
[----:B-1----:R-:W-:Y:S05]  /*5110*/  @!P0 BRA `(.L_x_2097) ;  /* 0x0000000000208947 */ /* 0x002fea0003800000 */
[----:B------:R-:W-:-:S05]  /*5120*/  IMAD.MOV.U32 R2, RZ, RZ, R4 ;  /* 0x000000ffff027224 */ /* 0x000fca00078e0004 */
[----:B------:R-:W-:-:S07]  /*5130*/  MOV R0, R2 ;  /* 0x0000000200007202 */ /* 0x000fce0000000f00 */
.L_x_2098:
[----:B------:R-:W0:Y:S02]  /*5140*/  LDS R2, [R0+0x4] ;  /* 0x0000040000027984 */ /* 0x000e240000000800 */
[----:B0-----:R-:W-:-:S10]  /*5150*/  HFMA2.MMA R3, R2, 1, 1, R17 ;  /* 0x3c003c0002037835 */ /* 0x001fd40000000011 */
[----:B------:R-:W0:Y:S02]  /*5160*/  ATOMS.CAST.SPIN R3, [R0+0x4], R2, R3 ;  /* 0x000004020003738d */ /* 0x000e240001800003 */
[----:B0-----:R-:W-:-:S13]  /*5170*/  ISETP.EQ.U32.AND P0, PT, R3, 0x1, PT ;  /* 0x000000010300780c */ /* 0x001fda0003f02070 */
[----:B------:R-:W-:Y:S05]  /*5180*/  @!P0 BRA `(.L_x_2098) ;  /* 0xfffffffc00ec8947 */ /* 0x000fea000383ffff */
[----:B------:R-:W-:Y:S05]  /*5190*/  EXIT ;  /* 0x000000000000794d */ /* 0x000fea0003800000 */
.L_x_2097:
[----:B------:R-:W0:Y:S02]  /*51a0*/  LD.E R0, desc[UR8][R4.64+0x4] ;  /* 0x0000040804007980 */ /* 0x000e24000c101900 */
[----:B0-----:R-:W-:-:S05]  /*51b0*/  IMAD.IADD R3, R17, 0x1, R0 ;  /* 0x0000000111037824 */ /* 0x001fca00078e0200 */
[----:B------:R-:W-:Y:S01]  /*51c0*/  ST.E desc[UR8][R4.64+0x4], R3 ;  /* 0x0000040304007985 */ /* 0x000fe2000c101908 */
[----:B------:R-:W-:Y:S05]  /*51d0*/  EXIT ;  /* 0x000000000000794d */ /* 0x000fea0003800000 */
.L_x_2099:
        /* <DEDUP_REMOVED lines=10> */
.L_x_3250:


//--------------------- .text._Z23gemm_half_q_half_kernelILi2ELi16ELb0ELb0ELi64EEvPK6__halfPKjS4_S2_PS0_iiiiPKtS7_iiiiiibS2_i --------------------------
	.section	.text._Z23gemm_half_q_half_kernelILi2ELi16ELb0ELb0ELi64EEvPK6__halfPKjS4_S2_PS0_iiiiPKtS7_iiiiiibS2_i,"ax",@progbits
	.align	128
        .global         _Z23gemm_half_q_half_kernelILi2ELi16ELb0ELb0ELi64EEvPK6__halfPKjS4_S2_PS0_iiiiPKtS7_iiiiiibS2_i
        .type           _Z23gemm_half_q_half_kernelILi2ELi16ELb0ELb0ELi64EEvPK6__halfPKjS4_S2_PS0_iiiiPKtS7_iiiiiibS2_i,@function
        .size           _Z23gemm_half_q_half_kernelILi2ELi16ELb0ELb0ELi64EEvPK6__halfPKjS4_S2_PS0_iiiiPKtS7_iiiiiibS2_i,(.L_x_3251 - _Z23gemm_half_q_half_kernelILi2ELi16ELb0ELb0ELi64EEvPK6__halfPKjS4_S2_PS0_iiiiPKtS7_iiiiiibS2_i)
        .other          _Z23gemm_half_q_half_kernelILi2ELi16ELb0ELb0ELi64EEvPK6__halfPKjS4_S2_PS0_iiiiPKtS7_iiiiiibS2_i,@"STO_CUDA_ENTRY STV_DEFAULT"
_Z23gemm_half_q_half_kernelILi2ELi16ELb0ELb0ELi64EEvPK6__halfPKjS4_S2_PS0_iiiiPKtS7_iiiiiibS2_i:
.text._Z23gemm_half_q_half_kernelILi2ELi16ELb0ELb0ELi64EEvPK6__halfPKjS4_S2_PS0_iiiiPKtS7_iiiiiibS2_i:
        /* <DEDUP_REMOVED lines=45> */
.L_x_2104:
        /* <DEDUP_REMOVED lines=16> */
.L_x_2103:
        /* <DEDUP_REMOVED lines=16> */
.L_x_2102:
[----:B------:R-:W0:Y:S01]  /*04d0*/  S2UR UR6, SR_CgaCtaId ;  /* 0x00000000000679c3 */ /* 0x000e220000008800 */
[----:B------:R-:W-:Y:S01]  /*04e0*/  IMAD R4, R15, R23, RZ ;  /* 0x000000170f047224 */ /* 0x000fe200078e02ff */
[----:B------:R-:W-:Y:S01]  /*04f0*/  ISETP.GT.AND P2, PT, R39, 0x3, PT ;  /* 0x000000032700780c */ /* 0x000fe20003f44270 */
[----:B------:R-:W-:Y:S01]  /*0500*/  UMOV UR5, 0x400 ;  /* 0x0000040000057882 */ /* 0x000fe20000000000 */
[----:B------:R-:W-:Y:S01]  /*0510*/  ULDC.64 UR10, c[0x0][0x210] ;  /* 0x00008400000a7ab9 */ /* 0x000fe20000000a00 */
[----:B------:R-:W-:Y:S02]  /*0520*/  IMAD.SHL.U32 R4, R4, 0x2, RZ ;  /* 0x0000000204047824 */ /* 0x000fe400078e00ff */
        /* <DEDUP_REMOVED lines=11> */
.L_x_2106:
        /* <DEDUP_REMOVED lines=16> */
.L_x_2105:
[----:B------:R-:W-:-:S05]  /*06e0*/  IMAD.IADD R6, R39, 0x1, -R12 ;  /* 0x0000000127067824 */ /* 0x000fca00078e0a0c */
        /* <DEDUP_REMOVED lines=13> */
.L_x_2101:
[----:B------:R-:W-:Y:S05]  /*07c0*/  BSYNC B0 ;  /* 0x0000000000007941 */ /* 0x000fea0003800000 */
.L_x_2100:
        /* <DEDUP_REMOVED lines=14> */
[----:B------:R-:W-:-:S05]  /*08b0*/  LEA R0, R0, UR4, 0x1 ;  /* 0x0000000400007c11 */ /* 0x000fca000f8e08ff */
[----:B------:R-:W-:Y:S02]  /*08c0*/  IMAD R7, R16, 0x4, R0 ;  /* 0x0000000410077824 */ /* 0x000fe400078e0200 */
[----:B------:R-:W-:Y:S02]  /*08d0*/  IMAD.MOV.U32 R0, RZ, RZ, RZ ;  /* 0x000000ffff007224 */ /* 0x000fe400078e00ff */
[----:B0-----:R-:W-:Y:S01]  /*08e0*/  IMAD.WIDE R2, R7, 0x2, R2 ;  /* 0x0000000207027825 */ /* 0x001fe200078e0202 */
[----:B------:R-:W-:Y:S06]  /*08f0*/  @!P2 BRA `(.L_x_2108) ;  /* 0x000000000034a947 */ /* 0x000fec0003800000 */
[----:B------:R-:W-:Y:S01]  /*0900*/  PLOP3.LUT P0, PT, PT, PT, PT, 0x8, 0x0 ;  /* 0x000000000000781c */ /* 0x000fe20003f0e170 */
[----:B------:R-:W-:-:S12]  /*0910*/  VIADD R15, R39, 0xfffffffd ;  /* 0xfffffffd270f7836 */ /* 0x000fd80000000000 */
.L_x_2109:
        /* <DEDUP_REMOVED lines=11> */
.L_x_2108:
[----:B-1----:R-:W-:-:S05]  /*09d0*/  IMAD.IADD R4, R39, 0x1, -R0 ;  /* 0x0000000127047824 */ /* 0x002fca00078e0a00 */
        /* <DEDUP_REMOVED lines=9> */
.L_x_2107:
[----:B0-2---:R-:W0:Y:S08]  /*0a70*/  LDC.64 R2, c[0x0][0x248] ;  /* 0x00009200ff027b82 */ /* 0x005e300000000a00 */
[----:B------:R-:W-:Y:S01]  /*0a80*/  BAR.SYNC.DEFER_BLOCKING 0x0 ;  /* 0x0000000000007b1d */ /* 0x000fe20000010000 */
[----:B------:R-:W-:Y:S01]  /*0a90*/  ISETP.GE.AND P0, PT, R13, R40, PT ;  /* 0x000000280d00720c */ /* 0x000fe20003f06270 */
[----:B------:R-:W-:-:S06]  /*0aa0*/  IMAD.SHL.U32 R7, R14, 0x80, RZ ;  /* 0x000000800e077824 */ /* 0x000fcc00078e00ff */
[----:B------:R-:W2:Y:S08]  /*0ab0*/  LDC R26, c[0x0][0x25c] ;  /* 0x00009700ff1a7b82 */ /* 0x000eb00000000800 */
[----:B------:R-:W3:Y:S01]  /*0ac0*/  LDC R0, c[0x0][0x264] ;  /* 0x00009900ff007b82 */ /* 0x000ee20000000800 */
[----:B0-----:R-:W-:Y:S01]  /*0ad0*/  IMAD.WIDE R6, R7, 0x2, R2 ;  /* 0x0000000207067825 */ /* 0x001fe200078e0202 */
[----:B------:R-:W-:Y:S06]  /*0ae0*/  @P0 BRA `(.L_x_2110) ;  /* 0x0000000000d00947 */ /* 0x000fec0003800000 */
[----:B-1----:R0:W5:Y:S01]  /*0af0*/  LDG.E.U16.CONSTANT R4, desc[UR8][R6.64] ;  /* 0x0000000806047981 */ /* 0x002162000c1e9500 */
[----:B------:R-:W1:Y:S01]  /*0b00*/  LDC.64 R8, c[0x0][0x220] ;  /* 0x00008800ff087b82 */ /* 0x000e620000000a00 */
[----:B------:R-:W-:Y:S01]  /*0b10*/  SHF.R.S32.HI R14, RZ, 0x1f, R5 ;  /* 0x0000001fff0e7819 */ /* 0x000fe20000011405 */
[----:B------:R-:W-:Y:S01]  /*0b20*/  IMAD.SHL.U32 R12, R5, 0x4, RZ ;  /* 0x00000004050c7824 */ /* 0x000fe200078e00ff */
[----:B------:R-:W-:Y:S01]  /*0b30*/  HFMA2.MMA R21, -RZ, RZ, 0, 0 ;  /* 0x00000000ff157435 */ /* 0x000fe200000001ff */
[----:B------:R-:W-:Y:S01]  /*0b40*/  IMAD.MOV.U32 R23, RZ, RZ, R13 ;  /* 0x000000ffff177224 */ /* 0x000fe200078e000d */
[----:B------:R-:W-:Y:S02]  /*0b50*/  LEA.HI R14, R14, R5, RZ, 0x3 ;  /* 0x000000050e0e7211 */ /* 0x000fe400078f18ff */
[----:B------:R-:W-:Y:S01]  /*0b60*/  LOP3.LUT R12, R12, 0x10, RZ, 0xc0, !PT ;  /* 0x000000100c0c7812 */ /* 0x000fe200078ec0ff */
[----:B------:R-:W4:Y:S01]  /*0b70*/  LDC.64 R10, c[0x0][0x228] ;  /* 0x00008a00ff0a7b82 */ /* 0x000f220000000a00 */
[----:B0-----:R-:W-:-:S07]  /*0b80*/  SHF.R.S32.HI R20, RZ, 0x3, R14 ;  /* 0x00000003ff147819 */ /* 0x001fce000001140e */
.L_x_2111:
[----:B-----5:R-:W-:-:S04]  /*0b90*/  IMAD.IADD R17, R4, 0x1, R21 ;  /* 0x0000000104117824 */ /* 0x020fc800078e0215 */
[----:B0-----:R-:W-:-:S05]  /*0ba0*/  IMAD R14, R17, R38, RZ ;  /* 0x00000026110e7224 */ /* 0x001fca00078e02ff */
        /* <DEDUP_REMOVED lines=19> */
[----:B---3--:R-:W-:Y:S01]  /*0ce0*/  IMAD.IADD R23, R18, 0x1, R23 ;  /* 0x0000000112177824 */ /* 0x008fe200078e0217 */
        /* <DEDUP_REMOVED lines=13> */
[----:B----4-:R-:W-:Y:S01]  /*0dc0*/  HMUL2 R14, R25, R16.H0_H0 ;  /* 0x20000010190e7232 */ /* 0x010fe20000000000 */
[----:B0-----:R-:W-:-:S05]  /*0dd0*/  PRMT R15, R22, 0x5410, R17 ;  /* 0x00005410160f7816 */ /* 0x001fca0000000011 */
[----:B------:R-:W-:Y:S02]  /*0de0*/  HMUL2 R15, R15, R16.H0_H0 ;  /* 0x200000100f0f7232 */ /* 0x000fe40000000000 */
[C---:B------:R-:W-:Y:S01]  /*0df0*/  IMAD R16, R21.reuse, 0x8, R1 ;  /* 0x0000000815107824 */ /* 0x040fe200078e0201 */
[----:B------:R-:W-:-:S04]  /*0e00*/  IADD3 R21, R21, 0x1, RZ ;  /* 0x0000000115157810 */ /* 0x000fc80007ffe0ff */
[----:B------:R0:W-:Y:S01]  /*0e10*/  STL.64 [R16], R14 ;  /* 0x0000000e10007387 */ /* 0x0001e20000100a00 */
[----:B------:R-:W-:Y:S05]  /*0e20*/  @!P2 BRA `(.L_x_2111) ;  /* 0xfffffffc0058a947 */ /* 0x000fea000383ffff */
.L_x_2110:
        /* <DEDUP_REMOVED lines=13> */
[----:B-1----:R-:W1:Y:S02]  /*0f00*/  LDC R4, c[0x0][0x25c] ;  /* 0x00009700ff047b82 */ /* 0x002e640000000800 */
[----:B-1----:R-:W-:-:S05]  /*0f10*/  VIMNMX R3, R13, R4, PT ;  /* 0x000000040d037248 */ /* 0x002fca0003fe0100 */
[----:B------:R-:W-:-:S05]  /*0f20*/  VIADD R3, R3, -UR4 ;  /* 0x8000000403037c36 */ /* 0x000fca0008000000 */
[----:B------:R-:W-:-:S04]  /*0f30*/  SHF.R.S32.HI R4, RZ, 0x1f, R3 ;  /* 0x0000001fff047819 */ /* 0x000fc80000011403 */
[----:B------:R-:W-:-:S04]  /*0f40*/  LEA.HI R4, R4, R3, RZ, 0x5 ;  /* 0x0000000304047211 */ /* 0x000fc800078f28ff */
[----:B------:R-:W-:-:S05]  /*0f50*/  SHF.R.S32.HI R4, RZ, 0x5, R4 ;  /* 0x00000005ff047819 */ /* 0x000fca0000011404 */
[----:B------:R-:W-:-:S07]  /*0f60*/  IMAD R3, R4, 0x6, RZ ;  /* 0x0000000604037824 */ /* 0x000fce00078e02ff */
.L_x_2112:
[----:B------:R-:W-:Y:S05]  /*0f70*/  @!P3 BRA `(.L_x_2113) ;  /* 0x00000000001cb947 */ /* 0x000fea0003800000 */
[----:B------:R-:W2:Y:S02]  /*0f80*/  LDC R2, c[0x0][0x260] ;  /* 0x00009800ff027b82 */ /* 0x000ea40000000800 */
[----:B--2---:R-:W-:-:S05]  /*0f90*/  VIMNMX R2, R13, R2, PT ;  /* 0x000000020d027248 */ /* 0x004fca0003fe0100 */
[----:B------:R-:W-:-:S05]  /*0fa0*/  IMAD.IADD R2, R2, 0x1, -R26 ;  /* 0x0000000102027824 */ /* 0x000fca00078e0a1a */
[----:B-1----:R-:W-:-:S04]  /*0fb0*/  SHF.R.S32.HI R9, RZ, 0x1f, R2 ;  /* 0x0000001fff097819 */ /* 0x002fc80000011402 */
[----:B------:R-:W-:-:S04]  /*0fc0*/  LEA.HI R9, R9, R2, RZ, 0x5 ;  /* 0x0000000209097211 */ /* 0x000fc800078f28ff */
[----:B------:R-:W-:-:S05]  /*0fd0*/  SHF.R.S32.HI R9, RZ, 0x5, R9 ;  /* 0x00000005ff097819 */ /* 0x000fca0000011409 */
[----:B------:R-:W-:-:S07]  /*0fe0*/  IMAD R2, R9, 0x5, RZ ;  /* 0x0000000509027824 */ /* 0x000fce00078e02ff */
.L_x_2113:
[----:B-1----:R-:W-:Y:S01]  /*0ff0*/  IMAD.MOV.U32 R4, RZ, RZ, RZ ;  /* 0x000000ffff047224 */ /* 0x002fe200078e00ff */
[----:B------:R-:W-:Y:S01]  /*1000*/  SHF.R.S32.HI R10, RZ, 0x5, R8 ;  /* 0x00000005ff0a7819 */ /* 0x000fe20000011408 */
        /* <DEDUP_REMOVED lines=9> */
.L_x_2114:
        /* <DEDUP_REMOVED lines=8> */
.L_x_2115:
        /* <DEDUP_REMOVED lines=9> */
.L_x_2116:
[----:B------:R-:W-:Y:S01]  /*11b0*/  ISETP.GE.OR P0, PT, R13, UR5, P0 ;  /* 0x000000050d007c0c */ /* 0x000fe20008706670 */
        /* <DEDUP_REMOVED lines=9> */
[----:B0-----:R-:W3:Y:S01]  /*1250*/  LDG.E.U16.CONSTANT R16, desc[UR8][R6.64+0x2] ;  /* 0x0000020806107981 */ /* 0x001ee2000c1e9500 */
        /* <DEDUP_REMOVED lines=13> */
[----:B--2---:R-:W-:Y:S01]  /*1330*/  PRMT R92, R95, 0x7610, R95 ;  /* 0x000076105f5c7816 */ /* 0x004fe2000000005f */
[----:B---3--:R-:W-:-:S07]  /*1340*/  IMAD.IADD R16, R13, 0x1, R16 ;  /* 0x000000010d107824 */ /* 0x008fce00078e0210 */
.L_x_2119:
[----:B------:R-:W-:Y:S01]  /*1350*/  ISETP.NE.AND P0, PT, R13, R16, PT ;  /* 0x000000100d00720c */ /* 0x000fe20003f05270 */
[----:B------:R-:W0:-:S12]  /*1360*/  LDC R38, c[0x0][0x23c] ;  /* 0x00008f00ff267b82 */ /* 0x000e180000000800 */
[----:B------:R-:W1:Y:S01]  /*1370*/  @!P0 LDC.64 R20, c[0x0][0x248] ;  /* 0x00009200ff148b82 */ /* 0x000e620000000a00 */
[----:B-----5:R-:W-:Y:S01]  /*1380*/  MOV R29, R3 ;  /* 0x00000003001d7202 */ /* 0x020fe20000000f00 */
[----:B------:R-:W-:Y:S02]  /*1390*/  IMAD.MOV.U32 R28, RZ, RZ, R0 ;  /* 0x000000ffff1c7224 */ /* 0x000fe400078e0000 */
[----:B------:R-:W-:Y:S02]  /*13a0*/  @!P0 VIADD R18, R18, 0x1 ;  /* 0x0000000112128836 */ /* 0x000fe40000000000 */
[----:B------:R-:W-:Y:S02]  /*13b0*/  @!P0 IMAD.SHL.U32 R5, R13, 0x2, RZ ;  /* 0x000000020d058824 */ /* 0x000fe400078e00ff */
[----:B------:R-:W-:Y:S02]  /*13c0*/  @!P0 IMAD R12, R18, 0x8, R1 ;  /* 0x00000008120c8824 */ /* 0x000fe400078e0201 */
[----:B0-----:R-:W-:-:S03]  /*13d0*/  IMAD.WIDE R8, R38, 0x4, R28 ;  /* 0x0000000426087825 */ /* 0x001fc600078e021c */
        /* <DEDUP_REMOVED lines=422> */
.L_x_2118:
[----:B------:R-:W-:Y:S01]  /*2e40*/  ISETP.LT.AND P0, PT, R15, R40, PT ;  /* 0x000000280f00720c */ /* 0x000fe20003f01270 */
[----:B------:R-:W-:Y:S01]  /*2e50*/  IMAD.WIDE R2, R38, 0x4, R88 ;  /* 0x0000000426027825 */ /* 0x000fe200078e0258 */
[----:B------:R-:W-:-:S03]  /*2e60*/  UIADD3 UR4, UR4, 0x40, URZ ;  /* 0x0000004004047890 */ /* 0x000fc6000fffe03f */
[----:B------:R-:W-:Y:S02]  /*2e70*/  IMAD.MOV.U32 R0, RZ, RZ, R2 ;  /* 0x000000ffff007224 */ /* 0x000fe400078e0002 */
[----:B------:R-:W-:-:S06]  /*2e80*/  IMAD.MOV.U32 R13, RZ, RZ, R15 ;  /* 0x000000ffff0d7224 */ /* 0x000fcc00078e000f */
[----:B------:R-:W-:Y:S05]  /*2e90*/  @!P2 BRA P0, `(.L_x_2119) ;  /* 0xffffffe4002ca947 */ /* 0x000fea000003ffff */
.L_x_2117:
[----:B------:R-:W-:Y:S05]  /*2ea0*/  @!P1 EXIT ;  /* 0x000000000000994d */ /* 0x000fea0003800000 */
[----:B------:R-:W1:Y:S01]  /*2eb0*/  S2R R3, SR_CTAID.X ;  /* 0x0000000000037919 */ /* 0x000e620000002500 */
[----:B------:R-:W2:Y:S01]  /*2ec0*/  S2UR UR4, SR_CTAID.Y ;  /* 0x00000000000479c3 */ /* 0x000ea20000002600 */
[----:B------:R-:W1:Y:S07]  /*2ed0*/  S2R R0, SR_TID.X ;  /* 0x0000000000007919 */ /* 0x000e6e0000002100 */
[----:B-----5:R-:W3:Y:S01]  /*2ee0*/  LDC.64 R6, c[0x0][0x230] ;  /* 0x00008c00ff067b82 */ /* 0x020ee20000000a00 */
        /* <DEDUP_REMOVED lines=12> */
.L_x_2123:
[----:B------:R-:W1:Y:S02]  /*2fb0*/  LDS R2, [R0] ;  /* 0x0000000000027984 */ /* 0x000e640000000800 */
[----:B-1----:R-:W-:-:S06]  /*2fc0*/  HADD2 R3, R2, R37 ;  /* 0x0000002502037230 */ /* 0x002fcc0000000000 */
[----:B------:R-:W1:Y:S02]  /*2fd0*/  ATOMS.CAST.SPIN R3, [R0], R2, R3 ;  /* 0x000000020003738d */ /* 0x000e640001800003 */
[----:B-1----:R-:W-:-:S13]  /*2fe0*/  ISETP.EQ.U32.AND P0, PT, R3, 0x1, PT ;  /* 0x000000010300780c */ /* 0x002fda0003f02070 */
[----:B------:R-:W-:Y:S05]  /*2ff0*/  @!P0 BRA `(.L_x_2123) ;  /* 0xfffffffc00ec8947 */ /* 0x000fea000383ffff */
[----:B------:R-:W-:Y:S05]  /*3000*/  BRA `(.L_x_2121) ;  /* 0x00000000000c7947 */ /* 0x000fea0003800000 */
.L_x_2122:
[----:B------:R-:W2:Y:S02]  /*3010*/  LD.E R0, desc[UR8][R4.64] ;  /* 0x0000000804007980 */ /* 0x000ea4000c101900 */
[----:B--2---:R-:W-:-:S05]  /*3020*/  IADD3 R3, R37, R0, RZ ;  /* 0x0000000025037210 */ /* 0x004fca0007ffe0ff */
[----:B------:R1:W-:Y:S02]  /*3030*/  ST.E desc[UR8][R4.64], R3 ;  /* 0x0000000304007985 */ /* 0x0003e4000c101908 */
.L_x_2121:
[----:B------:R-:W-:Y:S05]  /*3040*/  BSYNC B0 ;  /* 0x0000000000007941 */ /* 0x000fea0003800000 */
.L_x_2120:
[----:B------:R2:W-:Y:S01]  /*3050*/  ATOM.E.ADD.F16x2.RN.STRONG.GPU P0, RZ, desc[UR8][R4.64+0x4], R36 ;  /* 0x0000042404ff79a2 */ /* 0x0005e2000810e1c8 */
[----:B------:R-:W-:Y:S04]  /*3060*/  BSSY B0, `(.L_x_2124) ;  /* 0x000000f000007945 */ /* 0x000fe80003800000 */
[----:B--2---:R-:W-:Y:S05]  /*3070*/  @P0 BRA `(.L_x_2125) ;  /* 0x0000000000340947 */ /* 0x004fea0003800000 */
[----:B------:R-:W2:Y:S02]  /*3080*/  QSPC.E.S P0, RZ, [R4+0x4] ;  /* 0x0000040004ff73aa */ /* 0x000ea40000000500 */
[----:B--2---:R-:W-:Y:S05]  /*3090*/  @!P0 BRA `(.L_x_2126) ;  /* 0x0000000000208947 */ /* 0x004fea0003800000 */
[----:B------:R-:W-:-:S05]  /*30a0*/  IMAD.MOV.U32 R2, RZ, RZ, R4 ;  /* 0x000000ffff027224 */ /* 0x000fca00078e0004 */
[----:B------:R-:W-:-:S07]  /*30b0*/  MOV R0, R2 ;  /* 0x0000000200007202 */ /* 0x000fce0000000f00 */
.L_x_2127:
[----:B------:R-:W1:Y:S02]  /*30c0*/  LDS R2, [R0+0x4] ;  /* 0x0000040000027984 */ /* 0x000e640000000800 */
[----:B-1----:R-:W-:-:S10]  /*30d0*/  HFMA2.MMA R3, R2, 1, 1, R36 ;  /* 0x3c003c0002037835 */ /* 0x002fd40000000024 */
[----:B------:R-:W1:Y:S02]  /*30e0*/  ATOMS.CAST.SPIN R3, [R0+0x4], R2, R3 ;  /* 0x000004020003738d */ /* 0x000e640001800003 */
[----:B-1----:R-:W-:-:S13]  /*30f0*/  ISETP.EQ.U32.AND P0, PT, R3, 0x1, PT ;  /* 0x000000010300780c */ /* 0x002fda0003f02070 */
[----:B------:R-:W-:Y:S05]  /*3100*/  @!P0 BRA `(.L_x_2127) ;  /* 0xfffffffc00ec8947 */ /* 0x000fea000383ffff */
[----:B------:R-:W-:Y:S05]  /*3110*/  BRA `(.L_x_2125) ;  /* 0x00000000000c7947 */ /* 0x000fea0003800000 */
.L_x_2126:
[----:B------:R-:W1:Y:S02]  /*3120*/  LD.E R0, desc[UR8][R4.64+0x4] ;  /* 0x0000040804007980 */ /* 0x000e64000c101900 */
[----:B-1----:R-:W-:-:S05]  /*3130*/  IMAD.IADD R3, R36, 0x1, R0 ;  /* 0x0000000124037824 */ /* 0x002fca00078e0200 */
[----:B------:R2:W-:Y:S02]  /*3140*/  ST.E desc[UR8][R4.64+0x4], R3 ;  /* 0x0000040304007985 */ /* 0x0005e4000c101908 */
.L_x_2125:
[----:B------:R-:W-:Y:S05]  /*3150*/  BSYNC B0 ;  /* 0x0000000000007941 */ /* 0x000fea0003800000 */
.L_x_2124:
[----:B------:R-:W-:-:S13]  /*3160*/  ISETP.GE.AND P0, PT, R39, 0x2, PT ;  /* 0x000000022700780c */ /* 0x000fda0003f06270 */
[----:B------:R-:W-:Y:S05]  /*3170*/  @!P0 EXIT ;  /* 0x000000000000894d */ /* 0x000fea0003800000 */
[----:B-12---:R-:W-:-:S04]  /*3180*/  IMAD.IADD R5, R9, 0x1, R38 ;  /* 0x0000000109057824 */ /* 0x006fc800078e0226 */
[----:B------:R-:W-:-:S05]  /*3190*/  IMAD.WIDE R4, R5, 0x2, R6 ;  /* 0x0000000205047825 */ /* 0x000fca00078e0206 */
[----:B------:R1:W-:Y:S01]  /*31a0*/  ATOM.E.ADD.F16x2.RN.STRONG.GPU P0, RZ, desc[UR8][R4.64], R19 ;  /* 0x0000001304ff79a2 */ /* 0x0003e2000810e1c8 */
[----:B------:R-:W-:Y:S04]  /*31b0*/  BSSY B0, `(.L_x_2128) ;  /* 0x000000f000007945 */ /* 0x000fe80003800000 */
[----:B-1----:R-:W-:Y:S05]  /*31c0*/  @P0 BRA `(.L_x_2129) ;  /* 0x0000000000340947 */ /* 0x002fea0003800000 */
[----:B------:R-:W1:Y:S02]  /*31d0*/  QSPC.E.S P0, RZ, [R4] ;  /* 0x0000000004ff73aa */ /* 0x000e640000000500 */
[----:B-1----:R-:W-:Y:S05]  /*31e0*/  @!P0 BRA `(.L_x_2130) ;  /* 0x0000000000208947 */ /* 0x002fea0003800000 */
[----:B------:R-:W-:-:S05]  /*31f0*/  IMAD.MOV.U32 R2, RZ, RZ, R4 ;  /* 0x000000ffff027224 */ /* 0x000fca00078e0004 */
[----:B------:R-:W-:-:S07]  /*3200*/  MOV R0, R2 ;  /* 0x0000000200007202 */ /* 0x000fce0000000f00 */
.L_x_2131:
[----:B------:R-:W1:Y:S02]  /*3210*/  LDS R2, [R0] ;  /* 0x0000000000027984 */ /* 0x000e640000000800 */
[----:B-1----:R-:W-:-:S06]  /*3220*/  HADD2 R3, R2, R19 ;  /* 0x0000001302037230 */ /* 0x002fcc0000000000 */
[----:B------:R-:W1:Y:S02]  /*3230*/  ATOMS.CAST.SPIN R3, [R0], R2, R3 ;  /* 0x000000020003738d */ /* 0x000e640001800003 */
[----:B-1----:R-:W-:-:S13]  /*3240*/  ISETP.EQ.U32.AND P0, PT, R3, 0x1, PT ;  /* 0x000000010300780c */ /* 0x002fda0003f02070 */
[----:B------:R-:W-:Y:S05]  /*3250*/  @!P0 BRA `(.L_x_2131) ;  /* 0xfffffffc00ec8947 */ /* 0x000fea000383ffff */
[----:B------:R-:W-:Y:S05]  /*3260*/  BRA `(.L_x_2129) ;  /* 0x00000000000c7947 */ /* 0x000fea0003800000 */
.L_x_2130:
[----:B------:R-:W2:Y:S02]  /*3270*/  LD.E R0, desc[UR8][R4.64] ;  /* 0x0000000804007980 */ /* 0x000ea4000c101900 */
[----:B--2---:R-:W-:-:S05]  /*3280*/  IMAD.IADD R3, R19, 0x1, R0 ;  /* 0x0000000113037824 */ /* 0x004fca00078e0200 */
[----:B------:R1:W-:Y:S02]  /*3290*/  ST.E desc[UR8][R4.64], R3 ;  /* 0x0000000304007985 */ /* 0x0003e4000c101908 */
.L_x_2129:
[----:B------:R-:W-:Y:S05]  /*32a0*/  BSYNC B0 ;  /* 0x0000000000007941 */ /* 0x000fea0003800000 */
.L_x_2128:
[----:B------:R2:W-:Y:S02]  /*32b0*/  ATOM.E.ADD.F16x2.RN.STRONG.GPU P0, RZ, desc[UR8][R4.64+0x4], R17 ;  /* 0x0000041104ff79a2 */ /* 0x0005e4000810e1c8 */
[----:B--2---:R-:W-:Y:S05]  /*32c0*/  @P0 EXIT ;  /* 0x000000000000094d */ /* 0x004fea0003800000 */
[----:B------:R-:W2:Y:S02]  /*32d0*/  QSPC.E.S P0, RZ, [R4+0x4] ;  /* 0x0000040004ff73aa */ /* 0x000ea40000000500 */
[----:B--2---:R-:W-:Y:S05]  /*32e0*/  @!P0 BRA `(.L_x_2132) ;  /* 0x0000000000208947 */ /* 0x004fea0003800000 */
[----:B------:R-:W-:-:S05]  /*32f0*/  IMAD.MOV.U32 R2, RZ, RZ, R4 ;  /* 0x000000ffff027224 */ /* 0x000fca00078e0004 */
[----:B------:R-:W-:-:S07]  /*3300*/  MOV R0, R2 ;  /* 0x0000000200007202 */ /* 0x000fce0000000f00 */
.L_x_2133:
[----:B------:R-:W1:Y:S02]  /*3310*/  LDS R2, [R0+0x4] ;  /* 0x0000040000027984 */ /* 0x000e640000000800 */
[----:B-1----:R-:W-:-:S10]  /*3320*/  HFMA2.MMA R3, R2, 1, 1, R17 ;  /* 0x3c003c0002037835 */ /* 0x002fd40000000011 */
[----:B------:R-:W1:Y:S02]  /*3330*/  ATOMS.CAST.SPIN R3, [R0+0x4], R2, R3 ;  /* 0x000004020003738d */ /* 0x000e640001800003 */
[----:B-1----:R-:W-:-:S13]  /*3340*/  ISETP.EQ.U32.AND P0, PT, R3, 0x1, PT ;  /* 0x000000010300780c */ /* 0x002fda0003f02070 */
[----:B------:R-:W-:Y:S05]  /*3350*/  @!P0 BRA `(.L_x_2133) ;  /* 0xfffffffc00ec8947 */ /* 0x000fea000383ffff */
[----:B------:R-:W-:Y:S05]  /*3360*/  EXIT ;  /* 0x000000000000794d */ /* 0x000fea0003800000 */
.L_x_2132:
[----:B------:R-:W1:Y:S02]  /*3370*/  LD.E R0, desc[UR8][R4.64+0x4] ;  /* 0x0000040804007980 */ /* 0x000e64000c101900 */
[----:B-1----:R-:W-:-:S05]  /*3380*/  IMAD.IADD R3, R17, 0x1, R0 ;  /* 0x0000000111037824 */ /* 0x002fca00078e0200 */
[----:B------:R-:W-:Y:S01]  /*3390*/  ST.E desc[UR8][R4.64+0x4], R3 ;  /* 0x0000040304007985 */ /* 0x000fe2000c101908 */
[----:B------:R-:W-:Y:S05]  /*33a0*/  EXIT ;  /* 0x000000000000794d */ /* 0x000fea0003800000 */
.L_x_2134:
        /* <DEDUP_REMOVED lines=13> */
.L_x_3251:


//--------------------- .text._Z23gemm_half_q_half_kernelILi2ELi24ELb0ELb0ELi64EEvPK6__halfPKjS4_S2_PS0_iiiiPKtS7_iiiiiibS2_i --------------------------
	.section	.text._Z23gemm_half_q_half_kernelILi2ELi24ELb0ELb0ELi64EEvPK6__halfPKjS4_S2_PS0_iiiiPKtS7_iiiiiibS2_i,"ax",@progbits
	.align	128
        .global         _Z23gemm_half_q_half_kernelILi2ELi24ELb0ELb0ELi64EEvPK6__halfPKjS4_S2_PS0_iiiiPKtS7_iiiiiibS2_i
        .type           _Z23gemm_half_q_half_kernelILi2ELi24ELb0ELb0ELi64EEvPK6__halfPKjS4_S2_PS0_iiiiPKtS7_iiiiiibS2_i,@function
        .size           _Z23gemm_half_q_half_kernelILi2ELi24ELb0ELb0ELi64EEvPK6__halfPKjS4_S2_PS0_iiiiPKtS7_iiiiiibS2_i,(.L_x_3252 - _Z23gemm_half_q_half_kernelILi2ELi24ELb0ELb0ELi64EEvPK6__halfPKjS4_S2_PS0_iiiiPKtS7_iiiiiibS2_i)
        .other          _Z23gemm_half_q_half_kernelILi2ELi24ELb0ELb0ELi64EEvPK6__halfPKjS4_S2_PS0_iiiiPKtS7_iiiiiibS2_i,@"STO_CUDA_ENTRY STV_DEFAULT"
_Z23gemm_half_q_half_kernelILi2ELi24ELb0ELb0ELi64EEvPK6__halfPKjS4_S2_PS0_iiiiPKtS7_iiiiiibS2_i:
.text._Z23gemm_half_q_half_kernelILi2ELi24ELb0ELb0ELi64EEvPK6__halfPKjS4_S2_PS0_iiiiPKtS7_iiiiiibS2_i:
        /* <DEDUP_REMOVED lines=45> */
.L_x_2139:
        /* <DEDUP_REMOVED lines=16> */
.L_x_2138:
        /* <DEDUP_REMOVED lines=16> */
.L_x_2137:
        /* <DEDUP_REMOVED lines=17> */
.L_x_2141:
        /* <DEDUP_REMOVED lines=16> */
.L_x_2140:
        /* <DEDUP_REMOVED lines=14> */
.L_x_2136:
[----:B------:R-:W-:Y:S05]  /*07c0*/  BSYNC B0 ;  /* 0x0000000000007941 */ /* 0x000fea0003800000 */
.L_x_2135:
        /* <DEDUP_REMOVED lines=14> */
[----:B------:R-:W-:-:S04]  /*08b0*/  LEA R0, R0, UR4, 0x1 ;  /* 0x0000000400007c11 */ /* 0x000fc8000f8e08ff */
[----:B-1----:R-:W-:Y:S01]  /*08c0*/  LEA R5, R16, R0, 0x2 ;  /* 0x0000000010057211 */ /* 0x002fe200078e10ff */
[----:B------:R-:W-:-:S04]  /*08d0*/  HFMA2.MMA R0, -RZ, RZ, 0, 0 ;  /* 0x00000000ff007435 */ /* 0x000fc800000001ff */
[----:B0-----:R-:W-:Y:S01]  /*08e0*/  IMAD.WIDE R2, R5, 0x2, R2 ;  /* 0x0000000205027825 */ /* 0x001fe200078e0202 */
[----:B------:R-:W-:Y:S06]  /*08f0*/  @!P2 BRA `(.L_x_2143) ;  /* 0x000000000034a947 */ /* 0x000fec0003800000 */
[----:B------:R-:W-:Y:S02]  /*0900*/  PLOP3.LUT P0, PT, PT, PT, PT, 0x8, 0x0 ;  /* 0x000000000000781c */ /* 0x000fe40003f0e170 */
[----:B------:R-:W-:-:S11]  /*0910*/  IADD3 R5, R39, -0x3, RZ ;  /* 0xfffffffd27057810 */ /* 0x000fd60007ffe0ff */
.L_x_2144:
        /* <DEDUP_REMOVED lines=11> */
.L_x_2143:
        /* <DEDUP_REMOVED lines=10> */
.L_x_2142:
        /* <DEDUP_REMOVED lines=17> */
.L_x_2146:
        /* <DEDUP_REMOVED lines=42> */
.L_x_2145:
[----:B------:R2:W5:Y:S01]  /*0e20*/  LDL.64 R94, [R1] ;  /* 0x00000000015e7983 */ /* 0x0005620000100a00 */
[----:B------:R-:W3:Y:S01]  /*0e30*/  LDC R2, c[0x0][0x25c] ;  /* 0x00009700ff027b82 */ /* 0x000ee20000000800 */
[----:B------:R-:W-:Y:S01]  /*0e40*/  ULDC UR4, c[0x0][0x258] ;  /* 0x0000960000047ab9 */ /* 0x000fe20000000800 */
[----:B------:R-:W-:Y:S01]  /*0e50*/  ULDC UR10, c[0x0][0x260] ;  /* 0x00009800000a7ab9 */ /* 0x000fe20000000800 */
[C---:B------:R-:W-:Y:S01]  /*0e60*/  ISETP.GT.AND P2, PT, R13.reuse, UR4, PT ;  /* 0x000000040d007c0c */ /* 0x040fe2000bf44270 */
[----:B------:R-:W-:Y:S01]  /*0e70*/  ULDC UR5, c[0x0][0x268] ;  /* 0x00009a0000057ab9 */ /* 0x000fe20000000800 */
[C---:B------:R-:W-:Y:S02]  /*0e80*/  VIMNMX R0, R13.reuse, UR4, PT ;  /* 0x000000040d007c48 */ /* 0x040fe4000bfe0100 */
[----:B------:R-:W-:Y:S01]  /*0e90*/  ISETP.GT.AND P4, PT, R13, UR10, PT ;  /* 0x0000000a0d007c0c */ /* 0x000fe2000bf84270 */
[----:B------:R-:W4:Y:S01]  /*0ea0*/  LDC R3, c[0x0][0x264] ;  /* 0x00009900ff037b82 */ /* 0x000f220000000800 */
[----:B-1----:R-:W-:-:S02]  /*0eb0*/  SHF.R.S32.HI R5, RZ, 0x1f, R0 ;  /* 0x0000001fff057819 */ /* 0x002fc40000011400 */
[----:B------:R-:W-:Y:S02]  /*0ec0*/  ISETP.GT.AND P6, PT, R13, UR5, PT ;  /* 0x000000050d007c0c */ /* 0x000fe4000bfc4270 */
[----:B------:R-:W-:Y:S01]  /*0ed0*/  LEA.HI R8, R5, R0, RZ, 0x5 ;  /* 0x0000000005087211 */ /* 0x000fe200078f28ff */
[----:B------:R-:W-:Y:S01]  /*0ee0*/  HFMA2.MMA R0, -RZ, RZ, 0, 0 ;  /* 0x00000000ff007435 */ /* 0x000fe200000001ff */
[----:B------:R-:W-:Y:S02]  /*0ef0*/  MOV R5, RZ ;  /* 0x000000ff00057202 */ /* 0x000fe40000000f00 */
[C---:B---3--:R-:W-:Y:S02]  /*0f00*/  ISETP.GT.AND P3, PT, R13.reuse, R2, PT ;  /* 0x000000020d00720c */ /* 0x048fe40003f64270 */
[----:B----4-:R-:W-:Y:S01]  /*0f10*/  ISETP.GT.AND P5, PT, R13, R3, PT ;  /* 0x000000030d00720c */ /* 0x010fe20003fa4270 */
[----:B--2---:R-:W-:-:S12]  /*0f20*/  @!P2 BRA `(.L_x_2147) ;  /* 0x00000000001ca947 */ /* 0x004fd80003800000 */
[----:B------:R-:W1:Y:S02]  /*0f30*/  LDC R6, c[0x0][0x25c] ;  /* 0x00009700ff067b82 */ /* 0x000e640000000800 */
[----:B-1----:R-:W-:-:S04]  /*0f40*/  VIMNMX R5, R13, R6, PT ;  /* 0x000000060d057248 */ /* 0x002fc80003fe0100 */
[----:B------:R-:W-:-:S04]  /*0f50*/  IADD3 R5, R5, -UR4, RZ ;  /* 0x8000000405057c10 */ /* 0x000fc8000fffe0ff */
[----:B------:R-:W-:-:S04]  /*0f60*/  SHF.R.S32.HI R6, RZ, 0x1f, R5 ;  /* 0x0000001fff067819 */ /* 0x000fc80000011405 */
[----:B------:R-:W-:-:S04]  /*0f70*/  LEA.HI R6, R6, R5, RZ, 0x5 ;  /* 0x0000000506067211 */ /* 0x000fc800078f28ff */
[----:B------:R-:W-:-:S05]  /*0f80*/  SHF.R.S32.HI R6, RZ, 0x5, R6 ;  /* 0x00000005ff067819 */ /* 0x000fca0000011406 */
[----:B------:R-:W-:-:S07]  /*0f90*/  IMAD R5, R6, 0x6, RZ ;  /* 0x0000000606057824 */ /* 0x000fce00078e02ff */
.L_x_2147:
        /* <DEDUP_REMOVED lines=8> */
.L_x_2148:
[----:B------:R-:W-:Y:S01]  /*1020*/  HFMA2.MMA R2, -RZ, RZ, 0, 0 ;  /* 0x00000000ff027435 */ /* 0x000fe200000001ff */
[----:B------:R-:W-:Y:S01]  /*1030*/  MOV R7, RZ ;  /* 0x000000ff00077202 */ /* 0x000fe20000000f00 */
        /* <DEDUP_REMOVED lines=8> */
.L_x_2149:
        /* <DEDUP_REMOVED lines=8> */
.L_x_2150:
        /* <DEDUP_REMOVED lines=10> */
.L_x_2151:
[----:B------:R-:W-:Y:S01]  /*11e0*/  LEA R5, R8, R5, 0x3 ;  /* 0x0000000508057211 */ /* 0x000fe200078e18ff */
[----:B------:R-:W1:Y:S01]  /*11f0*/  S2UR UR5, SR_CgaCtaId ;  /* 0x00000000000579c3 */ /* 0x000e620000008800 */
        /* <DEDUP_REMOVED lines=15> */
[----:B-1----:R-:W-:Y:S01]  /*12f0*/  ULEA UR4, UR5, UR4, 0x18 ;  /* 0x0000000405047291 */ /* 0x002fe2000f8ec03f */
[----:B------:R-:W-:Y:S02]  /*1300*/  PRMT R17, RZ, 0x5410, RZ ;  /* 0x00005410ff117816 */ /* 0x000fe400000000ff */
[----:B------:R-:W-:Y:S02]  /*1310*/  LEA.HI.X R29, R4, UR7, R3, 0x2, P2 ;  /* 0x00000007041d7c11 */ /* 0x000fe400090f1403 */
[----:B------:R-:W-:Y:S01]  /*1320*/  IADD3 R16, R13, R16, RZ ;  /* 0x000000100d107210 */ /* 0x000fe20007ffe0ff */
[----:B------:R-:W-:Y:S06]  /*1330*/  @P0 BRA `(.L_x_2152) ;  /* 0x0000001800d40947 */ /* 0x000fec0003800000 */
[----:B------:R-:W-:Y:S01]  /*1340*/  MOV R38, RZ ;  /* 0x000000ff00267202 */ /* 0x000fe20000000f00 */
[----:B------:R-:W-:Y:S01]  /*1350*/  ULDC UR5, c[0x0][0x260] ;  /* 0x0000980000057ab9 */ /* 0x000fe20000000800 */
[----:B------:R-:W-:-:S07]  /*1360*/  PRMT R36, RZ, 0x7610, R36 ;  /* 0x00007610ff247816 */ /* 0x000fce0000000024 */
.L_x_2154:
[----:B------:R-:W-:Y:S01]  /*1370*/  ISETP.NE.AND P0, PT, R13, R16, PT ;  /* 0x000000100d00720c */ /* 0x000fe20003f05270 */
[----:B------:R-:W1:-:S12]  /*1380*/  LDC R37, c[0x0][0x23c] ;  /* 0x00008f00ff257b82 */ /* 0x000e580000000800 */
[----:B------:R-:W2:Y:S01]  /*1390*/  @!P0 LDC.64 R2, c[0x0][0x248] ;  /* 0x00009200ff028b82 */ /* 0x000ea20000000a00 */
[----:B------:R-:W-:Y:S02]  /*13a0*/  @!P0 SHF.L.U32 R5, R13, 0x1, RZ ;  /* 0x000000010d058819 */ /* 0x000fe400000006ff */
[----:B------:R-:W-:-:S04]  /*13b0*/  @!P0 IADD3 R38, R38, 0x1, RZ ;  /* 0x0000000126268810 */ /* 0x000fc80007ffe0ff */
[----:B------:R-:W-:Y:S01]  /*13c0*/  @!P0 LEA R0, R38, R1, 0x3 ;  /* 0x0000000126008211 */ /* 0x000fe200078e18ff */
[----:B-1----:R-:W-:-:S04]  /*13d0*/  IMAD.WIDE R8, R37, 0x4, R28 ;  /* 0x0000000425087825 */ /* 0x002fc800078e021c */
[----:B------:R-:W3:Y:S04]  /*13e0*/  @!P0 LDL.64 R22, [R0] ;  /* 0x0000000000168983 */ /* 0x000ee80000100a00 */
[----:B------:R-:W5:Y:S01]  /*13f0*/  LDG.E.128.CONSTANT R28, desc[UR8][R28.64] ;  /* 0x000000081c1c7981 */ /* 0x000f62000c1e9d00 */
[----:B--2---:R-:W-:-:S04]  /*1400*/  @!P0 IMAD.WIDE R2, R5, 0x2, R2 ;  /* 0x0000000205028825 */ /* 0x004fc800078e0202 */
[C---:B------:R-:W-:Y:S02]  /*1410*/  IMAD.WIDE R4, R37.reuse, 0x4, R8 ;  /* 0x0000000425047825 */ /* 0x040fe400078e0208 */
[----:B------:R-:W2:Y:S02]  /*1420*/  @!P0 LDG.E.U16.CONSTANT R2, desc[UR8][R2.64+0x2] ;  /* 0x0000020802028981 */ /* 0x000ea4000c1e9500 */
[----:B------:R-:W-:Y:S02]  /*1430*/  IMAD.WIDE R20, R37, 0x4, R4 ;  /* 0x0000000425147825 */ /* 0x000fe400078e0204 */
[----:B0-----:R-:W5:Y:S04]  /*1440*/  LDG.E.128.CONSTANT R8, desc[UR8][R8.64] ;  /* 0x0000000808087981 */ /* 0x001f68000c1e9d00 */
[----:B------:R-:W5:Y:S04]  /*1450*/  LDG.E.128.CONSTANT R4, desc[UR8][R4.64] ;  /* 0x0000000804047981 */ /* 0x000f68000c1e9d00 */
[----:B------:R0:W5:Y:S01]  /*1460*/  LDG.E.128.CONSTANT R24, desc[UR8][R20.64] ;  /* 0x0000000814187981 */ /* 0x000162000c1e9d00 */
[----:B------:R-:W-:Y:S01]  /*1470*/  IADD3 R15, R13, 0x20, RZ ;  /* 0x000000200d0f7810 */ /* 0x000fe20007ffe0ff */
[----:B------:R-:W-:-:S03]  /*1480*/  IMAD.WIDE R88, R37, 0x4, R20 ;  /* 0x0000000425587825 */ /* 0x000fc600078e0214 */
[----:B------:R-:W-:Y:S02]  /*1490*/  ISETP.GE.AND P2, PT, R15, UR5, PT ;  /* 0x000000050f007c0c */ /* 0x000fe4000bf46270 */
[----:B---3--:R-:W-:Y:S02]  /*14a0*/  @!P0 PRMT R94, R22, 0x7610, R94 ;  /* 0x00007610165e8816 */ /* 0x008fe4000000005e */
[----:B------:R-:W-:Y:S02]  /*14b0*/  @!P0 PRMT R92, R23, 0x7610, R92 ;  /* 0x00007610175c8816 */ /* 0x000fe4000000005c */
[----:B------:R-:W-:Y:S02]  /*14c0*/  @!P0 PRMT R94, R94, 0x7610, R22 ;  /* 0x000076105e5e8816 */ /* 0x000fe40000000016 */
[----:B------:R-:W-:Y:S02]  /*14d0*/  @!P0 PRMT R92, R92, 0x7610, R23 ;  /* 0x000076105c5c8816 */ /* 0x000fe40000000017 */
[----:B--2---:R-:W-:Y:S01]  /*14e0*/  @!P0 IADD3 R16, R2, R13, RZ ;  /* 0x0000000d02108210 */ /* 0x004fe20007ffe0ff */
[----:B0-----:R-:W-:Y:S06]  /*14f0*/  @!P1 BRA `(.L_x_2153) ;  /* 0x0000001800509947 */ /* 0x001fec0003800000 */
[----:B------:R-:W2:Y:S01]  /*1500*/  LDG.E.128.CONSTANT R20, desc[UR8][R88.64] ;  /* 0x0000000858147981 */ /* 0x000ea2000c1e9d00 */
[--C-:B-----5:R-:W-:Y:S01]  /*1510*/  SHF.R.U32.HI R32, RZ, 0xf, R28.reuse ;  /* 0x0000000fff207819 */ /* 0x120fe2000001161c */
[----:B------:R-:W-:Y:S01]  /*1520*/  HFMA2.MMA R0, -RZ, RZ, 0, 0.03125 ;  /* 0x00002800ff007435 */ /* 0x000fe200000001ff */
        /* <DEDUP_REMOVED lines=401> */
.L_x_2153:
[----:B------:R-:W-:Y:S01]  /*2e40*/  ISETP.LT.AND P0, PT, R15, R40, PT ;  /* 0x000000280f00720c */ /* 0x000fe20003f01270 */
[----:B------:R-:W-:Y:S01]  /*2e50*/  UIADD3 UR4, UR4, 0x40, URZ ;  /* 0x0000004004047890 */ /* 0x000fe2000fffe03f */
[----:B------:R-:W-:Y:S01]  /*2e60*/  MOV R13, R15 ;  /* 0x0000000f000d7202 */ /* 0x000fe20000000f00 */
[----:B-----5:R-:W-:-:S10]  /*2e70*/  IMAD.WIDE R28, R37, 0x4, R88 ;  /* 0x00000004251c7825 */ /* 0x020fd400078e0258 */
[----:B------:R-:W-:Y:S05]  /*2e80*/  @!P2 BRA P0, `(.L_x_2154) ;  /* 0xffffffe40038a947 */ /* 0x000fea000003ffff */
.L_x_2152:
[----:B------:R-:W-:Y:S01]  /*2e90*/  ISETP.GE.AND P0, PT, R13, R40, PT ;  /* 0x000000280d00720c */ /* 0x000fe20003f06270 */
[----:B------:R-:W-:-:S03]  /*2ea0*/  ULDC UR5, c[0x0][0x264] ;  /* 0x0000990000057ab9 */ /* 0x000fc60000000800 */
[----:B------:R-:W-:Y:S01]  /*2eb0*/  ISETP.GE.OR P0, PT, R13, UR5, P0 ;  /* 0x000000050d007c0c */ /* 0x000fe20008706670 */
[----:B------:R-:W-:-:S12]  /*2ec0*/  ULDC UR5, c[0x0][0x264] ;  /* 0x0000990000057ab9 */ /* 0x000fd80000000800 */
[----:B------:R-:W-:Y:S05]  /*2ed0*/  @P0 BRA `(.L_x_2155) ;  /* 0x0000003000a40947 */ /* 0x000fea0003800000 */
.L_x_2160:
[----:B------:R-:W-:-:S13]  /*2ee0*/  ISETP.NE.AND P0, PT, R13, R16, PT ;  /* 0x000000100d00720c */ /* 0x000fda0003f05270 */
[----:B------:R-:W1:Y:S01]  /*2ef0*/  @!P0 LDC.64 R2, c[0x0][0x248] ;  /* 0x00009200ff028b82 */ /* 0x000e620000000a00 */
[----:B------:R-:W-:Y:S02]  /*2f00*/  @!P0 IADD3 R38, R38, 0x1, RZ ;  /* 0x0000000126268810 */ /* 0x000fe40007ffe0ff */
[----:B------:R-:W-:Y:S02]  /*2f10*/  @!P0 LEA R5, R13, 0x1, 0x1 ;  /* 0x000000010d058811 */ /* 0x000fe400078e08ff */
[----:B------:R-:W-:-:S03]  /*2f20*/  @!P0 LEA R4, R38, R1, 0x3 ;  /* 0x0000000126048211 */ /* 0x000fc600078e18ff */
[----:B-1----:R-:W-:-:S03]  /*2f30*/  @!P0 IMAD.WIDE R2, R5, 0x2, R2 ;  /* 0x0000000205028825 */ /* 0x002fc600078e0202 */
        /* <DEDUP_REMOVED lines=11> */
[----:B0-----:R-:W0:Y:S02]  /*2ff0*/  LDS.64 R14, [UR4] ;  /* 0x00000004ff0e7984 */ /* 0x001e240008000a00 */
[----:B0-----:R-:W-:Y:S01]  /*3000*/  HADD2.F32 R59, -RZ, R15.H0_H0 ;  /* 0x2000000fff3b7230 */ /* 0x001fe20000004100 */
[----:B--2---:R-:W-:Y:S02]  /*3010*/  LOP3.LUT R2, R5, 0xf000f, RZ, 0xc0, !PT ;  /* 0x000f000f05027812 */ /* 0x004fe400078ec0ff */
        /* <DEDUP_REMOVED lines=8> */
[----:B------:R-:W-:Y:S01]  /*30a0*/  SHF.R.U32.HI R43, RZ, 0x8, R6 ;  /* 0x00000008ff2b7819 */ /* 0x000fe20000011606 */
[----:B------:R-:W-:Y:S01]  /*30b0*/  HADD2 R6, R2, -1032, -1032 ;  /* 0xe408e40802067430 */ /* 0x000fe20000000000 */
[----:B------:R-:W-:Y:S02]  /*30c0*/  LOP3.LUT R4, R4, 0x64006400, RZ, 0xfc, !PT ;  /* 0x6400640004047812 */ /* 0x000fe400078efcff */
[----:B------:R-:W-:Y:S02]  /*30d0*/  LOP3.LUT R11, R5, 0xf000f0, RZ, 0xc0, !PT ;  /* 0x00f000f0050b7812 */ /* 0x000fe400078ec0ff */
[----:B------:R-:W-:Y:S01]  /*30e0*/  SHF.R.U32.HI R20, RZ, 0x8, R5 ;  /* 0x00000008ff147819 */ /* 0x000fe20000011605 */
[----:B------:R-:W-:Y:S01]  /*30f0*/  HADD2 R5, R0, -1032, -1032 ;  /* 0xe408e40800057430 */ /* 0x000fe20000000000 */
[----:B------:R-:W-:Y:S01]  /*3100*/  LOP3.LUT R3, R3, 0x64006400, RZ, 0xfc, !PT ;  /* 0x6400640003037812 */ /* 0x000fe200078efcff */
[--C-:B------:R-:W-:Y:S01]  /*3110*/  HADD2.F32 R2, -RZ, R6.reuse.H0_H0 ;  /* 0x20000006ff027230 */ /* 0x100fe20000004100 */
[----:B------:R-:W-:Y:S01]  /*3120*/  LOP3.LUT R24, R7, 0xf000f0, RZ, 0xc0, !PT ;  /* 0x00f000f007187812 */ /* 0x000fe200078ec0ff */
[----:B------:R-:W-:Y:S01]  /*3130*/  HADD2.F32 R26, -RZ, R6.H1_H1 ;  /* 0x30000006ff1a7230 */ /* 0x000fe20000004100 */
[----:B------:R-:W-:Y:S01]  /*3140*/  SHF.R.U32.HI R44, RZ, 0x8, R7 ;  /* 0x00000008ff2c7819 */ /* 0x000fe20000011607 */
[----:B------:R-:W-:-:S02]  /*3150*/  HADD2 R6, R4, -1032, -1032 ;  /* 0xe408e40804067430 */ /* 0x000fc40000000000 */
[--C-:B------:R-:W-:Y:S02]  /*3160*/  HADD2.F32 R0, -RZ, R5.reuse.H0_H0 ;  /* 0x20000005ff007230 */ /* 0x100fe40000004100 */
[----:B------:R-:W-:Y:S02]  /*3170*/  HADD2 R7, R3, -1032, -1032 ;  /* 0xe408e40803077430 */ /* 0x000fe40000000000 */
[----:B------:R-:W-:Y:S01]  /*3180*/  HADD2.F32 R25, -RZ, R5.H1_H1 ;  /* 0x30000005ff197230 */ /* 0x000fe20000004100 */
[----:B------:R-:W-:Y:S01]  /*3190*/  LOP3.LUT R9, R9, 0x64006400, RZ, 0xfc, !PT ;  /* 0x6400640009097812 */ /* 0x000fe200078efcff */
[----:B------:R-:W-:Y:S01]  /*31a0*/  HADD2.F32 R5, -RZ, R14.H0_H0 ;  /* 0x2000000eff057230 */ /* 0x000fe20000004100 */
[----:B------:R-:W-:Y:S01]  /*31b0*/  LOP3.LUT R11, R11, 0x64006400, RZ, 0xfc, !PT ;  /* 0x640064000b0b7812 */ /* 0x000fe200078efcff */
[----:B------:R-:W-:Y:S01]  /*31c0*/  HADD2.F32 R4, -RZ, R6.H0_H0 ;  /* 0x20000006ff047230 */ /* 0x000fe20000004100 */
[----:B------:R-:W-:Y:S01]  /*31d0*/  LOP3.LUT R21, R21, 0x64006400, RZ, 0xfc, !PT ;  /* 0x6400640015157812 */ /* 0x000fe200078efcff */
[----:B------:R-:W-:-:S02]  /*31e0*/  HADD2.F32 R3, -RZ, R7.H0_H0 ;  /* 0x20000007ff037230 */ /* 0x000fc40000004100 */
[-C--:B------:R-:W-:Y:S02]  /*31f0*/  HFMA2 R9, R9, R8.reuse.H0_H0, -72, -72 ;  /* 0xd480d48009097431 */ /* 0x080fe40000040008 */
[----:B------:R-:W-:Y:S02]  /*3200*/  HADD2.F32 R27, -RZ, R7.H1_H1 ;  /* 0x30000007ff1b7230 */ /* 0x000fe40000004100 */
[C---:B------:R-:W-:Y:S01]  /*3210*/  FFMA.FTZ R7, R5.reuse, R2, RZ ;  /* 0x0000000205077223 */ /* 0x040fe200000100ff */
[----:B------:R-:W-:Y:S02]  /*3220*/  HADD2.F32 R14, -RZ, R14.H1_H1 ;  /* 0x3000000eff0e7230 */ /* 0x000fe40000004100 */
[C---:B------:R-:W-:Y:S01]  /*3230*/  FFMA.FTZ R30, R5.reuse, R4, RZ ;  /* 0x00000004051e7223 */ /* 0x040fe200000100ff */
[----:B------:R-:W-:Y:S02]  /*3240*/  HADD2.F32 R31, -RZ, R6.H1_H1 ;  /* 0x30000006ff1f7230 */ /* 0x000fe40000004100 */
[----:B------:R-:W-:Y:S01]  /*3250*/  FFMA.FTZ R6, R0, R5, RZ ;  /* 0x0000000500067223 */ /* 0x000fe200000100ff */
[----:B------:R-:W-:Y:S01]  /*3260*/  FFMA.FTZ R22, R5, R3, RZ ;  /* 0x0000000305167223 */ /* 0x000fe200000100ff */
[----:B------:R-:W-:Y:S01]  /*3270*/  FFMA.FTZ R12, R14, R26, R7 ;  /* 0x0000001a0e0c7223 */ /* 0x000fe20000010007 */
[----:B------:R-:W-:Y:S01]  /*3280*/  LOP3.LUT R7, R10, 0xf000f, RZ, 0xc0, !PT ;  /* 0x000f000f0a077812 */ /* 0x000fe200078ec0ff */
[C---:B------:R-:W-:Y:S01]  /*3290*/  FFMA.FTZ R23, R14.reuse, R31, R30 ;  /* 0x0000001f0e177223 */ /* 0x040fe2000001001e */
[----:B------:R-:W-:Y:S01]  /*32a0*/  FFMA.FTZ R6, R25, R14, R6 ;  /* 0x0000000e19067223 */ /* 0x000fe20000010006 */
[----:B------:R-:W-:Y:S01]  /*32b0*/  FFMA.FTZ R22, R14, R27, R22 ;  /* 0x0000001b0e167223 */ /* 0x000fe20000010016 */
[----:B------:R-:W-:-:S02]  /*32c0*/  HFMA2 R30, R11, R8.H0_H0, -72, -72 ;  /* 0xd480d4800b1e7431 */ /* 0x000fc40000040008 */
[--C-:B------:R-:W-:Y:S01]  /*32d0*/  HADD2.F32 R5, -RZ, R9.reuse.H0_H0 ;  /* 0x20000009ff057230 */ /* 0x100fe20000004100 */
[----:B------:R-:W-:Y:S01]  /*32e0*/  LOP3.LUT R11, R24, 0x64006400, RZ, 0xfc, !PT ;  /* 0x64006400180b7812 */ /* 0x000fe200078efcff */
[----:B------:R-:W-:Y:S01]  /*32f0*/  HADD2.F32 R14, -RZ, R9.H1_H1 ;  /* 0x30000009ff0e7230 */ /* 0x000fe20000004100 */
[----:B------:R-:W-:Y:S01]  /*3300*/  LOP3.LUT R9, R20, 0xf000f, RZ, 0xc0, !PT ;  /* 0x000f000f14097812 */ /* 0x000fe200078ec0ff */
[--C-:B------:R-:W-:Y:S01]  /*3310*/  HADD2.F32 R56, -RZ, R30.reuse.H0_H0 ;  /* 0x2000001eff387230 */ /* 0x100fe20000004100 */
        /* <DEDUP_REMOVED lines=29> */
[----:B------:R-:W-:Y:S02]  /*34f0*/  HADD2.F32 R54, -RZ, R32.H0_H0 ;  /* 0x20000020ff367230 */ /* 0x000fe40000004100 */
[-C--:B------:R-:W-:Y:S02]  /*3500*/  HFMA2 R9, R9, R8.reuse.H0_H0, -72, -72 ;  /* 0xd480d48009097431 */ /* 0x080fe40000040008 */
[--C-:B------:R-:W-:Y:S02]  /*3510*/  HADD2.F32 R52, -RZ, R11.reuse.H0_H0 ;  /* 0x2000000bff347230 */ /* 0x100fe40000004100 */
[----:B------:R-:W-:Y:S02]  /*3520*/  HFMA2 R7, R7, R8.H0_H0, -72, -72 ;  /* 0xd480d48007077431 */ /* 0x000fe40000040008 */
[----:B------:R-:W-:Y:S02]  /*3530*/  HADD2.F32 R46, -RZ, R11.H1_H1 ;  /* 0x3000000bff2e7230 */ /* 0x000fe40000004100 */
[----:B------:R-:W-:Y:S01]  /*3540*/  FFMA.FTZ R55, R59, R56, R12 ;  /* 0x000000383b377223 */ /* 0x000fe2000001000c */
[----:B------:R-:W-:-:S02]  /*3550*/  HADD2.F32 R51, -RZ, R10.H0_H0 ;  /* 0x2000000aff337230 */ /* 0x000fc40000004100 */
[----:B------:R-:W-:Y:S01]  /*3560*/  FFMA.FTZ R57, R5, R59, R6 ;  /* 0x0000003b05397223 */ /* 0x000fe20000010006 */
[----:B------:R-:W-:Y:S02]  /*3570*/  HADD2.F32 R47, -RZ, R10.H1_H1 ;  /* 0x3000000aff2f7230 */ /* 0x000fe40000004100 */
[--C-:B------:R-:W-:Y:S02]  /*3580*/  HADD2.F32 R50, -RZ, R9.reuse.H0_H0 ;  /* 0x20000009ff327230 */ /* 0x100fe40000004100 */
[----:B------:R-:W-:Y:S02]  /*3590*/  HADD2.F32 R45, -RZ, R9.H1_H1 ;  /* 0x30000009ff2d7230 */ /* 0x000fe40000004100 */
[--C-:B------:R-:W-:Y:S02]  /*35a0*/  HADD2.F32 R49, -RZ, R43.reuse.H0_H0 ;  /* 0x2000002bff317230 */ /* 0x100fe40000004100 */
[----:B------:R-:W-:Y:S02]  /*35b0*/  HADD2.F32 R44, -RZ, R43.H1_H1 ;  /* 0x3000002bff2c7230 */ /* 0x000fe40000004100 */
[----:B------:R-:W-:-:S02]  /*35c0*/  HADD2.F32 R53, -RZ, R21.H0_H0 ;  /* 0x20000015ff357230 */ /* 0x000fc40000004100 */
[----:B------:R-:W-:Y:S02]  /*35d0*/  HADD2.F32 R30, -RZ, R21.H1_H1 ;  /* 0x30000015ff1e7230 */ /* 0x000fe40000004100 */
[----:B------:R-:W-:Y:S02]  /*35e0*/  HADD2.F32 R32, -RZ, R32.H1_H1 ;  /* 0x30000020ff207230 */ /* 0x000fe40000004100 */
[--C-:B------:R-:W-:Y:S02]  /*35f0*/  HADD2.F32 R48, -RZ, R7.reuse.H0_H0 ;  /* 0x20000007ff307230 */ /* 0x100fe40000004100 */
[----:B------:R-:W-:Y:S02]  /*3600*/  HADD2.F32 R43, -RZ, R7.H1_H1 ;  /* 0x30000007ff2b7230 */ /* 0x000fe40000004100 */
[--C-:B------:R-:W-:Y:S02]  /*3610*/  HADD2.F32 R9, -RZ, R94.reuse.H0_H0 ;  /* 0x2000005eff097230 */ /* 0x100fe40000004100 */
[----:B------:R-:W-:-:S02]  /*3620*/  HADD2.F32 R10, -RZ, R94.H1_H1 ;  /* 0x3000005eff0a7230 */ /* 0x000fc40000004100 */
[--C-:B------:R-:W-:Y:S02]  /*3630*/  HADD2.F32 R11, -RZ, R92.reuse.H0_H0 ;  /* 0x2000005cff0b7230 */ /* 0x100fe40000004100 */
[----:B------:R-:W-:Y:S01]  /*3640*/  HADD2.F32 R12, -RZ, R92.H1_H1 ;  /* 0x3000005cff0c7230 */ /* 0x000fe20000004100 */
[----:B------:R-:W-:Y:S06]  /*3650*/  @!P0 BRA `(.L_x_2157) ;  /* 0x0000000000d88947 */ /* 0x000fec0003800000 */
        /* <DEDUP_REMOVED lines=54> */
.L_x_2157:
[----:B------:R-:W0:Y:S01]  /*39c0*/  LDC R25, c[0x0][0x23c] ;  /* 0x00008f00ff197b82 */ /* 0x000e220000000800 */
[----:B------:R-:W-:Y:S01]  /*39d0*/  FFMA.FTZ R53, R59, R53, R22 ;  /* 0x000000353b357223 */ /* 0x000fe20000010016 */
[----:B------:R-:W1:Y:S01]  /*39e0*/  LDS.64 R2, [UR4+0x10] ;  /* 0x00001004ff027984 */ /* 0x000e620008000a00 */
[----:B0-----:R-:W-:-:S05]  /*39f0*/  IMAD.WIDE R20, R25, 0x4, R28 ;  /* 0x0000000419147825 */ /* 0x001fca00078e021c */
[----:B------:R0:W2:Y:S01]  /*3a00*/  LDG.E.128.CONSTANT R4, desc[UR8][R20.64] ;  /* 0x0000000814047981 */ /* 0x0000a2000c1e9d00 */
[----:B------:R-:W-:Y:S01]  /*3a10*/  FFMA.FTZ R59, R59, R54, R23 ;  /* 0x000000363b3b7223 */ /* 0x000fe20000010017 */
[----:B------:R-:W-:Y:S02]  /*3a20*/  HADD2.F32 R15, -RZ, R15.H1_H1 ;  /* 0x3000000fff0f7230 */ /* 0x000fe40000004100 */
[----:B------:R-:W3:Y:S03]  /*3a30*/  LDS.64 R22, [UR4+0x8] ;  /* 0x00000804ff167984 */ /* 0x000ee60008000a00 */
[C---:B------:R-:W-:Y:S01]  /*3a40*/  FFMA.FTZ R24, R15.reuse, R24, R55 ;  /* 0x000000180f187223 */ /* 0x040fe20000010037 */
[----:B------:R-:W-:Y:S01]  /*3a50*/  FFMA.FTZ R57, R14, R15, R57 ;  /* 0x0000000f0e397223 */ /* 0x000fe20000010039 */
[C---:B------:R-:W-:Y:S01]  /*3a60*/  FFMA.FTZ R53, R15.reuse, R30, R53 ;  /* 0x0000001e0f357223 */ /* 0x040fe20000010035 */
[----:B------:R-:W-:Y:S01]  /*3a70*/  FFMA.FTZ R59, R15, R32, R59 ;  /* 0x000000200f3b7223 */ /* 0x000fe2000001003b */
[----:B0-----:R-:W-:-:S04]  /*3a80*/  IMAD.WIDE R20, R25, 0x4, R20 ;  /* 0x0000000419147825 */ /* 0x001fc800078e0214 */
[----:B-1----:R-:W-:Y:S02]  /*3a90*/  HADD2.F32 R31, -RZ, R2.H1_H1 ;  /* 0x30000002ff1f7230 */ /* 0x002fe40000004100 */
[--C-:B---3--:R-:W-:Y:S02]  /*3aa0*/  HADD2.F32 R27, -RZ, R22.reuse.H0_H0 ;  /* 0x20000016ff1b7230 */ /* 0x108fe40000004100 */
[----:B------:R-:W-:Y:S02]  /*3ab0*/  HADD2.F32 R22, -RZ, R22.H1_H1 ;  /* 0x30000016ff167230 */ /* 0x000fe40000004100 */
[--C-:B------:R-:W-:Y:S02]  /*3ac0*/  HADD2.F32 R15, -RZ, R23.reuse.H0_H0 ;  /* 0x20000017ff0f7230 */ /* 0x100fe40000004100 */
        /* <DEDUP_REMOVED lines=8> */
[----:B------:R-:W-:-:S02]  /*3b50*/  HADD2.F32 R0, -RZ, R23.H1_H1 ;  /* 0x30000017ff007230 */ /* 0x000fc40000004100 */
        /* <DEDUP_REMOVED lines=8> */
[--C-:B------:R-:W-:Y:S02]  /*3be0*/  HADD2.F32 R44, -RZ, R3.reuse.H0_H0 ;  /* 0x20000003ff2c7230 */ /* 0x100fe40000004100 */
[----:B------:R-:W-:Y:S01]  /*3bf0*/  FMUL.FTZ R63, R14, R9 ;  /* 0x000000090e3f7220 */ /* 0x000fe20000410000 */
[----:B------:R-:W-:-:S02]  /*3c00*/  HADD2.F32 R24, -RZ, R3.H1_H1 ;  /* 0x30000003ff187230 */ /* 0x000fc40000004100 */
[----:B------:R-:W-:Y:S01]  /*3c10*/  FMUL.FTZ R64, R15, R10 ;  /* 0x0000000a0f407220 */ /* 0x000fe20000410000 */
[----:B------:R-:W-:Y:S01]  /*3c20*/  FMUL.FTZ R65, R52, R11 ;  /* 0x0000000b34417220 */ /* 0x000fe20000410000 */
[----:B------:R-:W-:-:S03]  /*3c30*/  F2FP.F16.F32.PACK_AB R63, RZ, R63 ;  /* 0x0000003fff3f723e */ /* 0x000fc600000000ff */
[----:B------:R-:W-:Y:S02]  /*3c40*/  F2FP.F16.F32.PACK_AB R64, RZ, R64 ;  /* 0x00000040ff40723e */ /* 0x000fe400000000ff */
[----:B------:R-:W-:Y:S02]  /*3c50*/  F2FP.F16.F32.PACK_AB R65, RZ, R65 ;  /* 0x00000041ff41723e */ /* 0x000fe400000000ff */
[C---:B--2---:R-:W-:Y:S02]  /*3c60*/  LOP3.LUT R0, R4.reuse, 0xf000f, RZ, 0xc0, !PT ;  /* 0x000f000f04007812 */ /* 0x044fe400078ec0ff */
[----:B------:R-:W-:Y:S02]  /*3c70*/  LOP3.LUT R26, R4, 0xf000f0, RZ, 0xc0, !PT ;  /* 0x00f000f0041a7812 */ /* 0x000fe400078ec0ff */
[----:B------:R-:W-:Y:S02]  /*3c80*/  SHF.R.U32.HI R42, RZ, 0x8, R4 ;  /* 0x00000008ff2a7819 */ /* 0x000fe40000011604 */
[----:B------:R-:W-:-:S02]  /*3c90*/  LOP3.LUT R4, R5, 0xf000f, RZ, 0xc0, !PT ;  /* 0x000f000f05047812 */ /* 0x000fc400078ec0ff */
[C---:B------:R-:W-:Y:S02]  /*3ca0*/  LOP3.LUT R22, R6.reuse, 0xf000f, RZ, 0xc0, !PT ;  /* 0x000f000f06167812 */ /* 0x040fe400078ec0ff */
[----:B------:R-:W-:Y:S02]  /*3cb0*/  LOP3.LUT R30, R6, 0xf000f0, RZ, 0xc0, !PT ;  /* 0x00f000f0061e7812 */ /* 0x000fe400078ec0ff */
[----:B------:R-:W-:Y:S02]  /*3cc0*/  SHF.R.U32.HI R41, RZ, 0x8, R6 ;  /* 0x00000008ff297819 */ /* 0x000fe40000011606 */
        /* <DEDUP_REMOVED lines=8> */
[----:B------:R-:W-:Y:S01]  /*3d50*/  SHF.R.U32.HI R37, RZ, 0x8, R5 ;  /* 0x00000008ff257819 */ /* 0x000fe20000011605 */
[----:B------:R-:W-:Y:S02]  /*3d60*/  HADD2.F32 R5, -RZ, R2.H0_H0 ;  /* 0x20000002ff057230 */ /* 0x000fe40000004100 */
[----:B------:R-:W-:Y:S02]  /*3d70*/  HADD2 R2, R0, -1032, -1032 ;  /* 0xe408e40800027430 */ /* 0x000fe40000000000 */
[----:B------:R-:W-:-:S02]  /*3d80*/  HADD2.F32 R32, -RZ, R4.H1_H1 ;  /* 0x30000004ff207230 */ /* 0x000fc40000004100 */
[----:B------:R-:W-:Y:S02]  /*3d90*/  HADD2 R6, R6, -1032, -1032 ;  /* 0xe408e40806067430 */ /* 0x000fe40000000000 */
[----:B------:R-:W-:Y:S01]  /*3da0*/  HADD2.F32 R3, -RZ, R34.H0_H0 ;  /* 0x20000022ff037230 */ /* 0x000fe20000004100 */
[----:B------:R-:W-:Y:S01]  /*3db0*/  LOP3.LUT R33, R7, 0xf000f0, RZ, 0xc0, !PT ;  /* 0x00f000f007217812 */ /* 0x000fe200078ec0ff */
[--C-:B------:R-:W-:Y:S01]  /*3dc0*/  HADD2.F32 R0, -RZ, R2.reuse.H0_H0 ;  /* 0x20000002ff007230 */ /* 0x100fe20000004100 */
[----:B------:R-:W-:Y:S01]  /*3dd0*/  LOP3.LUT R27, R27, 0x64006400, RZ, 0xfc, !PT ;  /* 0x640064001b1b7812 */ /* 0x000fe200078efcff */
[----:B------:R-:W-:Y:S02]  /*3de0*/  HADD2.F32 R22, -RZ, R2.H1_H1 ;  /* 0x30000002ff167230 */ /* 0x000fe40000004100 */
[----:B------:R-:W-:Y:S01]  /*3df0*/  FFMA.FTZ R43, R5, R3, RZ ;  /* 0x00000003052b7223 */ /* 0x000fe200000100ff */
[----:B------:R-:W-:Y:S02]  /*3e00*/  HADD2.F32 R2, -RZ, R4.H0_H0 ;  /* 0x20000004ff027230 */ /* 0x000fe40000004100 */
[----:B------:R-:W-:Y:S01]  /*3e10*/  FFMA.FTZ R35, R0, R5, RZ ;  /* 0x0000000500237223 */ /* 0x000fe200000100ff */
[--C-:B------:R-:W-:Y:S01]  /*3e20*/  HADD2.F32 R4, -RZ, R6.reuse.H0_H0 ;  /* 0x20000006ff047230 */ /* 0x100fe20000004100 */
[----:B------:R-:W-:Y:S01]  /*3e30*/  LOP3.LUT R33, R33, 0x64006400, RZ, 0xfc, !PT ;  /* 0x6400640021217812 */ /* 0x000fe200078efcff */
[----:B------:R-:W-:-:S02]  /*3e40*/  HADD2.F32 R50, -RZ, R6.H1_H1 ;  /* 0x30000006ff327230 */ /* 0x000fc40000004100 */
[C---:B------:R-:W-:Y:S01]  /*3e50*/  FFMA.FTZ R6, R5.reuse, R2, RZ ;  /* 0x0000000205067223 */ /* 0x040fe200000100ff */
[----:B------:R-:W-:Y:S02]  /*3e60*/  HADD2.F32 R34, -RZ, R34.H1_H1 ;  /* 0x30000022ff227230 */ /* 0x000fe40000004100 */
[----:B------:R-:W-:Y:S01]  /*3e70*/  FFMA.FTZ R5, R5, R4, RZ ;  /* 0x0000000405057223 */ /* 0x000fe200000100ff */
[----:B------:R-:W-:Y:S01]  /*3e80*/  FFMA.FTZ R58, R22, R31, R35 ;  /* 0x0000001f163a7223 */ /* 0x000fe20000010023 */
[C---:B------:R-:W-:Y:S01]  /*3e90*/  FFMA.FTZ R61, R31.reuse, R32, R6 ;  /* 0x000000201f3d7223 */ /* 0x040fe20000010006 */
[----:B------:R-:W-:Y:S01]  /*3ea0*/  LOP3.LUT R6, R42, 0xf000f, RZ, 0xc0, !PT ;  /* 0x000f000f2a067812 */ /* 0x000fe200078ec0ff */
[C---:B------:R-:W-:Y:S01]  /*3eb0*/  FFMA.FTZ R46, R31.reuse, R34, R43 ;  /* 0x000000221f2e7223 */ /* 0x040fe2000001002b */
[----:B------:R-:W-:Y:S01]  /*3ec0*/  FFMA.FTZ R35, R31, R50, R5 ;  /* 0x000000321f237223 */ /* 0x000fe20000010005 */
        /* <DEDUP_REMOVED lines=9> */
[----:B------:R-:W-:Y:S01]  /*3f60*/  HADD2.F32 R51, -RZ, R43.H0_H0 ;  /* 0x2000002bff337230 */ /* 0x000fe20000004100 */
[----:B------:R-:W-:Y:S01]  /*3f70*/  SHF.R.U32.HI R7, RZ, 0x8, R7 ;  /* 0x00000008ff077819 */ /* 0x000fe20000011607 */
[----:B------:R-:W-:Y:S01]  /*3f80*/  HADD2.F32 R5, -RZ, R30.H0_H0 ;  /* 0x2000001eff057230 */ /* 0x000fe20000004100 */
[----:B------:R-:W-:Y:S01]  /*3f90*/  LOP3.LUT R42, R42, 0xf000f0, RZ, 0xc0, !PT ;  /* 0x00f000f02a2a7812 */ /* 0x000fe200078ec0ff */
[----:B------:R-:W-:-:S02]  /*3fa0*/  HADD2.F32 R53, -RZ, R31.H0_H0 ;  /* 0x2000001fff357230 */ /* 0x000fc40000004100 */
[----:B------:R-:W-:Y:S02]  /*3fb0*/  HADD2 R45, R27, -1032, -1032 ;  /* 0xe408e4081b2d7430 */ /* 0x000fe40000000000 */
[----:B------:R-:W-:Y:S02]  /*3fc0*/  HADD2.F32 R54, -RZ, R33.H0_H0 ;  /* 0x20000021ff367230 */ /* 0x000fe40000004100 */
[----:B------:R-:W-:Y:S01]  /*3fd0*/  FFMA.FTZ R58, R5, R44, R58 ;  /* 0x0000002c053a7223 */ /* 0x000fe2000001003a */
[----:B------:R-:W-:Y:S02]  /*3fe0*/  HADD2.F32 R55, -RZ, R30.H1_H1 ;  /* 0x3000001eff377230 */ /* 0x000fe40000004100 */
[----:B------:R-:W-:Y:S01]  /*3ff0*/  HADD2 R30, R26, -1032, -1032 ;  /* 0xe408e4081a1e7430 */ /* 0x000fe20000000000 */
[----:B------:R-:W-:Y:S01]  /*4000*/  LOP3.LUT R26, R41, 0xf000f, RZ, 0xc0, !PT ;  /* 0x000f000f291a7812 */ /* 0x000fe200078ec0ff */
[C---:B------:R-:W-:Y:S01]  /*4010*/  FFMA.FTZ R61, R44.reuse, R51, R61 ;  /* 0x000000332c3d7223 */ /* 0x040fe2000001003d */
[C---:B------:R-:W-:Y:S01]  /*4020*/  FFMA.FTZ R6, R44.reuse, R53, R46 ;  /* 0x000000352c067223 */ /* 0x040fe2000001002e */
[----:B------:R-:W-:Y:S01]  /*4030*/  FFMA.FTZ R35, R44, R54, R35 ;  /* 0x000000362c237223 */ /* 0x000fe20000010023 */
[----:B------:R-:W-:Y:S01]  /*4040*/  HADD2.F32 R57, -RZ, R43.H1_H1 ;  /* 0x3000002bff397230 */ /* 0x000fe20000004100 */
[----:B------:R-:W-:Y:S01]  /*4050*/  LOP3.LUT R44, R7, 0xf000f, RZ, 0xc0, !PT ;  /* 0x000f000f072c7812 */ /* 0x000fe200078ec0ff */
[--C-:B------:R-:W-:Y:S01]  /*4060*/  HADD2.F32 R27, -RZ, R45.reuse.H0_H0 ;  /* 0x2000002dff1b7230 */ /* 0x100fe20000004100 */
[----:B------:R-:W-:Y:S01]  /*4070*/  LOP3.LUT R43, R26, 0x64006400, RZ, 0xfc, !PT ;  /* 0x640064001a2b7812 */ /* 0x000fe200078efcff */
[----:B------:R-:W-:Y:S01]  /*4080*/  HADD2.F32 R26, -RZ, R45.H1_H1 ;  /* 0x3000002dff1a7230 */ /* 0x000fe20000004100 */
[----:B------:R-:W-:Y:S01]  /*4090*/  LOP3.LUT R45, R44, 0x64006400, RZ, 0xfc, !PT ;  /* 0x640064002c2d7812 */ /* 0x000fe200078efcff */
[----:B------:R-:W-:Y:S01]  /*40a0*/  HADD2.F32 R59, -RZ, R31.H1_H1 ;  /* 0x3000001fff3b7230 */ /* 0x000fe20000004100 */
[----:B------:R-:W-:Y:S01]  /*40b0*/  LOP3.LUT R44, R37, 0xf000f0, RZ, 0xc0, !PT ;  /* 0x00f000f0252c7812 */ /* 0x000fe200078ec0ff */
[----:B------:R-:W-:Y:S01]  /*40c0*/  HADD2 R47, R43, -1032, -1032 ;  /* 0xe408e4082b2f7430 */ /* 0x000fe20000000000 */
[----:B------:R-:W-:Y:S01]  /*40d0*/  LOP3.LUT R46, R41, 0xf000f0, RZ, 0xc0, !PT ;  /* 0x00f000f0292e7812 */ /* 0x000fe200078ec0ff */
[----:B------:R-:W-:Y:S01]  /*40e0*/  HADD2 R48, R45, -1032, -1032 ;  /* 0xe408e4082d307430 */ /* 0x000fe20000000000 */
[----:B------:R-:W-:Y:S01]  /*40f0*/  LOP3.LUT R43, R42, 0x64006400, RZ, 0xfc, !PT ;  /* 0x640064002a2b7812 */ /* 0x000fe200078efcff */
[----:B------:R-:W-:Y:S01]  /*4100*/  HADD2.F32 R31, -RZ, R30.H0_H0 ;  /* 0x2000001eff1f7230 */ /* 0x000fe20000004100 */
[----:B------:R-:W-:Y:S01]  /*4110*/  LOP3.LUT R7, R7, 0xf000f0, RZ, 0xc0, !PT ;  /* 0x00f000f007077812 */ /* 0x000fe200078ec0ff */
[--C-:B------:R-:W-:Y:S01]  /*4120*/  HADD2.F32 R37, -RZ, R47.reuse.H0_H0 ;  /* 0x2000002fff257230 */ /* 0x100fe20000004100 */
[----:B------:R-:W-:Y:S01]  /*4130*/  LOP3.LUT R45, R44, 0x64006400, RZ, 0xfc, !PT ;  /* 0x640064002c2d7812 */ /* 0x000fe200078efcff */
[----:B------:R-:W-:Y:S01]  /*4140*/  HADD2.F32 R41, -RZ, R47.H1_H1 ;  /* 0x3000002fff297230 */ /* 0x000fe20000004100 */
[----:B------:R-:W-:Y:S01]  /*4150*/  LOP3.LUT R47, R46, 0x64006400, RZ, 0xfc, !PT ;  /* 0x640064002e2f7812 */ /* 0x000fe200078efcff */
[----:B------:R-:W-:Y:S01]  /*4160*/  HFMA2 R44, R43, R8.H0_H0, -72, -72 ;  /* 0xd480d4802b2c7431 */ /* 0x000fe20000040008 */
[----:B------:R-:W-:Y:S01]  /*4170*/  LOP3.LUT R7, R7, 0x64006400, RZ, 0xfc, !PT ;  /* 0x6400640007077812 */ /* 0x000fe200078efcff */
[----:B------:R-:W-:-:S02]  /*4180*/  HADD2.F32 R42, -RZ, R48.H0_H0 ;  /* 0x20000030ff2a7230 */ /* 0x000fc40000004100 */
[----:B------:R-:W-:Y:S01]  /*4190*/  FFMA.FTZ R60, R55, R24, R58 ;  /* 0x00000018373c7223 */ /* 0x000fe2000001003a */
[----:B------:R-:W-:Y:S02]  /*41a0*/  HADD2.F32 R43, -RZ, R48.H1_H1 ;  /* 0x30000030ff2b7230 */ /* 0x000fe40000004100 */
[-C--:B------:R-:W-:Y:S02]  /*41b0*/  HFMA2 R48, R45, R8.reuse.H0_H0, -72, -72 ;  /* 0xd480d4802d307431 */ /* 0x080fe40000040008 */
[--C-:B------:R-:W-:Y:S02]  /*41c0*/  HADD2.F32 R45, -RZ, R44.reuse.H0_H0 ;  /* 0x2000002cff2d7230 */ /* 0x100fe40000004100 */
[-C--:B------:R-:W-:Y:S02]  /*41d0*/  HFMA2 R49, R47, R8.reuse.H0_H0, -72, -72 ;  /* 0xd480d4802f317431 */ /* 0x080fe40000040008 */
[----:B------:R-:W-:Y:S02]  /*41e0*/  HADD2.F32 R46, -RZ, R44.H1_H1 ;  /* 0x3000002cff2e7230 */ /* 0x000fe40000004100 */
[----:B------:R-:W-:-:S02]  /*41f0*/  HFMA2 R7, R7, R8.H0_H0, -72, -72 ;  /* 0xd480d48007077431 */ /* 0x000fc40000040008 */
[--C-:B------:R-:W-:Y:S02]  /*4200*/  HADD2.F32 R47, -RZ, R48.reuse.H0_H0 ;  /* 0x20000030ff2f7230 */ /* 0x100fe40000004100 */
[C---:B------:R-:W-:Y:S01]  /*4210*/  FFMA.FTZ R62, R24.reuse, R57, R61 ;  /* 0x00000039183e7223 */ /* 0x040fe2000001003d */
[----:B------:R-:W-:Y:S02]  /*4220*/  HADD2.F32 R44, -RZ, R48.H1_H1 ;  /* 0x30000030ff2c7230 */ /* 0x000fe40000004100 */
[----:B------:R-:W-:Y:S01]  /*4230*/  FFMA.FTZ R58, R24, R59, R6 ;  /* 0x0000003b183a7223 */ /* 0x000fe20000010006 */
[----:B------:R-:W-:Y:S02]  /*4240*/  HADD2.F32 R48, -RZ, R49.H0_H0 ;  /* 0x20000031ff307230 */ /* 0x000fe40000004100 */
[----:B------:R-:W-:Y:S02]  /*4250*/  HADD2.F32 R33, -RZ, R33.H1_H1 ;  /* 0x30000021ff217230 */ /* 0x000fe40000004100 */
[----:B------:R-:W-:-:S02]  /*4260*/  HADD2.F32 R30, -RZ, R30.H1_H1 ;  /* 0x3000001eff1e7230 */ /* 0x000fc40000004100 */
[----:B------:R-:W-:Y:S02]  /*4270*/  HADD2.F32 R49, -RZ, R49.H1_H1 ;  /* 0x30000031ff317230 */ /* 0x000fe40000004100 */
        /* <DEDUP_REMOVED lines=57> */
.L_x_2158:
[----:B------:R0:W2:Y:S01]  /*4610*/  LDG.E.128.CONSTANT R4, desc[UR8][R20.64] ;  /* 0x0000000814047981 */ /* 0x0000a2000c1e9d00 */
[----:B------:R-:W-:Y:S01]  /*4620*/  FMUL.FTZ R23, R23, R12 ;  /* 0x0000000c17177220 */ /* 0x000fe20000410000 */
[----:B------:R-:W-:-:S04]  /*4630*/  IMAD.WIDE R14, R25, 0x4, R20 ;  /* 0x00000004190e7825 */ /* 0x000fc800078e0214 */
[----:B------:R-:W-:Y:S01]  /*4640*/  FFMA.FTZ R35, R24, R33, R35 ;  /* 0x0000002118237223 */ /* 0x000fe20000010023 */
[----:B------:R-:W-:Y:S01]  /*4650*/  LDS.64 R2, [UR4+0x20] ;  /* 0x00002004ff027984 */ /* 0x000fe20008000a00 */
[--C-:B------:R-:W-:Y:S01]  /*4660*/  HADD2 R32, R63.H0_H0, R36.reuse.H0_H0 ;  /* 0x200000243f207230 */ /* 0x100fe20000000800 */
[----:B------:R-:W-:Y:S01]  /*4670*/  F2FP.F16.F32.PACK_AB R0, RZ, R23 ;  /* 0x00000017ff00723e */ /* 0x000fe200000000ff */
[----:B------:R-:W-:Y:S01]  /*4680*/  HADD2 R34, R64.H0_H0, R36.H1_H1 ;  /* 0x3000002440227230 */ /* 0x000fe20000000800 */
[----:B------:R-:W1:Y:S01]  /*4690*/  LDS.64 R22, [UR4+0x18] ;  /* 0x00001804ff167984 */ /* 0x000e620008000a00 */
[--C-:B------:R-:W-:Y:S02]  /*46a0*/  HADD2 R36, R65.H0_H0, R19.reuse.H0_H0 ;  /* 0x2000001341247230 */ /* 0x100fe40000000800 */
[----:B------:R-:W-:Y:S02]  /*46b0*/  HADD2 R19, R0.H0_H0, R19.H1_H1 ;  /* 0x3000001300137230 */ /* 0x000fe40000000800 */
[----:B-1----:R-:W-:-:S02]  /*46c0*/  HADD2.F32 R25, -RZ, R22.H0_H0 ;  /* 0x20000016ff197230 */ /* 0x002fc40000004100 */
[----:B------:R-:W-:Y:S02]  /*46d0*/  HADD2.F32 R22, -RZ, R22.H1_H1 ;  /* 0x30000016ff167230 */ /* 0x000fe40000004100 */
[--C-:B0-----:R-:W-:Y:S02]  /*46e0*/  HADD2.F32 R21, -RZ, R23.reuse.H0_H0 ;  /* 0x20000017ff157230 */ /* 0x101fe40000004100 */
        /* <DEDUP_REMOVED lines=17> */
[----:B------:R-:W-:Y:S02]  /*4800*/  HADD2.F32 R44, -RZ, R2.H1_H1 ;  /* 0x30000002ff2c7230 */ /* 0x000fe40000004100 */
[----:B------:R-:W-:Y:S01]  /*4810*/  FMUL.FTZ R65, R10, R21 ;  /* 0x000000150a417220 */ /* 0x000fe20000410000 */
[----:B------:R-:W-:-:S02]  /*4820*/  HADD2.F32 R45, -RZ, R3.H0_H0 ;  /* 0x20000003ff2d7230 */ /* 0x000fc40000004100 */
[----:B------:R-:W-:Y:S02]  /*4830*/  FMUL.FTZ R66, R11, R20 ;  /* 0x000000140b427220 */ /* 0x000fe40000410000 */
[----:B------:R-:W-:-:S03]  /*4840*/  F2FP.F16.F32.PACK_AB R65, RZ, R65 ;  /* 0x00000041ff41723e */ /* 0x000fc600000000ff */
[----:B------:R-:W-:Y:S02]  /*4850*/  F2FP.F16.F32.PACK_AB R66, RZ, R66 ;  /* 0x00000042ff42723e */ /* 0x000fe400000000ff */
[C---:B--2---:R-:W-:Y:S02]  /*4860*/  LOP3.LUT R0, R4.reuse, 0xf000f, RZ, 0xc0, !PT ;  /* 0x000f000f04007812 */ /* 0x044fe400078ec0ff */
[----:B------:R-:W-:Y:S02]  /*4870*/  LOP3.LUT R23, R4, 0xf000f0, RZ, 0xc0, !PT ;  /* 0x00f000f004177812 */ /* 0x000fe400078ec0ff */
[----:B------:R-:W-:Y:S02]  /*4880*/  SHF.R.U32.HI R33, RZ, 0x8, R4 ;  /* 0x00000008ff217819 */ /* 0x000fe40000011604 */
[----:B------:R-:W-:Y:S02]  /*4890*/  LOP3.LUT R4, R5, 0xf000f, RZ, 0xc0, !PT ;  /* 0x000f000f05047812 */ /* 0x000fe400078ec0ff */
[----:B------:R-:W-:-:S02]  /*48a0*/  LOP3.LUT R25, R7, 0xf000f, RZ, 0xc0, !PT ;  /* 0x000f000f07197812 */ /* 0x000fc400078ec0ff */
[----:B------:R-:W-:Y:S02]  /*48b0*/  LOP3.LUT R22, R6, 0xf000f, RZ, 0xc0, !PT ;  /* 0x000f000f06167812 */ /* 0x000fe400078ec0ff */
[----:B------:R-:W-:Y:S02]  /*48c0*/  LOP3.LUT R4, R4, 0x64006400, RZ, 0xfc, !PT ;  /* 0x6400640004047812 */ /* 0x000fe400078efcff */
[----:B------:R-:W-:Y:S02]  /*48d0*/  LOP3.LUT R25, R25, 0x64006400, RZ, 0xfc, !PT ;  /* 0x6400640019197812 */ /* 0x000fe400078efcff */
[----:B------:R-:W-:Y:S01]  /*48e0*/  LOP3.LUT R24, R5, 0xf000f0, RZ, 0xc0, !PT ;  /* 0x00f000f005187812 */ /* 0x000fe200078ec0ff */
[----:B------:R-:W-:Y:S01]  /*48f0*/  HADD2 R4, R4, -1032, -1032 ;  /* 0xe408e40804047430 */ /* 0x000fe20000000000 */
[----:B------:R-:W-:Y:S01]  /*4900*/  SHF.R.U32.HI R37, RZ, 0x8, R5 ;  /* 0x00000008ff257819 */ /* 0x000fe20000011605 */
[----:B------:R-:W-:Y:S01]  /*4910*/  HADD2.F32 R5, -RZ, R2.H0_H0 ;  /* 0x20000002ff057230 */ /* 0x000fe20000004100 */
[----:B------:R-:W-:Y:S01]  /*4920*/  LOP3.LUT R0, R0, 0x64006400, RZ, 0xfc, !PT ;  /* 0x6400640000007812 */ /* 0x000fe200078efcff */
[----:B------:R-:W-:Y:S01]  /*4930*/  HADD2 R47, R25, -1032, -1032 ;  /* 0xe408e408192f7430 */ /* 0x000fe20000000000 */
        /* <DEDUP_REMOVED lines=9> */
[----:B------:R-:W-:Y:S02]  /*49d0*/  HFMA2 R51, R23, R8.H0_H0, -72, -72 ;  /* 0xd480d48017337431 */ /* 0x000fe40000040008 */
[----:B------:R-:W-:Y:S02]  /*49e0*/  HADD2.F32 R0, -RZ, R27.H0_H0 ;  /* 0x2000001bff007230 */ /* 0x000fe40000004100 */
[----:B------:R-:W-:Y:S01]  /*49f0*/  FFMA.FTZ R23, R5, R2, RZ ;  /* 0x0000000205177223 */ /* 0x000fe200000100ff */
[----:B------:R-:W-:Y:S01]  /*4a00*/  HADD2.F32 R47, -RZ, R47.H1_H1 ;  /* 0x3000002fff2f7230 */ /* 0x000fe20000004100 */
[----:B------:R-:W-:Y:S01]  /*4a10*/  LOP3.LUT R30, R7, 0xf000f0, RZ, 0xc0, !PT ;  /* 0x00f000f0071e7812 */ /* 0x000fe200078ec0ff */
[----:B------:R-:W-:-:S02]  /*4a20*/  HADD2.F32 R41, -RZ, R27.H1_H1 ;  /* 0x3000001bff297230 */ /* 0x000fc40000004100 */
[----:B------:R-:W-:Y:S02]  /*4a30*/  HFMA2 R52, R25, R8.H0_H0, -72, -72 ;  /* 0xd480d48019347431 */ /* 0x000fe40000040008 */
[----:B------:R-:W-:Y:S01]  /*4a40*/  FFMA.FTZ R48, R5, R4, RZ ;  /* 0x0000000405307223 */ /* 0x000fe200000100ff */
[----:B------:R-:W-:Y:S01]  /*4a50*/  LOP3.LUT R27, R26, 0x64006400, RZ, 0xfc, !PT ;  /* 0x640064001a1b7812 */ /* 0x000fe200078efcff */
[----:B------:R-:W-:Y:S02]  /*4a60*/  HADD2.F32 R22, -RZ, R3.H1_H1 ;  /* 0x30000003ff167230 */ /* 0x000fe40000004100 */
[----:B------:R-:W-:Y:S01]  /*4a70*/  FFMA.FTZ R24, R0, R5, RZ ;  /* 0x0000000500187223 */ /* 0x000fe200000100ff */
[--C-:B------:R-:W-:Y:S02]  /*4a80*/  HADD2.F32 R3, -RZ, R35.reuse.H0_H0 ;  /* 0x20000023ff037230 */ /* 0x100fe40000004100 */
[----:B------:R-:W-:Y:S01]  /*4a90*/  FFMA.FTZ R26, R44, R42, R23 ;  /* 0x0000002a2c1a7223 */ /* 0x000fe20000010017 */
[----:B------:R-:W-:Y:S01]  /*4aa0*/  HADD2.F32 R43, -RZ, R35.H1_H1 ;  /* 0x30000023ff2b7230 */ /* 0x000fe20000004100 */
[----:B------:R-:W-:Y:S01]  /*4ab0*/  LOP3.LUT R35, R30, 0x64006400, RZ, 0xfc, !PT ;  /* 0x640064001e237812 */ /* 0x000fe200078efcff */
[----:B------:R-:W-:Y:S01]  /*4ac0*/  FFMA.FTZ R23, R44, R47, R48 ;  /* 0x0000002f2c177223 */ /* 0x000fe20000010030 */
[----:B------:R-:W-:-:S02]  /*4ad0*/  HADD2.F32 R48, -RZ, R52.H0_H0 ;  /* 0x20000034ff307230 */ /* 0x000fc40000004100 */
[-C--:B------:R-:W-:Y:S01]  /*4ae0*/  HFMA2 R27, R27, R8.reuse.H0_H0, -72, -72 ;  /* 0xd480d4801b1b7431 */ /* 0x080fe20000040008 */
[----:B------:R-:W-:Y:S01]  /*4af0*/  SHF.R.U32.HI R6, RZ, 0x8, R6 ;  /* 0x00000008ff067819 */ /* 0x000fe20000011606 */
[----:B------:R-:W-:Y:S01]  /*4b00*/  FFMA.FTZ R60, R41, R44, R24 ;  /* 0x0000002c293c7223 */ /* 0x000fe20000010018 */
[----:B------:R-:W-:Y:S01]  /*4b10*/  FFMA.FTZ R30, R5, R3, RZ ;  /* 0x00000003051e7223 */ /* 0x000fe200000100ff */
[----:B------:R-:W-:Y:S01]  /*4b20*/  LOP3.LUT R24, R33, 0xf000f, RZ, 0xc0, !PT ;  /* 0x000f000f21187812 */ /* 0x000fe200078ec0ff */
[----:B------:R-:W-:Y:S01]  /*4b30*/  HFMA2 R35, R35, R8.H0_H0, -72, -72 ;  /* 0xd480d48023237431 */ /* 0x000fe20000040008 */
[----:B------:R-:W-:Y:S01]  /*4b40*/  LOP3.LUT R25, R37, 0xf000f, RZ, 0xc0, !PT ;  /* 0x000f000f25197812 */ /* 0x000fe200078ec0ff */
[----:B------:R-:W-:Y:S01]  /*4b50*/  FFMA.FTZ R61, R45, R48, R26 ;  /* 0x000000302d3d7223 */ /* 0x000fe2000001001a */
[----:B------:R-:W-:Y:S01]  /*4b60*/  HADD2.F32 R49, -RZ, R27.H0_H0 ;  /* 0x2000001bff317230 */ /* 0x000fe20000004100 */
[----:B------:R-:W-:Y:S01]  /*4b70*/  LOP3.LUT R26, R6, 0xf000f, RZ, 0xc0, !PT ;  /* 0x000f000f061a7812 */ /* 0x000fe200078ec0ff */
[----:B------:R-:W-:Y:S01]  /*4b80*/  FFMA.FTZ R30, R44, R43, R30 ;  /* 0x0000002b2c1e7223 */ /* 0x000fe2000001001e */
[----:B------:R-:W-:Y:S01]  /*4b90*/  LOP3.LUT R24, R24, 0x64006400, RZ, 0xfc, !PT ;  /* 0x6400640018187812 */ /* 0x000fe200078efcff */
[----:B------:R-:W-:Y:S01]  /*4ba0*/  HADD2.F32 R5, -RZ, R51.H0_H0 ;  /* 0x20000033ff057230 */ /* 0x000fe20000004100 */
[----:B------:R-:W-:Y:S01]  /*4bb0*/  LOP3.LUT R25, R25, 0x64006400, RZ, 0xfc, !PT ;  /* 0x6400640019197812 */ /* 0x000fe200078efcff */
[----:B------:R-:W-:Y:S01]  /*4bc0*/  HADD2.F32 R50, -RZ, R35.H0_H0 ;  /* 0x20000023ff327230 */ /* 0x000fe20000004100 */
[----:B------:R-:W-:Y:S01]  /*4bd0*/  SHF.R.U32.HI R7, RZ, 0x8, R7 ;  /* 0x00000008ff077819 */ /* 0x000fe20000011607 */
[----:B------:R-:W-:Y:S01]  /*4be0*/  HADD2.F32 R59, -RZ, R27.H1_H1 ;  /* 0x3000001bff3b7230 */ /* 0x000fe20000004100 */
[----:B------:R-:W-:Y:S01]  /*4bf0*/  LOP3.LUT R27, R26, 0x64006400, RZ, 0xfc, !PT ;  /* 0x640064001a1b7812 */ /* 0x000fe200078efcff */
[----:B------:R-:W-:Y:S01]  /*4c00*/  FFMA.FTZ R54, R45, R49, R30 ;  /* 0x000000312d367223 */ /* 0x000fe2000001001e */
[----:B------:R-:W-:-:S02]  /*4c10*/  HADD2 R30, R24, -1032, -1032 ;  /* 0xe408e408181e7430 */ /* 0x000fc40000000000 */
[----:B------:R-:W-:Y:S01]  /*4c20*/  FFMA.FTZ R60, R5, R45, R60 ;  /* 0x0000002d053c7223 */ /* 0x000fe2000001003c */
[----:B------:R-:W-:Y:S02]  /*4c30*/  HADD2 R44, R25, -1032, -1032 ;  /* 0xe408e408192c7430 */ /* 0x000fe40000000000 */
[----:B------:R-:W-:Y:S01]  /*4c40*/  FFMA.FTZ R23, R45, R50, R23 ;  /* 0x000000322d177223 */ /* 0x000fe20000010017 */
[----:B------:R-:W-:Y:S01]  /*4c50*/  HADD2.F32 R24, -RZ, R35.H1_H1 ;  /* 0x30000023ff187230 */ /* 0x000fe20000004100 */
[----:B------:R-:W-:Y:S01]  /*4c60*/  LOP3.LUT R35, R7, 0xf000f, RZ, 0xc0, !PT ;  /* 0x000f000f07237812 */ /* 0x000fe200078ec0ff */
[----:B------:R-:W-:Y:S02]  /*4c70*/  HADD2 R45, R27, -1032, -1032 ;  /* 0xe408e4081b2d7430 */ /* 0x000fe40000000000 */
[--C-:B------:R-:W-:Y:S01]  /*4c80*/  HADD2.F32 R25, -RZ, R30.reuse.H0_H0 ;  /* 0x2000001eff197230 */ /* 0x100fe20000004100 */
[----:B------:R-:W-:Y:S01]  /*4c90*/  LOP3.LUT R6, R6, 0xf000f0, RZ, 0xc0, !PT ;  /* 0x00f000f006067812 */ /* 0x000fe200078ec0ff */
[----:B------:R-:W-:-:S02]  /*4ca0*/  HADD2.F32 R26, -RZ, R30.H1_H1 ;  /* 0x3000001eff1a7230 */ /* 0x000fc40000004100 */
[----:B------:R-:W-:Y:S01]  /*4cb0*/  HADD2.F32 R55, -RZ, R51.H1_H1 ;  /* 0x30000033ff377230 */ /* 0x000fe20000004100 */
[----:B------:R-:W-:Y:S01]  /*4cc0*/  LOP3.LUT R51, R35, 0x64006400, RZ, 0xfc, !PT ;  /* 0x6400640023337812 */ /* 0x000fe200078efcff */
[--C-:B------:R-:W-:Y:S02]  /*4cd0*/  HADD2.F32 R27, -RZ, R44.reuse.H0_H0 ;  /* 0x2000002cff1b7230 */ /* 0x100fe40000004100 */
[----:B------:R-:W-:Y:S01]  /*4ce0*/  HADD2.F32 R30, -RZ, R44.H1_H1 ;  /* 0x3000002cff1e7230 */ /* 0x000fe20000004100 */
[----:B------:R-:W-:Y:S01]  /*4cf0*/  LOP3.LUT R44, R33, 0xf000f0, RZ, 0xc0, !PT ;  /* 0x00f000f0212c7812 */ /* 0x000fe200078ec0ff */
[----:B------:R-:W-:Y:S01]  /*4d00*/  HADD2.F32 R57, -RZ, R52.H1_H1 ;  /* 0x30000034ff397230 */ /* 0x000fe20000004100 */
[----:B------:R-:W-:Y:S01]  /*4d10*/  LOP3.LUT R52, R7, 0xf000f0, RZ, 0xc0, !PT ;  /* 0x00f000f007347812 */ /* 0x000fe200078ec0ff */
[--C-:B------:R-:W-:Y:S01]  /*4d20*/  HADD2.F32 R33, -RZ, R45.reuse.H0_H0 ;  /* 0x2000002dff217230 */ /* 0x100fe20000004100 */
[----:B------:R-:W-:Y:S01]  /*4d30*/  LOP3.LUT R7, R6, 0x64006400, RZ, 0xfc, !PT ;  /* 0x6400640006077812 */ /* 0x000fe200078efcff */
[----:B------:R-:W-:Y:S01]  /*4d40*/  HADD2.F32 R35, -RZ, R45.H1_H1 ;  /* 0x3000002dff237230 */ /* 0x000fe20000004100 */
[----:B------:R-:W-:Y:S01]  /*4d50*/  LOP3.LUT R45, R37, 0xf000f0, RZ, 0xc0, !PT ;  /* 0x00f000f0252d7812 */ /* 0x000fe200078ec0ff */
[----:B------:R-:W-:Y:S01]  /*4d60*/  FFMA.FTZ R62, R55, R22, R60 ;  /* 0x00000016373e7223 */ /* 0x000fe2000001003c */
        /* <DEDUP_REMOVED lines=8> */
[C---:B------:R-:W-:Y:S01]  /*4df0*/  FFMA.FTZ R60, R22.reuse, R59, R54 ;  /* 0x0000003b163c7223 */ /* 0x040fe20000010036 */
[----:B------:R-:W-:Y:S02]  /*4e00*/  HFMA2 R6, R63, R8.H0_H0, -72, -72 ;  /* 0xd480d4803f067431 */ /* 0x000fe40000040008 */
[----:B------:R-:W-:Y:S01]  /*4e10*/  FMUL.FTZ R63, R9, R46 ;  /* 0x0000002e093f7220 */ /* 0x000fe20000410000 */
[--C-:B------:R-:W-:Y:S02]  /*4e20*/  HADD2.F32 R53, -RZ, R37.reuse.H0_H0 ;  /* 0x20000025ff357230 */ /* 0x100fe40000004100 */
[----:B------:R-:W-:Y:S01]  /*4e30*/  FFMA.FTZ R64, R22, R57, R61 ;  /* 0x0000003916407223 */ /* 0x000fe2000001003d */
[----:B------:R-:W-:-:S02]  /*4e40*/  HADD2.F32 R52, -RZ, R37.H1_H1 ;  /* 0x30000025ff347230 */ /* 0x000fc40000004100 */
[--C-:B------:R-:W-:Y:S01]  /*4e50*/  HADD2.F32 R51, -RZ, R56.reuse.H0_H0 ;  /* 0x20000038ff337230 */ /* 0x100fe20000004100 */
[----:B------:R-:W-:Y:S01]  /*4e60*/  F2FP.F16.F32.PACK_AB R63, RZ, R63 ;  /* 0x0000003fff3f723e */ /* 0x000fe200000000ff */
[----:B------:R-:W-:Y:S02]  /*4e70*/  HADD2.F32 R37, -RZ, R56.H1_H1 ;  /* 0x30000038ff257230 */ /* 0x000fe40000004100 */
[----:B------:R-:W-:Y:S02]  /*4e80*/  HADD2.F32 R44, -RZ, R44.H1_H1 ;  /* 0x3000002cff2c7230 */ /* 0x000fe40000004100 */
[--C-:B------:R-:W-:Y:S02]  /*4e90*/  HADD2.F32 R56, -RZ, R7.reuse.H0_H0 ;  /* 0x20000007ff387230 */ /* 0x100fe40000004100 */
[----:B------:R-:W-:Y:S02]  /*4ea0*/  HADD2.F32 R46, -RZ, R7.H1_H1 ;  /* 0x30000007ff2e7230 */ /* 0x000fe40000004100 */
[----:B------:R-:W-:-:S02]  /*4eb0*/  HADD2.F32 R58, -RZ, R6.H0_H0 ;  /* 0x20000006ff3a7230 */ /* 0x000fc40000004100 */
[----:B------:R-:W-:Y:S01]  /*4ec0*/  HADD2.F32 R54, -RZ, R6.H1_H1 ;  /* 0x30000006ff367230 */ /* 0x000fe20000004100 */
[----:B------:R-:W-:Y:S06]  /*4ed0*/  @!P0 BRA `(.L_x_2159) ;  /* 0x0000000000d88947 */ /* 0x000fec0003800000 */
        /* <DEDUP_REMOVED lines=19> */
[----:B------:R-:W-:Y:S01]  /*5010*/  FFMA.FTZ R4, R59, R68, R2 ;  /* 0x000000443b047223 */ /* 0x000fe20000010002 */
[----:B------:R-:W-:-:S02]  /*5020*/  HADD2.F32 R2, -RZ, R20.H0_H0 ;  /* 0x20000014ff027230 */ /* 0x000fc40000004100 */
        /* <DEDUP_REMOVED lines=33> */
.L_x_2159:
[----:B------:R0:W2:Y:S01]  /*5240*/  LDG.E.128.CONSTANT R4, desc[UR8][R14.64] ;  /* 0x000000080e047981 */ /* 0x0000a2000c1e9d00 */
[----:B------:R-:W-:Y:S01]  /*5250*/  FMUL.FTZ R31, R12, R31 ;  /* 0x0000001f0c1f7220 */ /* 0x000fe20000410000 */
[----:B------:R-:W-:Y:S01]  /*5260*/  FFMA.FTZ R22, R22, R24, R23 ;  /* 0x0000001816167223 */ /* 0x000fe20000010017 */
[----:B------:R-:W-:Y:S01]  /*5270*/  HADD2 R32, R63.H0_H0, R32.H0_H0 ;  /* 0x200000203f207230 */ /* 0x000fe20000000800 */
[----:B------:R-:W1:Y:S01]  /*5280*/  LDS.64 R20, [UR4+0x28] ;  /* 0x00002804ff147984 */ /* 0x000e620008000a00 */
[----:B------:R-:W-:Y:S01]  /*5290*/  HADD2 R34, R65.H0_H0, R34.H0_H0 ;  /* 0x2000002241227230 */ /* 0x000fe20000000800 */
[----:B------:R-:W-:Y:S01]  /*52a0*/  F2FP.F16.F32.PACK_AB R31, RZ, R31 ;  /* 0x0000001fff1f723e */ /* 0x000fe200000000ff */
[----:B------:R-:W-:Y:S01]  /*52b0*/  HADD2 R36, R66.H0_H0, R36.H0_H0 ;  /* 0x2000002442247230 */ /* 0x000fe20000000800 */
[----:B------:R-:W3:Y:S03]  /*52c0*/  LDS.64 R2, [UR4+0x30] ;  /* 0x00003004ff027984 */ /* 0x000ee60008000a00 */
[----:B------:R-:W-:-:S02]  /*52d0*/  HADD2 R19, R31.H0_H0, R19.H0_H0 ;  /* 0x200000131f137230 */ /* 0x000fc40000000800 */
[--C-:B-1----:R-:W-:Y:S02]  /*52e0*/  HADD2.F32 R31, -RZ, R20.reuse.H0_H0 ;  /* 0x20000014ff1f7230 */ /* 0x102fe40000004100 */
[----:B0-----:R-:W-:Y:S02]  /*52f0*/  HADD2.F32 R15, -RZ, R20.H1_H1 ;  /* 0x30000014ff0f7230 */ /* 0x001fe40000004100 */
[--C-:B------:R-:W-:Y:S02]  /*5300*/  HADD2.F32 R23, -RZ, R21.reuse.H0_H0 ;  /* 0x20000015ff177230 */ /* 0x100fe40000004100 */
[----:B------:R-:W-:Y:S01]  /*5310*/  FFMA.FTZ R60, R31, R33, R60 ;  /* 0x000000211f3c7223 */ /* 0x000fe2000001003c */
[----:B------:R-:W-:Y:S01]  /*5320*/  FFMA.FTZ R25, R25, R31, R62 ;  /* 0x0000001f19197223 */ /* 0x000fe2000001003e */
[C---:B------:R-:W-:Y:S01]  /*5330*/  FFMA.FTZ R64, R31.reuse, R27, R64 ;  /* 0x0000001b1f407223 */ /* 0x040fe20000010040 */
[----:B------:R-:W-:Y:S01]  /*5340*/  FFMA.FTZ R31, R31, R45, R22 ;  /* 0x0000002d1f1f7223 */ /* 0x000fe20000010016 */
[----:B------:R-:W-:Y:S01]  /*5350*/  FFMA.FTZ R35, R15, R35, R60 ;  /* 0x000000230f237223 */ /* 0x000fe2000001003c */
[----:B------:R-:W-:-:S02]  /*5360*/  HADD2.F32 R21, -RZ, R21.H1_H1 ;  /* 0x30000015ff157230 */ /* 0x000fc40000004100 */
[----:B------:R-:W-:Y:S01]  /*5370*/  FFMA.FTZ R26, R26, R15, R25 ;  /* 0x0000000f1a1a7223 */ /* 0x000fe20000010019 */
[C---:B------:R-:W-:Y:S01]  /*5380*/  FFMA.FTZ R64, R15.reuse, R30, R64 ;  /* 0x0000001e0f407223 */ /* 0x040fe20000010040 */
[----:B------:R-:W-:Y:S01]  /*5390*/  FFMA.FTZ R31, R15, R44, R31 ;  /* 0x0000002c0f1f7223 */ /* 0x000fe2000001001f */
[----:B------:R-:W-:Y:S01]  /*53a0*/  FFMA.FTZ R35, R23, R56, R35 ;  /* 0x0000003817237223 */ /* 0x000fe20000010023 */
[----:B------:R-:W-:Y:S01]  /*53b0*/  FFMA.FTZ R53, R53, R23, R26 ;  /* 0x0000001735357223 */ /* 0x000fe2000001001a */
[C---:B------:R-:W-:Y:S01]  /*53c0*/  FFMA.FTZ R64, R23.reuse, R51, R64 ;  /* 0x0000003317407223 */ /* 0x040fe20000010040 */
[----:B------:R-:W-:Y:S01]  /*53d0*/  FFMA.FTZ R15, R23, R58, R31 ;  /* 0x0000003a170f7223 */ /* 0x000fe2000001001f */
[----:B------:R-:W-:Y:S01]  /*53e0*/  FFMA.FTZ R46, R21, R46, R35 ;  /* 0x0000002e152e7223 */ /* 0x000fe20000010023 */
[----:B---3--:R-:W-:Y:S02]  /*53f0*/  HADD2.F32 R33, -RZ, R2.H1_H1 ;  /* 0x30000002ff217230 */ /* 0x008fe40000004100 */
[----:B------:R-:W-:Y:S01]  /*5400*/  FFMA.FTZ R52, R52, R21, R53 ;  /* 0x0000001534347223 */ /* 0x000fe20000010035 */
[----:B------:R-:W-:-:S02]  /*5410*/  HADD2.F32 R48, -RZ, R3.H0_H0 ;  /* 0x20000003ff307230 */ /* 0x000fc40000004100 */
[C---:B------:R-:W-:Y:S01]  /*5420*/  FFMA.FTZ R37, R21.reuse, R37, R64 ;  /* 0x0000002515257223 */ /* 0x040fe20000010040 */
[----:B------:R-:W-:Y:S02]  /*5430*/  HADD2.F32 R43, -RZ, R3.H1_H1 ;  /* 0x30000003ff2b7230 */ /* 0x000fe40000004100 */
[----:B------:R-:W-:Y:S01]  /*5440*/  FFMA.FTZ R15, R21, R54, R15 ;  /* 0x00000036150f7223 */ /* 0x000fe2000001000f */
[----:B------:R-:W-:-:S03]  /*5450*/  FMUL.FTZ R37, R10, R37 ;  /* 0x000000250a257220 */ /* 0x000fc60000410000 */
[----:B------:R-:W-:Y:S02]  /*5460*/  FMUL.FTZ R15, R12, R15 ;  /* 0x0000000f0c0f7220 */ /* 0x000fe40000410000 */
[----:B------:R-:W-:-:S03]  /*5470*/  F2FP.F16.F32.PACK_AB R37, RZ, R37 ;  /* 0x00000025ff25723e */ /* 0x000fc600000000ff */
[----:B------:R-:W-:Y:S02]  /*5480*/  F2FP.F16.F32.PACK_AB R15, RZ, R15 ;  /* 0x0000000fff0f723e */ /* 0x000fe400000000ff */
[----:B------:R-:W-:Y:S01]  /*5490*/  HADD2 R34, R37.H0_H0, R34.H0_H0 ;  /* 0x2000002225227230 */ /* 0x000fe20000000800 */
[C---:B--2---:R-:W-:Y:S02]  /*54a0*/  LOP3.LUT R0, R4.reuse, 0xf000f, RZ, 0xc0, !PT ;  /* 0x000f000f04007812 */ /* 0x044fe400078ec0ff */
        /* <DEDUP_REMOVED lines=9> */
[----:B------:R-:W-:Y:S01]  /*5540*/  SHF.R.U32.HI R42, RZ, 0x8, R5 ;  /* 0x00000008ff2a7819 */ /* 0x000fe20000011605 */
[----:B------:R-:W-:Y:S01]  /*5550*/  HADD2.F32 R5, -RZ, R2.H0_H0 ;  /* 0x20000002ff057230 */ /* 0x000fe20000004100 */
[----:B------:R-:W-:-:S02]  /*5560*/  LOP3.LUT R30, R7, 0xf000f0, RZ, 0xc0, !PT ;  /* 0x00f000f0071e7812 */ /* 0x000fc400078ec0ff */
[----:B------:R-:W-:Y:S01]  /*5570*/  SHF.R.U32.HI R41, RZ, 0x8, R7 ;  /* 0x00000008ff297819 */ /* 0x000fe20000011607 */
[----:B------:R-:W-:Y:S01]  /*5580*/  HADD2 R7, R0, -1032, -1032 ;  /* 0xe408e40800077430 */ /* 0x000fe20000000000 */
[----:B------:R-:W-:Y:S02]  /*5590*/  LOP3.LUT R4, R4, 0x64006400, RZ, 0xfc, !PT ;  /* 0x6400640004047812 */ /* 0x000fe400078efcff */
[----:B------:R-:W-:Y:S02]  /*55a0*/  LOP3.LUT R2, R20, 0x64006400, RZ, 0xfc, !PT ;  /* 0x6400640014027812 */ /* 0x000fe400078efcff */
[----:B------:R-:W-:Y:S01]  /*55b0*/  LOP3.LUT R3, R6, 0x64006400, RZ, 0xfc, !PT ;  /* 0x6400640006037812 */ /* 0x000fe200078efcff */
[----:B------:R-:W-:Y:S01]  /*55c0*/  HADD2 R4, R4, -1032, -1032 ;  /* 0xe408e40804047430 */ /* 0x000fe20000000000 */
[----:B------:R-:W-:Y:S01]  /*55d0*/  LOP3.LUT R25, R23, 0x64006400, RZ, 0xfc, !PT ;  /* 0x6400640017197812 */ /* 0x000fe200078efcff */
[----:B------:R-:W-:Y:S02]  /*55e0*/  HADD2.F32 R0, -RZ, R7.H0_H0 ;  /* 0x20000007ff007230 */ /* 0x000fe40000004100 */
[----:B------:R-:W-:-:S02]  /*55f0*/  HADD2 R22, R2, -1032, -1032 ;  /* 0xe408e40802167430 */ /* 0x000fc40000000000 */
[----:B------:R-:W-:Y:S02]  /*5600*/  HADD2.F32 R20, -RZ, R7.H1_H1 ;  /* 0x30000007ff147230 */ /* 0x000fe40000004100 */
[----:B------:R-:W-:Y:S01]  /*5610*/  HADD2 R27, R3, -1032, -1032 ;  /* 0xe408e408031b7430 */ /* 0x000fe20000000000 */
[----:B------:R-:W0:Y:S01]  /*5620*/  LDS.64 R6, [UR4+0x38] ;  /* 0x00003804ff067984 */ /* 0x000e220008000a00 */
[--C-:B------:R-:W-:Y:S02]  /*5630*/  HADD2.F32 R2, -RZ, R4.reuse.H0_H0 ;  /* 0x20000004ff027230 */ /* 0x100fe40000004100 */
[----:B------:R-:W-:Y:S02]  /*5640*/  HFMA2 R49, R25, R8.H0_H0, -72, -72 ;  /* 0xd480d48019317431 */ /* 0x000fe40000040008 */
[----:B------:R-:W-:Y:S02]  /*5650*/  HADD2.F32 R21, -RZ, R4.H1_H1 ;  /* 0x30000004ff157230 */ /* 0x000fe40000004100 */
[----:B------:R-:W-:Y:S01]  /*5660*/  FFMA.FTZ R25, R0, R5, RZ ;  /* 0x0000000500197223 */ /* 0x000fe200000100ff */
[----:B------:R-:W-:Y:S01]  /*5670*/  HADD2.F32 R3, -RZ, R22.H0_H0 ;  /* 0x20000016ff037230 */ /* 0x000fe20000004100 */
[----:B------:R-:W-:Y:S01]  /*5680*/  LOP3.LUT R31, R26, 0x64006400, RZ, 0xfc, !PT ;  /* 0x640064001a1f7812 */ /* 0x000fe200078efcff */
[----:B------:R-:W-:-:S02]  /*5690*/  HADD2.F32 R4, -RZ, R27.H0_H0 ;  /* 0x2000001bff047230 */ /* 0x000fc40000004100 */
[----:B------:R-:W-:Y:S01]  /*56a0*/  FFMA.FTZ R44, R20, R33, R25 ;  /* 0x00000021142c7223 */ /* 0x000fe20000010019 */
[----:B------:R-:W-:Y:S01]  /*56b0*/  HADD2.F32 R23, -RZ, R27.H1_H1 ;  /* 0x3000001bff177230 */ /* 0x000fe20000004100 */
[----:B------:R-:W-:Y:S01]  /*56c0*/  LOP3.LUT R27, R24, 0x64006400, RZ, 0xfc, !PT ;  /* 0x64006400181b7812 */ /* 0x000fe200078efcff */
[----:B------:R-:W-:Y:S02]  /*56d0*/  HADD2.F32 R22, -RZ, R22.H1_H1 ;  /* 0x30000016ff167230 */ /* 0x000fe40000004100 */
[C---:B------:R-:W-:Y:S01]  /*56e0*/  FFMA.FTZ R24, R5.reuse, R2, RZ ;  /* 0x0000000205187223 */ /* 0x040fe200000100ff */
[C---:B------:R-:W-:Y:S01]  /*56f0*/  FFMA.FTZ R45, R5.reuse, R3, RZ ;  /* 0x00000003052d7223 */ /* 0x040fe200000100ff */
[----:B------:R-:W-:Y:S01]  /*5700*/  FFMA.FTZ R26, R5, R4, RZ ;  /* 0x00000004051a7223 */ /* 0x000fe200000100ff */
[----:B------:R-:W-:Y:S01]  /*5710*/  LOP3.LUT R25, R30, 0x64006400, RZ, 0xfc, !PT ;  /* 0x640064001e197812 */ /* 0x000fe200078efcff */
[-C--:B------:R-:W-:Y:S02]  /*5720*/  HFMA2 R27, R27, R8.reuse.H0_H0, -72, -72 ;  /* 0xd480d4801b1b7431 */ /* 0x080fe40000040008 */
[C---:B------:R-:W-:Y:S01]  /*5730*/  FFMA.FTZ R47, R33.reuse, R21, R24 ;  /* 0x00000015212f7223 */ /* 0x040fe20000010018 */
[C---:B------:R-:W-:Y:S01]  /*5740*/  FFMA.FTZ R50, R33.reuse, R22, R45 ;  /* 0x0000001621327223 */ /* 0x040fe2000001002d */
[----:B------:R-:W-:Y:S01]  /*5750*/  FFMA.FTZ R54, R33, R23, R26 ;  /* 0x0000001721367223 */ /* 0x000fe2000001001a */
[----:B------:R-:W-:-:S02]  /*5760*/  HFMA2 R31, R31, R8.H0_H0, -72, -72 ;  /* 0xd480d4801f1f7431 */ /* 0x000fc40000040008 */
[----:B------:R-:W-:Y:S02]  /*5770*/  HADD2.F32 R5, -RZ, R49.H0_H0 ;  /* 0x20000031ff057230 */ /* 0x000fe40000004100 */
[----:B------:R-:W-:Y:S02]  /*5780*/  HFMA2 R33, R25, R8.H0_H0, -72, -72 ;  /* 0xd480d48019217431 */ /* 0x000fe40000040008 */
[--C-:B------:R-:W-:Y:S02]  /*5790*/  HADD2.F32 R25, -RZ, R27.reuse.H0_H0 ;  /* 0x2000001bff197230 */ /* 0x100fe40000004100 */
[----:B------:R-:W-:Y:S02]  /*57a0*/  HADD2.F32 R26, -RZ, R27.H1_H1 ;  /* 0x3000001bff1a7230 */ /* 0x000fe40000004100 */
[----:B------:R-:W-:Y:S01]  /*57b0*/  FFMA.FTZ R45, R5, R48, R44 ;  /* 0x00000030052d7223 */ /* 0x000fe2000001002c */
[--C-:B------:R-:W-:Y:S02]  /*57c0*/  HADD2.F32 R27, -RZ, R31.reuse.H0_H0 ;  /* 0x2000001fff1b7230 */ /* 0x100fe40000004100 */
[----:B------:R-:W-:Y:S01]  /*57d0*/  FFMA.FTZ R44, R48, R25, R47 ;  /* 0x00000019302c7223 */ /* 0x000fe2000001002f */
[----:B------:R-:W-:-:S02]  /*57e0*/  HADD2.F32 R30, -RZ, R31.H1_H1 ;  /* 0x3000001fff1e7230 */ /* 0x000fc40000004100 */
[----:B------:R-:W-:Y:S02]  /*57f0*/  HADD2.F32 R31, -RZ, R33.H0_H0 ;  /* 0x20000021ff1f7230 */ /* 0x000fe40000004100 */
[C---:B------:R-:W-:Y:S01]  /*5800*/  FFMA.FTZ R47, R48.reuse, R27, R50 ;  /* 0x0000001b302f7223 */ /* 0x040fe20000010032 */
[----:B------:R-:W-:Y:S02]  /*5810*/  HADD2.F32 R24, -RZ, R49.H1_H1 ;  /* 0x30000031ff187230 */ /* 0x000fe40000004100 */
[C---:B------:R-:W-:Y:S01]  /*5820*/  FFMA.FTZ R49, R43.reuse, R26, R44 ;  /* 0x0000001a2b317223 */ /* 0x040fe2000001002c */
        /* <DEDUP_REMOVED lines=29> */
[----:B------:R-:W-:Y:S02]  /*5a00*/  HADD2.F32 R49, -RZ, R55.H1_H1 ;  /* 0x30000037ff317230 */ /* 0x000fe40000004100 */
[----:B------:R-:W-:Y:S01]  /*5a10*/  FFMA.FTZ R59, R43, R50, R48 ;  /* 0x000000322b3b7223 */ /* 0x000fe20000010030 */
[C---:B------:R-:W-:Y:S01]  /*5a20*/  FFMA.FTZ R54, R50.reuse, R45, R54 ;  /* 0x0000002d32367223 */ /* 0x040fe20000010036 */
[----:B------:R-:W-:Y:S01]  /*5a30*/  FFMA.FTZ R56, R50, R47, R56 ;  /* 0x0000002f32387223 */ /* 0x000fe20000010038 */
        /* <DEDUP_REMOVED lines=12> */
[----:B------:R-:W-:Y:S02]  /*5b00*/  HADD2.F32 R51, -RZ, R60.H1_H1 ;  /* 0x3000003cff337230 */ /* 0x000fe40000004100 */
[----:B------:R-:W-:Y:S02]  /*5b10*/  HFMA2 R64, R57, R8.H0_H0, -72, -72 ;  /* 0xd480d48039407431 */ /* 0x000fe40000040008 */
[C---:B------:R-:W-:Y:S01]  /*5b20*/  FFMA.FTZ R54, R6.reuse, R35, R54 ;  /* 0x0000002306367223 */ /* 0x040fe20000010036 */
[----:B------:R-:W-:Y:S02]  /*5b30*/  HADD2.F32 R50, -RZ, R58.H0_H0 ;  /* 0x2000003aff327230 */ /* 0x000fe40000004100 */
[----:B------:R-:W-:Y:S01]  /*5b40*/  FFMA.FTZ R14, R6, R49, R61 ;  /* 0x00000031060e7223 */ /* 0x000fe2000001003d */
[----:B------:R-:W-:-:S02]  /*5b50*/  HADD2.F32 R42, -RZ, R62.H0_H0 ;  /* 0x2000003eff2a7230 */ /* 0x000fc40000004100 */
[----:B------:R-:W-:Y:S01]  /*5b60*/  FFMA.FTZ R57, R6, R51, R56 ;  /* 0x0000003306397223 */ /* 0x000fe20000010038 */
[----:B------:R-:W-:Y:S02]  /*5b70*/  HADD2.F32 R8, -RZ, R64.H0_H0 ;  /* 0x20000040ff087230 */ /* 0x000fe40000004100 */
[C---:B------:R-:W-:Y:S01]  /*5b80*/  FFMA.FTZ R55, R53.reuse, R41, R54 ;  /* 0x0000002935377223 */ /* 0x040fe20000010036 */
[----:B------:R-:W-:Y:S02]  /*5b90*/  HADD2.F32 R56, -RZ, R58.H1_H1 ;  /* 0x3000003aff387230 */ /* 0x000fe40000004100 */
[----:B------:R-:W-:Y:S01]  /*5ba0*/  FFMA.FTZ R59, R50, R53, R59 ;  /* 0x00000035323b7223 */ /* 0x000fe2000001003b */
[----:B------:R-:W-:Y:S02]  /*5bb0*/  HADD2.F32 R54, -RZ, R62.H1_H1 ;  /* 0x3000003eff367230 */ /* 0x000fe40000004100 */
[----:B------:R-:W-:Y:S01]  /*5bc0*/  FFMA.FTZ R60, R53, R42, R14 ;  /* 0x0000002a353c7223 */ /* 0x000fe2000001000e */
[----:B------:R-:W-:Y:S01]  /*5bd0*/  FMUL.FTZ R6, R9, R52 ;  /* 0x0000003409067220 */ /* 0x000fe20000410000 */
[----:B------:R-:W-:Y:S01]  /*5be0*/  FMUL.FTZ R14, R11, R46 ;  /* 0x0000002e0b0e7220 */ /* 0x000fe20000410000 */
[----:B------:R-:W-:-:S02]  /*5bf0*/  HADD2.F32 R52, -RZ, R63.H1_H1 ;  /* 0x3000003fff347230 */ /* 0x000fc40000004100 */
[----:B------:R-:W-:Y:S01]  /*5c00*/  FFMA.FTZ R57, R53, R8, R57 ;  /* 0x0000000835397223 */ /* 0x000fe20000010039 */
[----:B------:R-:W-:Y:S02]  /*5c10*/  HADD2.F32 R46, -RZ, R64.H1_H1 ;  /* 0x30000040ff2e7230 */ /* 0x000fe40000004100 */
[----:B------:R-:W-:Y:S01]  /*5c20*/  FFMA.FTZ R58, R56, R7, R59 ;  /* 0x00000007383a7223 */ /* 0x000fe2000001003b */
[C---:B------:R-:W-:Y:S01]  /*5c30*/  FFMA.FTZ R53, R7.reuse, R54, R60 ;  /* 0x0000003607357223 */ /* 0x040fe2000001003c */
[----:B------:R-:W-:Y:S01]  /*5c40*/  F2FP.F16.F32.PACK_AB R6, RZ, R6 ;  /* 0x00000006ff06723e */ /* 0x000fe200000000ff */
[C---:B------:R-:W-:Y:S01]  /*5c50*/  FFMA.FTZ R60, R7.reuse, R52, R55 ;  /* 0x00000034073c7223 */ /* 0x040fe20000010037 */
[----:B------:R-:W-:Y:S01]  /*5c60*/  FFMA.FTZ R57, R7, R46, R57 ;  /* 0x0000002e07397223 */ /* 0x000fe20000010039 */
[----:B------:R-:W-:Y:S01]  /*5c70*/  FMUL.FTZ R58, R9, R58 ;  /* 0x0000003a093a7220 */ /* 0x000fe20000410000 */
[----:B------:R-:W-:Y:S01]  /*5c80*/  FMUL.FTZ R53, R10, R53 ;  /* 0x000000350a357220 */ /* 0x000fe20000410000 */
[----:B------:R-:W-:Y:S01]  /*5c90*/  F2FP.F16.F32.PACK_AB R14, RZ, R14 ;  /* 0x0000000eff0e723e */ /* 0x000fe200000000ff */
[----:B------:R-:W-:Y:S01]  /*5ca0*/  FMUL.FTZ R60, R11, R60 ;  /* 0x0000003c0b3c7220 */ /* 0x000fe20000410000 */
[----:B------:R-:W-:Y:S01]  /*5cb0*/  FMUL.FTZ R57, R12, R57 ;  /* 0x000000390c397220 */ /* 0x000fe20000410000 */
[----:B------:R-:W-:Y:S01]  /*5cc0*/  HADD2 R6, R6.H0_H0, R32.H0_H0 ;  /* 0x2000002006067230 */ /* 0x000fe20000000800 */
[----:B------:R-:W-:Y:S01]  /*5cd0*/  F2FP.F16.F32.PACK_AB R58, RZ, R58 ;  /* 0x0000003aff3a723e */ /* 0x000fe200000000ff */
[----:B------:R-:W-:Y:S01]  /*5ce0*/  HADD2 R14, R14.H0_H0, R36.H0_H0 ;  /* 0x200000240e0e7230 */ /* 0x000fe20000000800 */
[----:B------:R-:W-:Y:S01]  /*5cf0*/  F2FP.F16.F32.PACK_AB R53, RZ, R53 ;  /* 0x00000035ff35723e */ /* 0x000fe200000000ff */
[----:B------:R-:W-:Y:S01]  /*5d00*/  HADD2 R7, R15.H0_H0, R19.H0_H0 ;  /* 0x200000130f077230 */ /* 0x000fe20000000800 */
[----:B------:R-:W-:-:S02]  /*5d10*/  F2FP.F16.F32.PACK_AB R60, RZ, R60 ;  /* 0x0000003cff3c723e */ /* 0x000fc400000000ff */
[----:B------:R-:W-:Y:S02]  /*5d20*/  F2FP.F16.F32.PACK_AB R57, RZ, R57 ;  /* 0x00000039ff39723e */ /* 0x000fe400000000ff */
[----:B------:R-:W-:Y:S02]  /*5d30*/  PRMT R58, R58, 0x5410, R53 ;  /* 0x000054103a3a7816 */ /* 0x000fe40000000035 */
[----:B------:R-:W-:Y:S02]  /*5d40*/  PRMT R6, R6, 0x5410, R34 ;  /* 0x0000541006067816 */ /* 0x000fe40000000022 */
[----:B------:R-:W-:Y:S02]  /*5d50*/  PRMT R60, R60, 0x5410, R57 ;  /* 0x000054103c3c7816 */ /* 0x000fe40000000039 */
[----:B------:R-:W-:Y:S02]  /*5d60*/  PRMT R14, R14, 0x5410, R7 ;  /* 0x000054100e0e7816 */ /* 0x000fe40000000007 */
[----:B------:R-:W-:-:S03]  /*5d70*/  HFMA2.MMA R36, R58, 1, 1, R6 ;  /* 0x3c003c003a247835 */ /* 0x000fc60000000006 */
[----:B------:R-:W-:Y:S01]  /*5d80*/  HADD2 R19, R60, R14 ;  /* 0x0000000e3c137230 */ /* 0x000fe20000000000 */
[----:B------:R-:W-:Y:S07]  /*5d90*/  @!P0 BRA `(.L_x_2156) ;  /* 0x0000000000d88947 */ /* 0x000fee0003800000 */
        /* <DEDUP_REMOVED lines=54> */
.L_x_2156:
[----:B------:R-:W1:Y:S01]  /*6100*/  LDC R37, c[0x0][0x23c] ;  /* 0x00008f00ff257b82 */ /* 0x000e620000000800 */
[----:B------:R-:W-:Y:S01]  /*6110*/  IADD3 R13, R13, 0x20, RZ ;  /* 0x000000200d0d7810 */ /* 0x000fe20007ffe0ff */
[----:B------:R-:W-:-:S03]  /*6120*/  UIADD3 UR4, UR4, 0x40, URZ ;  /* 0x0000004004047890 */ /* 0x000fc6000fffe03f */
[C---:B------:R-:W-:Y:S02]  /*6130*/  ISETP.GE.AND P0, PT, R13.reuse, UR5, PT ;  /* 0x000000050d007c0c */ /* 0x040fe4000bf06270 */
[----:B------:R-:W-:Y:S01]  /*6140*/  ISETP.LT.AND P2, PT, R13, R40, PT ;  /* 0x000000280d00720c */ /* 0x000fe20003f41270 */
[----:B-1----:R-:W-:-:S12]  /*6150*/  IMAD.WIDE R28, R37, 0x10, R28 ;  /* 0x00000010251c7825 */ /* 0x002fd800078e021c */
[----:B------:R-:W-:Y:S05]  /*6160*/  @!P0 BRA P2, `(.L_x_2160) ;  /* 0xffffffcc005c8947 */ /* 0x000fea000103ffff */
.L_x_2155:
        /* <DEDUP_REMOVED lines=17> */
.L_x_2164:
[----:B------:R-:W1:Y:S02]  /*6280*/  LDS R2, [R0] ;  /* 0x0000000000027984 */ /* 0x000e640000000800 */
[----:B-1----:R-:W-:-:S10]  /*6290*/  HFMA2.MMA R3, R2, 1, 1, R36 ;  /* 0x3c003c0002037835 */ /* 0x002fd40000000024 */
[----:B------:R-:W1:Y:S02]  /*62a0*/  ATOMS.CAST.SPIN R3, [R0], R2, R3 ;  /* 0x000000020003738d */ /* 0x000e640001800003 */
[----:B-1----:R-:W-:-:S13]  /*62b0*/  ISETP.EQ.U32.AND P0, PT, R3, 0x1, PT ;  /* 0x000000010300780c */ /* 0x002fda0003f02070 */
[----:B------:R-:W-:Y:S05]  /*62c0*/  @!P0 BRA `(.L_x_2164) ;  /* 0xfffffffc00ec8947 */ /* 0x000fea000383ffff */
[----:B------:R-:W-:Y:S05]  /*62d0*/  BRA `(.L_x_2162) ;  /* 0x00000000000c7947 */ /* 0x000fea0003800000 */
.L_x_2163:
[----:B------:R-:W2:Y:S02]  /*62e0*/  LD.E R0, desc[UR8][R4.64] ;  /* 0x0000000804007980 */ /* 0x000ea4000c101900 */
[----:B--2---:R-:W-:-:S05]  /*62f0*/  IADD3 R3, R36, R0, RZ ;  /* 0x0000000024037210 */ /* 0x004fca0007ffe0ff */
[----:B------:R1:W-:Y:S02]  /*6300*/  ST.E desc[UR8][R4.64], R3 ;  /* 0x0000000304007985 */ /* 0x0003e4000c101908 */
.L_x_2162:
[----:B------:R-:W-:Y:S05]  /*6310*/  BSYNC B0 ;  /* 0x0000000000007941 */ /* 0x000fea0003800000 */
.L_x_2161:
[----:B------:R2:W-:Y:S01]  /*6320*/  ATOM.E.ADD.F16x2.RN.STRONG.GPU P0, RZ, desc[UR8][R4.64+0x4], R19 ;  /* 0x0000041304ff79a2 */ /* 0x0005e2000810e1c8 */
[----:B------:R-:W-:Y:S04]  /*6330*/  BSSY B0, `(.L_x_2165) ;  /* 0x000000f000007945 */ /* 0x000fe80003800000 */
[----:B--2---:R-:W-:Y:S05]  /*6340*/  @P0 BRA `(.L_x_2166) ;  /* 0x0000000000340947 */ /* 0x004fea0003800000 */
[----:B------:R-:W2:Y:S02]  /*6350*/  QSPC.E.S P0, RZ, [R4+0x4] ;  /* 0x0000040004ff73aa */ /* 0x000ea40000000500 */
[----:B--2---:R-:W-:Y:S05]  /*6360*/  @!P0 BRA `(.L_x_2167) ;  /* 0x0000000000208947 */ /* 0x004fea0003800000 */
[----:B------:R-:W-:-:S04]  /*6370*/  MOV R2, R4 ;  /* 0x0000000400027202 */ /* 0x000fc80000000f00 */
[----:B------:R-:W-:-:S07]  /*6380*/  MOV R0, R2 ;  /* 0x0000000200007202 */ /* 0x000fce0000000f00 */
.L_x_2168:
[----:B------:R-:W1:Y:S02]  /*6390*/  LDS R2, [R0+0x4] ;  /* 0x0000040000027984 */ /* 0x000e640000000800 */
[----:B-1----:R-:W-:-:S06]  /*63a0*/  HADD2 R3, R2, R19 ;  /* 0x0000001302037230 */ /* 0x002fcc0000000000 */
[----:B------:R-:W1:Y:S02]  /*63b0*/  ATOMS.CAST.SPIN R3, [R0+0x4], R2, R3 ;  /* 0x000004020003738d */ /* 0x000e640001800003 */
[----:B-1----:R-:W-:-:S13]  /*63c0*/  ISETP.EQ.U32.AND P0, PT, R3, 0x1, PT ;  /* 0x000000010300780c */ /* 0x002fda0003f02070 */
[----:B------:R-:W-:Y:S05]  /*63d0*/  @!P0 BRA `(.L_x_2168) ;  /* 0xfffffffc00ec8947 */ /* 0x000fea000383ffff */
[----:B------:R-:W-:Y:S05]  /*63e0*/  BRA `(.L_x_2166) ;  /* 0x00000000000c7947 */ /* 0x000fea0003800000 */
.L_x_2167:
[----:B------:R-:W1:Y:S02]  /*63f0*/  LD.E R0, desc[UR8][R4.64+0x4] ;  /* 0x0000040804007980 */ /* 0x000e64000c101900 */
[----:B-1----:R-:W-:-:S05]  /*6400*/  IADD3 R3, R19, R0, RZ ;  /* 0x0000000013037210 */ /* 0x002fca0007ffe0ff */
[----:B------:R2:W-:Y:S02]  /*6410*/  ST.E desc[UR8][R4.64+0x4], R3 ;  /* 0x0000040304007985 */ /* 0x0005e4000c101908 */
.L_x_2166:
[----:B------:R-:W-:Y:S05]  /*6420*/  BSYNC B0 ;  /* 0x0000000000007941 */ /* 0x000fea0003800000 */
.L_x_2165:
[----:B------:R-:W-:-:S13]  /*6430*/  ISETP.GE.AND P0, PT, R39, 0x2, PT ;  /* 0x000000022700780c */ /* 0x000fda0003f06270 */
[----:B------:R-:W-:Y:S05]  /*6440*/  @!P0 EXIT ;  /* 0x000000000000894d */ /* 0x000fea0003800000 */
[----:B-12---:R-:W-:-:S05]  /*6450*/  IADD3 R5, R8, R37, RZ ;  /* 0x0000002508057210 */ /* 0x006fca0007ffe0ff */
[----:B------:R-:W-:-:S05]  /*6460*/  IMAD.WIDE R4, R5, 0x2, R6 ;  /* 0x0000000205047825 */ /* 0x000fca00078e0206 */
[----:B------:R1:W-:Y:S01]  /*6470*/  ATOM.E.ADD.F16x2.RN.STRONG.GPU P0, RZ, desc[UR8][R4.64], R18 ;  /* 0x0000001204ff79a2 */ /* 0x0003e2000810e1c8 */
[----:B------:R-:W-:Y:S04]  /*6480*/  BSSY B0, `(.L_x_2169) ;  /* 0x000000f000007945 */ /* 0x000fe80003800000 */
[----:B-1----:R-:W-:Y:S05]  /*6490*/  @P0 BRA `(.L_x_2170) ;  /* 0x0000000000340947 */ /* 0x002fea0003800000 */
[----:B------:R-:W1:Y:S02]  /*64a0*/  QSPC.E.S P0, RZ, [R4] ;  /* 0x0000000004ff73aa */ /* 0x000e640000000500 */
[----:B-1----:R-:W-:Y:S05]  /*64b0*/  @!P0 BRA `(.L_x_2171) ;  /* 0x0000000000208947 */ /* 0x002fea0003800000 */
[----:B------:R-:W-:-:S04]  /*64c0*/  MOV R2, R4 ;  /* 0x0000000400027202 */ /* 0x000fc80000000f00 */
[----:B------:R-:W-:-:S07]  /*64d0*/  MOV R0, R2 ;  /* 0x0000000200007202 */ /* 0x000fce0000000f00 */
.L_x_2172:
[----:B------:R-:W1:Y:S02]  /*64e0*/  LDS R2, [R0] ;  /* 0x0000000000027984 */ /* 0x000e640000000800 */
[----:B-1----:R-:W-:-:S10]  /*64f0*/  HFMA2.MMA R3, R2, 1, 1, R18 ;  /* 0x3c003c0002037835 */ /* 0x002fd40000000012 */
[----:B------:R-:W1:Y:S02]  /*6500*/  ATOMS.CAST.SPIN R3, [R0], R2, R3 ;  /* 0x000000020003738d */ /* 0x000e640001800003 */
[----:B-1----:R-:W-:-:S13]  /*6510*/  ISETP.EQ.U32.AND P0, PT, R3, 0x1, PT ;  /* 0x000000010300780c */ /* 0x002fda0003f02070 */
[----:B------:R-:W-:Y:S05]  /*6520*/  @!P0 BRA `(.L_x_2172) ;  /* 0xfffffffc00ec8947 */ /* 0x000fea000383ffff */
[----:B------:R-:W-:Y:S05]  /*6530*/  BRA `(.L_x_2170) ;  /* 0x00000000000c7947 */ /* 0x000fea0003800000 */
.L_x_2171:
[----:B------:R-:W2:Y:S02]  /*6540*/  LD.E R0, desc[UR8][R4.64] ;  /* 0x0000000804007980 */ /* 0x000ea4000c101900 */
[----:B--2---:R-:W-:-:S05]  /*6550*/  IADD3 R3, R18, R0, RZ ;  /* 0x0000000012037210 */ /* 0x004fca0007ffe0ff */
[----:B------:R1:W-:Y:S02]  /*6560*/  ST.E desc[UR8][R4.64], R3 ;  /* 0x0000000304007985 */ /* 0x0003e4000c101908 */
.L_x_2170:
[----:B------:R-:W-:Y:S05]  /*6570*/  BSYNC B0 ;  /* 0x0000000000007941 */ /* 0x000fea0003800000 */
.L_x_2169:
[----:B------:R2:W-:Y:S02]  /*6580*/  ATOM.E.ADD.F16x2.RN.STRONG.GPU P0, RZ, desc[UR8][R4.64+0x4], R17 ;  /* 0x0000041104ff79a2 */ /* 0x0005e4000810e1c8 */
[----:B--2---:R-:W-:Y:S05]  /*6590*/  @P0 EXIT ;  /* 0x000000000000094d */ /* 0x004fea0003800000 */
[----:B------:R-:W2:Y:S02]  /*65a0*/  QSPC.E.S P0, RZ, [R4+0x4] ;  /* 0x0000040004ff73aa */ /* 0x000ea40000000500 */
[----:B--2---:R-:W-:Y:S05]  /*65b0*/  @!P0 BRA `(.L_x_2173) ;  /* 0x0000000000208947 */ /* 0x004fea0003800000 */
[----:B------:R-:W-:-:S04]  /*65c0*/  MOV R2, R4 ;  /* 0x0000000400027202 */ /* 0x000fc80000000f00 */
[----:B------:R-:W-:-:S07]  /*65d0*/  MOV R0, R2 ;  /* 0x0000000200007202 */ /* 0x000fce0000000f00 */
.L_x_2174:
[----:B------:R-:W1:Y:S02]  /*65e0*/  LDS R2, [R0+0x4] ;  /* 0x0000040000027984 */ /* 0x000e640000000800 */
[----:B-1----:R-:W-:-:S06]  /*65f0*/  HADD2 R3, R2, R17 ;  /* 0x0000001102037230 */ /* 0x002fcc0000000000 */
[----:B------:R-:W1:Y:S02]  /*6600*/  ATOMS.CAST.SPIN R3, [R0+0x4], R2, R3 ;  /* 0x000004020003738d */ /* 0x000e640001800003 */
[----:B-1----:R-:W-:-:S13]  /*6610*/  ISETP.EQ.U32.AND P0, PT, R3, 0x1, PT ;  /* 0x000000010300780c */ /* 0x002fda0003f02070 */
[----:B------:R-:W-:Y:S05]  /*6620*/  @!P0 BRA `(.L_x_2174) ;  /* 0xfffffffc00ec8947 */ /* 0x000fea000383ffff */
[----:B------:R-:W-:Y:S05]  /*6630*/  EXIT ;  /* 0x000000000000794d */ /* 0x000fea0003800000 */
.L_x_2173:
[----:B------:R-:W1:Y:S02]  /*6640*/  LD.E R0, desc[UR8][R4.64+0x4] ;  /* 0x0000040804007980 */ /* 0x000e64000c101900 */
[----:B-1----:R-:W-:-:S05]  /*6650*/  IADD3 R3, R17, R0, RZ ;  /* 0x0000000011037210 */ /* 0x002fca0007ffe0ff */
[----:B------:R-:W-:Y:S01]  /*6660*/  ST.E desc[UR8][R4.64+0x4], R3 ;  /* 0x0000040304007985 */ /* 0x000fe2000c101908 */
[----:B------:R-:W-:Y:S05]  /*6670*/  EXIT ;  /* 0x000000000000794d */ /* 0x000fea0003800000 */
.L_x_2175:
        /* <DEDUP_REMOVED lines=16> */
.L_x_3252:


//--------------------- .text._Z23gemm_half_q_half_kernelILi2ELi8ELb0ELb0ELi64EEvPK6__halfPKjS4_S2_PS0_iiiiPKtS7_iiiiiibS2_i --------------------------
	.section	.text._Z23gemm_half_q_half_kernelILi2ELi8ELb0ELb0ELi64EEvPK6__halfPKjS4_S2_PS0_iiiiPKtS7_iiiiiibS2_i,"ax",@progbits
	.align	128
        .global         _Z23gemm_half_q_half_kernelILi2ELi8ELb0ELb0ELi64EEvPK6__halfPKjS4_S2_PS0_iiiiPKtS7_iiiiiibS2_i
        .type           _Z23gemm_half_q_half_kernelILi2ELi8ELb0ELb0ELi64EEvPK6__halfPKjS4_S2_PS0_iiiiPKtS7_iiiiiibS2_i,@function
        .size           _Z23gemm_half_q_half_kernelILi2ELi8ELb0ELb0ELi64EEvPK6__halfPKjS4_S2_PS0_iiiiPKtS7_iiiiiibS2_i,(.L_x_3253 - _Z23gemm_half_q_half_kernelILi2ELi8ELb0ELb0ELi64EEvPK6__halfPKjS4_S2_PS0_iiiiPKtS7_iiiiiibS2_i)
        .other          _Z23gemm_half_q_half_kernelILi2ELi8ELb0ELb0ELi64EEvPK6__halfPKjS4_S2_PS0_iiiiPKtS7_iiiiiibS2_i,@"STO_CUDA_ENTRY STV_DEFAULT"
_Z23gemm_half_q_half_kernelILi2ELi8ELb0ELb0ELi64EEvPK6__halfPKjS4_S2_PS0_iiiiPKtS7_iiiiiibS2_i:
.text._Z23gemm_half_q_half_kernelILi2ELi8ELb0ELb0ELi64EEvPK6__halfPKjS4_S2_PS0_iiiiPKtS7_iiiiiibS2_i:
        /* <DEDUP_REMOVED lines=45> */
.L_x_2180:
        /* <DEDUP_REMOVED lines=16> */
.L_x_2179:
        /* <DEDUP_REMOVED lines=16> */
.L_x_2178:
        /* <DEDUP_REMOVED lines=17> */
.L_x_2182:
        /* <DEDUP_REMOVED lines=16> */
.L_x_2181:
        /* <DEDUP_REMOVED lines=14> */
.L_x_2177:
[----:B------:R-:W-:Y:S05]  /*07c0*/  BSYNC B0 ;  /* 0x0000000000007941 */ /* 0x000fea0003800000 */
.L_x_2176:
        /* <DEDUP_REMOVED lines=20> */
[----:B-1----:R-:W-:-:S11]  /*0910*/  IADD3 R8, R22, -0x3, RZ ;  /* 0xfffffffd16087810 */ /* 0x002fd60007ffe0ff */
.L_x_2185:
        /* <DEDUP_REMOVED lines=11> */
.L_x_2184:
        /* <DEDUP_REMOVED lines=10> */
.L_x_2183:
[----:B0-2---:R-:W0:Y:S08]  /*0a70*/  LDC.64 R6, c[0x0][0x248] ;  /* 0x00009200ff067b82 */ /* 0x005e300000000a00 */
[----:B------:R-:W-:Y:S01]  /*0a80*/  BAR.SYNC.DEFER_BLOCKING 0x0 ;  /* 0x0000000000007b1d */ /* 0x000fe20000010000 */
[----:B------:R-:W-:Y:S02]  /*0a90*/  ISETP.GE.AND P0, PT, R24, R23, PT ;  /* 0x000000171800720c */ /* 0x000fe40003f06270 */
[----:B------:R-:W-:-:S05]  /*0aa0*/  SHF.L.U32 R5, R2, 0x7, RZ ;  /* 0x0000000702057819 */ /* 0x000fca00000006ff */
[----:B------:R-:W2:Y:S08]  /*0ab0*/  LDC R15, c[0x0][0x25c] ;  /* 0x00009700ff0f7b82 */ /* 0x000eb00000000800 */
[----:B-1----:R-:W1:Y:S01]  /*0ac0*/  LDC R13, c[0x0][0x264] ;  /* 0x00009900ff0d7b82 */ /* 0x002e620000000800 */
        /* <DEDUP_REMOVED lines=12> */
.L_x_2187:
        /* <DEDUP_REMOVED lines=42> */
.L_x_2186:
        /* <DEDUP_REMOVED lines=20> */
.L_x_2188:
        /* <DEDUP_REMOVED lines=8> */
.L_x_2189:
        /* <DEDUP_REMOVED lines=11> */
.L_x_2190:
        /* <DEDUP_REMOVED lines=8> */
.L_x_2191:
        /* <DEDUP_REMOVED lines=8> */
.L_x_2192:
[----:B------:R-:W-:Y:S02]  /*11a0*/  ISETP.GE.OR P0, PT, R24, R13, P0 ;  /* 0x0000000d1800720c */ /* 0x000fe40000706670 */
[----:B------:R-:W-:Y:S02]  /*11b0*/  LEA R3, R10, R3, 0x3 ;  /* 0x000000030a037211 */ /* 0x000fe400078e18ff */
[----:B------:R-:W-:Y:S02]  /*11c0*/  PRMT R21, RZ, 0x5410, RZ ;  /* 0x00005410ff157816 */ /* 0x000fe400000000ff */
[----:B------:R-:W-:Y:S02]  /*11d0*/  IADD3 R2, R7, R3, R2 ;  /* 0x0000000307027210 */ /* 0x000fe40007ffe002 */
[----:B0-----:R-:W-:Y:S02]  /*11e0*/  PRMT R19, RZ, 0x5410, RZ ;  /* 0x00005410ff137816 */ /* 0x001fe400000000ff */
[----:B------:R-:W-:-:S02]  /*11f0*/  IADD3 R15, R15, R2, R6 ;  /* 0x000000020f0f7210 */ /* 0x000fc40007ffe006 */
        /* <DEDUP_REMOVED lines=16> */
[----:B0-----:R-:W-:-:S03]  /*1300*/  ULEA UR4, UR5, UR4, 0x18 ;  /* 0x0000000405047291 */ /* 0x001fc6000f8ec03f */
[----:B------:R-:W-:Y:S01]  /*1310*/  ULDC UR5, c[0x0][0x264] ;  /* 0x0000990000057ab9 */ /* 0x000fe20000000800 */
[----:B--2---:R-:W-:Y:S02]  /*1320*/  PRMT R57, R6, 0x7610, R57 ;  /* 0x0000761006397816 */ /* 0x004fe40000000039 */
[----:B------:R-:W-:Y:S02]  /*1330*/  PRMT R13, R7, 0x7610, R6 ;  /* 0x00007610070d7816 */ /* 0x000fe40000000006 */
[----:B------:R-:W-:Y:S02]  /*1340*/  PRMT R12, R12, 0x7610, R7 ;  /* 0x000076100c0c7816 */ /* 0x000fe40000000007 */
[----:B---3--:R-:W-:-:S07]  /*1350*/  IADD3 R18, R24, R3, RZ ;  /* 0x0000000318127210 */ /* 0x008fce0007ffe0ff */
.L_x_2198:
        /* <DEDUP_REMOVED lines=22> */
[C---:B--2---:R-:W-:Y:S02]  /*14c0*/  LOP3.LUT R0, R4.reuse, 0xf000f, RZ, 0xc0, !PT ;  /* 0x000f000f04007812 */ /* 0x044fe400078ec0ff */
[----:B------:R-:W-:Y:S02]  /*14d0*/  LOP3.LUT R25, R4, 0xf000f0, RZ, 0xc0, !PT ;  /* 0x00f000f004197812 */ /* 0x000fe400078ec0ff */
[----:B------:R-:W-:Y:S02]  /*14e0*/  LOP3.LUT R0, R0, 0x64006400, RZ, 0xfc, !PT ;  /* 0x6400640000007812 */ /* 0x000fe400078efcff */
[----:B------:R-:W-:Y:S02]  /*14f0*/  SHF.R.U32.HI R14, RZ, 0x8, R4 ;  /* 0x00000008ff0e7819 */ /* 0x000fe40000011604 */
[----:B------:R-:W-:-:S02]  /*1500*/  LOP3.LUT R29, R6, 0xf000f, RZ, 0xc0, !PT ;  /* 0x000f000f061d7812 */ /* 0x000fc400078ec0ff */
[----:B------:R-:W-:Y:S02]  /*1510*/  LOP3.LUT R34, R6, 0xf000f0, RZ, 0xc0, !PT ;  /* 0x00f000f006227812 */ /* 0x000fe400078ec0ff */
[----:B------:R-:W-:Y:S02]  /*1520*/  SHF.R.U32.HI R17, RZ, 0x8, R6 ;  /* 0x00000008ff117819 */ /* 0x000fe40000011606 */
[----:B------:R-:W-:Y:S02]  /*1530*/  LOP3.LUT R4, R5, 0xf000f, RZ, 0xc0, !PT ;  /* 0x000f000f05047812 */ /* 0x000fe400078ec0ff */
[----:B------:R-:W-:Y:S02]  /*1540*/  LOP3.LUT R6, R7, 0xf000f, RZ, 0xc0, !PT ;  /* 0x000f000f07067812 */ /* 0x000fe400078ec0ff */
[----:B------:R-:W-:Y:S02]  /*1550*/  LOP3.LUT R32, R5, 0xf000f0, RZ, 0xc0, !PT ;  /* 0x00f000f005207812 */ /* 0x000fe400078ec0ff */
[----:B------:R-:W-:Y:S01]  /*1560*/  SHF.R.U32.HI R15, RZ, 0x8, R5 ;  /* 0x00000008ff0f7819 */ /* 0x000fe20000011605 */
[----:B------:R-:W-:-:S02]  /*1570*/  HADD2.F32 R5, -RZ, R2.H0_H0 ;  /* 0x20000002ff057230 */ /* 0x000fc40000004100 */
        /* <DEDUP_REMOVED lines=8> */
[----:B------:R-:W-:-:S02]  /*1600*/  HADD2 R35, R0, -1032, -1032 ;  /* 0xe408e40800237430 */ /* 0x000fc40000000000 */
[--C-:B------:R-:W-:Y:S01]  /*1610*/  HADD2.F32 R4, -RZ, R2.reuse.H0_H0 ;  /* 0x20000002ff047230 */ /* 0x100fe20000004100 */
[----:B------:R-:W0:Y:S01]  /*1620*/  LDS.64 R6, [UR4+0x8] ;  /* 0x00000804ff067984 */ /* 0x000e220008000a00 */
[----:B------:R-:W-:Y:S01]  /*1630*/  HADD2.F32 R31, -RZ, R2.H1_H1 ;  /* 0x30000002ff1f7230 */ /* 0x000fe20000004100 */
[----:B------:R-:W-:Y:S01]  /*1640*/  LOP3.LUT R33, R25, 0x64006400, RZ, 0xfc, !PT ;  /* 0x6400640019217812 */ /* 0x000fe200078efcff */
[----:B------:R-:W-:Y:S01]  /*1650*/  HADD2.F32 R3, -RZ, R30.H0_H0 ;  /* 0x2000001eff037230 */ /* 0x000fe20000004100 */
[----:B------:R-:W-:Y:S01]  /*1660*/  LOP3.LUT R37, R34, 0x64006400, RZ, 0xfc, !PT ;  /* 0x6400640022257812 */ /* 0x000fe200078efcff */
[----:B------:R-:W-:Y:S02]  /*1670*/  HADD2.F32 R2, -RZ, R29.H0_H0 ;  /* 0x2000001dff027230 */ /* 0x000fe40000004100 */
[----:B------:R-:W-:Y:S02]  /*1680*/  HADD2.F32 R0, -RZ, R35.H0_H0 ;  /* 0x20000023ff007230 */ /* 0x000fe40000004100 */
[----:B------:R-:W-:-:S02]  /*1690*/  HFMA2 R42, R33, R12.H0_H0, -72, -72 ;  /* 0xd480d480212a7431 */ /* 0x000fc4000004000c */
[----:B------:R-:W-:Y:S01]  /*16a0*/  HADD2.F32 R25, -RZ, R35.H1_H1 ;  /* 0x30000023ff197230 */ /* 0x000fe20000004100 */
[----:B------:R-:W-:Y:S01]  /*16b0*/  LOP3.LUT R35, R32, 0x64006400, RZ, 0xfc, !PT ;  /* 0x6400640020237812 */ /* 0x000fe200078efcff */
[----:B------:R-:W-:Y:S01]  /*16c0*/  FFMA.FTZ R32, R4, R5, RZ ;  /* 0x0000000504207223 */ /* 0x000fe200000100ff */
[C---:B------:R-:W-:Y:S01]  /*16d0*/  FFMA.FTZ R33, R5.reuse, R3, RZ ;  /* 0x0000000305217223 */ /* 0x040fe200000100ff */
[C---:B------:R-:W-:Y:S01]  /*16e0*/  FFMA.FTZ R34, R5.reuse, R2, RZ ;  /* 0x0000000205227223 */ /* 0x040fe200000100ff */
[----:B------:R-:W-:Y:S01]  /*16f0*/  FFMA.FTZ R36, R5, R0, RZ ;  /* 0x0000000005247223 */ /* 0x000fe200000100ff */
[----:B------:R-:W-:Y:S01]  /*1700*/  LOP3.LUT R5, R26, 0x64006400, RZ, 0xfc, !PT ;  /* 0x640064001a057812 */ /* 0x000fe200078efcff */
[----:B------:R-:W-:Y:S02]  /*1710*/  HADD2.F32 R29, -RZ, R29.H1_H1 ;  /* 0x3000001dff1d7230 */ /* 0x000fe40000004100 */
[----:B------:R-:W-:Y:S02]  /*1720*/  HFMA2 R35, R35, R12.H0_H0, -72, -72 ;  /* 0xd480d48023237431 */ /* 0x000fe4000004000c */
[----:B------:R-:W-:-:S02]  /*1730*/  HADD2.F32 R30, -RZ, R30.H1_H1 ;  /* 0x3000001eff1e7230 */ /* 0x000fc40000004100 */
[-C--:B------:R-:W-:Y:S02]  /*1740*/  HFMA2 R26, R37, R12.reuse.H0_H0, -72, -72 ;  /* 0xd480d480251a7431 */ /* 0x080fe4000004000c */
[C---:B------:R-:W-:Y:S01]  /*1750*/  FFMA.FTZ R45, R28.reuse, R25, R36 ;  /* 0x000000191c2d7223 */ /* 0x040fe20000010024 */
[----:B------:R-:W-:Y:S02]  /*1760*/  HFMA2 R5, R5, R12.H0_H0, -72, -72 ;  /* 0xd480d48005057431 */ /* 0x000fe4000004000c */
[C---:B------:R-:W-:Y:S01]  /*1770*/  FFMA.FTZ R41, R28.reuse, R29, R34 ;  /* 0x0000001d1c297223 */ /* 0x040fe20000010022 */
[----:B------:R-:W-:Y:S01]  /*1780*/  FFMA.FTZ R39, R31, R28, R32 ;  /* 0x0000001c1f277223 */ /* 0x000fe20000010020 */
[----:B------:R-:W-:Y:S02]  /*1790*/  HADD2.F32 R38, -RZ, R42.H0_H0 ;  /* 0x2000002aff267230 */ /* 0x000fe40000004100 */
[----:B------:R-:W-:Y:S01]  /*17a0*/  FFMA.FTZ R40, R28, R30, R33 ;  /* 0x0000001e1c287223 */ /* 0x000fe20000010021 */
[----:B------:R-:W-:-:S02]  /*17b0*/  HADD2.F32 R36, -RZ, R35.H0_H0 ;  /* 0x20000023ff247230 */ /* 0x000fc40000004100 */
[----:B------:R-:W-:Y:S02]  /*17c0*/  HADD2.F32 R34, -RZ, R26.H0_H0 ;  /* 0x2000001aff227230 */ /* 0x000fe40000004100 */
        /* <DEDUP_REMOVED lines=10> */
[----:B------:R-:W-:Y:S01]  /*1870*/  LOP3.LUT R39, R17, 0xf000f, RZ, 0xc0, !PT ;  /* 0x000f000f11277812 */ /* 0x000fe200078ec0ff */
[----:B------:R-:W-:Y:S01]  /*1880*/  FFMA.FTZ R47, R37, R48, R26 ;  /* 0x00000030252f7223 */ /* 0x000fe2000001001a */
[C---:B------:R-:W-:Y:S01]  /*1890*/  FFMA.FTZ R45, R48.reuse, R33, R28 ;  /* 0x00000021302d7223 */ /* 0x040fe2000001001c */
[----:B------:R-:W-:Y:S01]  /*18a0*/  FFMA.FTZ R48, R48, R5, R40 ;  /* 0x0000000530307223 */ /* 0x000fe20000010028 */
[----:B------:R-:W-:Y:S01]  /*18b0*/  LOP3.LUT R26, R14, 0xf000f, RZ, 0xc0, !PT ;  /* 0x000f000f0e1a7812 */ /* 0x000fe200078ec0ff */
[----:B0-----:R-:W-:Y:S01]  /*18c0*/  HADD2.F32 R46, -RZ, R6.H0_H0 ;  /* 0x20000006ff2e7230 */ /* 0x001fe20000004100 */
[----:B------:R-:W-:-:S02]  /*18d0*/  LOP3.LUT R28, R15, 0xf000f, RZ, 0xc0, !PT ;  /* 0x000f000f0f1c7812 */ /* 0x000fc400078ec0ff */
[----:B------:R-:W-:Y:S02]  /*18e0*/  LOP3.LUT R40, R16, 0xf000f, RZ, 0xc0, !PT ;  /* 0x000f000f10287812 */ /* 0x000fe400078ec0ff */
[----:B------:R-:W-:Y:S01]  /*18f0*/  LOP3.LUT R27, R26, 0x64006400, RZ, 0xfc, !PT ;  /* 0x640064001a1b7812 */ /* 0x000fe200078efcff */
[----:B------:R-:W-:Y:S01]  /*1900*/  HADD2.F32 R26, -RZ, R6.H1_H1 ;  /* 0x30000006ff1a7230 */ /* 0x000fe20000004100 */
        /* <DEDUP_REMOVED lines=14> */
[--C-:B------:R-:W-:Y:S02]  /*19f0*/  HADD2.F32 R39, -RZ, R27.reuse.H0_H0 ;  /* 0x2000001bff277230 */ /* 0x100fe40000004100 */
[C---:B------:R-:W-:Y:S01]  /*1a00*/  FFMA.FTZ R44, R46.reuse, R40, R45 ;  /* 0x000000282e2c7223 */ /* 0x040fe2000001002d */
[----:B------:R-:W-:Y:S01]  /*1a10*/  LOP3.LUT R47, R17, 0xf000f0, RZ, 0xc0, !PT ;  /* 0x00f000f0112f7812 */ /* 0x000fe200078ec0ff */
[----:B------:R-:W-:Y:S01]  /*1a20*/  FFMA.FTZ R43, R46, R41, R43 ;  /* 0x000000292e2b7223 */ /* 0x000fe2000001002b */
[----:B------:R-:W-:-:S02]  /*1a30*/  HADD2.F32 R52, -RZ, R27.H1_H1 ;  /* 0x3000001bff347230 */ /* 0x000fc40000004100 */
        /* <DEDUP_REMOVED lines=16> */
[----:B------:R-:W-:Y:S01]  /*1b40*/  FFMA.FTZ R28, R55, R26, R28 ;  /* 0x0000001a371c7223 */ /* 0x000fe2000001001c */
[----:B------:R-:W-:-:S02]  /*1b50*/  HADD2.F32 R49, -RZ, R16.H0_H0 ;  /* 0x20000010ff317230 */ /* 0x000fc40000004100 */
[C---:B------:R-:W-:Y:S01]  /*1b60*/  FFMA.FTZ R14, R26.reuse, R53, R44 ;  /* 0x000000351a0e7223 */ /* 0x040fe2000001002c */
[----:B------:R-:W-:Y:S02]  /*1b70*/  HADD2.F32 R48, -RZ, R27.H0_H0 ;  /* 0x2000001bff307230 */ /* 0x000fe40000004100 */
[----:B------:R-:W-:Y:S01]  /*1b80*/  FFMA.FTZ R45, R26, R52, R45 ;  /* 0x000000341a2d7223 */ /* 0x000fe2000001002d */
        /* <DEDUP_REMOVED lines=10> */
[C---:B------:R-:W-:Y:S01]  /*1c30*/  FFMA.FTZ R6, R7.reuse, R44, R15 ;  /* 0x0000002c07067223 */ /* 0x040fe2000001000f */
[C---:B------:R-:W-:Y:S01]  /*1c40*/  FFMA.FTZ R27, R7.reuse, R46, R16 ;  /* 0x0000002e071b7223 */ /* 0x040fe20000010010 */
[----:B------:R-:W-:Y:S02]  /*1c50*/  HADD2.F32 R17, -RZ, R57.H0_H0 ;  /* 0x20000039ff117230 */ /* 0x000fe40000004100 */
[----:B------:R-:W-:Y:S01]  /*1c60*/  FFMA.FTZ R7, R7, R43, R14 ;  /* 0x0000002b07077223 */ /* 0x000fe2000001000e */
[----:B------:R-:W-:-:S02]  /*1c70*/  HADD2.F32 R16, -RZ, R13.H1_H1 ;  /* 0x3000000dff107230 */ /* 0x000fc40000004100 */
[----:B------:R-:W-:Y:S02]  /*1c80*/  HADD2.F32 R15, -RZ, R13.H0_H0 ;  /* 0x2000000dff0f7230 */ /* 0x000fe40000004100 */
[----:B------:R-:W-:Y:S01]  /*1c90*/  FMUL.FTZ R26, R28, R17 ;  /* 0x000000111c1a7220 */ /* 0x000fe20000410000 */
[----:B------:R-:W-:Y:S02]  /*1ca0*/  HADD2.F32 R14, -RZ, R12.H1_H1 ;  /* 0x3000000cff0e7230 */ /* 0x000fe40000004100 */
[----:B------:R-:W-:Y:S01]  /*1cb0*/  FMUL.FTZ R27, R27, R16 ;  /* 0x000000101b1b7220 */ /* 0x000fe20000410000 */
[----:B------:R-:W-:Y:S01]  /*1cc0*/  FMUL.FTZ R6, R6, R15 ;  /* 0x0000000f06067220 */ /* 0x000fe20000410000 */
[----:B------:R-:W-:Y:S01]  /*1cd0*/  F2FP.F16.F32.PACK_AB R26, RZ, R26 ;  /* 0x0000001aff1a723e */ /* 0x000fe200000000ff */
[----:B------:R-:W-:Y:S02]  /*1ce0*/  FMUL.FTZ R7, R7, R14 ;  /* 0x0000000e07077220 */ /* 0x000fe40000410000 */
[----:B------:R-:W-:-:S02]  /*1cf0*/  F2FP.F16.F32.PACK_AB R27, RZ, R27 ;  /* 0x0000001bff1b723e */ /* 0x000fc400000000ff */
[----:B------:R-:W-:Y:S01]  /*1d00*/  F2FP.F16.F32.PACK_AB R6, RZ, R6 ;  /* 0x00000006ff06723e */ /* 0x000fe200000000ff */
[--C-:B------:R-:W-:Y:S01]  /*1d10*/  HADD2 R26, R26.H0_H0, R10.reuse.H0_H0 ;  /* 0x2000000a1a1a7230 */ /* 0x100fe20000000800 */
[----:B------:R-:W-:Y:S01]  /*1d20*/  F2FP.F16.F32.PACK_AB R7, RZ, R7 ;  /* 0x00000007ff07723e */ /* 0x000fe200000000ff */
[----:B------:R-:W-:Y:S02]  /*1d30*/  HADD2 R27, R27.H0_H0, R10.H1_H1 ;  /* 0x3000000a1b1b7230 */ /* 0x000fe40000000800 */
[--C-:B------:R-:W-:Y:S02]  /*1d40*/  HADD2 R28, R6.H0_H0, R11.reuse.H0_H0 ;  /* 0x2000000b061c7230 */ /* 0x100fe40000000800 */
[----:B------:R-:W-:Y:S01]  /*1d50*/  HADD2 R45, R7.H0_H0, R11.H1_H1 ;  /* 0x3000000b072d7230 */ /* 0x000fe20000000800 */
[----:B------:R-:W-:Y:S06]  /*1d60*/  @!P0 BRA `(.L_x_2195) ;  /* 0x0000000000d88947 */ /* 0x000fec0003800000 */
        /* <DEDUP_REMOVED lines=9> */
[--C-:B------:R-:W-:Y:S02]  /*1e00*/  HADD2.F32 R31, -RZ, R7.reuse.H0_H0 ;  /* 0x20000007ff1f7230 */ /* 0x100fe40000004100 */
        /* <DEDUP_REMOVED lines=44> */
.L_x_2195:
[----:B------:R-:W0:Y:S01]  /*20d0*/  LDC R25, c[0x0][0x23c] ;  /* 0x00008f00ff197b82 */ /* 0x000e220000000800 */
[----:B------:R-:W1:Y:S01]  /*20e0*/  LDS.64 R2, [UR4+0x10] ;  /* 0x00001004ff027984 */ /* 0x000e620008000a00 */
[----:B0-----:R-:W-:-:S06]  /*20f0*/  IMAD.WIDE R4, R25, 0x4, R8 ;  /* 0x0000000419047825 */ /* 0x001fcc00078e0208 */
[----:B------:R-:W2:Y:S01]  /*2100*/  LDG.E.128.CONSTANT R4, desc[UR8][R4.64] ;  /* 0x0000000804047981 */ /* 0x000ea2000c1e9d00 */
[----:B-1----:R-:W-:Y:S02]  /*2110*/  HADD2.F32 R30, -RZ, R2.H1_H1 ;  /* 0x30000002ff1e7230 */ /* 0x002fe40000004100 */
[----:B------:R-:W-:Y:S01]  /*2120*/  HADD2.F32 R52, -RZ, R3.H1_H1 ;  /* 0x30000003ff347230 */ /* 0x000fe20000004100 */
[----:B--2---:R-:W-:Y:S02]  /*2130*/  LOP3.LUT R10, R5, 0xf000f, RZ, 0xc0, !PT ;  /* 0x000f000f050a7812 */ /* 0x004fe400078ec0ff */
[----:B------:R-:W-:Y:S02]  /*2140*/  LOP3.LUT R0, R4, 0xf000f, RZ, 0xc0, !PT ;  /* 0x000f000f04007812 */ /* 0x000fe400078ec0ff */
[C---:B------:R-:W-:Y:S02]  /*2150*/  LOP3.LUT R32, R6.reuse, 0xf000f, RZ, 0xc0, !PT ;  /* 0x000f000f06207812 */ /* 0x040fe400078ec0ff */
[----:B------:R-:W-:-:S02]  /*2160*/  LOP3.LUT R33, R6, 0xf000f0, RZ, 0xc0, !PT ;  /* 0x00f000f006217812 */ /* 0x000fc400078ec0ff */
[----:B------:R-:W-:Y:S02]  /*2170*/  SHF.R.U32.HI R50, RZ, 0x8, R6 ;  /* 0x00000008ff327819 */ /* 0x000fe40000011606 */
[C---:B------:R-:W-:Y:S02]  /*2180*/  LOP3.LUT R34, R7.reuse, 0xf000f, RZ, 0xc0, !PT ;  /* 0x000f000f07227812 */ /* 0x040fe400078ec0ff */
[----:B------:R-:W-:Y:S02]  /*2190*/  LOP3.LUT R36, R7, 0xf000f0, RZ, 0xc0, !PT ;  /* 0x00f000f007247812 */ /* 0x000fe400078ec0ff */
[----:B------:R-:W-:Y:S02]  /*21a0*/  SHF.R.U32.HI R51, RZ, 0x8, R7 ;  /* 0x00000008ff337819 */ /* 0x000fe40000011607 */
[----:B------:R-:W-:Y:S01]  /*21b0*/  LOP3.LUT R29, R4, 0xf000f0, RZ, 0xc0, !PT ;  /* 0x00f000f0041d7812 */ /* 0x000fe200078ec0ff */
[----:B------:R-:W0:Y:S01]  /*21c0*/  LDS.64 R6, [UR4+0x18] ;  /* 0x00001804ff067984 */ /* 0x000e220008000a00 */
[----:B------:R-:W-:-:S02]  /*21d0*/  SHF.R.U32.HI R11, RZ, 0x8, R4 ;  /* 0x00000008ff0b7819 */ /* 0x000fc40000011604 */
[----:B------:R-:W-:Y:S01]  /*21e0*/  LOP3.LUT R4, R10, 0x64006400, RZ, 0xfc, !PT ;  /* 0x640064000a047812 */ /* 0x000fe200078efcff */
[----:B------:R-:W-:Y:S01]  /*21f0*/  HADD2.F32 R10, -RZ, R3.H0_H0 ;  /* 0x20000003ff0a7230 */ /* 0x000fe20000004100 */
[----:B------:R-:W-:Y:S02]  /*2200*/  LOP3.LUT R0, R0, 0x64006400, RZ, 0xfc, !PT ;  /* 0x6400640000007812 */ /* 0x000fe400078efcff */
[----:B------:R-:W-:Y:S02]  /*2210*/  LOP3.LUT R32, R32, 0x64006400, RZ, 0xfc, !PT ;  /* 0x6400640020207812 */ /* 0x000fe400078efcff */
[----:B------:R-:W-:Y:S01]  /*2220*/  LOP3.LUT R34, R34, 0x64006400, RZ, 0xfc, !PT ;  /* 0x6400640022227812 */ /* 0x000fe200078efcff */
[----:B------:R-:W-:Y:S01]  /*2230*/  HADD2 R0, R0, -1032, -1032 ;  /* 0xe408e40800007430 */ /* 0x000fe20000000000 */
[----:B------:R-:W-:Y:S01]  /*2240*/  LOP3.LUT R31, R5, 0xf000f0, RZ, 0xc0, !PT ;  /* 0x00f000f0051f7812 */ /* 0x000fe200078ec0ff */
[----:B------:R-:W-:Y:S01]  /*2250*/  HADD2 R32, R32, -1032, -1032 ;  /* 0xe408e40820207430 */ /* 0x000fe20000000000 */
[----:B------:R-:W-:Y:S01]  /*2260*/  SHF.R.U32.HI R49, RZ, 0x8, R5 ;  /* 0x00000008ff317819 */ /* 0x000fe20000011605 */
[----:B------:R-:W-:-:S02]  /*2270*/  HADD2.F32 R5, -RZ, R2.H0_H0 ;  /* 0x20000002ff057230 */ /* 0x000fc40000004100 */
        /* <DEDUP_REMOVED lines=8> */
[----:B------:R-:W-:Y:S02]  /*2300*/  HADD2.F32 R43, -RZ, R2.H1_H1 ;  /* 0x30000002ff2b7230 */ /* 0x000fe40000004100 */
[----:B------:R-:W-:-:S02]  /*2310*/  HFMA2 R33, R29, R12.H0_H0, -72, -72 ;  /* 0xd480d4801d217431 */ /* 0x000fc4000004000c */
[----:B------:R-:W-:Y:S02]  /*2320*/  HADD2.F32 R44, -RZ, R0.H1_H1 ;  /* 0x30000000ff2c7230 */ /* 0x000fe40000004100 */
[-C--:B------:R-:W-:Y:S02]  /*2330*/  HFMA2 R31, R31, R12.reuse.H0_H0, -72, -72 ;  /* 0xd480d4801f1f7431 */ /* 0x080fe4000004000c */
[----:B------:R-:W-:Y:S02]  /*2340*/  HADD2.F32 R2, -RZ, R32.H0_H0 ;  /* 0x20000020ff027230 */ /* 0x000fe40000004100 */
[----:B------:R-:W-:Y:S02]  /*2350*/  HFMA2 R29, R37, R12.H0_H0, -72, -72 ;  /* 0xd480d480251d7431 */ /* 0x000fe4000004000c */
[----:B------:R-:W-:Y:S02]  /*2360*/  HADD2.F32 R0, -RZ, R34.H0_H0 ;  /* 0x20000022ff007230 */ /* 0x000fe40000004100 */
[----:B------:R-:W-:Y:S01]  /*2370*/  FFMA.FTZ R47, R5, R3, RZ ;  /* 0x00000003052f7223 */ /* 0x000fe200000100ff */
[----:B------:R-:W-:-:S02]  /*2380*/  HADD2.F32 R42, -RZ, R32.H1_H1 ;  /* 0x30000020ff2a7230 */ /* 0x000fc40000004100 */
[----:B------:R-:W-:Y:S02]  /*2390*/  HFMA2 R32, R35, R12.H0_H0, -72, -72 ;  /* 0xd480d48023207431 */ /* 0x000fe4000004000c */
[----:B------:R-:W-:Y:S02]  /*23a0*/  HADD2.F32 R41, -RZ, R34.H1_H1 ;  /* 0x30000022ff297230 */ /* 0x000fe40000004100 */
[----:B------:R-:W-:Y:S01]  /*23b0*/  FFMA.FTZ R35, R4, R5, RZ ;  /* 0x0000000504237223 */ /* 0x000fe200000100ff */
        /* <DEDUP_REMOVED lines=54> */
[C---:B------:R-:W-:Y:S01]  /*2720*/  FFMA.FTZ R58, R6.reuse, R47, R58 ;  /* 0x0000002f063a7223 */ /* 0x040fe2000001003a */
        /* <DEDUP_REMOVED lines=13> */
[----:B------:R-:W-:-:S02]  /*2800*/  HADD2.F32 R59, -RZ, R7.H1_H1 ;  /* 0x30000007ff3b7230 */ /* 0x000fc40000004100 */
[----:B------:R-:W-:Y:S01]  /*2810*/  FFMA.FTZ R55, R56, R61, R55 ;  /* 0x0000003d38377223 */ /* 0x000fe20000010037 */
[----:B------:R-:W-:Y:S02]  /*2820*/  HADD2.F32 R52, -RZ, R6.H1_H1 ;  /* 0x30000006ff347230 */ /* 0x000fe40000004100 */
        /* <DEDUP_REMOVED lines=8> */
[----:B------:R-:W-:Y:S01]  /*28b0*/  FFMA.FTZ R11, R59, R53, R6 ;  /* 0x000000353b0b7223 */ /* 0x000fe20000010006 */
[----:B------:R-:W-:Y:S01]  /*28c0*/  FMUL.FTZ R58, R17, R58 ;  /* 0x0000003a113a7220 */ /* 0x000fe20000410000 */
[C---:B------:R-:W-:Y:S01]  /*28d0*/  FFMA.FTZ R6, R59.reuse, R54, R7 ;  /* 0x000000363b067223 */ /* 0x040fe20000010007 */
[----:B------:R-:W-:Y:S01]  /*28e0*/  FFMA.FTZ R59, R59, R55, R10 ;  /* 0x000000373b3b7223 */ /* 0x000fe2000001000a */
[----:B------:R-:W-:Y:S02]  /*28f0*/  FMUL.FTZ R10, R16, R11 ;  /* 0x0000000b100a7220 */ /* 0x000fe40000410000 */
[----:B------:R-:W-:Y:S01]  /*2900*/  FMUL.FTZ R7, R15, R6 ;  /* 0x000000060f077220 */ /* 0x000fe20000410000 */
[----:B------:R-:W-:Y:S01]  /*2910*/  F2FP.F16.F32.PACK_AB R58, RZ, R58 ;  /* 0x0000003aff3a723e */ /* 0x000fe200000000ff */
[----:B------:R-:W-:Y:S01]  /*2920*/  FMUL.FTZ R6, R14, R59 ;  /* 0x0000003b0e067220 */ /* 0x000fe20000410000 */
[----:B------:R-:W-:-:S02]  /*2930*/  F2FP.F16.F32.PACK_AB R10, RZ, R10 ;  /* 0x0000000aff0a723e */ /* 0x000fc400000000ff */
[----:B------:R-:W-:Y:S01]  /*2940*/  F2FP.F16.F32.PACK_AB R7, RZ, R7 ;  /* 0x00000007ff07723e */ /* 0x000fe200000000ff */
[----:B------:R-:W-:Y:S01]  /*2950*/  HADD2 R26, R58.H0_H0, R26.H0_H0 ;  /* 0x2000001a3a1a7230 */ /* 0x000fe20000000800 */
[----:B------:R-:W-:Y:S01]  /*2960*/  F2FP.F16.F32.PACK_AB R6, RZ, R6 ;  /* 0x00000006ff06723e */ /* 0x000fe200000000ff */
[----:B------:R-:W-:Y:S02]  /*2970*/  HADD2 R27, R10.H0_H0, R27.H0_H0 ;  /* 0x2000001b0a1b7230 */ /* 0x000fe40000000800 */
[----:B------:R-:W-:Y:S02]  /*2980*/  HADD2 R28, R7.H0_H0, R28.H0_H0 ;  /* 0x2000001c071c7230 */ /* 0x000fe40000000800 */
[----:B------:R-:W-:Y:S01]  /*2990*/  HADD2 R45, R6.H0_H0, R45.H0_H0 ;  /* 0x2000002d062d7230 */ /* 0x000fe20000000800 */
        /* <DEDUP_REMOVED lines=55> */
.L_x_2196:
[C---:B------:R-:W-:Y:S01]  /*2d10*/  IMAD.WIDE R4, R25.reuse, 0x4, R8 ;  /* 0x0000000419047825 */ /* 0x040fe200078e0208 */
[----:B------:R-:W0:Y:S03]  /*2d20*/  LDS.64 R2, [UR4+0x20] ;  /* 0x00002004ff027984 */ /* 0x000e260008000a00 */
[----:B------:R-:W-:-:S06]  /*2d30*/  IMAD.WIDE R4, R25, 0x4, R4 ;  /* 0x0000000419047825 */ /* 0x000fcc00078e0204 */
[----:B------:R-:W2:Y:S01]  /*2d40*/  LDG.E.128.CONSTANT R4, desc[UR8][R4.64] ;  /* 0x0000000804047981 */ /* 0x000ea2000c1e9d00 */
[--C-:B0-----:R-:W-:Y:S02]  /*2d50*/  HADD2.F32 R52, -RZ, R3.reuse.H0_H0 ;  /* 0x20000003ff347230 */ /* 0x101fe40000004100 */
[----:B------:R-:W-:Y:S01]  /*2d60*/  HADD2.F32 R58, -RZ, R3.H1_H1 ;  /* 0x30000003ff3a7230 */ /* 0x000fe20000004100 */
[----:B--2---:R-:W-:Y:S02]  /*2d70*/  LOP3.LUT R0, R4, 0xf000f, RZ, 0xc0, !PT ;  /* 0x000f000f04007812 */ /* 0x004fe400078ec0ff */
[----:B------:R-:W-:Y:S02]  /*2d80*/  LOP3.LUT R29, R5, 0xf000f, RZ, 0xc0, !PT ;  /* 0x000f000f051d7812 */ /* 0x000fe400078ec0ff */
[----:B------:R-:W-:Y:S02]  /*2d90*/  LOP3.LUT R31, R6, 0xf000f, RZ, 0xc0, !PT ;  /* 0x000f000f061f7812 */ /* 0x000fe400078ec0ff */
[----:B------:R-:W-:-:S02]  /*2da0*/  LOP3.LUT R11, R4, 0xf000f0, RZ, 0xc0, !PT ;  /* 0x00f000f0040b7812 */ /* 0x000fc400078ec0ff */
[----:B------:R-:W-:Y:S02]  /*2db0*/  SHF.R.U32.HI R10, RZ, 0x8, R4 ;  /* 0x00000008ff0a7819 */ /* 0x000fe40000011604 */
[----:B------:R-:W-:Y:S02]  /*2dc0*/  LOP3.LUT R0, R0, 0x64006400, RZ, 0xfc, !PT ;  /* 0x6400640000007812 */ /* 0x000fe400078efcff */
[----:B------:R-:W-:Y:S01]  /*2dd0*/  LOP3.LUT R4, R29, 0x64006400, RZ, 0xfc, !PT ;  /* 0x640064001d047812 */ /* 0x000fe200078efcff */
[--C-:B------:R-:W-:Y:S01]  /*2de0*/  HADD2.F32 R29, -RZ, R2.reuse.H1_H1 ;  /* 0x30000002ff1d7230 */ /* 0x100fe20000004100 */
[----:B------:R-:W-:Y:S01]  /*2df0*/  LOP3.LUT R31, R31, 0x64006400, RZ, 0xfc, !PT ;  /* 0x640064001f1f7812 */ /* 0x000fe200078efcff */
[----:B------:R-:W-:Y:S01]  /*2e00*/  HADD2 R0, R0, -1032, -1032 ;  /* 0xe408e40800007430 */ /* 0x000fe20000000000 */
[----:B------:R-:W-:Y:S02]  /*2e10*/  LOP3.LUT R30, R5, 0xf000f0, RZ, 0xc0, !PT ;  /* 0x00f000f0051e7812 */ /* 0x000fe400078ec0ff */
[----:B------:R-:W-:Y:S01]  /*2e20*/  SHF.R.U32.HI R49, RZ, 0x8, R5 ;  /* 0x00000008ff317819 */ /* 0x000fe20000011605 */
[----:B------:R-:W-:Y:S01]  /*2e30*/  HADD2.F32 R5, -RZ, R2.H0_H0 ;  /* 0x20000002ff057230 */ /* 0x000fe20000004100 */
[----:B------:R-:W-:Y:S01]  /*2e40*/  LOP3.LUT R32, R6, 0xf000f0, RZ, 0xc0, !PT ;  /* 0x00f000f006207812 */ /* 0x000fe200078ec0ff */
[----:B------:R-:W-:Y:S01]  /*2e50*/  HADD2 R2, R4, -1032, -1032 ;  /* 0xe408e40804027430 */ /* 0x000fe20000000000 */
[----:B------:R-:W-:Y:S01]  /*2e60*/  SHF.R.U32.HI R50, RZ, 0x8, R6 ;  /* 0x00000008ff327819 */ /* 0x000fe20000011606 */
[----:B------:R-:W-:Y:S01]  /*2e70*/  HADD2 R31, R31, -1032, -1032 ;  /* 0xe408e4081f1f7430 */ /* 0x000fe20000000000 */
[C---:B------:R-:W-:Y:S01]  /*2e80*/  LOP3.LUT R33, R7.reuse, 0xf000f, RZ, 0xc0, !PT ;  /* 0x000f000f07217812 */ /* 0x040fe200078ec0ff */
        /* <DEDUP_REMOVED lines=11> */
[----:B------:R-:W-:-:S02]  /*2f40*/  LOP3.LUT R31, R30, 0x64006400, RZ, 0xfc, !PT ;  /* 0x640064001e1f7812 */ /* 0x000fc400078efcff */
[----:B------:R-:W-:Y:S01]  /*2f50*/  LOP3.LUT R33, R32, 0x64006400, RZ, 0xfc, !PT ;  /* 0x6400640020217812 */ /* 0x000fe200078efcff */
[-C--:B------:R-:W-:Y:S01]  /*2f60*/  HFMA2 R32, R11, R12.reuse.H0_H0, -72, -72 ;  /* 0xd480d4800b207431 */ /* 0x080fe2000004000c */
[----:B------:R-:W-:Y:S01]  /*2f70*/  LOP3.LUT R35, R34, 0x64006400, RZ, 0xfc, !PT ;  /* 0x6400640022237812 */ /* 0x000fe200078efcff */
[----:B------:R-:W-:Y:S02]  /*2f80*/  HADD2 R34, R0, -1032, -1032 ;  /* 0xe408e40800227430 */ /* 0x000fe40000000000 */
[-C--:B------:R-:W-:Y:S02]  /*2f90*/  HFMA2 R30, R31, R12.reuse.H0_H0, -72, -72 ;  /* 0xd480d4801f1e7431 */ /* 0x080fe4000004000c */
[----:B------:R-:W-:Y:S02]  /*2fa0*/  HADD2.F32 R40, -RZ, R32.H0_H0 ;  /* 0x20000020ff287230 */ /* 0x000fe40000004100 */
[----:B------:R-:W-:Y:S02]  /*2fb0*/  HFMA2 R31, R33, R12.H0_H0, -72, -72 ;  /* 0xd480d480211f7431 */ /* 0x000fe4000004000c */
[----:B------:R-:W-:-:S02]  /*2fc0*/  HADD2.F32 R0, -RZ, R34.H0_H0 ;  /* 0x20000022ff007230 */ /* 0x000fc40000004100 */
[----:B------:R-:W-:Y:S02]  /*2fd0*/  HFMA2 R11, R35, R12.H0_H0, -72, -72 ;  /* 0xd480d480230b7431 */ /* 0x000fe4000004000c */
[----:B------:R-:W-:Y:S01]  /*2fe0*/  FFMA.FTZ R35, R5, R2, RZ ;  /* 0x0000000205237223 */ /* 0x000fe200000100ff */
[----:B------:R-:W-:Y:S02]  /*2ff0*/  HADD2.F32 R41, -RZ, R34.H1_H1 ;  /* 0x30000022ff297230 */ /* 0x000fe40000004100 */
[----:B------:R-:W-:Y:S01]  /*3000*/  FFMA.FTZ R33, R4, R5, RZ ;  /* 0x0000000504217223 */ /* 0x000fe200000100ff */
[----:B------:R-:W-:Y:S02]  /*3010*/  HADD2.F32 R38, -RZ, R31.H0_H0 ;  /* 0x2000001fff267230 */ /* 0x000fe40000004100 */
[----:B------:R-:W-:Y:S01]  /*3020*/  FFMA.FTZ R35, R29, R42, R35 ;  /* 0x0000002a1d237223 */ /* 0x000fe20000010023 */
[C---:B------:R-:W-:Y:S01]  /*3030*/  FFMA.FTZ R34, R5.reuse, R3, RZ ;  /* 0x0000000305227223 */ /* 0x040fe200000100ff */
[----:B------:R-:W-:Y:S01]  /*3040*/  FFMA.FTZ R36, R5, R0, RZ ;  /* 0x0000000005247223 */ /* 0x000fe200000100ff */
[----:B------:R-:W-:-:S02]  /*3050*/  HADD2.F32 R39, -RZ, R30.H0_H0 ;  /* 0x2000001eff277230 */ /* 0x000fc40000004100 */
[----:B------:R-:W-:Y:S01]  /*3060*/  FFMA.FTZ R53, R52, R38, R35 ;  /* 0x0000002634357223 */ /* 0x000fe20000010023 */
[----:B------:R-:W-:Y:S02]  /*3070*/  HADD2.F32 R35, -RZ, R30.H1_H1 ;  /* 0x3000001eff237230 */ /* 0x000fe40000004100 */
[----:B------:R-:W-:Y:S01]  /*3080*/  FFMA.FTZ R33, R44, R29, R33 ;  /* 0x0000001d2c217223 */ /* 0x000fe20000010021 */
[C---:B------:R-:W-:Y:S01]  /*3090*/  FFMA.FTZ R59, R29.reuse, R43, R34 ;  /* 0x0000002b1d3b7223 */ /* 0x040fe20000010022 */
        /* <DEDUP_REMOVED lines=17> */
[----:B------:R-:W-:Y:S02]  /*31b0*/  HADD2.F32 R33, -RZ, R11.H1_H1 ;  /* 0x3000000bff217230 */ /* 0x000fe40000004100 */
[----:B------:R-:W-:Y:S02]  /*31c0*/  HADD2 R48, R29, -1032, -1032 ;  /* 0xe408e4081d307430 */ /* 0x000fe40000000000 */
[----:B0-----:R-:W-:Y:S02]  /*31d0*/  HADD2.F32 R11, -RZ, R6.H0_H0 ;  /* 0x20000006ff0b7230 */ /* 0x001fe40000004100 */
[----:B------:R-:W-:Y:S02]  /*31e0*/  HADD2 R46, R31, -1032, -1032 ;  /* 0xe408e4081f2e7430 */ /* 0x000fe40000000000 */
[----:B------:R-:W-:Y:S02]  /*31f0*/  HADD2.F32 R30, -RZ, R47.H0_H0 ;  /* 0x2000002fff1e7230 */ /* 0x000fe40000004100 */
[----:B------:R-:W-:Y:S01]  /*3200*/  FFMA.FTZ R53, R58, R34, R53 ;  /* 0x000000223a357223 */ /* 0x000fe20000010035 */
[----:B------:R-:W-:-:S02]  /*3210*/  HADD2.F32 R32, -RZ, R5.H0_H0 ;  /* 0x20000005ff207230 */ /* 0x000fc40000004100 */
[----:B------:R-:W-:Y:S01]  /*3220*/  FFMA.FTZ R55, R36, R58, R55 ;  /* 0x0000003a24377223 */ /* 0x000fe20000010037 */
[----:B------:R-:W-:Y:S02]  /*3230*/  HADD2.F32 R31, -RZ, R48.H0_H0 ;  /* 0x20000030ff1f7230 */ /* 0x000fe40000004100 */
[C---:B------:R-:W-:Y:S01]  /*3240*/  FFMA.FTZ R54, R58.reuse, R35, R59 ;  /* 0x000000233a367223 */ /* 0x040fe2000001003b */
[----:B------:R-:W-:Y:S02]  /*3250*/  HADD2.F32 R29, -RZ, R46.H0_H0 ;  /* 0x2000002eff1d7230 */ /* 0x000fe40000004100 */
[----:B------:R-:W-:Y:S01]  /*3260*/  FFMA.FTZ R58, R58, R33, R52 ;  /* 0x000000213a3a7223 */ /* 0x000fe20000010034 */
[C---:B------:R-:W-:Y:S01]  /*3270*/  FFMA.FTZ R52, R11.reuse, R30, R53 ;  /* 0x0000001e0b347223 */ /* 0x040fe20000010035 */
[----:B------:R-:W-:Y:S01]  /*3280*/  FFMA.FTZ R56, R32, R11, R55 ;  /* 0x0000000b20387223 */ /* 0x000fe20000010037 */
[----:B------:R-:W-:Y:S01]  /*3290*/  FFMA.FTZ R54, R11, R31, R54 ;  /* 0x0000001f0b367223 */ /* 0x000fe20000010036 */
[----:B------:R-:W-:-:S02]  /*32a0*/  HADD2.F32 R5, -RZ, R5.H1_H1 ;  /* 0x30000005ff057230 */ /* 0x000fc40000004100 */
[----:B------:R-:W-:Y:S01]  /*32b0*/  FFMA.FTZ R11, R11, R29, R58 ;  /* 0x0000001d0b0b7223 */ /* 0x000fe2000001003a */
[----:B------:R-:W-:Y:S01]  /*32c0*/  HADD2.F32 R53, -RZ, R6.H1_H1 ;  /* 0x30000006ff357230 */ /* 0x000fe20000004100 */
[----:B------:R-:W-:Y:S01]  /*32d0*/  LOP3.LUT R10, R10, 0xf000f0, RZ, 0xc0, !PT ;  /* 0x00f000f00a0a7812 */ /* 0x000fe200078ec0ff */
[----:B------:R-:W-:Y:S01]  /*32e0*/  HADD2.F32 R48, -RZ, R48.H1_H1 ;  /* 0x30000030ff307230 */ /* 0x000fe20000004100 */
[----:B------:R-:W-:Y:S01]  /*32f0*/  LOP3.LUT R49, R49, 0xf000f0, RZ, 0xc0, !PT ;  /* 0x00f000f031317812 */ /* 0x000fe200078ec0ff */
        /* <DEDUP_REMOVED lines=9> */
[-C--:B------:R-:W-:Y:S01]  /*3390*/  HFMA2 R54, R49, R12.reuse.H0_H0, -72, -72 ;  /* 0xd480d48031367431 */ /* 0x080fe2000004000c */
[----:B------:R-:W-:Y:S01]  /*33a0*/  LOP3.LUT R51, R51, 0xf000f0, RZ, 0xc0, !PT ;  /* 0x00f000f033337812 */ /* 0x000fe200078ec0ff */
[--C-:B------:R-:W-:Y:S01]  /*33b0*/  HADD2.F32 R60, -RZ, R7.reuse.H0_H0 ;  /* 0x20000007ff3c7230 */ /* 0x100fe20000004100 */
[----:B------:R-:W-:Y:S01]  /*33c0*/  LOP3.LUT R55, R50, 0x64006400, RZ, 0xfc, !PT ;  /* 0x6400640032377812 */ /* 0x000fe200078efcff */
[----:B------:R-:W-:Y:S01]  /*33d0*/  HFMA2 R53, R53, R12.H0_H0, -72, -72 ;  /* 0xd480d48035357431 */ /* 0x000fe2000004000c */
[----:B------:R-:W-:Y:S01]  /*33e0*/  LOP3.LUT R51, R51, 0x64006400, RZ, 0xfc, !PT ;  /* 0x6400640033337812 */ /* 0x000fe200078efcff */
[----:B------:R-:W-:-:S02]  /*33f0*/  HADD2.F32 R58, -RZ, R7.H1_H1 ;  /* 0x30000007ff3a7230 */ /* 0x000fc40000004100 */
[-C--:B------:R-:W-:Y:S02]  /*3400*/  HFMA2 R55, R55, R12.reuse.H0_H0, -72, -72 ;  /* 0xd480d48037377431 */ /* 0x080fe4000004000c */
[--C-:B------:R-:W-:Y:S02]  /*3410*/  HADD2.F32 R49, -RZ, R53.reuse.H0_H0 ;  /* 0x20000035ff317230 */ /* 0x100fe40000004100 */
[----:B------:R-:W-:Y:S02]  /*3420*/  HFMA2 R10, R51, R12.H0_H0, -72, -72 ;  /* 0xd480d480330a7431 */ /* 0x000fe4000004000c */
[----:B------:R-:W-:Y:S02]  /*3430*/  HADD2.F32 R53, -RZ, R53.H1_H1 ;  /* 0x30000035ff357230 */ /* 0x000fe40000004100 */
[----:B------:R-:W-:Y:S02]  /*3440*/  HADD2.F32 R50, -RZ, R54.H0_H0 ;  /* 0x20000036ff327230 */ /* 0x000fe40000004100 */
[----:B------:R-:W-:Y:S01]  /*3450*/  FFMA.FTZ R56, R49, R60, R56 ;  /* 0x0000003c31387223 */ /* 0x000fe20000010038 */
[----:B------:R-:W-:-:S02]  /*3460*/  HADD2.F32 R51, -RZ, R55.H0_H0 ;  /* 0x20000037ff337230 */ /* 0x000fc40000004100 */
[----:B------:R-:W-:Y:S02]  /*3470*/  HADD2.F32 R52, -RZ, R10.H0_H0 ;  /* 0x2000000aff347230 */ /* 0x000fe40000004100 */
[----:B------:R-:W-:Y:S01]  /*3480*/  FFMA.FTZ R56, R53, R58, R56 ;  /* 0x0000003a35387223 */ /* 0x000fe20000010038 */
[C---:B------:R-:W-:Y:S01]  /*3490*/  FFMA.FTZ R7, R60.reuse, R50, R59 ;  /* 0x000000323c077223 */ /* 0x040fe2000001003b */
[----:B------:R-:W-:Y:S02]  /*34a0*/  HADD2.F32 R54, -RZ, R54.H1_H1 ;  /* 0x30000036ff367230 */ /* 0x000fe40000004100 */
[----:B------:R-:W-:Y:S01]  /*34b0*/  FFMA.FTZ R6, R60, R51, R6 ;  /* 0x000000333c067223 */ /* 0x000fe20000010006 */
[----:B------:R-:W-:Y:S02]  /*34c0*/  HADD2.F32 R55, -RZ, R55.H1_H1 ;  /* 0x30000037ff377230 */ /* 0x000fe40000004100 */
[----:B------:R-:W-:Y:S01]  /*34d0*/  FMUL.FTZ R59, R17, R56 ;  /* 0x00000038113b7220 */ /* 0x000fe20000410000 */
[----:B------:R-:W-:-:S02]  /*34e0*/  HADD2.F32 R56, -RZ, R10.H1_H1 ;  /* 0x3000000aff387230 */ /* 0x000fc40000004100 */
[----:B------:R-:W-:Y:S01]  /*34f0*/  FFMA.FTZ R11, R60, R52, R11 ;  /* 0x000000343c0b7223 */ /* 0x000fe2000001000b */
[C---:B------:R-:W-:Y:S01]  /*3500*/  FFMA.FTZ R7, R58.reuse, R54, R7 ;  /* 0x000000363a077223 */ /* 0x040fe20000010007 */
[C---:B------:R-:W-:Y:S01]  /*3510*/  FFMA.FTZ R6, R58.reuse, R55, R6 ;  /* 0x000000373a067223 */ /* 0x040fe20000010006 */
[----:B------:R-:W-:Y:S01]  /*3520*/  F2FP.F16.F32.PACK_AB R59, RZ, R59 ;  /* 0x0000003bff3b723e */ /* 0x000fe200000000ff */
[----:B------:R-:W-:Y:S01]  /*3530*/  FFMA.FTZ R11, R58, R56, R11 ;  /* 0x000000383a0b7223 */ /* 0x000fe2000001000b */
[----:B------:R-:W-:Y:S01]  /*3540*/  FMUL.FTZ R10, R16, R7 ;  /* 0x00000007100a7220 */ /* 0x000fe20000410000 */
[----:B------:R-:W-:Y:S02]  /*3550*/  FMUL.FTZ R7, R15, R6 ;  /* 0x000000060f077220 */ /* 0x000fe40000410000 */
[----:B------:R-:W-:Y:S01]  /*3560*/  FMUL.FTZ R6, R14, R11 ;  /* 0x0000000b0e067220 */ /* 0x000fe20000410000 */
[----:B------:R-:W-:Y:S01]  /*3570*/  HADD2 R26, R59.H0_H0, R26.H0_H0 ;  /* 0x2000001a3b1a7230 */ /* 0x000fe20000000800 */
[----:B------:R-:W-:-:S02]  /*3580*/  F2FP.F16.F32.PACK_AB R10, RZ, R10 ;  /* 0x0000000aff0a723e */ /* 0x000fc400000000ff */
[----:B------:R-:W-:Y:S02]  /*3590*/  F2FP.F16.F32.PACK_AB R7, RZ, R7 ;  /* 0x00000007ff07723e */ /* 0x000fe400000000ff */
        /* <DEDUP_REMOVED lines=59> */
.L_x_2197:
[----:B------:R-:W-:-:S04]  /*3950*/  IMAD.WIDE R2, R25, 0x4, R8 ;  /* 0x0000000419027825 */ /* 0x000fc800078e0208 */
[----:B------:R-:W-:-:S04]  /*3960*/  IMAD.WIDE R2, R25, 0x4, R2 ;  /* 0x0000000419027825 */ /* 0x000fc800078e0202 */
[----:B------:R-:W-:Y:S02]  /*3970*/  IMAD.WIDE R4, R25, 0x4, R2 ;  /* 0x0000000419047825 */ /* 0x000fe400078e0202 */
[----:B------:R-:W0:Y:S04]  /*3980*/  LDS.64 R2, [UR4+0x30] ;  /* 0x00003004ff027984 */ /* 0x000e280008000a00 */
        /* <DEDUP_REMOVED lines=8> */
[----:B------:R-:W-:Y:S02]  /*3a10*/  LOP3.LUT R11, R11, 0x64006400, RZ, 0xfc, !PT ;  /* 0x640064000b0b7812 */ /* 0x000fe400078efcff */
[----:B------:R-:W-:Y:S01]  /*3a20*/  LOP3.LUT R31, R6, 0xf000f0, RZ, 0xc0, !PT ;  /* 0x00f000f0061f7812 */ /* 0x000fe200078ec0ff */
[----:B------:R-:W-:Y:S01]  /*3a30*/  HADD2 R10, R10, -1032, -1032 ;  /* 0xe408e4080a0a7430 */ /* 0x000fe20000000000 */
[----:B------:R-:W-:Y:S01]  /*3a40*/  SHF.R.U32.HI R48, RZ, 0x8, R6 ;  /* 0x00000008ff307819 */ /* 0x000fe20000011606 */
[----:B------:R-:W-:Y:S01]  /*3a50*/  HADD2 R11, R11, -1032, -1032 ;  /* 0xe408e4080b0b7430 */ /* 0x000fe20000000000 */
[----:B------:R-:W-:-:S02]  /*3a60*/  LOP3.LUT R0, R4, 0xf000f, RZ, 0xc0, !PT ;  /* 0x000f000f04007812 */ /* 0x000fc400078ec0ff */
[----:B------:R-:W-:Y:S01]  /*3a70*/  LOP3.LUT R30, R5, 0xf000f0, RZ, 0xc0, !PT ;  /* 0x00f000f0051e7812 */ /* 0x000fe200078ec0ff */
[----:B------:R-:W-:Y:S01]  /*3a80*/  HADD2.F32 R3, -RZ, R10.H0_H0 ;  /* 0x2000000aff037230 */ /* 0x000fe20000004100 */
[----:B------:R-:W-:Y:S01]  /*3a90*/  SHF.R.U32.HI R47, RZ, 0x8, R5 ;  /* 0x00000008ff2f7819 */ /* 0x000fe20000011605 */
[----:B------:R-:W-:Y:S01]  /*3aa0*/  HADD2.F32 R5, -RZ, R2.H0_H0 ;  /* 0x20000002ff057230 */ /* 0x000fe20000004100 */
[C---:B------:R-:W-:Y:S01]  /*3ab0*/  LOP3.LUT R6, R7.reuse, 0xf000f, RZ, 0xc0, !PT ;  /* 0x000f000f07067812 */ /* 0x040fe200078ec0ff */
[----:B------:R-:W-:Y:S01]  /*3ac0*/  HADD2.F32 R44, -RZ, R10.H1_H1 ;  /* 0x3000000aff2c7230 */ /* 0x000fe20000004100 */
[----:B------:R-:W-:Y:S01]  /*3ad0*/  LOP3.LUT R32, R7, 0xf000f0, RZ, 0xc0, !PT ;  /* 0x00f000f007207812 */ /* 0x000fe200078ec0ff */
[--C-:B------:R-:W-:Y:S01]  /*3ae0*/  HADD2.F32 R43, -RZ, R11.reuse.H1_H1 ;  /* 0x3000000bff2b7230 */ /* 0x100fe20000004100 */
[----:B------:R-:W-:Y:S01]  /*3af0*/  SHF.R.U32.HI R51, RZ, 0x8, R7 ;  /* 0x00000008ff337819 */ /* 0x000fe20000011607 */
[----:B------:R-:W-:Y:S01]  /*3b00*/  HADD2.F32 R7, -RZ, R2.H1_H1 ;  /* 0x30000002ff077230 */ /* 0x000fe20000004100 */
[----:B------:R-:W-:Y:S01]  /*3b10*/  LOP3.LUT R0, R0, 0x64006400, RZ, 0xfc, !PT ;  /* 0x6400640000007812 */ /* 0x000fe200078efcff */
[----:B------:R-:W-:Y:S01]  /*3b20*/  HADD2.F32 R2, -RZ, R11.H0_H0 ;  /* 0x2000000bff027230 */ /* 0x000fe20000004100 */
        /* <DEDUP_REMOVED lines=8> */
[----:B------:R-:W-:Y:S01]  /*3bb0*/  LOP3.LUT R33, R30, 0x64006400, RZ, 0xfc, !PT ;  /* 0x640064001e217812 */ /* 0x000fe200078efcff */
[--C-:B------:R-:W-:Y:S01]  /*3bc0*/  HADD2.F32 R46, -RZ, R0.reuse.H1_H1 ;  /* 0x30000000ff2e7230 */ /* 0x100fe20000004100 */
[----:B------:R-:W-:Y:S01]  /*3bd0*/  LOP3.LUT R35, R31, 0x64006400, RZ, 0xfc, !PT ;  /* 0x640064001f237812 */ /* 0x000fe200078efcff */
[----:B------:R-:W-:Y:S01]  /*3be0*/  HFMA2 R31, R25, R12.H0_H0, -72, -72 ;  /* 0xd480d480191f7431 */ /* 0x000fe2000004000c */
[----:B------:R-:W-:Y:S01]  /*3bf0*/  SHF.R.U32.HI R29, RZ, 0x8, R4 ;  /* 0x00000008ff1d7819 */ /* 0x000fe20000011604 */
[----:B------:R-:W-:-:S02]  /*3c00*/  HADD2.F32 R4, -RZ, R0.H0_H0 ;  /* 0x20000000ff047230 */ /* 0x000fc40000004100 */
[-C--:B------:R-:W-:Y:S02]  /*3c10*/  HFMA2 R25, R33, R12.reuse.H0_H0, -72, -72 ;  /* 0xd480d48021197431 */ /* 0x080fe4000004000c */
[--C-:B------:R-:W-:Y:S02]  /*3c20*/  HADD2.F32 R0, -RZ, R32.reuse.H0_H0 ;  /* 0x20000020ff007230 */ /* 0x100fe40000004100 */
[-C--:B------:R-:W-:Y:S02]  /*3c30*/  HFMA2 R30, R35, R12.reuse.H0_H0, -72, -72 ;  /* 0xd480d480231e7431 */ /* 0x080fe4000004000c */
[----:B------:R-:W-:Y:S02]  /*3c40*/  HADD2.F32 R42, -RZ, R32.H1_H1 ;  /* 0x30000020ff2a7230 */ /* 0x000fe40000004100 */
[----:B------:R-:W-:Y:S02]  /*3c50*/  HFMA2 R6, R37, R12.H0_H0, -72, -72 ;  /* 0xd480d48025067431 */ /* 0x000fe4000004000c */
[----:B------:R-:W-:Y:S01]  /*3c60*/  FFMA.FTZ R33, R4, R5, RZ ;  /* 0x0000000504217223 */ /* 0x000fe200000100ff */
        /* <DEDUP_REMOVED lines=40> */
[C---:B------:R-:W-:Y:S01]  /*3ef0*/  FFMA.FTZ R55, R50.reuse, R32, R55 ;  /* 0x0000002032377223 */ /* 0x040fe20000010037 */
        /* <DEDUP_REMOVED lines=13> */
[----:B------:R-:W-:-:S02]  /*3fd0*/  HADD2.F32 R5, -RZ, R5.H1_H1 ;  /* 0x30000005ff057230 */ /* 0x000fc40000004100 */
[----:B------:R-:W-:Y:S01]  /*3fe0*/  FFMA.FTZ R10, R25, R52, R54 ;  /* 0x00000034190a7223 */ /* 0x000fe20000010036 */
[C---:B------:R-:W-:Y:S01]  /*3ff0*/  FFMA.FTZ R55, R52.reuse, R7, R55 ;  /* 0x0000000734377223 */ /* 0x040fe20000010037 */
[C---:B------:R-:W-:Y:S01]  /*4000*/  FFMA.FTZ R54, R52.reuse, R6, R49 ;  /* 0x0000000634367223 */ /* 0x040fe20000010031 */
[-C--:B------:R-:W-:Y:S02]  /*4010*/  HFMA2 R53, R53, R12.reuse.H0_H0, -72, -72 ;  /* 0xd480d48035357431 */ /* 0x080fe4000004000c */
[----:B------:R-:W-:Y:S01]  /*4020*/  FFMA.FTZ R59, R52, R5, R50 ;  /* 0x00000005343b7223 */ /* 0x000fe20000010032 */
[-C--:B------:R-:W-:Y:S01]  /*4030*/  HFMA2 R52, R47, R12.reuse.H0_H0, -72, -72 ;  /* 0xd480d4802f347431 */ /* 0x080fe2000004000c */
[----:B------:R-:W-:Y:S01]  /*4040*/  LOP3.LUT R29, R29, 0x64006400, RZ, 0xfc, !PT ;  /* 0x640064001d1d7812 */ /* 0x000fe200078efcff */
[----:B------:R-:W-:Y:S02]  /*4050*/  HFMA2 R51, R51, R12.H0_H0, -72, -72 ;  /* 0xd480d48033337431 */ /* 0x000fe4000004000c */
[----:B------:R-:W-:-:S02]  /*4060*/  HADD2.F32 R56, -RZ, R11.H0_H0 ;  /* 0x2000000bff387230 */ /* 0x000fc40000004100 */
[----:B------:R-:W-:Y:S02]  /*4070*/  HADD2.F32 R47, -RZ, R53.H0_H0 ;  /* 0x20000035ff2f7230 */ /* 0x000fe40000004100 */
[----:B------:R-:W-:Y:S02]  /*4080*/  HFMA2 R58, R29, R12.H0_H0, -72, -72 ;  /* 0xd480d4801d3a7431 */ /* 0x000fe4000004000c */
[----:B------:R-:W-:Y:S02]  /*4090*/  HADD2.F32 R48, -RZ, R52.H0_H0 ;  /* 0x20000034ff307230 */ /* 0x000fe40000004100 */
        /* <DEDUP_REMOVED lines=82> */
.L_x_2194:
[----:B------:R-:W0:Y:S01]  /*45c0*/  LDC R0, c[0x0][0x23c] ;  /* 0x00008f00ff007b82 */ /* 0x000e220000000800 */
[----:B------:R-:W-:Y:S01]  /*45d0*/  IADD3 R24, R24, 0x20, RZ ;  /* 0x0000002018187810 */ /* 0x000fe20007ffe0ff */
[----:B------:R-:W-:-:S03]  /*45e0*/  UIADD3 UR4, UR4, 0x40, URZ ;  /* 0x0000004004047890 */ /* 0x000fc6000fffe03f */
[C---:B------:R-:W-:Y:S02]  /*45f0*/  ISETP.GE.AND P0, PT, R24.reuse, UR5, PT ;  /* 0x0000000518007c0c */ /* 0x040fe4000bf06270 */
[----:B------:R-:W-:Y:S01]  /*4600*/  ISETP.LT.AND P2, PT, R24, R23, PT ;  /* 0x000000171800720c */ /* 0x000fe20003f41270 */
[----:B0-----:R-:W-:-:S12]  /*4610*/  IMAD.WIDE R8, R0, 0x10, R8 ;  /* 0x0000001000087825 */ /* 0x001fd800078e0208 */
[----:B------:R-:W-:Y:S05]  /*4620*/  @!P0 BRA P2, `(.L_x_2198) ;  /* 0xffffffcc004c8947 */ /* 0x000fea000103ffff */
.L_x_2193:
        /* <DEDUP_REMOVED lines=17> */
.L_x_2202:
[----:B------:R-:W0:Y:S02]  /*4740*/  LDS R2, [R8] ;  /* 0x0000000008027984 */ /* 0x000e240000000800 */
[----:B0-----:R-:W-:-:S10]  /*4750*/  HFMA2.MMA R3, R2, 1, 1, R10 ;  /* 0x3c003c0002037835 */ /* 0x001fd4000000000a */
[----:B------:R-:W0:Y:S02]  /*4760*/  ATOMS.CAST.SPIN R3, [R8], R2, R3 ;  /* 0x000000020803738d */ /* 0x000e240001800003 */
[----:B0-----:R-:W-:-:S13]  /*4770*/  ISETP.EQ.U32.AND P0, PT, R3, 0x1, PT ;  /* 0x000000010300780c */ /* 0x001fda0003f02070 */
[----:B------:R-:W-:Y:S05]  /*4780*/  @!P0 BRA `(.L_x_2202) ;  /* 0xfffffffc00ec8947 */ /* 0x000fea000383ffff */
[----:B------:R-:W-:Y:S05]  /*4790*/  BRA `(.L_x_2200) ;  /* 0x00000000000c7947 */ /* 0x000fea0003800000 */
.L_x_2201:
[----:B------:R-:W2:Y:S02]  /*47a0*/  LD.E R2, desc[UR8][R4.64] ;  /* 0x0000000804027980 */ /* 0x000ea4000c101900 */
[----:B--2---:R-:W-:-:S05]  /*47b0*/  IADD3 R3, R10, R2, RZ ;  /* 0x000000020a037210 */ /* 0x004fca0007ffe0ff */
[----:B------:R0:W-:Y:S02]  /*47c0*/  ST.E desc[UR8][R4.64], R3 ;  /* 0x0000000304007985 */ /* 0x0001e4000c101908 */
.L_x_2200:
[----:B------:R-:W-:Y:S05]  /*47d0*/  BSYNC B0 ;  /* 0x0000000000007941 */ /* 0x000fea0003800000 */
.L_x_2199:
[----:B------:R1:W-:Y:S01]  /*47e0*/  ATOM.E.ADD.F16x2.RN.STRONG.GPU P0, RZ, desc[UR8][R4.64+0x4], R11 ;  /* 0x0000040b04ff79a2 */ /* 0x0003e2000810e1c8 */
[----:B------:R-:W-:Y:S04]  /*47f0*/  BSSY B0, `(.L_x_2203) ;  /* 0x000000f000007945 */ /* 0x000fe80003800000 */
[----:B-1----:R-:W-:Y:S05]  /*4800*/  @P0 BRA `(.L_x_2204) ;  /* 0x0000000000340947 */ /* 0x002fea0003800000 */
[----:B------:R-:W1:Y:S02]  /*4810*/  QSPC.E.S P0, RZ, [R4+0x4] ;  /* 0x0000040004ff73aa */ /* 0x000e640000000500 */
[----:B-1----:R-:W-:Y:S05]  /*4820*/  @!P0 BRA `(.L_x_2205) ;  /* 0x0000000000208947 */ /* 0x002fea0003800000 */
[----:B------:R-:W-:-:S04]  /*4830*/  MOV R2, R4 ;  /* 0x0000000400027202 */ /* 0x000fc80000000f00 */
[----:B0-----:R-:W-:-:S07]  /*4840*/  MOV R4, R2 ;  /* 0x0000000200047202 */ /* 0x001fce0000000f00 */
.L_x_2206:
[----:B------:R-:W0:Y:S02]  /*4850*/  LDS R2, [R4+0x4] ;  /* 0x0000040004027984 */ /* 0x000e240000000800 */
[----:B0-----:R-:W-:-:S06]  /*4860*/  HADD2 R3, R2, R11 ;  /* 0x0000000b02037230 */ /* 0x001fcc0000000000 */
[----:B------:R-:W0:Y:S02]  /*4870*/  ATOMS.CAST.SPIN R3, [R4+0x4], R2, R3 ;  /* 0x000004020403738d */ /* 0x000e240001800003 */
[----:B0-----:R-:W-:-:S13]  /*4880*/  ISETP.EQ.U32.AND P0, PT, R3, 0x1, PT ;  /* 0x000000010300780c */ /* 0x001fda0003f02070 */
[----:B------:R-:W-:Y:S05]  /*4890*/  @!P0 BRA `(.L_x_2206) ;  /* 0xfffffffc00ec8947 */ /* 0x000fea000383ffff */
[----:B------:R-:W-:Y:S05]  /*48a0*/  BRA `(.L_x_2204) ;  /* 0x00000000000c7947 */ /* 0x000fea0003800000 */
.L_x_2205:
[----:B------:R-:W0:Y:S02]  /*48b0*/  LD.E R2, desc[UR8][R4.64+0x4] ;  /* 0x0000040804027980 */ /* 0x000e24000c101900 */
[----:B0-----:R-:W-:-:S05]  /*48c0*/  IADD3 R3, R11, R2, RZ ;  /* 0x000000020b037210 */ /* 0x001fca0007ffe0ff */
[----:B------:R1:W-:Y:S02]  /*48d0*/  ST.E desc[UR8][R4.64+0x4], R3 ;  /* 0x0000040304007985 */ /* 0x0003e4000c101908 */
.L_x_2204:
[----:B------:R-:W-:Y:S05]  /*48e0*/  BSYNC B0 ;  /* 0x0000000000007941 */ /* 0x000fea0003800000 */
.L_x_2203:
[----:B------:R-:W-:-:S13]  /*48f0*/  ISETP.GE.AND P0, PT, R22, 0x2, PT ;  /* 0x000000021600780c */ /* 0x000fda0003f06270 */
        /* <DEDUP_REMOVED lines=10> */
.L_x_2210:
[----:B------:R-:W0:Y:S02]  /*49a0*/  LDS R2, [R0] ;  /* 0x0000000000027984 */ /* 0x000e240000000800 */
[----:B0-----:R-:W-:-:S10]  /*49b0*/  HFMA2.MMA R3, R2, 1, 1, R19 ;  /* 0x3c003c0002037835 */ /* 0x001fd40000000013 */
[----:B------:R-:W0:Y:S02]  /*49c0*/  ATOMS.CAST.SPIN R3, [R0], R2, R3 ;  /* 0x000000020003738d */ /* 0x000e240001800003 */
[----:B0-----:R-:W-:-:S13]  /*49d0*/  ISETP.EQ.U32.AND P0, PT, R3, 0x1, PT ;  /* 0x000000010300780c */ /* 0x001fda0003f02070 */
[----:B------:R-:W-:Y:S05]  /*49e0*/  @!P0 BRA `(.L_x_2210) ;  /* 0xfffffffc00ec8947 */ /* 0x000fea000383ffff */
[----:B------:R-:W-:Y:S05]  /*49f0*/  BRA `(.L_x_2208) ;  /* 0x00000000000c7947 */ /* 0x000fea0003800000 */
.L_x_2209:
[----:B------:R-:W2:Y:S02]  /*4a00*/  LD.E R0, desc[UR8][R4.64] ;  /* 0x0000000804007980 */ /* 0x000ea4000c101900 */
[----:B--2---:R-:W-:-:S05]  /*4a10*/  IADD3 R3, R19, R0, RZ ;  /* 0x0000000013037210 */ /* 0x004fca0007ffe0ff */
[----:B------:R0:W-:Y:S02]  /*4a20*/  ST.E desc[UR8][R4.64], R3 ;  /* 0x0000000304007985 */ /* 0x0001e4000c101908 */
.L_x_2208:
[----:B------:R-:W-:Y:S05]  /*4a30*/  BSYNC B0 ;  /* 0x0000000000007941 */ /* 0x000fea0003800000 */
.L_x_2207:
[----:B------:R1:W-:Y:S02]  /*4a40*/  ATOM.E.ADD.F16x2.RN.STRONG.GPU P0, RZ, desc[UR8][R4.64+0x4], R21 ;  /* 0x0000041504ff79a2 */ /* 0x0003e4000810e1c8 */
[----:B-1----:R-:W-:Y:S05]  /*4a50*/  @P0 EXIT ;  /* 0x000000000000094d */ /* 0x002fea0003800000 */
[----:B------:R-:W1:Y:S02]  /*4a60*/  QSPC.E.S P0, RZ, [R4+0x4] ;  /* 0x0000040004ff73aa */ /* 0x000e640000000500 */
[----:B-1----:R-:W-:Y:S05]  /*4a70*/  @!P0 BRA `(.L_x_2211) ;  /* 0x0000000000208947 */ /* 0x002fea0003800000 */
[----:B------:R-:W-:-:S04]  /*4a80*/  MOV R2, R4 ;  /* 0x0000000400027202 */ /* 0x000fc80000000f00 */
[----:B------:R-:W-:-:S07]  /*4a90*/  MOV R0, R2 ;  /* 0x0000000200007202 */ /* 0x000fce0000000f00 */
.L_x_2212:
[----:B------:R-:W0:Y:S02]  /*4aa0*/  LDS R2, [R0+0x4] ;  /* 0x0000040000027984 */ /* 0x000e240000000800 */
[----:B0-----:R-:W-:-:S06]  /*4ab0*/  HADD2 R3, R2, R21 ;  /* 0x0000001502037230 */ /* 0x001fcc0000000000 */
[----:B------:R-:W0:Y:S02]  /*4ac0*/  ATOMS.CAST.SPIN R3, [R0+0x4], R2, R3 ;  /* 0x000004020003738d */ /* 0x000e240001800003 */
[----:B0-----:R-:W-:-:S13]  /*4ad0*/  ISETP.EQ.U32.AND P0, PT, R3, 0x1, PT ;  /* 0x000000010300780c */ /* 0x001fda0003f02070 */
[----:B------:R-:W-:Y:S05]  /*4ae0*/  @!P0 BRA `(.L_x_2212) ;  /* 0xfffffffc00ec8947 */ /* 0x000fea000383ffff */
[----:B------:R-:W-:Y:S05]  /*4af0*/  EXIT ;  /* 0x000000000000794d */ /* 0x000fea0003800000 */
.L_x_2211:
[----:B------:R-:W0:Y:S02]  /*4b00*/  LD.E R0, desc[UR8][R4.64+0x4] ;  /* 0x0000040804007980 */ /* 0x000e24000c101900 */
[----:B0-----:R-:W-:-:S05]  /*4b10*/  IADD3 R3, R21, R0, RZ ;  /* 0x0000000015037210 */ /* 0x001fca0007ffe0ff */
[----:B------:R-:W-:Y:S01]  /*4b20*/  ST.E desc[UR8][R4.64+0x4], R3 ;  /* 0x0000040304007985 */ /* 0x000fe2000c101908 */
[----:B------:R-:W-:Y:S05]  /*4b30*/  EXIT ;  /* 0x000000000000794d */ /* 0x000fea0003800000 */
.L_x_2213:
        /* <DEDUP_REMOVED lines=12> */
.L_x_3253:


//--------------------- .text._Z23gemm_half_q_half_kernelILi2ELi12ELb0ELb0ELi64EEvPK6__halfPKjS4_S2_PS0_iiiiPKtS7_iiiiiibS2_i --------------------------
	.section	.text._Z23gemm_half_q_half_kernelILi2ELi12ELb0ELb0ELi64EEvPK6__halfPKjS4_S2_PS0_iiiiPKtS7_iiiiiibS2_i,"ax",@progbits
	.align	128
        .global         _Z23gemm_half_q_half_kernelILi2ELi12ELb0ELb0ELi64EEvPK6__halfPKjS4_S2_PS0_iiiiPKtS7_iiiiiibS2_i
        .type           _Z23gemm_half_q_half_kernelILi2ELi12ELb0ELb0ELi64EEvPK6__halfPKjS4_S2_PS0_iiiiPKtS7_iiiiiibS2_i,@function
        .size           _Z23gemm_half_q_half_kernelILi2ELi12ELb0ELb0ELi64EEvPK6__halfPKjS4_S2_PS0_iiiiPKtS7_iiiiiibS2_i,(.L_x_3254 - _Z23gemm_half_q_half_kernelILi2ELi12ELb0ELb0ELi64EEvPK6__halfPKjS4_S2_PS0_iiiiPKtS7_iiiiiibS2_i)
        .other          _Z23gemm_half_q_half_kernelILi2ELi12ELb0ELb0ELi64EEvPK6__halfPKjS4_S2_PS0_iiiiPKtS7_iiiiiibS2_i,@"STO_CUDA_ENTRY STV_DEFAULT"
_Z23gemm_half_q_half_kernelILi2ELi12ELb0ELb0ELi64EEvPK6__halfPKjS4_S2_PS0_iiiiPKtS7_iiiiiibS2_i:
.text._Z23gemm_half_q_half_kernelILi2ELi12ELb0ELb0ELi64EEvPK6__halfPKjS4_S2_PS0_iiiiPKtS7_iiiiiibS2_i:
        /* <DEDUP_REMOVED lines=45> */
.L_x_2218:
        /* <DEDUP_REMOVED lines=16> */
.L_x_2217:
        /* <DEDUP_REMOVED lines=16> */
.L_x_2216:
        /* <DEDUP_REMOVED lines=17> */
.L_x_2220:
        /* <DEDUP_REMOVED lines=16> */
.L_x_2219:
        /* <DEDUP_REMOVED lines=14> */
.L_x_2215:
[----:B------:R-:W-:Y:S05]  /*07c0*/  BSYNC B0 ;  /* 0x0000000000007941 */ /* 0x000fea0003800000 */
.L_x_2214:
        /* <DEDUP_REMOVED lines=15> */
[----:B-1----:R-:W-:-:S05]  /*08c0*/  LEA R5, R15, R0, 0x2 ;  /* 0x000000000f057211 */ /* 0x002fca00078e10ff */
[----:B0-----:R-:W-:Y:S01]  /*08d0*/  IMAD.WIDE R2, R5, 0x2, R2 ;  /* 0x0000000205027825 */ /* 0x001fe200078e0202 */
[----:B------:R-:W-:Y:S01]  /*08e0*/  HFMA2.MMA R5, -RZ, RZ, 0, 0 ;  /* 0x00000000ff057435 */ /* 0x000fe200000001ff */
[----:B------:R-:W-:Y:S10]  /*08f0*/  @!P2 BRA `(.L_x_2222) ;  /* 0x000000000034a947 */ /* 0x000ff40003800000 */
[----:B------:R-:W-:Y:S02]  /*0900*/  PLOP3.LUT P0, PT, PT, PT, PT, 0x8, 0x0 ;  /* 0x000000000000781c */ /* 0x000fe40003f0e170 */
[----:B------:R-:W-:-:S11]  /*0910*/  IADD3 R0, R26, -0x3, RZ ;  /* 0xfffffffd1a007810 */ /* 0x000fd60007ffe0ff */
.L_x_2223:
        /* <DEDUP_REMOVED lines=11> */
.L_x_2222:
        /* <DEDUP_REMOVED lines=10> */
.L_x_2221:
[----:B------:R-:W0:Y:S01]  /*0a70*/  LDC.64 R10, c[0x0][0x248] ;  /* 0x00009200ff0a7b82 */ /* 0x000e220000000a00 */
[----:B--2---:R-:W-:-:S05]  /*0a80*/  SHF.L.U32 R3, R14, 0x7, RZ ;  /* 0x000000070e037819 */ /* 0x004fca00000006ff */
        /* <DEDUP_REMOVED lines=15> */
.L_x_2225:
        /* <DEDUP_REMOVED lines=42> */
.L_x_2224:
        /* <DEDUP_REMOVED lines=9> */
[----:B-1----:R-:W-:-:S02]  /*0eb0*/  SHF.R.S32.HI R5, RZ, 0x1f, R0 ;  /* 0x0000001fff057819 */ /* 0x002fc40000011400 */
[C---:B------:R-:W-:Y:S02]  /*0ec0*/  ISETP.GT.AND P6, PT, R24.reuse, UR6, PT ;  /* 0x0000000618007c0c */ /* 0x040fe4000bfc4270 */
        /* <DEDUP_REMOVED lines=13> */
.L_x_2226:
        /* <DEDUP_REMOVED lines=8> */
.L_x_2227:
        /* <DEDUP_REMOVED lines=12> */
.L_x_2228:
        /* <DEDUP_REMOVED lines=8> */
.L_x_2229:
        /* <DEDUP_REMOVED lines=8> */
.L_x_2230:
        /* <DEDUP_REMOVED lines=21> */
[----:B------:R-:W-:Y:S01]  /*1330*/  IADD3 R31, R24, R31, RZ ;  /* 0x0000001f181f7210 */ /* 0x000fe20007ffe0ff */
[----:B------:R-:W-:Y:S06]  /*1340*/  @P0 BRA `(.L_x_2231) ;  /* 0x0000003000b00947 */ /* 0x000fec0003800000 */
[----:B------:R-:W-:Y:S01]  /*1350*/  HFMA2.MMA R28, -RZ, RZ, 0, 0 ;  /* 0x00000000ff1c7435 */ /* 0x000fe200000001ff */
[----:B------:R-:W-:Y:S01]  /*1360*/  PRMT R32, RZ, 0x7610, R32 ;  /* 0x00007610ff207816 */ /* 0x000fe20000000020 */
[----:B------:R-:W-:-:S09]  /*1370*/  ULDC UR5, c[0x0][0x264] ;  /* 0x0000990000057ab9 */ /* 0x000fd20000000800 */
.L_x_2236:
        /* <DEDUP_REMOVED lines=29> */
[----:B------:R-:W-:Y:S02]  /*1550*/  LOP3.LUT R38, R4, 0xf000f0, RZ, 0xc0, !PT ;  /* 0x00f000f004267812 */ /* 0x000fe400078ec0ff */
[----:B------:R-:W-:Y:S02]  /*1560*/  SHF.R.U32.HI R37, RZ, 0x8, R4 ;  /* 0x00000008ff257819 */ /* 0x000fe40000011604 */
[----:B------:R-:W-:Y:S02]  /*1570*/  LOP3.LUT R4, R7, 0xf000f, RZ, 0xc0, !PT ;  /* 0x000f000f07047812 */ /* 0x000fe400078ec0ff */
[----:B------:R-:W-:Y:S02]  /*1580*/  LOP3.LUT R0, R0, 0x64006400, RZ, 0xfc, !PT ;  /* 0x6400640000007812 */ /* 0x000fe400078efcff */
[----:B0-----:R-:W-:Y:S02]  /*1590*/  LOP3.LUT R2, R5, 0xf000f, RZ, 0xc0, !PT ;  /* 0x000f000f05027812 */ /* 0x001fe400078ec0ff */
[----:B------:R-:W-:-:S02]  /*15a0*/  LOP3.LUT R4, R4, 0x64006400, RZ, 0xfc, !PT ;  /* 0x6400640004047812 */ /* 0x000fc400078efcff */
[C---:B------:R-:W-:Y:S02]  /*15b0*/  LOP3.LUT R3, R6.reuse, 0xf000f, RZ, 0xc0, !PT ;  /* 0x000f000f06037812 */ /* 0x040fe400078ec0ff */
[----:B------:R-:W-:Y:S01]  /*15c0*/  LOP3.LUT R41, R6, 0xf000f0, RZ, 0xc0, !PT ;  /* 0x00f000f006297812 */ /* 0x000fe200078ec0ff */
[----:B------:R-:W-:Y:S01]  /*15d0*/  HADD2 R45, R4, -1032, -1032 ;  /* 0xe408e408042d7430 */ /* 0x000fe20000000000 */
[----:B------:R-:W-:Y:S01]  /*15e0*/  SHF.R.U32.HI R36, RZ, 0x8, R6 ;  /* 0x00000008ff247819 */ /* 0x000fe20000011606 */
[----:B------:R-:W-:Y:S01]  /*15f0*/  HADD2 R6, R0, -1032, -1032 ;  /* 0xe408e40800067430 */ /* 0x000fe20000000000 */
[----:B------:R-:W-:Y:S02]  /*1600*/  LOP3.LUT R2, R2, 0x64006400, RZ, 0xfc, !PT ;  /* 0x6400640002027812 */ /* 0x000fe400078efcff */
[----:B------:R-:W-:Y:S01]  /*1610*/  LOP3.LUT R3, R3, 0x64006400, RZ, 0xfc, !PT ;  /* 0x6400640003037812 */ /* 0x000fe200078efcff */
[----:B------:R-:W-:Y:S01]  /*1620*/  HADD2.F32 R4, -RZ, R45.H0_H0 ;  /* 0x2000002dff047230 */ /* 0x000fe20000004100 */
[----:B------:R-:W-:Y:S01]  /*1630*/  LOP3.LUT R39, R5, 0xf000f0, RZ, 0xc0, !PT ;  /* 0x00f000f005277812 */ /* 0x000fe200078ec0ff */
[----:B------:R-:W-:Y:S01]  /*1640*/  HADD2.F32 R0, -RZ, R6.H0_H0 ;  /* 0x20000006ff007230 */ /* 0x000fe20000004100 */
[----:B------:R-:W-:Y:S01]  /*1650*/  SHF.R.U32.HI R35, RZ, 0x8, R5 ;  /* 0x00000008ff237819 */ /* 0x000fe20000011605 */
[----:B------:R-:W-:Y:S01]  /*1660*/  HADD2.F32 R5, -RZ, R42.H0_H0 ;  /* 0x2000002aff057230 */ /* 0x000fe20000004100 */
[----:B------:R-:W-:Y:S01]  /*1670*/  LOP3.LUT R47, R7, 0xf000f0, RZ, 0xc0, !PT ;  /* 0x00f000f0072f7812 */ /* 0x000fe200078ec0ff */
[----:B------:R-:W-:Y:S01]  /*1680*/  HADD2.F32 R42, -RZ, R6.H1_H1 ;  /* 0x30000006ff2a7230 */ /* 0x000fe20000004100 */
[----:B------:R-:W-:Y:S01]  /*1690*/  SHF.R.U32.HI R34, RZ, 0x8, R7 ;  /* 0x00000008ff227819 */ /* 0x000fe20000011607 */
[----:B------:R-:W-:Y:S01]  /*16a0*/  HADD2 R40, R2, -1032, -1032 ;  /* 0xe408e40802287430 */ /* 0x000fe20000000000 */
[----:B------:R-:W0:Y:S01]  /*16b0*/  LDS.64 R6, [UR4+0x8] ;  /* 0x00000804ff067984 */ /* 0x000e220008000a00 */
[----:B------:R-:W-:Y:S01]  /*16c0*/  LOP3.LUT R38, R38, 0x64006400, RZ, 0xfc, !PT ;  /* 0x6400640026267812 */ /* 0x000fe200078efcff */
[----:B------:R-:W-:-:S02]  /*16d0*/  HADD2 R44, R3, -1032, -1032 ;  /* 0xe408e408032c7430 */ /* 0x000fc40000000000 */
[----:B------:R-:W-:Y:S01]  /*16e0*/  HADD2.F32 R45, -RZ, R45.H1_H1 ;  /* 0x3000002dff2d7230 */ /* 0x000fe20000004100 */
[----:B------:R-:W-:Y:S01]  /*16f0*/  LOP3.LUT R46, R41, 0x64006400, RZ, 0xfc, !PT ;  /* 0x64006400292e7812 */ /* 0x000fe200078efcff */
[--C-:B------:R-:W-:Y:S02]  /*1700*/  HADD2.F32 R2, -RZ, R40.reuse.H0_H0 ;  /* 0x20000028ff027230 */ /* 0x100fe40000004100 */
[----:B------:R-:W-:Y:S02]  /*1710*/  HFMA2 R50, R38, R33.H0_H0, -72, -72 ;  /* 0xd480d48026327431 */ /* 0x000fe40000040021 */
[----:B------:R-:W-:Y:S01]  /*1720*/  HADD2.F32 R43, -RZ, R40.H1_H1 ;  /* 0x30000028ff2b7230 */ /* 0x000fe20000004100 */
[----:B------:R-:W-:Y:S01]  /*1730*/  LOP3.LUT R40, R39, 0x64006400, RZ, 0xfc, !PT ;  /* 0x6400640027287812 */ /* 0x000fe200078efcff */
[--C-:B------:R-:W-:Y:S02]  /*1740*/  HADD2.F32 R3, -RZ, R44.reuse.H0_H0 ;  /* 0x2000002cff037230 */ /* 0x100fe40000004100 */
[----:B------:R-:W-:Y:S01]  /*1750*/  FFMA.FTZ R38, R5, R4, RZ ;  /* 0x0000000405267223 */ /* 0x000fe200000100ff */
[----:B------:R-:W-:-:S02]  /*1760*/  HADD2.F32 R44, -RZ, R44.H1_H1 ;  /* 0x3000002cff2c7230 */ /* 0x000fc40000004100 */
[C---:B------:R-:W-:Y:S01]  /*1770*/  FFMA.FTZ R41, R5.reuse, R2, RZ ;  /* 0x0000000205297223 */ /* 0x040fe200000100ff */
[----:B------:R-:W-:Y:S01]  /*1780*/  FFMA.FTZ R39, R0, R5, RZ ;  /* 0x0000000500277223 */ /* 0x000fe200000100ff */
[C---:B------:R-:W-:Y:S01]  /*1790*/  FFMA.FTZ R57, R48.reuse, R45, R38 ;  /* 0x0000002d30397223 */ /* 0x040fe20000010026 */
[----:B------:R-:W-:Y:S01]  /*17a0*/  FFMA.FTZ R49, R5, R3, RZ ;  /* 0x0000000305317223 */ /* 0x000fe200000100ff */
[----:B------:R-:W-:Y:S01]  /*17b0*/  LOP3.LUT R38, R47, 0x64006400, RZ, 0xfc, !PT ;  /* 0x640064002f267812 */ /* 0x000fe200078efcff */
[-C--:B------:R-:W-:Y:S02]  /*17c0*/  HFMA2 R40, R40, R33.reuse.H0_H0, -72, -72 ;  /* 0xd480d48028287431 */ /* 0x080fe40000040021 */
[----:B------:R-:W-:Y:S01]  /*17d0*/  FFMA.FTZ R56, R48, R43, R41 ;  /* 0x0000002b30387223 */ /* 0x000fe20000010029 */
[----:B------:R-:W-:Y:S01]  /*17e0*/  FFMA.FTZ R39, R42, R48, R39 ;  /* 0x000000302a277223 */ /* 0x000fe20000010027 */
[----:B------:R-:W-:Y:S01]  /*17f0*/  FFMA.FTZ R41, R48, R44, R49 ;  /* 0x0000002c30297223 */ /* 0x000fe20000010031 */
[----:B------:R-:W-:-:S02]  /*1800*/  HFMA2 R5, R46, R33.H0_H0, -72, -72 ;  /* 0xd480d4802e057431 */ /* 0x000fc40000040021 */
[----:B------:R-:W-:Y:S02]  /*1810*/  HADD2.F32 R48, -RZ, R40.H0_H0 ;  /* 0x20000028ff307230 */ /* 0x000fe40000004100 */
[----:B------:R-:W-:Y:S02]  /*1820*/  HFMA2 R38, R38, R33.H0_H0, -72, -72 ;  /* 0xd480d48026267431 */ /* 0x000fe40000040021 */
[--C-:B------:R-:W-:Y:S01]  /*1830*/  HADD2.F32 R46, -RZ, R50.reuse.H0_H0 ;  /* 0x20000032ff2e7230 */ /* 0x100fe20000004100 */
[----:B---3--:R-:W-:Y:S01]  /*1840*/  LOP3.LUT R73, R8, 0xf000f0, RZ, 0xc0, !PT ;  /* 0x00f000f008497812 */ /* 0x008fe200078ec0ff */
[----:B------:R-:W-:Y:S01]  /*1850*/  HADD2.F32 R47, -RZ, R50.H1_H1 ;  /* 0x30000032ff2f7230 */ /* 0x000fe20000004100 */
[----:B------:R-:W-:Y:S01]  /*1860*/  LOP3.LUT R77, R10, 0xf000f0, RZ, 0xc0, !PT ;  /* 0x00f000f00a4d7812 */ /* 0x000fe200078ec0ff */
[----:B------:R-:W-:Y:S01]  /*1870*/  HADD2.F32 R49, -RZ, R40.H1_H1 ;  /* 0x30000028ff317230 */ /* 0x000fe20000004100 */
[----:B------:R-:W-:Y:S01]  /*1880*/  LOP3.LUT R75, R9, 0xf000f0, RZ, 0xc0, !PT ;  /* 0x00f000f0094b7812 */ /* 0x000fe200078ec0ff */
[--C-:B------:R-:W-:Y:S01]  /*1890*/  HADD2.F32 R50, -RZ, R5.reuse.H0_H0 ;  /* 0x20000005ff327230 */ /* 0x100fe20000004100 */
[----:B------:R-:W-:Y:S01]  /*18a0*/  LOP3.LUT R79, R11, 0xf000f0, RZ, 0xc0, !PT ;  /* 0x00f000f00b4f7812 */ /* 0x000fe200078ec0ff */
[----:B------:R-:W-:-:S02]  /*18b0*/  HADD2.F32 R51, -RZ, R5.H1_H1 ;  /* 0x30000005ff337230 */ /* 0x000fc40000004100 */
[C---:B------:R-:W-:Y:S01]  /*18c0*/  FFMA.FTZ R5, R55.reuse, R48, R56 ;  /* 0x0000003037057223 */ /* 0x040fe20000010038 */
[--C-:B------:R-:W-:Y:S02]  /*18d0*/  HADD2.F32 R52, -RZ, R38.reuse.H0_H0 ;  /* 0x20000026ff347230 */ /* 0x100fe40000004100 */
[----:B------:R-:W-:Y:S01]  /*18e0*/  FFMA.FTZ R40, R55, R50, R41 ;  /* 0x0000003237287223 */ /* 0x000fe20000010029 */
[----:B------:R-:W-:Y:S02]  /*18f0*/  HADD2.F32 R53, -RZ, R38.H1_H1 ;  /* 0x30000026ff357230 */ /* 0x000fe40000004100 */
[----:B------:R-:W-:Y:S01]  /*1900*/  FFMA.FTZ R38, R46, R55, R39 ;  /* 0x000000372e267223 */ /* 0x000fe20000010027 */
[C---:B------:R-:W-:Y:S01]  /*1910*/  FFMA.FTZ R59, R54.reuse, R49, R5 ;  /* 0x00000031363b7223 */ /* 0x040fe20000010005 */
[----:B------:R-:W-:Y:S01]  /*1920*/  LOP3.LUT R5, R37, 0xf000f, RZ, 0xc0, !PT ;  /* 0x000f000f25057812 */ /* 0x000fe200078ec0ff */
[----:B------:R-:W-:Y:S01]  /*1930*/  FFMA.FTZ R61, R54, R51, R40 ;  /* 0x00000033363d7223 */ /* 0x000fe20000010028 */
        /* <DEDUP_REMOVED lines=8> */
[----:B------:R-:W-:Y:S01]  /*19c0*/  HADD2 R5, R5, -1032, -1032 ;  /* 0xe408e40805057430 */ /* 0x000fe20000000000 */
[----:B------:R-:W-:Y:S01]  /*19d0*/  LOP3.LUT R40, R34, 0xf000f, RZ, 0xc0, !PT ;  /* 0x000f000f22287812 */ /* 0x000fe200078ec0ff */
[----:B------:R-:W-:Y:S01]  /*19e0*/  HADD2 R38, R38, -1032, -1032 ;  /* 0xe408e40826267430 */ /* 0x000fe20000000000 */
[----:B------:R-:W-:Y:S01]  /*19f0*/  LOP3.LUT R39, R39, 0x64006400, RZ, 0xfc, !PT ;  /* 0x6400640027277812 */ /* 0x000fe200078efcff */
[----:B------:R-:W-:Y:S01]  /*1a00*/  HADD2.F32 R62, -RZ, R6.H1_H1 ;  /* 0x30000006ff3e7230 */ /* 0x000fe20000004100 */
[----:B------:R-:W-:Y:S01]  /*1a10*/  LOP3.LUT R40, R40, 0x64006400, RZ, 0xfc, !PT ;  /* 0x6400640028287812 */ /* 0x000fe200078efcff */
[----:B------:R-:W-:Y:S01]  /*1a20*/  HADD2.F32 R54, -RZ, R5.H0_H0 ;  /* 0x20000005ff367230 */ /* 0x000fe20000004100 */
[----:B------:R-:W-:Y:S01]  /*1a30*/  LOP3.LUT R37, R37, 0xf000f0, RZ, 0xc0, !PT ;  /* 0x00f000f025257812 */ /* 0x000fe200078ec0ff */
[----:B------:R-:W-:-:S02]  /*1a40*/  HADD2.F32 R55, -RZ, R38.H0_H0 ;  /* 0x20000026ff377230 */ /* 0x000fc40000004100 */
[----:B------:R-:W-:Y:S02]  /*1a50*/  HADD2 R6, R39, -1032, -1032 ;  /* 0xe408e40827067430 */ /* 0x000fe40000000000 */
[--C-:B------:R-:W-:Y:S02]  /*1a60*/  HADD2.F32 R39, -RZ, R7.reuse.H0_H0 ;  /* 0x20000007ff277230 */ /* 0x100fe40000004100 */
[----:B------:R-:W-:Y:S02]  /*1a70*/  HADD2 R65, R40, -1032, -1032 ;  /* 0xe408e40828417430 */ /* 0x000fe40000000000 */
[----:B------:R-:W-:Y:S01]  /*1a80*/  FFMA.FTZ R40, R54, R58, R41 ;  /* 0x0000003a36287223 */ /* 0x000fe20000010029 */
[----:B------:R-:W-:Y:S01]  /*1a90*/  FFMA.FTZ R41, R58, R55, R59 ;  /* 0x000000373a297223 */ /* 0x000fe2000001003b */
[--C-:B------:R-:W-:Y:S01]  /*1aa0*/  HADD2.F32 R56, -RZ, R6.reuse.H0_H0 ;  /* 0x20000006ff387230 */ /* 0x100fe20000004100 */
[----:B------:R-:W-:Y:S01]  /*1ab0*/  LOP3.LUT R35, R35, 0xf000f0, RZ, 0xc0, !PT ;  /* 0x00f000f023237812 */ /* 0x000fe200078ec0ff */
[----:B------:R-:W-:Y:S01]  /*1ac0*/  HADD2.F32 R70, -RZ, R7.H1_H1 ;  /* 0x30000007ff467230 */ /* 0x000fe20000004100 */
[----:B------:R-:W-:Y:S01]  /*1ad0*/  LOP3.LUT R74, R73, 0x64006400, RZ, 0xfc, !PT ;  /* 0x64006400494a7812 */ /* 0x000fe200078efcff */
[----:B------:R-:W-:-:S02]  /*1ae0*/  HADD2.F32 R59, -RZ, R6.H1_H1 ;  /* 0x30000006ff3b7230 */ /* 0x000fc40000004100 */
[----:B------:R-:W-:Y:S01]  /*1af0*/  FFMA.FTZ R64, R58, R56, R61 ;  /* 0x000000383a407223 */ /* 0x000fe2000001003d */
[----:B------:R-:W0:Y:S01]  /*1b00*/  LDS.64 R6, [UR4+0x10] ;  /* 0x00001004ff067984 */ /* 0x000e220008000a00 */
        /* <DEDUP_REMOVED lines=8> */
[----:B------:R-:W-:Y:S01]  /*1b90*/  HADD2.F32 R58, -RZ, R65.H1_H1 ;  /* 0x30000041ff3a7230 */ /* 0x000fe20000004100 */
[----:B------:R-:W-:Y:S01]  /*1ba0*/  LOP3.LUT R34, R35, 0x64006400, RZ, 0xfc, !PT ;  /* 0x6400640023227812 */ /* 0x000fe200078efcff */
[----:B------:R-:W-:-:S02]  /*1bb0*/  HADD2.F32 R60, -RZ, R38.H1_H1 ;  /* 0x30000026ff3c7230 */ /* 0x000fc40000004100 */
[-C--:B------:R-:W-:Y:S01]  /*1bc0*/  HFMA2 R65, R36, R33.reuse.H0_H0, -72, -72 ;  /* 0xd480d48024417431 */ /* 0x080fe20000040021 */
[----:B------:R-:W-:Y:S01]  /*1bd0*/  LOP3.LUT R38, R5, 0x64006400, RZ, 0xfc, !PT ;  /* 0x6400640005267812 */ /* 0x000fe200078efcff */
[----:B------:R-:W-:Y:S01]  /*1be0*/  FFMA.FTZ R5, R61, R62, R40 ;  /* 0x0000003e3d057223 */ /* 0x000fe20000010028 */
[----:B------:R-:W-:Y:S01]  /*1bf0*/  LOP3.LUT R36, R37, 0x64006400, RZ, 0xfc, !PT ;  /* 0x6400640025247812 */ /* 0x000fe200078efcff */
[-C--:B------:R-:W-:Y:S02]  /*1c00*/  HFMA2 R34, R34, R33.reuse.H0_H0, -72, -72 ;  /* 0xd480d48022227431 */ /* 0x080fe40000040021 */
[C---:B------:R-:W-:Y:S01]  /*1c10*/  FFMA.FTZ R40, R62.reuse, R60, R41 ;  /* 0x0000003c3e287223 */ /* 0x040fe20000010029 */
[-C--:B------:R-:W-:Y:S02]  /*1c20*/  HFMA2 R38, R38, R33.reuse.H0_H0, -72, -72 ;  /* 0xd480d48026267431 */ /* 0x080fe40000040021 */
[----:B------:R-:W-:Y:S01]  /*1c30*/  FFMA.FTZ R35, R62, R59, R64 ;  /* 0x0000003b3e237223 */ /* 0x000fe20000010040 */
[----:B------:R-:W-:-:S02]  /*1c40*/  HFMA2 R36, R36, R33.H0_H0, -72, -72 ;  /* 0xd480d48024247431 */ /* 0x000fc40000040021 */
[----:B------:R-:W-:Y:S01]  /*1c50*/  FFMA.FTZ R41, R62, R58, R63 ;  /* 0x0000003a3e297223 */ /* 0x000fe2000001003f */
[--C-:B------:R-:W-:Y:S02]  /*1c60*/  HADD2.F32 R62, -RZ, R65.reuse.H0_H0 ;  /* 0x20000041ff3e7230 */ /* 0x100fe40000004100 */
[----:B------:R-:W-:Y:S02]  /*1c70*/  HFMA2 R78, R78, R33.H0_H0, -72, -72 ;  /* 0xd480d4804e4e7431 */ /* 0x000fe40000040021 */
[----:B------:R-:W-:Y:S02]  /*1c80*/  HADD2.F32 R64, -RZ, R34.H0_H0 ;  /* 0x20000022ff407230 */ /* 0x000fe40000004100 */
[----:B------:R-:W-:Y:S02]  /*1c90*/  HADD2.F32 R66, -RZ, R38.H0_H0 ;  /* 0x20000026ff427230 */ /* 0x000fe40000004100 */
[----:B------:R-:W-:Y:S02]  /*1ca0*/  HADD2.F32 R68, -RZ, R36.H0_H0 ;  /* 0x20000024ff447230 */ /* 0x000fe40000004100 */
[----:B------:R-:W-:Y:S01]  /*1cb0*/  FFMA.FTZ R37, R39, R64, R40 ;  /* 0x0000004027257223 */ /* 0x000fe20000010028 */
[----:B------:R-:W-:Y:S01]  /*1cc0*/  HADD2.F32 R63, -RZ, R65.H1_H1 ;  /* 0x30000041ff3f7230 */ /* 0x000fe20000004100 */
[----:B------:R-:W-:Y:S01]  /*1cd0*/  SHF.R.U32.HI R40, RZ, 0x8, R8 ;  /* 0x00000008ff287819 */ /* 0x000fe20000011608 */
[----:B------:R-:W-:-:S02]  /*1ce0*/  HADD2.F32 R65, -RZ, R34.H1_H1 ;  /* 0x30000022ff417230 */ /* 0x000fc40000004100 */
[C---:B------:R-:W-:Y:S01]  /*1cf0*/  FFMA.FTZ R34, R39.reuse, R66, R35 ;  /* 0x0000004227227223 */ /* 0x040fe20000010023 */
        /* <DEDUP_REMOVED lines=10> */
[----:B0-----:R-:W-:Y:S01]  /*1da0*/  HADD2.F32 R80, -RZ, R6.H1_H1 ;  /* 0x30000006ff507230 */ /* 0x001fe20000004100 */
[----:B------:R-:W-:Y:S01]  /*1db0*/  LOP3.LUT R70, R10, 0xf000f, RZ, 0xc0, !PT ;  /* 0x000f000f0a467812 */ /* 0x000fe200078ec0ff */
[--C-:B------:R-:W-:Y:S01]  /*1dc0*/  HADD2.F32 R84, -RZ, R7.reuse.H0_H0 ;  /* 0x20000007ff547230 */ /* 0x100fe20000004100 */
[----:B------:R-:W-:Y:S01]  /*1dd0*/  SHF.R.U32.HI R41, RZ, 0x8, R10 ;  /* 0x00000008ff297819 */ /* 0x000fe2000001160a */
[----:B------:R-:W-:Y:S01]  /*1de0*/  HADD2.F32 R81, -RZ, R7.H1_H1 ;  /* 0x30000007ff517230 */ /* 0x000fe20000004100 */
[----:B------:R-:W-:-:S02]  /*1df0*/  LOP3.LUT R10, R11, 0xf000f, RZ, 0xc0, !PT ;  /* 0x000f000f0b0a7812 */ /* 0x000fc400078ec0ff */
[----:B------:R-:W-:Y:S01]  /*1e00*/  SHF.R.U32.HI R39, RZ, 0x8, R9 ;  /* 0x00000008ff277819 */ /* 0x000fe20000011609 */
[----:B------:R-:W-:Y:S01]  /*1e10*/  HADD2.F32 R9, -RZ, R6.H0_H0 ;  /* 0x20000006ff097230 */ /* 0x000fe20000004100 */
[----:B------:R-:W-:Y:S02]  /*1e20*/  LOP3.LUT R8, R8, 0x64006400, RZ, 0xfc, !PT ;  /* 0x6400640008087812 */ /* 0x000fe400078efcff */
[----:B------:R-:W-:Y:S02]  /*1e30*/  LOP3.LUT R5, R5, 0x64006400, RZ, 0xfc, !PT ;  /* 0x6400640005057812 */ /* 0x000fe400078efcff */
[----:B------:R-:W-:Y:S01]  /*1e40*/  LOP3.LUT R6, R70, 0x64006400, RZ, 0xfc, !PT ;  /* 0x6400640046067812 */ /* 0x000fe200078efcff */
[----:B------:R-:W-:Y:S01]  /*1e50*/  HADD2 R8, R8, -1032, -1032 ;  /* 0xe408e40808087430 */ /* 0x000fe20000000000 */
[----:B------:R-:W-:Y:S02]  /*1e60*/  LOP3.LUT R7, R10, 0x64006400, RZ, 0xfc, !PT ;  /* 0x640064000a077812 */ /* 0x000fe400078efcff */
[----:B------:R-:W-:Y:S01]  /*1e70*/  SHF.R.U32.HI R38, RZ, 0x8, R11 ;  /* 0x00000008ff267819 */ /* 0x000fe2000001160b */
[----:B------:R-:W-:-:S02]  /*1e80*/  HADD2 R11, R5, -1032, -1032 ;  /* 0xe408e408050b7430 */ /* 0x000fc40000000000 */
[--C-:B------:R-:W-:Y:S02]  /*1e90*/  HADD2.F32 R71, -RZ, R8.reuse.H1_H1 ;  /* 0x30000008ff477230 */ /* 0x100fe40000004100 */
[----:B------:R-:W-:Y:S02]  /*1ea0*/  HADD2 R72, R6, -1032, -1032 ;  /* 0xe408e40806487430 */ /* 0x000fe40000000000 */
[----:B------:R-:W-:Y:S02]  /*1eb0*/  HADD2.F32 R6, -RZ, R8.H0_H0 ;  /* 0x20000008ff067230 */ /* 0x000fe40000004100 */
[----:B------:R-:W-:Y:S02]  /*1ec0*/  HADD2 R76, R7, -1032, -1032 ;  /* 0xe408e408074c7430 */ /* 0x000fe40000000000 */
[--C-:B------:R-:W-:Y:S02]  /*1ed0*/  HADD2.F32 R5, -RZ, R11.reuse.H0_H0 ;  /* 0x2000000bff057230 */ /* 0x100fe40000004100 */
[----:B------:R-:W-:-:S02]  /*1ee0*/  HADD2.F32 R70, -RZ, R11.H1_H1 ;  /* 0x3000000bff467230 */ /* 0x000fc40000004100 */
[----:B------:R-:W-:Y:S01]  /*1ef0*/  FFMA.FTZ R77, R9, R6, RZ ;  /* 0x00000006094d7223 */ /* 0x000fe200000100ff */
[----:B------:R-:W-:Y:S01]  /*1f00*/  HADD2.F32 R7, -RZ, R72.H0_H0 ;  /* 0x20000048ff077230 */ /* 0x000fe20000004100 */
[----:B------:R-:W0:Y:S01]  /*1f10*/  LDS.64 R10, [UR4+0x18] ;  /* 0x00001804ff0a7984 */ /* 0x000e220008000a00 */
[--C-:B------:R-:W-:Y:S02]  /*1f20*/  HADD2.F32 R8, -RZ, R76.reuse.H0_H0 ;  /* 0x2000004cff087230 */ /* 0x100fe40000004100 */
[----:B------:R-:W-:Y:S01]  /*1f30*/  FFMA.FTZ R85, R80, R71, R77 ;  /* 0x0000004750557223 */ /* 0x000fe2000001004d */
[----:B------:R-:W-:Y:S01]  /*1f40*/  HADD2.F32 R73, -RZ, R76.H1_H1 ;  /* 0x3000004cff497230 */ /* 0x000fe20000004100 */
[----:B------:R-:W-:Y:S01]  /*1f50*/  LOP3.LUT R76, R75, 0x64006400, RZ, 0xfc, !PT ;  /* 0x640064004b4c7812 */ /* 0x000fe200078efcff */
[----:B------:R-:W-:Y:S02]  /*1f60*/  HADD2.F32 R72, -RZ, R72.H1_H1 ;  /* 0x30000048ff487230 */ /* 0x000fe40000004100 */
[----:B------:R-:W-:Y:S01]  /*1f70*/  FFMA.FTZ R75, R5, R9, RZ ;  /* 0x00000009054b7223 */ /* 0x000fe200000100ff */
[C---:B------:R-:W-:Y:S01]  /*1f80*/  FFMA.FTZ R83, R9.reuse, R7, RZ ;  /* 0x0000000709537223 */ /* 0x040fe200000100ff */
[----:B------:R-:W-:Y:S01]  /*1f90*/  FFMA.FTZ R74, R9, R8, RZ ;  /* 0x00000008094a7223 */ /* 0x000fe200000100ff */
[----:B------:R-:W-:-:S02]  /*1fa0*/  HFMA2 R76, R76, R33.H0_H0, -72, -72 ;  /* 0xd480d4804c4c7431 */ /* 0x000fc40000040021 */
[----:B------:R-:W-:Y:S01]  /*1fb0*/  FFMA.FTZ R82, R70, R80, R75 ;  /* 0x0000005046527223 */ /* 0x000fe2000001004b */
[C---:B------:R-:W-:Y:S01]  /*1fc0*/  FFMA.FTZ R86, R80.reuse, R72, R83 ;  /* 0x0000004850567223 */ /* 0x040fe20000010053 */
[----:B------:R-:W-:Y:S01]  /*1fd0*/  FFMA.FTZ R88, R80, R73, R74 ;  /* 0x0000004950587223 */ /* 0x000fe2000001004a */
[----:B------:R-:W-:Y:S01]  /*1fe0*/  LOP3.LUT R80, R79, 0x64006400, RZ, 0xfc, !PT ;  /* 0x640064004f507812 */ /* 0x000fe200078efcff */
[----:B------:R-:W-:Y:S02]  /*1ff0*/  HADD2.F32 R9, -RZ, R87.H0_H0 ;  /* 0x20000057ff097230 */ /* 0x000fe40000004100 */
[----:B------:R-:W-:Y:S02]  /*2000*/  HADD2.F32 R75, -RZ, R76.H0_H0 ;  /* 0x2000004cff4b7230 */ /* 0x000fe40000004100 */
[----:B------:R-:W-:Y:S02]  /*2010*/  HFMA2 R80, R80, R33.H0_H0, -72, -72 ;  /* 0xd480d48050507431 */ /* 0x000fe40000040021 */
[----:B------:R-:W-:-:S02]  /*2020*/  HADD2.F32 R77, -RZ, R78.H0_H0 ;  /* 0x2000004eff4d7230 */ /* 0x000fc40000004100 */
        /* <DEDUP_REMOVED lines=17> */
[----:B------:R-:W-:Y:S01]  /*2140*/  LOP3.LUT R81, R40, 0xf000f, RZ, 0xc0, !PT ;  /* 0x000f000f28517812 */ /* 0x000fe200078ec0ff */
[----:B------:R-:W-:Y:S01]  /*2150*/  HADD2 R91, R82, -1032, -1032 ;  /* 0xe408e408525b7430 */ /* 0x000fe20000000000 */
[----:B------:R-:W-:Y:S01]  /*2160*/  LOP3.LUT R84, R38, 0xf000f, RZ, 0xc0, !PT ;  /* 0x000f000f26547812 */ /* 0x000fe200078ec0ff */
[----:B------:R-:W-:Y:S01]  /*2170*/  HADD2 R92, R83, -1032, -1032 ;  /* 0xe408e408535c7430 */ /* 0x000fe20000000000 */
[----:B------:R-:W-:Y:S01]  /*2180*/  LOP3.LUT R81, R81, 0x64006400, RZ, 0xfc, !PT ;  /* 0x6400640051517812 */ /* 0x000fe200078efcff */
[----:B0-----:R-:W-:Y:S01]  /*2190*/  HADD2.F32 R85, -RZ, R10.H0_H0 ;  /* 0x2000000aff557230 */ /* 0x001fe20000004100 */
[----:B------:R-:W-:Y:S01]  /*21a0*/  LOP3.LUT R84, R84, 0x64006400, RZ, 0xfc, !PT ;  /* 0x6400640054547812 */ /* 0x000fe200078efcff */
[----:B------:R-:W-:Y:S01]  /*21b0*/  HADD2.F32 R82, -RZ, R91.H0_H0 ;  /* 0x2000005bff527230 */ /* 0x000fe20000004100 */
[----:B------:R-:W-:Y:S01]  /*21c0*/  LOP3.LUT R40, R40, 0xf000f0, RZ, 0xc0, !PT ;  /* 0x00f000f028287812 */ /* 0x000fe200078ec0ff */
[----:B------:R-:W-:Y:S02]  /*21d0*/  HADD2.F32 R83, -RZ, R92.H0_H0 ;  /* 0x2000005cff537230 */ /* 0x000fe40000004100 */
[----:B------:R-:W-:-:S02]  /*21e0*/  HADD2 R89, R81, -1032, -1032 ;  /* 0xe408e40851597430 */ /* 0x000fc40000000000 */
[--C-:B------:R-:W-:Y:S02]  /*21f0*/  HADD2.F32 R93, -RZ, R11.reuse.H0_H0 ;  /* 0x2000000bff5d7230 */ /* 0x100fe40000004100 */
[----:B------:R-:W-:Y:S02]  /*2200*/  HADD2 R98, R84, -1032, -1032 ;  /* 0xe408e40854627430 */ /* 0x000fe40000000000 */
[----:B------:R-:W-:Y:S01]  /*2210*/  HADD2.F32 R97, -RZ, R11.H1_H1 ;  /* 0x3000000bff617230 */ /* 0x000fe20000004100 */
[----:B------:R-:W-:Y:S01]  /*2220*/  LOP3.LUT R39, R39, 0xf000f0, RZ, 0xc0, !PT ;  /* 0x00f000f027277812 */ /* 0x000fe200078ec0ff */
[----:B------:R-:W-:Y:S01]  /*2230*/  FFMA.FTZ R95, R85, R82, R88 ;  /* 0x00000052555f7223 */ /* 0x000fe20000010058 */
[----:B------:R-:W-:Y:S01]  /*2240*/  LOP3.LUT R41, R41, 0xf000f0, RZ, 0xc0, !PT ;  /* 0x00f000f029297812 */ /* 0x000fe200078ec0ff */
        /* <DEDUP_REMOVED lines=18> */
[----:B------:R-:W-:Y:S02]  /*2370*/  HADD2.F32 R88, -RZ, R98.H1_H1 ;  /* 0x30000062ff587230 */ /* 0x000fe40000004100 */
        /* <DEDUP_REMOVED lines=11> */
[----:B------:R-:W-:Y:S02]  /*2430*/  HADD2.F32 R41, -RZ, R21.H0_H0 ;  /* 0x20000015ff297230 */ /* 0x000fe40000004100 */
[----:B------:R-:W-:Y:S01]  /*2440*/  FFMA.FTZ R101, R93, R92, R99 ;  /* 0x0000005c5d657223 */ /* 0x000fe20000010063 */
[----:B------:R-:W-:Y:S01]  /*2450*/  HADD2.F32 R93, -RZ, R40.H1_H1 ;  /* 0x30000028ff5d7230 */ /* 0x000fe20000004100 */
[----:B------:R-:W0:Y:S01]  /*2460*/  LDS.64 R10, [UR4+0x20] ;  /* 0x00002004ff0a7984 */ /* 0x000e220008000a00 */
[--C-:B------:R-:W-:Y:S02]  /*2470*/  HADD2.F32 R39, -RZ, R20.reuse.H0_H0 ;  /* 0x20000014ff277230 */ /* 0x100fe40000004100 */
[----:B------:R-:W-:Y:S01]  /*2480*/  FMUL.FTZ R36, R36, R41 ;  /* 0x0000002924247220 */ /* 0x000fe20000410000 */
[----:B------:R-:W-:-:S02]  /*2490*/  HADD2.F32 R38, -RZ, R20.H1_H1 ;  /* 0x30000014ff267230 */ /* 0x000fc40000004100 */
[----:B------:R-:W-:Y:S02]  /*24a0*/  HADD2.F32 R40, -RZ, R21.H1_H1 ;  /* 0x30000015ff287230 */ /* 0x000fe40000004100 */
[----:B------:R-:W-:Y:S01]  /*24b0*/  FMUL.FTZ R34, R34, R39 ;  /* 0x0000002722227220 */ /* 0x000fe20000410000 */
[----:B------:R-:W-:Y:S02]  /*24c0*/  HADD2.F32 R94, -RZ, R100.H1_H1 ;  /* 0x30000064ff5e7230 */ /* 0x000fe40000004100 */
[----:B------:R-:W-:Y:S01]  /*24d0*/  FMUL.FTZ R35, R35, R38 ;  /* 0x0000002623237220 */ /* 0x000fe20000410000 */
[----:B------:R-:W-:Y:S02]  /*24e0*/  HADD2.F32 R95, -RZ, R103.H1_H1 ;  /* 0x30000067ff5f7230 */ /* 0x000fe40000004100 */
[----:B------:R-:W-:Y:S01]  /*24f0*/  FMUL.FTZ R37, R37, R40 ;  /* 0x0000002825257220 */ /* 0x000fe20000410000 */
[----:B------:R-:W-:Y:S02]  /*2500*/  HADD2.F32 R96, -RZ, R105.H1_H1 ;  /* 0x30000069ff607230 */ /* 0x000fe40000004100 */
[----:B------:R-:W-:Y:S01]  /*2510*/  FFMA.FTZ R100, R93, R97, R98 ;  /* 0x000000615d647223 */ /* 0x000fe20000010062 */
[C---:B------:R-:W-:Y:S01]  /*2520*/  FFMA.FTZ R99, R97.reuse, R94, R102 ;  /* 0x0000005e61637223 */ /* 0x040fe20000010066 */
        /* <DEDUP_REMOVED lines=10> */
[----:B------:R-:W-:Y:S01]  /*25d0*/  HADD2 R97, R36.H0_H0, R32.H0_H0 ;  /* 0x2000002024617230 */ /* 0x000fe20000000800 */
        /* <DEDUP_REMOVED lines=62> */
.L_x_2233:
[----:B------:R-:W-:Y:S05]  /*29c0*/  @!P0 BRA `(.L_x_2234) ;  /* 0x0000000000d88947 */ /* 0x000fea0003800000 */
        /* <DEDUP_REMOVED lines=54> */
.L_x_2234:
[----:B-----5:R-:W-:Y:S01]  /*2d30*/  LOP3.LUT R0, R16, 0xf000f, RZ, 0xc0, !PT ;  /* 0x000f000f10007812 */ /* 0x020fe200078ec0ff */
        /* <DEDUP_REMOVED lines=13> */
[----:B------:R-:W-:Y:S01]  /*2e10*/  SHF.R.U32.HI R8, RZ, 0x8, R19 ;  /* 0x00000008ff087819 */ /* 0x000fe20000011613 */
[----:B------:R-:W-:Y:S01]  /*2e20*/  HADD2 R19, R10, -1032, -1032 ;  /* 0xe408e4080a137430 */ /* 0x000fe20000000000 */
        /* <DEDUP_REMOVED lines=8> */
[----:B------:R-:W-:Y:S01]  /*2eb0*/  LOP3.LUT R10, R4, 0x64006400, RZ, 0xfc, !PT ;  /* 0x64006400040a7812 */ /* 0x000fe200078efcff */
[----:B------:R-:W-:Y:S01]  /*2ec0*/  HADD2.F32 R4, -RZ, R19.H0_H0 ;  /* 0x20000013ff047230 */ /* 0x000fe20000004100 */
[----:B------:R-:W-:Y:S01]  /*2ed0*/  LOP3.LUT R35, R18, 0xf000f0, RZ, 0xc0, !PT ;  /* 0x00f000f012237812 */ /* 0x000fe200078ec0ff */
[----:B------:R-:W-:Y:S01]  /*2ee0*/  HADD2 R11, R2, -1032, -1032 ;  /* 0xe408e408020b7430 */ /* 0x000fe20000000000 */
[----:B------:R-:W-:Y:S01]  /*2ef0*/  SHF.R.U32.HI R54, RZ, 0x8, R18 ;  /* 0x00000008ff367819 */ /* 0x000fe20000011612 */
[----:B------:R-:W-:-:S02]  /*2f00*/  HADD2.F32 R18, -RZ, R7.H1_H1 ;  /* 0x30000007ff127230 */ /* 0x000fc40000004100 */
[----:B------:R-:W-:Y:S01]  /*2f10*/  HFMA2 R44, R10, R33.H0_H0, -72, -72 ;  /* 0xd480d4800a2c7431 */ /* 0x000fe20000040021 */
[----:B------:R-:W0:Y:S01]  /*2f20*/  LDS.64 R6, [UR4+0x28] ;  /* 0x00002804ff067984 */ /* 0x000e220008000a00 */
[----:B------:R-:W-:Y:S01]  /*2f30*/  HADD2.F32 R19, -RZ, R19.H1_H1 ;  /* 0x30000013ff137230 */ /* 0x000fe20000004100 */
[----:B------:R-:W-:Y:S01]  /*2f40*/  LOP3.LUT R34, R17, 0xf000f0, RZ, 0xc0, !PT ;  /* 0x00f000f011227812 */ /* 0x000fe200078ec0ff */
[--C-:B------:R-:W-:Y:S02]  /*2f50*/  HADD2.F32 R0, -RZ, R16.reuse.H0_H0 ;  /* 0x20000010ff007230 */ /* 0x100fe40000004100 */
[----:B------:R-:W-:Y:S01]  /*2f60*/  FFMA.FTZ R10, R5, R4, RZ ;  /* 0x00000004050a7223 */ /* 0x000fe200000100ff */
[--C-:B------:R-:W-:Y:S01]  /*2f70*/  HADD2.F32 R2, -RZ, R11.reuse.H0_H0 ;  /* 0x2000000bff027230 */ /* 0x100fe20000004100 */
[----:B------:R-:W-:Y:S01]  /*2f80*/  LOP3.LUT R34, R34, 0x64006400, RZ, 0xfc, !PT ;  /* 0x6400640022227812 */ /* 0x000fe200078efcff */
[----:B------:R-:W-:Y:S02]  /*2f90*/  HADD2.F32 R16, -RZ, R16.H1_H1 ;  /* 0x30000010ff107230 */ /* 0x000fe40000004100 */
[----:B------:R-:W-:Y:S01]  /*2fa0*/  FFMA.FTZ R51, R42, R19, R10 ;  /* 0x000000132a337223 */ /* 0x000fe2000001000a */
[----:B------:R-:W-:Y:S01]  /*2fb0*/  LOP3.LUT R36, R35, 0x64006400, RZ, 0xfc, !PT ;  /* 0x6400640023247812 */ /* 0x000fe200078efcff */
[----:B------:R-:W-:Y:S01]  /*2fc0*/  FFMA.FTZ R43, R5, R0, RZ ;  /* 0x00000000052b7223 */ /* 0x000fe200000100ff */
[----:B------:R-:W-:Y:S01]  /*2fd0*/  LOP3.LUT R10, R37, 0x64006400, RZ, 0xfc, !PT ;  /* 0x64006400250a7812 */ /* 0x000fe200078efcff */
[----:B------:R-:W-:Y:S01]  /*2fe0*/  FFMA.FTZ R35, R5, R2, RZ ;  /* 0x0000000205237223 */ /* 0x000fe200000100ff */
[----:B------:R-:W-:Y:S01]  /*2ff0*/  SHF.R.U32.HI R9, RZ, 0x8, R17 ;  /* 0x00000008ff097819 */ /* 0x000fe20000011611 */
[----:B------:R-:W-:-:S02]  /*3000*/  HADD2.F32 R17, -RZ, R11.H1_H1 ;  /* 0x3000000bff117230 */ /* 0x000fc40000004100 */
[----:B------:R-:W-:Y:S01]  /*3010*/  FFMA.FTZ R11, R3, R5, RZ ;  /* 0x00000005030b7223 */ /* 0x000fe200000100ff */
[C---:B------:R-:W-:Y:S01]  /*3020*/  FFMA.FTZ R49, R42.reuse, R16, R43 ;  /* 0x000000102a317223 */ /* 0x040fe2000001002b */
        /* <DEDUP_REMOVED lines=8> */
[----:B------:R-:W-:Y:S01]  /*30b0*/  HADD2.F32 R36, -RZ, R5.H0_H0 ;  /* 0x20000005ff247230 */ /* 0x000fe20000004100 */
[----:B------:R-:W-:Y:S01]  /*30c0*/  LOP3.LUT R67, R14, 0xf000f0, RZ, 0xc0, !PT ;  /* 0x00f000f00e437812 */ /* 0x000fe200078ec0ff */
[----:B------:R-:W-:Y:S01]  /*30d0*/  HADD2.F32 R42, -RZ, R43.H0_H0 ;  /* 0x2000002bff2a7230 */ /* 0x000fe20000004100 */
[----:B------:R-:W-:Y:S01]  /*30e0*/  LOP3.LUT R69, R15, 0xf000f0, RZ, 0xc0, !PT ;  /* 0x00f000f00f457812 */ /* 0x000fe200078ec0ff */
[----:B------:R-:W-:Y:S01]  /*30f0*/  HADD2.F32 R44, -RZ, R10.H0_H0 ;  /* 0x2000000aff2c7230 */ /* 0x000fe20000004100 */
[----:B------:R-:W-:Y:S01]  /*3100*/  SHF.R.U32.HI R77, RZ, 0x8, R15 ;  /* 0x00000008ff4d7819 */ /* 0x000fe2000001160f */
[----:B------:R-:W-:-:S02]  /*3110*/  HADD2.F32 R37, -RZ, R5.H1_H1 ;  /* 0x30000005ff257230 */ /* 0x000fc40000004100 */
        /* <DEDUP_REMOVED lines=20> */
[----:B------:R-:W-:-:S02]  /*3260*/  LOP3.LUT R11, R11, 0x64006400, RZ, 0xfc, !PT ;  /* 0x640064000b0b7812 */ /* 0x000fc400078efcff */
[----:B------:R-:W-:Y:S02]  /*3270*/  LOP3.LUT R5, R5, 0x64006400, RZ, 0xfc, !PT ;  /* 0x6400640005057812 */ /* 0x000fe400078efcff */
[----:B------:R-:W-:Y:S01]  /*3280*/  LOP3.LUT R10, R10, 0x64006400, RZ, 0xfc, !PT ;  /* 0x640064000a0a7812 */ /* 0x000fe200078efcff */
[----:B------:R-:W-:Y:S02]  /*3290*/  HADD2.F32 R49, -RZ, R60.H0_H0 ;  /* 0x2000003cff317230 */ /* 0x000fe40000004100 */
[----:B------:R-:W-:Y:S01]  /*32a0*/  HADD2 R6, R11, -1032, -1032 ;  /* 0xe408e4080b067430 */ /* 0x000fe20000000000 */
[----:B------:R-:W-:Y:S01]  /*32b0*/  LOP3.LUT R9, R9, 0xf000f0, RZ, 0xc0, !PT ;  /* 0x00f000f009097812 */ /* 0x000fe200078ec0ff */
[----:B------:R-:W-:Y:S01]  /*32c0*/  HADD2 R5, R5, -1032, -1032 ;  /* 0xe408e40805057430 */ /* 0x000fe20000000000 */
[----:B------:R-:W-:Y:S01]  /*32d0*/  LOP3.LUT R54, R54, 0xf000f0, RZ, 0xc0, !PT ;  /* 0x00f000f036367812 */ /* 0x000fe200078ec0ff */
[----:B------:R-:W-:Y:S02]  /*32e0*/  HADD2 R10, R10, -1032, -1032 ;  /* 0xe408e4080a0a7430 */ /* 0x000fe40000000000 */
[----:B------:R-:W-:Y:S01]  /*32f0*/  FFMA.FTZ R58, R50, R49, R52 ;  /* 0x00000031323a7223 */ /* 0x000fe20000010034 */
[--C-:B------:R-:W-:Y:S01]  /*3300*/  HADD2.F32 R48, -RZ, R6.reuse.H0_H0 ;  /* 0x20000006ff307230 */ /* 0x100fe20000004100 */
[----:B------:R-:W-:Y:S01]  /*3310*/  LOP3.LUT R54, R54, 0x64006400, RZ, 0xfc, !PT ;  /* 0x6400640036367812 */ /* 0x000fe200078efcff */
[----:B------:R-:W-:Y:S01]  /*3320*/  HADD2.F32 R52, -RZ, R6.H1_H1 ;  /* 0x30000006ff347230 */ /* 0x000fe20000004100 */
[----:B------:R-:W-:Y:S01]  /*3330*/  LOP3.LUT R68, R67, 0x64006400, RZ, 0xfc, !PT ;  /* 0x6400640043447812 */ /* 0x000fe200078efcff */
[----:B------:R-:W0:Y:S01]  /*3340*/  LDS.64 R6, [UR4+0x30] ;  /* 0x00003004ff067984 */ /* 0x000e220008000a00 */
[----:B------:R-:W-:-:S02]  /*3350*/  HADD2.F32 R46, -RZ, R5.H0_H0 ;  /* 0x20000005ff2e7230 */ /* 0x000fc40000004100 */
[----:B------:R-:W-:Y:S01]  /*3360*/  FFMA.FTZ R59, R50, R48, R59 ;  /* 0x00000030323b7223 */ /* 0x000fe2000001003b */
[--C-:B------:R-:W-:Y:S02]  /*3370*/  HADD2.F32 R47, -RZ, R10.reuse.H0_H0 ;  /* 0x2000000aff2f7230 */ /* 0x100fe40000004100 */
[----:B------:R-:W-:Y:S02]  /*3380*/  HFMA2 R68, R68, R33.H0_H0, -72, -72 ;  /* 0xd480d48044447431 */ /* 0x000fe40000040021 */
[----:B------:R-:W-:Y:S01]  /*3390*/  FFMA.FTZ R11, R46, R50, R51 ;  /* 0x000000322e0b7223 */ /* 0x000fe20000010033 */
        /* <DEDUP_REMOVED lines=13> */
[-C--:B------:R-:W-:Y:S02]  /*3470*/  HFMA2 R5, R54, R33.reuse.H0_H0, -72, -72 ;  /* 0xd480d48036057431 */ /* 0x080fe40000040021 */
[----:B------:R-:W-:Y:S01]  /*3480*/  FFMA.FTZ R9, R55, R52, R59 ;  /* 0x0000003437097223 */ /* 0x000fe2000001003b */
[----:B------:R-:W-:-:S02]  /*3490*/  HFMA2 R8, R8, R33.H0_H0, -72, -72 ;  /* 0xd480d48008087431 */ /* 0x000fc40000040021 */
[--C-:B------:R-:W-:Y:S02]  /*34a0*/  HADD2.F32 R54, -RZ, R57.reuse.H0_H0 ;  /* 0x20000039ff367230 */ /* 0x100fe40000004100 */
[----:B------:R-:W-:Y:S02]  /*34b0*/  HFMA2 R10, R10, R33.H0_H0, -72, -72 ;  /* 0xd480d4800a0a7431 */ /* 0x000fe40000040021 */
[----:B------:R-:W-:Y:S02]  /*34c0*/  HADD2.F32 R55, -RZ, R57.H1_H1 ;  /* 0x30000039ff377230 */ /* 0x000fe40000004100 */
[----:B------:R-:W-:Y:S02]  /*34d0*/  HADD2.F32 R56, -RZ, R8.H0_H0 ;  /* 0x20000008ff387230 */ /* 0x000fe40000004100 */
[----:B------:R-:W-:Y:S01]  /*34e0*/  FFMA.FTZ R84, R54, R63, R11 ;  /* 0x0000003f36547223 */ /* 0x000fe2000001000b */
[----:B------:R-:W-:Y:S01]  /*34f0*/  HADD2.F32 R60, -RZ, R10.H0_H0 ;  /* 0x2000000aff3c7230 */ /* 0x000fe20000004100 */
[----:B------:R-:W-:Y:S01]  /*3500*/  LOP3.LUT R11, R14, 0xf000f, RZ, 0xc0, !PT ;  /* 0x000f000f0e0b7812 */ /* 0x000fe200078ec0ff */
[----:B------:R-:W-:-:S02]  /*3510*/  HADD2.F32 R57, -RZ, R8.H1_H1 ;  /* 0x30000008ff397230 */ /* 0x000fc40000004100 */
[C---:B------:R-:W-:Y:S01]  /*3520*/  FFMA.FTZ R85, R63.reuse, R56, R64 ;  /* 0x000000383f557223 */ /* 0x040fe20000010040 */
[--C-:B------:R-:W-:Y:S02]  /*3530*/  HADD2.F32 R58, -RZ, R5.reuse.H0_H0 ;  /* 0x20000005ff3a7230 */ /* 0x100fe40000004100 */
[----:B------:R-:W-:Y:S01]  /*3540*/  FFMA.FTZ R8, R63, R60, R65 ;  /* 0x0000003c3f087223 */ /* 0x000fe20000010041 */
[----:B------:R-:W-:Y:S01]  /*3550*/  HADD2.F32 R59, -RZ, R5.H1_H1 ;  /* 0x30000005ff3b7230 */ /* 0x000fe20000004100 */
[----:B------:R-:W-:Y:S01]  /*3560*/  LOP3.LUT R5, R12, 0xf000f, RZ, 0xc0, !PT ;  /* 0x000f000f0c057812 */ /* 0x000fe200078ec0ff */
[----:B------:R-:W-:Y:S01]  /*3570*/  HADD2.F32 R61, -RZ, R10.H1_H1 ;  /* 0x3000000aff3d7230 */ /* 0x000fe20000004100 */
[----:B------:R-:W-:Y:S01]  /*3580*/  LOP3.LUT R10, R13, 0xf000f, RZ, 0xc0, !PT ;  /* 0x000f000f0d0a7812 */ /* 0x000fe200078ec0ff */
[----:B------:R-:W-:Y:S01]  /*3590*/  FFMA.FTZ R86, R63, R58, R9 ;  /* 0x0000003a3f567223 */ /* 0x000fe20000010009 */
[----:B------:R-:W-:Y:S01]  /*35a0*/  LOP3.LUT R65, R13, 0xf000f0, RZ, 0xc0, !PT ;  /* 0x00f000f00d417812 */ /* 0x000fe200078ec0ff */
[--C-:B0-----:R-:W-:Y:S01]  /*35b0*/  HADD2.F32 R9, -RZ, R6.reuse.H0_H0 ;  /* 0x20000006ff097230 */ /* 0x101fe20000004100 */
[----:B------:R-:W-:Y:S01]  /*35c0*/  SHF.R.U32.HI R13, RZ, 0x8, R14 ;  /* 0x00000008ff0d7819 */ /* 0x000fe2000001160e */
        /* <DEDUP_REMOVED lines=10> */
[C---:B------:R-:W-:Y:S01]  /*3670*/  FFMA.FTZ R85, R62.reuse, R57, R85 ;  /* 0x000000393e557223 */ /* 0x040fe20000010055 */
[C---:B------:R-:W-:Y:S01]  /*3680*/  FFMA.FTZ R86, R62.reuse, R59, R86 ;  /* 0x0000003b3e567223 */ /* 0x040fe20000010056 */
[----:B------:R-:W-:Y:S01]  /*3690*/  FFMA.FTZ R87, R62, R61, R8 ;  /* 0x0000003d3e577223 */ /* 0x000fe20000010008 */
        /* <DEDUP_REMOVED lines=11> */
[----:B------:R-:W-:-:S02]  /*3750*/  HADD2.F32 R7, -RZ, R62.H0_H0 ;  /* 0x2000003eff077230 */ /* 0x000fc40000004100 */
[-C--:B------:R-:W-:Y:S02]  /*3760*/  HFMA2 R79, R64, R33.reuse.H0_H0, -72, -72 ;  /* 0xd480d480404f7431 */ /* 0x080fe40000040021 */
[--C-:B------:R-:W-:Y:S02]  /*3770*/  HADD2.F32 R8, -RZ, R63.reuse.H0_H0 ;  /* 0x2000003fff087230 */ /* 0x100fe40000004100 */
        /* <DEDUP_REMOVED lines=11> */
[----:B------:R-:W-:-:S02]  /*3830*/  HFMA2 R66, R66, R33.H0_H0, -72, -72 ;  /* 0xd480d48042427431 */ /* 0x000fc40000040021 */
[--C-:B------:R-:W-:Y:S01]  /*3840*/  HADD2.F32 R9, -RZ, R79.reuse.H0_H0 ;  /* 0x2000004fff097230 */ /* 0x100fe20000004100 */
[----:B------:R-:W-:Y:S01]  /*3850*/  SHF.R.U32.HI R12, RZ, 0x8, R12 ;  /* 0x00000008ff0c7819 */ /* 0x000fe2000001160c */
[----:B------:R-:W-:Y:S02]  /*3860*/  HADD2.F32 R67, -RZ, R68.H0_H0 ;  /* 0x20000044ff437230 */ /* 0x000fe40000004100 */
[----:B------:R-:W-:Y:S02]  /*3870*/  HFMA2 R70, R70, R33.H0_H0, -72, -72 ;  /* 0xd480d48046467431 */ /* 0x000fe40000040021 */
[----:B------:R-:W-:Y:S02]  /*3880*/  HADD2.F32 R65, -RZ, R66.H0_H0 ;  /* 0x20000042ff417230 */ /* 0x000fe40000004100 */
[----:B------:R-:W-:Y:S01]  /*3890*/  FFMA.FTZ R73, R9, R74, R72 ;  /* 0x0000004a09497223 */ /* 0x000fe20000010048 */
[----:B------:R-:W-:Y:S02]  /*38a0*/  HADD2.F32 R64, -RZ, R79.H1_H1 ;  /* 0x3000004fff407230 */ /* 0x000fe40000004100 */
[----:B------:R-:W-:Y:S01]  /*38b0*/  FMUL.FTZ R86, R39, R86 ;  /* 0x0000005627567220 */ /* 0x000fe20000410000 */
[----:B------:R-:W-:-:S02]  /*38c0*/  HADD2.F32 R69, -RZ, R70.H0_H0 ;  /* 0x20000046ff457230 */ /* 0x000fc40000004100 */
[C---:B------:R-:W-:Y:S01]  /*38d0*/  FFMA.FTZ R72, R74.reuse, R65, R75 ;  /* 0x000000414a487223 */ /* 0x040fe2000001004b */
[----:B------:R-:W-:Y:S02]  /*38e0*/  HADD2.F32 R66, -RZ, R66.H1_H1 ;  /* 0x30000042ff427230 */ /* 0x000fe40000004100 */
[----:B------:R-:W-:Y:S01]  /*38f0*/  FFMA.FTZ R75, R74, R67, R76 ;  /* 0x000000434a4b7223 */ /* 0x000fe2000001004c */
[----:B------:R-:W-:Y:S01]  /*3900*/  FFMA.FTZ R76, R64, R71, R73 ;  /* 0x00000047404c7223 */ /* 0x000fe20000010049 */
[----:B------:R-:W-:Y:S01]  /*3910*/  FFMA.FTZ R79, R74, R69, R80 ;  /* 0x000000454a4f7223 */ /* 0x000fe20000010050 */
[----:B------:R-:W-:Y:S02]  /*3920*/  HADD2.F32 R68, -RZ, R68.H1_H1 ;  /* 0x30000044ff447230 */ /* 0x000fe40000004100 */
[----:B------:R-:W-:Y:S01]  /*3930*/  FFMA.FTZ R80, R71, R66, R72 ;  /* 0x0000004247507223 */ /* 0x000fe20000010048 */
[----:B------:R-:W-:Y:S01]  /*3940*/  HADD2.F32 R70, -RZ, R70.H1_H1 ;  /* 0x30000046ff467230 */ /* 0x000fe20000004100 */
[----:B------:R-:W-:Y:S01]  /*3950*/  LOP3.LUT R72, R78, 0xf000f, RZ, 0xc0, !PT ;  /* 0x000f000f4e487812 */ /* 0x000fe200078ec0ff */
[----:B------:R-:W-:Y:S01]  /*3960*/  FMUL.FTZ R87, R38, R87 ;  /* 0x0000005726577220 */ /* 0x000fe20000410000 */
[----:B------:R-:W-:Y:S01]  /*3970*/  LOP3.LUT R73, R13, 0xf000f, RZ, 0xc0, !PT ;  /* 0x000f000f0d497812 */ /* 0x000fe200078ec0ff */
        /* <DEDUP_REMOVED lines=15> */
[----:B------:R-:W-:Y:S01]  /*3a70*/  HADD2 R81, R71, -1032, -1032 ;  /* 0xe408e40847517430 */ /* 0x000fe20000000000 */
[----:B------:R-:W-:Y:S01]  /*3a80*/  LOP3.LUT R78, R78, 0xf000f0, RZ, 0xc0, !PT ;  /* 0x00f000f04e4e7812 */ /* 0x000fe200078ec0ff */
[----:B------:R-:W-:Y:S01]  /*3a90*/  HADD2 R95, R74, -1032, -1032 ;  /* 0xe408e4084a5f7430 */ /* 0x000fe20000000000 */
[----:B------:R-:W-:Y:S01]  /*3aa0*/  LOP3.LUT R13, R13, 0xf000f0, RZ, 0xc0, !PT ;  /* 0x00f000f00d0d7812 */ /* 0x000fe200078ec0ff */
[----:B------:R-:W-:Y:S01]  /*3ab0*/  FFMA.FTZ R83, R75, R72, R80 ;  /* 0x000000484b537223 */ /* 0x000fe20000010050 */
[----:B------:R-:W-:Y:S01]  /*3ac0*/  LOP3.LUT R77, R77, 0xf000f0, RZ, 0xc0, !PT ;  /* 0x00f000f04d4d7812 */ /* 0x000fe200078ec0ff */
[----:B------:R-:W-:Y:S01]  /*3ad0*/  FFMA.FTZ R92, R75, R73, R88 ;  /* 0x000000494b5c7223 */ /* 0x000fe20000010058 */
        /* <DEDUP_REMOVED lines=8> */
[----:B------:R-:W-:-:S02]  /*3b60*/  HADD2.F32 R77, -RZ, R91.H1_H1 ;  /* 0x3000005bff4d7230 */ /* 0x000fc40000004100 */
[----:B------:R-:W-:Y:S01]  /*3b70*/  FFMA.FTZ R94, R75, R74, R79 ;  /* 0x0000004a4b5e7223 */ /* 0x000fe2000001004f */
[-C--:B------:R-:W-:Y:S02]  /*3b80*/  HFMA2 R12, R12, R33.reuse.H0_H0, -72, -72 ;  /* 0xd480d4800c0c7431 */ /* 0x080fe40000040021 */
[----:B------:R-:W-:Y:S02]  /*3b90*/  HADD2.F32 R75, -RZ, R81.H1_H1 ;  /* 0x30000051ff4b7230 */ /* 0x000fe40000004100 */
[-C--:B------:R-:W-:Y:S02]  /*3ba0*/  HFMA2 R91, R78, R33.reuse.H0_H0, -72, -72 ;  /* 0xd480d4804e5b7431 */ /* 0x080fe40000040021 */
[----:B------:R-:W-:Y:S02]  /*3bb0*/  HADD2.F32 R76, -RZ, R89.H1_H1 ;  /* 0x30000059ff4c7230 */ /* 0x000fe40000004100 */
[----:B------:R-:W-:Y:S02]  /*3bc0*/  HFMA2 R93, R80, R33.H0_H0, -72, -72 ;  /* 0xd480d480505d7431 */ /* 0x000fe40000040021 */
[----:B------:R-:W-:-:S02]  /*3bd0*/  HADD2.F32 R78, -RZ, R12.H0_H0 ;  /* 0x2000000cff4e7230 */ /* 0x000fc40000004100 */
[----:B------:R-:W-:Y:S02]  /*3be0*/  HFMA2 R88, R88, R33.H0_H0, -72, -72 ;  /* 0xd480d48058587431 */ /* 0x000fe40000040021 */
[----:B------:R-:W-:Y:S02]  /*3bf0*/  HADD2.F32 R33, -RZ, R95.H1_H1 ;  /* 0x3000005fff217230 */ /* 0x000fe40000004100 */
        /* <DEDUP_REMOVED lines=11> */
[----:B------:R-:W-:Y:S02]  /*3cb0*/  HADD2.F32 R11, -RZ, R11.H1_H1 ;  /* 0x3000000bff0b7230 */ /* 0x000fe40000004100 */
[----:B------:R-:W-:Y:S01]  /*3cc0*/  FMUL.FTZ R10, R41, R84 ;  /* 0x00000054290a7220 */ /* 0x000fe20000410000 */
[----:B------:R-:W-:Y:S02]  /*3cd0*/  HADD2.F32 R82, -RZ, R12.H1_H1 ;  /* 0x3000000cff527230 */ /* 0x000fe40000004100 */
[----:B------:R-:W-:Y:S01]  /*3ce0*/  FMUL.FTZ R12, R40, R85 ;  /* 0x00000055280c7220 */ /* 0x000fe20000410000 */
[----:B------:R-:W-:Y:S01]  /*3cf0*/  HADD2.F32 R83, -RZ, R91.H1_H1 ;  /* 0x3000005bff537230 */ /* 0x000fe20000004100 */
[----:B------:R-:W-:Y:S01]  /*3d00*/  F2FP.F16.F32.PACK_AB R86, RZ, R86 ;  /* 0x00000056ff56723e */ /* 0x000fe200000000ff */
[----:B------:R-:W-:Y:S01]  /*3d10*/  HADD2.F32 R84, -RZ, R93.H1_H1 ;  /* 0x3000005dff547230 */ /* 0x000fe20000004100 */
[----:B------:R-:W-:Y:S01]  /*3d20*/  F2FP.F16.F32.PACK_AB R87, RZ, R87 ;  /* 0x00000057ff57723e */ /* 0x000fe200000000ff */
[----:B------:R-:W-:-:S02]  /*3d30*/  HADD2.F32 R85, -RZ, R88.H1_H1 ;  /* 0x30000058ff557230 */ /* 0x000fc40000004100 */
[----:B------:R-:W-:Y:S01]  /*3d40*/  FFMA.FTZ R88, R82, R11, R13 ;  /* 0x0000000b52587223 */ /* 0x000fe2000001000d */
[C---:B------:R-:W-:Y:S01]  /*3d50*/  FFMA.FTZ R13, R11.reuse, R83, R90 ;  /* 0x000000530b0d7223 */ /* 0x040fe2000001005a */
[C---:B------:R-:W-:Y:S01]  /*3d60*/  FFMA.FTZ R90, R11.reuse, R84, R89 ;  /* 0x000000540b5a7223 */ /* 0x040fe20000010059 */
[----:B------:R-:W-:Y:S02]  /*3d70*/  HADD2 R98, R86.H0_H0, R98.H0_H0 ;  /* 0x2000006256627230 */ /* 0x000fe40000000800 */
[----:B------:R-:W-:Y:S01]  /*3d80*/  FFMA.FTZ R11, R11, R85, R94 ;  /* 0x000000550b0b7223 */ /* 0x000fe2000001005e */
[----:B------:R-:W-:Y:S01]  /*3d90*/  FMUL.FTZ R88, R41, R88 ;  /* 0x0000005829587220 */ /* 0x000fe20000410000 */
[----:B------:R-:W-:Y:S01]  /*3da0*/  FMUL.FTZ R13, R40, R13 ;  /* 0x0000000d280d7220 */ /* 0x000fe20000410000 */
[----:B------:R-:W-:Y:S01]  /*3db0*/  FMUL.FTZ R90, R39, R90 ;  /* 0x0000005a275a7220 */ /* 0x000fe20000410000 */
[----:B------:R-:W-:Y:S01]  /*3dc0*/  FMUL.FTZ R11, R38, R11 ;  /* 0x0000000b260b7220 */ /* 0x000fe20000410000 */
[----:B------:R-:W-:Y:S01]  /*3dd0*/  F2FP.F16.F32.PACK_AB R10, RZ, R10 ;  /* 0x0000000aff0a723e */ /* 0x000fe200000000ff */
[----:B------:R-:W-:Y:S01]  /*3de0*/  HADD2 R86, R87.H0_H0, R30.H0_H0 ;  /* 0x2000001e57567230 */ /* 0x000fe20000000800 */
[----:B------:R-:W-:-:S02]  /*3df0*/  F2FP.F16.F32.PACK_AB R12, RZ, R12 ;  /* 0x0000000cff0c723e */ /* 0x000fc400000000ff */
[----:B------:R-:W-:Y:S01]  /*3e00*/  F2FP.F16.F32.PACK_AB R87, RZ, R88 ;  /* 0x00000058ff57723e */ /* 0x000fe200000000ff */
[----:B------:R-:W-:Y:S01]  /*3e10*/  HADD2 R97, R10.H0_H0, R97.H0_H0 ;  /* 0x200000610a617230 */ /* 0x000fe20000000800 */
[----:B------:R-:W-:Y:S01]  /*3e20*/  F2FP.F16.F32.PACK_AB R13, RZ, R13 ;  /* 0x0000000dff0d723e */ /* 0x000fe200000000ff */
[----:B------:R-:W-:Y:S01]  /*3e30*/  HADD2 R32, R12.H0_H0, R32.H0_H0 ;  /* 0x200000200c207230 */ /* 0x000fe20000000800 */
[----:B------:R-:W-:Y:S02]  /*3e40*/  F2FP.F16.F32.PACK_AB R30, RZ, R90 ;  /* 0x0000005aff1e723e */ /* 0x000fe400000000ff */
[----:B------:R-:W-:Y:S02]  /*3e50*/  F2FP.F16.F32.PACK_AB R11, RZ, R11 ;  /* 0x0000000bff0b723e */ /* 0x000fe400000000ff */
[----:B------:R-:W-:Y:S02]  /*3e60*/  PRMT R87, R87, 0x5410, R13 ;  /* 0x0000541057577816 */ /* 0x000fe4000000000d */
[----:B------:R-:W-:Y:S01]  /*3e70*/  PRMT R30, R30, 0x5410, R11 ;  /* 0x000054101e1e7816 */ /* 0x000fe2000000000b */
[----:B------:R-:W-:Y:S06]  /*3e80*/  @!P0 BRA `(.L_x_2235) ;  /* 0x0000000000d88947 */ /* 0x000fec0003800000 */
[----:B------:R-:W0:Y:S04]  /*3e90*/  LDS.64 R10, [UR4+0xa0] ;  /* 0x0000a004ff0a7984 */ /* 0x000e280008000a00 */
[----:B------:R-:W1:Y:S01]  /*3ea0*/  LDS.64 R12, [UR4+0xa8] ;  /* 0x0000a804ff0c7984 */ /* 0x000e620008000a00 */
[--C-:B0-----:R-:W-:Y:S02]  /*3eb0*/  HADD2.F32 R89, -RZ, R10.reuse.H0_H0 ;  /* 0x2000000aff597230 */ /* 0x101fe40000004100 */
[----:B------:R-:W-:Y:S02]  /*3ec0*/  HADD2.F32 R10, -RZ, R10.H1_H1 ;  /* 0x3000000aff0a7230 */ /* 0x000fe40000004100 */
[--C-:B------:R-:W-:Y:S02]  /*3ed0*/  HADD2.F32 R91, -RZ, R11.reuse.H0_H0 ;  /* 0x2000000bff5b7230 */ /* 0x100fe40000004100 */
[-C--:B------:R-:W-:Y:S01]  /*3ee0*/  FFMA.FTZ R3, R3, R89.reuse, RZ ;  /* 0x0000005903037223 */ /* 0x080fe200000100ff */
[----:B------:R-:W-:Y:S01]  /*3ef0*/  FFMA.FTZ R2, R2, R89, RZ ;  /* 0x0000005902027223 */ /* 0x000fe200000100ff */
[----:B------:R-:W-:-:S02]  /*3f00*/  HADD2.F32 R88, -RZ, R11.H1_H1 ;  /* 0x3000000bff587230 */ /* 0x000fc40000004100 */
        /* <DEDUP_REMOVED lines=46> */
.L_x_2235:
        /* <DEDUP_REMOVED lines=59> */
.L_x_2232:
[----:B------:R-:W0:Y:S01]  /*45a0*/  LDC R33, c[0x0][0x23c] ;  /* 0x00008f00ff217b82 */ /* 0x000e220000000800 */
[----:B------:R-:W-:Y:S01]  /*45b0*/  IADD3 R24, R24, 0x20, RZ ;  /* 0x0000002018187810 */ /* 0x000fe20007ffe0ff */
[----:B------:R-:W-:-:S03]  /*45c0*/  UIADD3 UR4, UR4, 0x40, URZ ;  /* 0x0000004004047890 */ /* 0x000fc6000fffe03f */
[C---:B------:R-:W-:Y:S02]  /*45d0*/  ISETP.GE.AND P0, PT, R24.reuse, UR5, PT ;  /* 0x0000000518007c0c */ /* 0x040fe4000bf06270 */
[----:B------:R-:W-:Y:S01]  /*45e0*/  ISETP.LT.AND P2, PT, R24, R25, PT ;  /* 0x000000191800720c */ /* 0x000fe20003f41270 */
[----:B0-----:R-:W-:-:S12]  /*45f0*/  IMAD.WIDE R22, R33, 0x10, R22 ;  /* 0x0000001021167825 */ /* 0x001fd800078e0216 */
[----:B------:R-:W-:Y:S05]  /*4600*/  @!P0 BRA P2, `(.L_x_2236) ;  /* 0xffffffcc005c8947 */ /* 0x000fea000103ffff */
.L_x_2231:
[----:B------:R-:W-:Y:S01]  /*4610*/  ISETP.GE.AND P0, PT, R24, R25, PT ;  /* 0x000000191800720c */ /* 0x000fe20003f06270 */
[----:B------:R-:W-:-:S03]  /*4620*/  ULDC UR5, c[0x0][0x268] ;  /* 0x00009a0000057ab9 */ /* 0x000fc60000000800 */
[----:B------:R-:W-:Y:S01]  /*4630*/  ISETP.GE.OR P0, PT, R24, UR5, P0 ;  /* 0x0000000518007c0c */ /* 0x000fe20008706670 */
[----:B------:R-:W-:-:S12]  /*4640*/  ULDC UR5, c[0x0][0x268] ;  /* 0x00009a0000057ab9 */ /* 0x000fd80000000800 */
[----:B------:R-:W-:Y:S05]  /*4650*/  @P0 BRA `(.L_x_2237) ;  /* 0x00000018005c0947 */ /* 0x000fea0003800000 */
.L_x_2239:
[----:B------:R-:W-:Y:S01]  /*4660*/  ISETP.NE.AND P0, PT, R24, R31, PT ;  /* 0x0000001f1800720c */ /* 0x000fe20003f05270 */
[----:B------:R-:W0:Y:S01]  /*4670*/  LDC R33, c[0x0][0x23c] ;  /* 0x00008f00ff217b82 */ /* 0x000e220000000800 */
[----:B------:R1:W5:Y:S11]  /*4680*/  LDG.E.128.CONSTANT R12, desc[UR8][R22.64] ;  /* 0x00000008160c7981 */ /* 0x000376000c1e9d00 */
[----:B------:R-:W2:Y:S01]  /*4690*/  @!P0 LDC.64 R4, c[0x0][0x248] ;  /* 0x00009200ff048b82 */ /* 0x000ea20000000a00 */
[----:B------:R-:W-:-:S02]  /*46a0*/  @!P0 IADD3 R28, R28, 0x1, RZ ;  /* 0x000000011c1c8810 */ /* 0x000fc40007ffe0ff */
[----:B------:R-:W-:Y:S02]  /*46b0*/  @!P0 LEA R3, R24, 0x1, 0x1 ;  /* 0x0000000118038811 */ /* 0x000fe400078e08ff */
[----:B------:R-:W-:-:S06]  /*46c0*/  @!P0 LEA R16, R28, R1, 0x3 ;  /* 0x000000011c108211 */ /* 0x000fcc00078e18ff */
[----:B------:R-:W3:Y:S01]  /*46d0*/  @!P0 LDL.64 R16, [R16] ;  /* 0x0000000010108983 */ /* 0x000ee20000100a00 */
[----:B0-----:R-:W-:-:S05]  /*46e0*/  IMAD.WIDE R6, R33, 0x4, R22 ;  /* 0x0000000421067825 */ /* 0x001fca00078e0216 */
[----:B------:R1:W5:Y:S01]  /*46f0*/  LDG.E.128.CONSTANT R8, desc[UR8][R6.64] ;  /* 0x0000000806087981 */ /* 0x000362000c1e9d00 */
[----:B--2---:R-:W-:-:S05]  /*4700*/  @!P0 IMAD.WIDE R4, R3, 0x2, R4 ;  /* 0x0000000203048825 */ /* 0x004fca00078e0204 */
[----:B------:R1:W5:Y:S01]  /*4710*/  @!P0 LDG.E.U16.CONSTANT R35, desc[UR8][R4.64] ;  /* 0x0000000804238981 */ /* 0x000362000c1e9500 */
[----:B------:R-:W-:Y:S01]  /*4720*/  IADD3 R0, R24, 0x20, RZ ;  /* 0x0000002018007810 */ /* 0x000fe20007ffe0ff */
[----:B------:R-:W-:-:S03]  /*4730*/  IMAD.WIDE R2, R33, 0x4, R6 ;  /* 0x0000000421027825 */ /* 0x000fc600078e0206 */
[----:B------:R-:W-:Y:S02]  /*4740*/  ISETP.GE.AND P2, PT, R0, UR5, PT ;  /* 0x0000000500007c0c */ /* 0x000fe4000bf46270 */
[----:B---3--:R-:W-:Y:S02]  /*4750*/  @!P0 PRMT R21, R16, 0x7610, R21 ;  /* 0x0000761010158816 */ /* 0x008fe40000000015 */
[----:B------:R-:W-:Y:S02]  /*4760*/  @!P0 PRMT R20, R17, 0x7610, R20 ;  /* 0x0000761011148816 */ /* 0x000fe40000000014 */
[----:B------:R-:W-:Y:S02]  /*4770*/  @!P0 PRMT R21, R21, 0x7610, R16 ;  /* 0x0000761015158816 */ /* 0x000fe40000000010 */
[----:B------:R-:W-:Y:S01]  /*4780*/  @!P0 PRMT R20, R20, 0x7610, R17 ;  /* 0x0000761014148816 */ /* 0x000fe20000000011 */
        /* <DEDUP_REMOVED lines=8> */
[----:B------:R-:W-:-:S02]  /*4810*/  SHF.R.U32.HI R18, RZ, 0xf, R12 ;  /* 0x0000000fff127819 */ /* 0x000fc4000001160c */
[----:B------:R-:W-:Y:S02]  /*4820*/  SHF.R.U32.HI R15, RZ, 0xe, R9 ;  /* 0x0000000eff0f7819 */ /* 0x000fe40000011609 */
[----:B------:R-:W-:Y:S02]  /*4830*/  LOP3.LUT R34, R34, 0x10001, RZ, 0xc0, !PT ;  /* 0x0001000122227812 */ /* 0x000fe400078ec0ff */
[C---:B------:R-:W-:Y:S02]  /*4840*/  LOP3.LUT R22, R13.reuse, 0x380038, RZ, 0xc0, !PT ;  /* 0x003800380d167812 */ /* 0x040fe400078ec0ff */
[----:B------:R-:W-:Y:S02]  /*4850*/  SHF.R.U32.HI R19, RZ, 0x6, R13 ;  /* 0x00000006ff137819 */ /* 0x000fe4000001160d */
[----:B------:R-:W-:Y:S02]  /*4860*/  LOP3.LUT R71, R13, 0x70007, RZ, 0xc0, !PT ;  /* 0x000700070d477812 */ /* 0x000fe400078ec0ff */
[----:B------:R-:W-:-:S02]  /*4870*/  SHF.R.U32.HI R13, RZ, 0xe, R8 ;  /* 0x0000000eff0d7819 */ /* 0x000fc40000011608 */
[----:B------:R-:W-:Y:S02]  /*4880*/  LOP3.LUT R18, R18, 0x10001, RZ, 0xc0, !PT ;  /* 0x0001000112127812 */ /* 0x000fe400078ec0ff */
[----:B------:R-:W-:Y:S02]  /*4890*/  LOP3.LUT R15, R34, 0x20002, R15, 0xf8, !PT ;  /* 0x00020002220f7812 */ /* 0x000fe400078ef80f */
[C---:B------:R-:W-:Y:S02]  /*48a0*/  LOP3.LUT R16, R12.reuse, 0x380038, RZ, 0xc0, !PT ;  /* 0x003800380c107812 */ /* 0x040fe400078ec0ff */
[----:B------:R-:W-:Y:S02]  /*48b0*/  SHF.R.U32.HI R17, RZ, 0x6, R12 ;  /* 0x00000006ff117819 */ /* 0x000fe4000001160c */
[----:B------:R-:W-:Y:S02]  /*48c0*/  LOP3.LUT R73, R12, 0x70007, RZ, 0xc0, !PT ;  /* 0x000700070c497812 */ /* 0x000fe400078ec0ff */
[----:B------:R-:W-:-:S02]  /*48d0*/  LOP3.LUT R36, R14, 0x380038, RZ, 0xc0, !PT ;  /* 0x003800380e247812 */ /* 0x000fc400078ec0ff */
[----:B------:R-:W-:Y:S02]  /*48e0*/  LOP3.LUT R12, R8, 0x380038, RZ, 0xc0, !PT ;  /* 0x00380038080c7812 */ /* 0x000fe400078ec0ff */
[--C-:B------:R-:W-:Y:S02]  /*48f0*/  SHF.R.U32.HI R67, RZ, 0x6, R14.reuse ;  /* 0x00000006ff437819 */ /* 0x100fe4000001160e */
[----:B------:R-:W-:Y:S02]  /*4900*/  SHF.R.U32.HI R37, RZ, 0xf, R14 ;  /* 0x0000000fff257819 */ /* 0x000fe4000001160e */
[----:B------:R-:W-:Y:S02]  /*4910*/  LOP3.LUT R75, R14, 0x70007, RZ, 0xc0, !PT ;  /* 0x000700070e4b7812 */ /* 0x000fe400078ec0ff */
[----:B------:R-:W-:Y:S02]  /*4920*/  LOP3.LUT R18, R18, 0x20002, R13, 0xf8, !PT ;  /* 0x0002000212127812 */ /* 0x000fe400078ef80d */
[----:B------:R-:W-:-:S02]  /*4930*/  SHF.R.U32.HI R89, RZ, 0x6, R8 ;  /* 0x00000006ff597819 */ /* 0x000fc40000011608 */
[----:B------:R-:W-:Y:S02]  /*4940*/  LOP3.LUT R68, R8, 0x70007, RZ, 0xc0, !PT ;  /* 0x0007000708447812 */ /* 0x000fe400078ec0ff */
[C---:B------:R-:W-:Y:S02]  /*4950*/  LOP3.LUT R14, R9.reuse, 0x380038, RZ, 0xc0, !PT ;  /* 0x00380038090e7812 */ /* 0x040fe400078ec0ff */
[----:B------:R-:W-:Y:S02]  /*4960*/  SHF.R.U32.HI R90, RZ, 0x6, R9 ;  /* 0x00000006ff5a7819 */ /* 0x000fe40000011609 */
[----:B------:R-:W-:Y:S02]  /*4970*/  LOP3.LUT R70, R9, 0x70007, RZ, 0xc0, !PT ;  /* 0x0007000709467812 */ /* 0x000fe400078ec0ff */
[----:B------:R-:W-:Y:S02]  /*4980*/  MOV R40, 0x3000 ;  /* 0x0000300000287802 */ /* 0x000fe40000000f00 */
[----:B------:R-:W-:-:S02]  /*4990*/  LOP3.LUT R13, R36, 0x64006400, RZ, 0xfc, !PT ;  /* 0x64006400240d7812 */ /* 0x000fc400078efcff */
[--C-:B------:R-:W-:Y:S02]  /*49a0*/  SHF.R.U32.HI R8, RZ, 0xe, R10.reuse ;  /* 0x0000000eff087819 */ /* 0x100fe4000001160a */
[C---:B------:R-:W-:Y:S02]  /*49b0*/  LOP3.LUT R9, R10.reuse, 0x380038, RZ, 0xc0, !PT ;  /* 0x003800380a097812 */ /* 0x040fe400078ec0ff */
[----:B------:R-:W-:Y:S02]  /*49c0*/  SHF.R.U32.HI R91, RZ, 0x6, R10 ;  /* 0x00000006ff5b7819 */ /* 0x000fe4000001160a */
[----:B------:R-:W-:Y:S02]  /*49d0*/  LOP3.LUT R72, R10, 0x70007, RZ, 0xc0, !PT ;  /* 0x000700070a487812 */ /* 0x000fe400078ec0ff */
[----:B------:R-:W-:Y:S02]  /*49e0*/  LOP3.LUT R65, R12, 0x64006400, RZ, 0xfc, !PT ;  /* 0x640064000c417812 */ /* 0x000fe400078efcff */
[----:B------:R-:W-:-:S02]  /*49f0*/  SHF.R.U32.HI R42, RZ, 0xe, R11 ;  /* 0x0000000eff2a7819 */ /* 0x000fc4000001160b */
[C---:B------:R-:W-:Y:S01]  /*4a00*/  LOP3.LUT R10, R11.reuse, 0x380038, RZ, 0xc0, !PT ;  /* 0x003800380b0a7812 */ /* 0x040fe200078ec0ff */
[----:B------:R-:W-:Y:S01]  /*4a10*/  HFMA2 R65, R65, R40.H0_H0, -132, -132 ;  /* 0xd820d82041417431 */ /* 0x000fe20000040028 */
[----:B------:R-:W-:Y:S02]  /*4a20*/  SHF.R.U32.HI R92, RZ, 0x6, R11 ;  /* 0x00000006ff5c7819 */ /* 0x000fe4000001160b */
[----:B------:R-:W-:Y:S02]  /*4a30*/  LOP3.LUT R74, R11, 0x70007, RZ, 0xc0, !PT ;  /* 0x000700070b4a7812 */ /* 0x000fe400078ec0ff */
[----:B------:R-:W-:Y:S02]  /*4a40*/  LOP3.LUT R12, R67, 0x380038, RZ, 0xc0, !PT ;  /* 0x00380038430c7812 */ /* 0x000fe400078ec0ff */
[----:B------:R-:W-:Y:S02]  /*4a50*/  LOP3.LUT R39, R39, 0x10001, RZ, 0xc0, !PT ;  /* 0x0001000127277812 */ /* 0x000fe400078ec0ff */
[----:B------:R-:W-:-:S02]  /*4a60*/  LOP3.LUT R63, R14, 0x64006400, RZ, 0xfc, !PT ;  /* 0x640064000e3f7812 */ /* 0x000fc400078efcff */
[----:B------:R-:W-:Y:S02]  /*4a70*/  LOP3.LUT R37, R37, 0x10001, RZ, 0xc0, !PT ;  /* 0x0001000125257812 */ /* 0x000fe400078ec0ff */
[----:B------:R-:W-:Y:S01]  /*4a80*/  LOP3.LUT R14, R91, 0x380038, RZ, 0xc0, !PT ;  /* 0x003800385b0e7812 */ /* 0x000fe200078ec0ff */
[----:B------:R-:W-:Y:S01]  /*4a90*/  HFMA2 R63, R63, R40.H0_H0, -132, -132 ;  /* 0xd820d8203f3f7431 */ /* 0x000fe20000040028 */
[----:B------:R-:W-:Y:S02]  /*4aa0*/  LOP3.LUT R42, R39, 0x20002, R42, 0xf8, !PT ;  /* 0x00020002272a7812 */ /* 0x000fe400078ef82a */
[----:B------:R-:W-:Y:S02]  /*4ab0*/  LOP3.LUT R37, R37, 0x20002, R8, 0xf8, !PT ;  /* 0x0002000225257812 */ /* 0x000fe400078ef808 */
[----:B------:R-:W-:Y:S02]  /*4ac0*/  LOP3.LUT R61, R9, 0x64006400, RZ, 0xfc, !PT ;  /* 0x64006400093d7812 */ /* 0x000fe400078efcff */
        /* <DEDUP_REMOVED lines=19> */
[----:B------:R-:W-:-:S02]  /*4c00*/  ISETP.GE.AND P3, PT, R26, 0x2, PT ;  /* 0x000000021a00780c */ /* 0x000fc40003f66270 */
[----:B--2---:R-:W-:Y:S02]  /*4c10*/  SHF.R.U32.HI R76, RZ, 0xd, R5 ;  /* 0x0000000dff4c7819 */ /* 0x004fe40000011605 */
[----:B------:R-:W-:Y:S02]  /*4c20*/  SHF.R.U32.HI R81, RZ, 0xd, R4 ;  /* 0x0000000dff517819 */ /* 0x000fe40000011604 */
[----:B------:R-:W-:Y:S02]  /*4c30*/  LOP3.LUT R76, R15, 0x40004, R76, 0xf8, !PT ;  /* 0x000400040f4c7812 */ /* 0x000fe400078ef84c */
[----:B------:R-:W-:Y:S02]  /*4c40*/  LOP3.LUT R15, R38, 0x64006400, RZ, 0xfc, !PT ;  /* 0x64006400260f7812 */ /* 0x000fe400078efcff */
[----:B------:R-:W-:Y:S02]  /*4c50*/  LOP3.LUT R34, R6, 0x380038, RZ, 0xc0, !PT ;  /* 0x0038003806227812 */ /* 0x000fe400078ec0ff */
[----:B------:R-:W-:-:S02]  /*4c60*/  LOP3.LUT R11, R5, 0x380038, RZ, 0xc0, !PT ;  /* 0x00380038050b7812 */ /* 0x000fc400078ec0ff */
[----:B------:R-:W-:Y:S02]  /*4c70*/  SHF.R.U32.HI R82, RZ, 0x6, R5 ;  /* 0x00000006ff527819 */ /* 0x000fe40000011605 */
[----:B------:R-:W-:Y:S02]  /*4c80*/  LOP3.LUT R86, R5, 0x70007, RZ, 0xc0, !PT ;  /* 0x0007000705567812 */ /* 0x000fe400078ec0ff */
[----:B------:R-:W-:Y:S01]  /*4c90*/  LOP3.LUT R81, R18, 0x40004, R81, 0xf8, !PT ;  /* 0x0004000412517812 */ /* 0x000fe200078ef851 */
[-C--:B------:R-:W-:Y:S01]  /*4ca0*/  HFMA2 R18, R13, R40.reuse.H0_H0, -132, -132 ;  /* 0xd820d8200d127431 */ /* 0x080fe20000040028 */
[----:B------:R-:W-:Y:S01]  /*4cb0*/  LOP3.LUT R5, R16, 0x64006400, RZ, 0xfc, !PT ;  /* 0x6400640010057812 */ /* 0x000fe200078efcff */
[-C--:B------:R-:W-:Y:S01]  /*4cc0*/  HFMA2 R16, R15, R40.reuse.H0_H0, -132, -132 ;  /* 0xd820d8200f107431 */ /* 0x080fe20000040028 */
[----:B------:R-:W-:Y:S02]  /*4cd0*/  LOP3.LUT R13, R12, 0x64006400, RZ, 0xfc, !PT ;  /* 0x640064000c0d7812 */ /* 0x000fe400078efcff */
[----:B------:R-:W-:Y:S01]  /*4ce0*/  LOP3.LUT R15, R34, 0x64006400, RZ, 0xfc, !PT ;  /* 0x64006400220f7812 */ /* 0x000fe200078efcff */
[-C--:B------:R-:W-:Y:S01]  /*4cf0*/  HFMA2 R66, R5, R40.reuse.H0_H0, -132, -132 ;  /* 0xd820d82005427431 */ /* 0x080fe20000040028 */
[--C-:B------:R-:W-:Y:S01]  /*4d00*/  SHF.R.U32.HI R79, RZ, 0xd, R7.reuse ;  /* 0x0000000dff4f7819 */ /* 0x100fe20000011607 */
[-C--:B------:R-:W-:Y:S01]  /*4d10*/  HFMA2 R58, R13, R40.reuse.H0_H0, -132, -132 ;  /* 0xd820d8200d3a7431 */ /* 0x080fe20000040028 */
[C---:B------:R-:W-:Y:S01]  /*4d20*/  LOP3.LUT R39, R7.reuse, 0x380038, RZ, 0xc0, !PT ;  /* 0x0038003807277812 */ /* 0x040fe200078ec0ff */
[----:B------:R-:W-:Y:S01]  /*4d30*/  HFMA2 R50, R15, R40.H0_H0, -132, -132 ;  /* 0xd820d8200f327431 */ /* 0x000fe20000040028 */
[----:B------:R-:W-:Y:S01]  /*4d40*/  SHF.R.U32.HI R84, RZ, 0x6, R7 ;  /* 0x00000006ff547819 */ /* 0x000fe20000011607 */
[----:B------:R-:W0:Y:S01]  /*4d50*/  LDS.128 R12, [UR4] ;  /* 0x00000004ff0c7984 */ /* 0x000e220008000c00 */
[----:B------:R-:W-:-:S02]  /*4d60*/  LOP3.LUT R88, R7, 0x70007, RZ, 0xc0, !PT ;  /* 0x0007000707587812 */ /* 0x000fc400078ec0ff */
[----:B------:R-:W-:Y:S02]  /*4d70*/  LOP3.LUT R7, R22, 0x64006400, RZ, 0xfc, !PT ;  /* 0x6400640016077812 */ /* 0x000fe400078efcff */
[C---:B------:R-:W-:Y:S02]  /*4d80*/  LOP3.LUT R8, R4.reuse, 0x380038, RZ, 0xc0, !PT ;  /* 0x0038003804087812 */ /* 0x040fe400078ec0ff */
[----:B------:R-:W-:Y:S01]  /*4d90*/  SHF.R.U32.HI R80, RZ, 0x6, R4 ;  /* 0x00000006ff507819 */ /* 0x000fe20000011604 */
[----:B------:R-:W-:Y:S01]  /*4da0*/  HFMA2 R64, R7, R40.H0_H0, -132, -132 ;  /* 0xd820d82007407431 */ /* 0x000fe20000040028 */
[----:B------:R-:W-:Y:S02]  /*4db0*/  LOP3.LUT R85, R4, 0x70007, RZ, 0xc0, !PT ;  /* 0x0007000704557812 */ /* 0x000fe400078ec0ff */
[--C-:B------:R-:W-:Y:S02]  /*4dc0*/  SHF.R.U32.HI R78, RZ, 0xd, R6.reuse ;  /* 0x0000000dff4e7819 */ /* 0x100fe40000011606 */
[----:B------:R-:W-:-:S02]  /*4dd0*/  SHF.R.U32.HI R83, RZ, 0x6, R6 ;  /* 0x00000006ff537819 */ /* 0x000fc40000011606 */
[----:B------:R-:W-:Y:S02]  /*4de0*/  LOP3.LUT R87, R6, 0x70007, RZ, 0xc0, !PT ;  /* 0x0007000706577812 */ /* 0x000fe400078ec0ff */
        /* <DEDUP_REMOVED lines=15> */
[----:B------:R-:W-:Y:S02]  /*4ee0*/  LOP3.LUT R78, R37, 0x40004, R78, 0xf8, !PT ;  /* 0x00040004254e7812 */ /* 0x000fe400078ef84e */
        /* <DEDUP_REMOVED lines=10> */
[----:B------:R-:W-:Y:S01]  /*4f90*/  LOP3.LUT R79, R42, 0x40004, R79, 0xf8, !PT ;  /* 0x000400042a4f7812 */ /* 0x000fe200078ef84f */
        /* <DEDUP_REMOVED lines=38> */
[----:B------:R-:W1:Y:S01]  /*5200*/  LDS.128 R4, [UR4+0x10] ;  /* 0x00001004ff047984 */ /* 0x000e620008000c00 */
        /* <DEDUP_REMOVED lines=14> */
[-C--:B------:R-:W-:Y:S01]  /*52f0*/  HFMA2 R69, R73, R12.reuse, RZ.H0_H0 ;  /* 0x0000000c49457231 */ /* 0x080fe200000400ff */
[----:B------:R-:W-:Y:S01]  /*5300*/  LOP3.LUT R9, R9, 0x64006400, RZ, 0xfc, !PT ;  /* 0x6400640009097812 */ /* 0x000fe200078efcff */
[-C--:B------:R-:W-:Y:S01]  /*5310*/  HFMA2.MMA R11, R66, R13.reuse, R11 ;  /* 0x0000000d420b7235 */ /* 0x080fe2000000000b */
[----:B------:R-:W-:Y:S01]  /*5320*/  HADD2 R77, R8, -1028, -1028 ;  /* 0xe404e404084d7430 */ /* 0x000fe20000000000 */
[----:B------:R-:W-:Y:S01]  /*5330*/  LOP3.LUT R89, R89, 0x70007, RZ, 0xc0, !PT ;  /* 0x0007000759597812 */ /* 0x000fe200078ec0ff */
[----:B------:R-:W-:Y:S01]  /*5340*/  HFMA2 R12, R17, R12, RZ.H0_H0 ;  /* 0x0000000c110c7231 */ /* 0x000fe200000400ff */
[----:B------:R-:W-:Y:S01]  /*5350*/  HFMA2.MMA R94, R18, R13, R71 ;  /* 0x0000000d125e7235 */ /* 0x000fe20000000047 */
[-C--:B------:R-:W-:Y:S01]  /*5360*/  HFMA2 R93, R64, R13.reuse, R69 ;  /* 0x0000000d405d7231 */ /* 0x080fe20000000045 */
        /* <DEDUP_REMOVED lines=9> */
[-C--:B------:R-:W-:Y:S01]  /*5400*/  HFMA2 R93, R71, R14.reuse, R93 ;  /* 0x0000000e475d7231 */ /* 0x080fe2000000005d */
[----:B------:R-:W0:Y:S01]  /*5410*/  LDS.128 R8, [UR4+0x20] ;  /* 0x00002004ff087984 */ /* 0x000e220008000c00 */
[----:B------:R-:W-:Y:S01]  /*5420*/  HFMA2 R13, R67, R14, R13 ;  /* 0x0000000e430d7231 */ /* 0x000fe2000000000d */
[-C--:B------:R-:W-:Y:S01]  /*5430*/  HFMA2.MMA R14, R62, R15.reuse, R12 ;  /* 0x0000000f3e0e7235 */ /* 0x080fe2000000000c */
[-C--:B------:R-:W-:Y:S01]  /*5440*/  HFMA2 R93, R60, R15.reuse, R93 ;  /* 0x0000000f3c5d7231 */ /* 0x080fe2000000005d */
[----:B------:R-:W-:Y:S01]  /*5450*/  LOP3.LUT R12, R72, 0x64006400, RZ, 0xfc, !PT ;  /* 0x64006400480c7812 */ /* 0x000fe200078efcff */
[----:B------:R-:W-:Y:S01]  /*5460*/  HADD2 R72, R70, -1028, -1028 ;  /* 0xe404e40446487430 */ /* 0x000fe20000000000 */
[----:B------:R-:W-:Y:S01]  /*5470*/  HFMA2.MMA R94, R58, R15, R94 ;  /* 0x0000000f3a5e7235 */ /* 0x000fe2000000005e */
[----:B------:R-:W-:Y:S01]  /*5480*/  HFMA2 R15, R56, R15, R13 ;  /* 0x0000000f380f7231 */ /* 0x000fe2000000000d */
[----:B------:R-:W-:Y:S01]  /*5490*/  LOP3.LUT R13, R74, 0x64006400, RZ, 0xfc, !PT ;  /* 0x640064004a0d7812 */ /* 0x000fe200078efcff */
[----:B------:R-:W-:Y:S01]  /*54a0*/  HADD2 R74, R68, -1028, -1028 ;  /* 0xe404e404444a7430 */ /* 0x000fe20000000000 */
[-C--:B-1----:R-:W-:Y:S01]  /*54b0*/  HFMA2.MMA R14, R49, R4.reuse, R14 ;  /* 0x00000004310e7235 */ /* 0x082fe2000000000e */
[----:B------:R-:W-:Y:S01]  /*54c0*/  HADD2 R70, R12, -1028, -1028 ;  /* 0xe404e4040c467430 */ /* 0x000fe20000000000 */
        /* <DEDUP_REMOVED lines=14> */
[-C--:B------:R-:W-:Y:S01]  /*55b0*/  HFMA2.MMA R5, R65, R6.reuse, R14 ;  /* 0x0000000641057235 */ /* 0x080fe2000000000e */
[-C--:B------:R-:W-:Y:S01]  /*55c0*/  HFMA2 R93, R63, R6.reuse, R93 ;  /* 0x000000063f5d7231 */ /* 0x080fe2000000005d */
[----:B------:R-:W-:Y:S01]  /*55d0*/  LOP3.LUT R89, R87, 0x64006400, RZ, 0xfc, !PT ;  /* 0x6400640057597812 */ /* 0x000fe200078efcff */
[----:B------:R-:W-:Y:S01]  /*55e0*/  HADD2 R96, R4, -1028, -1028 ;  /* 0xe404e40404607430 */ /* 0x000fe20000000000 */
[----:B------:R-:W-:Y:S01]  /*55f0*/  HFMA2.MMA R95, R61, R6, R94 ;  /* 0x000000063d5f7235 */ /* 0x000fe2000000005e */
[----:B------:R-:W-:Y:S01]  /*5600*/  HADD2 R94, R91, -1028, -1028 ;  /* 0xe404e4045b5e7430 */ /* 0x000fe20000000000 */
[----:B------:R-:W-:Y:S01]  /*5610*/  LOP3.LUT R86, R86, 0x64006400, RZ, 0xfc, !PT ;  /* 0x6400640056567812 */ /* 0x000fe200078efcff */
[----:B------:R-:W-:Y:S01]  /*5620*/  HFMA2 R6, R59, R6, R15 ;  /* 0x000000063b067231 */ /* 0x000fe2000000000f */
[-C--:B------:R-:W-:Y:S01]  /*5630*/  HFMA2.MMA R4, R90, R7.reuse, R5 ;  /* 0x000000075a047235 */ /* 0x080fe20000000005 */
[----:B------:R-:W1:Y:S01]  /*5640*/  LDS.128 R12, [UR4+0x30] ;  /* 0x00003004ff0c7984 */ /* 0x000e620008000c00 */
[----:B------:R-:W-:Y:S01]  /*5650*/  HADD2 R92, R92, -1028, -1028 ;  /* 0xe404e4045c5c7430 */ /* 0x000fe20000000000 */
[----:B------:R-:W-:Y:S01]  /*5660*/  LOP3.LUT R88, R88, 0x64006400, RZ, 0xfc, !PT ;  /* 0x6400640058587812 */ /* 0x000fe200078efcff */
[----:B------:R-:W-:Y:S01]  /*5670*/  HFMA2.MMA R95, R94, R7, R95 ;  /* 0x000000075e5f7235 */ /* 0x000fe2000000005f */
[----:B------:R-:W-:Y:S01]  /*5680*/  HADD2 R85, R85, -1028, -1028 ;  /* 0xe404e40455557430 */ /* 0x000fe20000000000 */
[----:B------:R-:W-:Y:S01]  /*5690*/  LOP3.LUT R80, R80, 0x70007, RZ, 0xc0, !PT ;  /* 0x0007000750507812 */ /* 0x000fe200078ec0ff */
[-C--:B------:R-:W-:Y:S01]  /*56a0*/  HFMA2 R93, R92, R7.reuse, R93 ;  /* 0x000000075c5d7231 */ /* 0x080fe2000000005d */
[-C--:B0-----:R-:W-:Y:S01]  /*56b0*/  HFMA2.MMA R4, R57, R8.reuse, R4 ;  /* 0x0000000839047235 */ /* 0x081fe20000000004 */
[----:B------:R-:W-:Y:S01]  /*56c0*/  HFMA2 R6, R96, R7, R6 ;  /* 0x0000000760067231 */ /* 0x000fe20000000006 */
        /* <DEDUP_REMOVED lines=14> */
[----:B------:R-:W-:Y:S01]  /*57b0*/  HFMA2.MMA R5, R85, R10, R5 ;  /* 0x0000000a55057235 */ /* 0x000fe20000000005 */
[----:B------:R-:W-:Y:S01]  /*57c0*/  HFMA2 R93, R87, R10, R93 ;  /* 0x0000000a575d7231 */ /* 0x000fe2000000005d */
[----:B------:R-:W-:-:S02]  /*57d0*/  LOP3.LUT R84, R84, 0x70007, RZ, 0xc0, !PT ;  /* 0x0007000754547812 */ /* 0x000fc400078ec0ff */
[----:B------:R-:W-:Y:S01]  /*57e0*/  HFMA2.MMA R7, R89, R10, R95 ;  /* 0x0000000a59077235 */ /* 0x000fe2000000005f */
[----:B------:R-:W-:Y:S01]  /*57f0*/  HFMA2 R10, R91, R10, R6 ;  /* 0x0000000a5b0a7231 */ /* 0x000fe20000000006 */
[----:B------:R-:W-:Y:S01]  /*5800*/  LOP3.LUT R95, R83, 0x64006400, RZ, 0xfc, !PT ;  /* 0x64006400535f7812 */ /* 0x000fe200078efcff */
[----:B------:R-:W-:Y:S01]  /*5810*/  HADD2 R83, R80, -1028, -1028 ;  /* 0xe404e40450537430 */ /* 0x000fe20000000000 */
        /* <DEDUP_REMOVED lines=8> */
[----:B------:R-:W-:Y:S01]  /*58a0*/  LOP3.LUT R80, R78, 0x64006400, RZ, 0xfc, !PT ;  /* 0x640064004e507812 */ /* 0x000fe200078efcff */
[-C--:B-1----:R-:W-:Y:S01]  /*58b0*/  HFMA2.MMA R6, R83, R12.reuse, R6 ;  /* 0x0000000c53067235 */ /* 0x082fe20000000006 */
[----:B------:R-:W-:Y:S01]  /*58c0*/  HFMA2 R4, R93, R12, R4 ;  /* 0x0000000c5d047231 */ /* 0x000fe20000000004 */
[----:B------:R-:W-:Y:S01]  /*58d0*/  LOP3.LUT R79, R79, 0x64006400, RZ, 0xfc, !PT ;  /* 0x640064004f4f7812 */ /* 0x000fe200078efcff */
[----:B------:R-:W-:Y:S01]  /*58e0*/  HFMA2.MMA R8, R95, R12, R7 ;  /* 0x0000000c5f087235 */ /* 0x000fe20000000007 */
[----:B------:R-:W-:-:S02]  /*58f0*/  HADD2 R97, R84, -1028, -1028 ;  /* 0xe404e40454617430 */ /* 0x000fc40000000000 */
[-C--:B------:R-:W-:Y:S01]  /*5900*/  HFMA2 R5, R44, R13.reuse, R4 ;  /* 0x0000000d2c057231 */ /* 0x080fe20000000004 */
[----:B------:R-:W-:Y:S01]  /*5910*/  LOP3.LUT R4, R76, 0x64006400, RZ, 0xfc, !PT ;  /* 0x640064004c047812 */ /* 0x000fe200078efcff */
[-C--:B------:R-:W-:Y:S01]  /*5920*/  HFMA2.MMA R7, R46, R13.reuse, R6 ;  /* 0x0000000d2e077235 */ /* 0x080fe20000000006 */
[----:B------:R-:W-:Y:S02]  /*5930*/  HADD2 R76, R81, -1028, -1028 ;  /* 0xe404e404514c7430 */ /* 0x000fe40000000000 */
[----:B------:R-:W-:Y:S01]  /*5940*/  HFMA2.MMA R8, R42, R13, R8 ;  /* 0x0000000d2a087235 */ /* 0x000fe20000000008 */
[----:B------:R-:W-:Y:S02]  /*5950*/  HFMA2 R10, R97, R12, R10 ;  /* 0x0000000c610a7231 */ /* 0x000fe4000000000a */
[----:B------:R-:W-:Y:S02]  /*5960*/  HADD2 R80, R80, -1028, -1028 ;  /* 0xe404e40450507430 */ /* 0x000fe40000000000 */
[----:B------:R-:W-:Y:S01]  /*5970*/  HFMA2.MMA R7, R41, R14, R7 ;  /* 0x0000000e29077235 */ /* 0x000fe20000000007 */
[----:B------:R-:W-:-:S02]  /*5980*/  HFMA2 R10, R40, R13, R10 ;  /* 0x0000000d280a7231 */ /* 0x000fc4000000000a */
[----:B------:R-:W-:Y:S01]  /*5990*/  HFMA2.MMA R8, R37, R14, R8 ;  /* 0x0000000e25087235 */ /* 0x000fe20000000008 */
[-C--:B------:R-:W-:Y:S02]  /*59a0*/  HFMA2 R5, R39, R14.reuse, R5 ;  /* 0x0000000e27057231 */ /* 0x080fe40000000005 */
[----:B------:R-:W-:Y:S02]  /*59b0*/  HADD2 R78, R4, -1028, -1028 ;  /* 0xe404e404044e7430 */ /* 0x000fe40000000000 */
[-C--:B------:R-:W-:Y:S01]  /*59c0*/  HFMA2.MMA R7, R76, R15.reuse, R7 ;  /* 0x0000000f4c077235 */ /* 0x080fe20000000007 */
[----:B------:R-:W-:Y:S02]  /*59d0*/  HFMA2 R10, R23, R14, R10 ;  /* 0x0000000e170a7231 */ /* 0x000fe4000000000a */
[----:B------:R-:W-:Y:S01]  /*59e0*/  HFMA2.MMA R8, R80, R15, R8 ;  /* 0x0000000f50087235 */ /* 0x000fe20000000008 */
        /* <DEDUP_REMOVED lines=49> */
[----:B------:R-:W-:-:S06]  /*5d00*/  HFMA2.MMA R47, R61, R10, R69 ;  /* 0x0000000a3d2f7235 */ /* 0x000fcc0000000045 */
[-C--:B------:R-:W-:Y:S02]  /*5d10*/  HFMA2.MMA R6, R90, R11.reuse, R45 ;  /* 0x0000000b5a067235 */ /* 0x080fe4000000002d */
[----:B------:R-:W-:Y:S01]  /*5d20*/  HFMA2.MMA R47, R94, R11, R47 ;  /* 0x0000000b5e2f7235 */ /* 0x000fe2000000002f */
[----:B------:R-:W-:-:S04]  /*5d30*/  HFMA2 R11, R51, R12, R8 ;  /* 0x0000000c330b7231 */ /* 0x000fc80000000008 */
[----:B------:R-:W-:Y:S01]  /*5d40*/  HFMA2 R11, R22, R13, R11 ;  /* 0x0000000d160b7231 */ /* 0x000fe2000000000b */
[-C--:B------:R-:W-:Y:S01]  /*5d50*/  HFMA2.MMA R6, R57, R12.reuse, R6 ;  /* 0x0000000c39067235 */ /* 0x080fe20000000006 */
[----:B0-----:R-:W-:Y:S01]  /*5d60*/  HFMA2 R22, R93, R16, R73 ;  /* 0x000000105d167231 */ /* 0x001fe20000000049 */
        /* <DEDUP_REMOVED lines=32> */
.L_x_2238:
[----:B------:R-:W-:Y:S01]  /*5f70*/  ISETP.LT.AND P3, PT, R0, R25, PT ;  /* 0x000000190000720c */ /* 0x000fe20003f61270 */
[----:B------:R-:W-:Y:S01]  /*5f80*/  UIADD3 UR4, UR4, 0x40, URZ ;  /* 0x0000004004047890 */ /* 0x000fe2000fffe03f */
[----:B-----5:R-:W-:Y:S01]  /*5f90*/  @!P0 IADD3 R31, R35, R24, RZ ;  /* 0x00000018231f8210 */ /* 0x020fe20007ffe0ff */
[----:B------:R-:W-:Y:S01]  /*5fa0*/  IMAD.WIDE R22, R33, 0x4, R2 ;  /* 0x0000000421167825 */ /* 0x000fe200078e0202 */
[----:B------:R-:W-:-:S09]  /*5fb0*/  MOV R24, R0 ;  /* 0x0000000000187202 */ /* 0x000fd20000000f00 */
[----:B------:R-:W-:Y:S05]  /*5fc0*/  @!P2 BRA P3, `(.L_x_2239) ;  /* 0xffffffe400a4a947 */ /* 0x000fea000183ffff */
.L_x_2237:
        /* <DEDUP_REMOVED lines=17> */
.L_x_2243:
[----:B------:R-:W0:Y:S02]  /*60e0*/  LDS R2, [R0] ;  /* 0x0000000000027984 */ /* 0x000e240000000800 */
[----:B0-----:R-:W-:-:S06]  /*60f0*/  HADD2 R3, R2, R32 ;  /* 0x0000002002037230 */ /* 0x001fcc0000000000 */
[----:B------:R-:W0:Y:S02]  /*6100*/  ATOMS.CAST.SPIN R3, [R0], R2, R3 ;  /* 0x000000020003738d */ /* 0x000e240001800003 */
[----:B0-----:R-:W-:-:S13]  /*6110*/  ISETP.EQ.U32.AND P0, PT, R3, 0x1, PT ;  /* 0x000000010300780c */ /* 0x001fda0003f02070 */
[----:B------:R-:W-:Y:S05]  /*6120*/  @!P0 BRA `(.L_x_2243) ;  /* 0xfffffffc00ec8947 */ /* 0x000fea000383ffff */
[----:B------:R-:W-:Y:S05]  /*6130*/  BRA `(.L_x_2241) ;  /* 0x00000000000c7947 */ /* 0x000fea0003800000 */
.L_x_2242:
[----:B------:R-:W2:Y:S02]  /*6140*/  LD.E R0, desc[UR8][R4.64] ;  /* 0x0000000804007980 */ /* 0x000ea4000c101900 */
[----:B--2---:R-:W-:-:S05]  /*6150*/  IADD3 R3, R32, R0, RZ ;  /* 0x0000000020037210 */ /* 0x004fca0007ffe0ff */
[----:B------:R0:W-:Y:S02]  /*6160*/  ST.E desc[UR8][R4.64], R3 ;  /* 0x0000000304007985 */ /* 0x0001e4000c101908 */
.L_x_2241:
[----:B------:R-:W-:Y:S05]  /*6170*/  BSYNC B0 ;  /* 0x0000000000007941 */ /* 0x000fea0003800000 */
.L_x_2240:
[----:B------:R1:W-:Y:S01]  /*6180*/  ATOM.E.ADD.F16x2.RN.STRONG.GPU P0, RZ, desc[UR8][R4.64+0x4], R30 ;  /* 0x0000041e04ff79a2 */ /* 0x0003e2000810e1c8 */
[----:B------:R-:W-:Y:S04]  /*6190*/  BSSY B0, `(.L_x_2244) ;  /* 0x000000f000007945 */ /* 0x000fe80003800000 */
[----:B-1----:R-:W-:Y:S05]  /*61a0*/  @P0 BRA `(.L_x_2245) ;  /* 0x0000000000340947 */ /* 0x002fea0003800000 */
[----:B------:R-:W1:Y:S02]  /*61b0*/  QSPC.E.S P0, RZ, [R4+0x4] ;  /* 0x0000040004ff73aa */ /* 0x000e640000000500 */
[----:B-1----:R-:W-:Y:S05]  /*61c0*/  @!P0 BRA `(.L_x_2246) ;  /* 0x0000000000208947 */ /* 0x002fea0003800000 */
[----:B------:R-:W-:-:S04]  /*61d0*/  MOV R2, R4 ;  /* 0x0000000400027202 */ /* 0x000fc80000000f00 */
[----:B------:R-:W-:-:S07]  /*61e0*/  MOV R0, R2 ;  /* 0x0000000200007202 */ /* 0x000fce0000000f00 */
.L_x_2247:
[----:B------:R-:W0:Y:S02]  /*61f0*/  LDS R2, [R0+0x4] ;  /* 0x0000040000027984 */ /* 0x000e240000000800 */
[----:B0-----:R-:W-:-:S10]  /*6200*/  HFMA2.MMA R3, R2, 1, 1, R30 ;  /* 0x3c003c0002037835 */ /* 0x001fd4000000001e */
[----:B------:R-:W0:Y:S02]  /*6210*/  ATOMS.CAST.SPIN R3, [R0+0x4], R2, R3 ;  /* 0x000004020003738d */ /* 0x000e240001800003 */
[----:B0-----:R-:W-:-:S13]  /*6220*/  ISETP.EQ.U32.AND P0, PT, R3, 0x1, PT ;  /* 0x000000010300780c */ /* 0x001fda0003f02070 */
[----:B------:R-:W-:Y:S05]  /*6230*/  @!P0 BRA `(.L_x_2247) ;  /* 0xfffffffc00ec8947 */ /* 0x000fea000383ffff */
[----:B------:R-:W-:Y:S05]  /*6240*/  BRA `(.L_x_2245) ;  /* 0x00000000000c7947 */ /* 0x000fea0003800000 */
.L_x_2246:
[----:B------:R-:W0:Y:S02]  /*6250*/  LD.E R0, desc[UR8][R4.64+0x4] ;  /* 0x0000040804007980 */ /* 0x000e24000c101900 */
[----:B0-----:R-:W-:-:S05]  /*6260*/  IADD3 R3, R30, R0, RZ ;  /* 0x000000001e037210 */ /* 0x001fca0007ffe0ff */
[----:B------:R1:W-:Y:S02]  /*6270*/  ST.E desc[UR8][R4.64+0x4], R3 ;  /* 0x0000040304007985 */ /* 0x0003e4000c101908 */
.L_x_2245:
[----:B------:R-:W-:Y:S05]  /*6280*/  BSYNC B0 ;  /* 0x0000000000007941 */ /* 0x000fea0003800000 */
.L_x_2244:
        /* <DEDUP_REMOVED lines=11> */
.L_x_2251:
[----:B------:R-:W0:Y:S02]  /*6340*/  LDS R2, [R0] ;  /* 0x0000000000027984 */ /* 0x000e240000000800 */
[----:B0-----:R-:W-:-:S06]  /*6350*/  HADD2 R3, R2, R27 ;  /* 0x0000001b02037230 */ /* 0x001fcc0000000000 */
[----:B------:R-:W0:Y:S02]  /*6360*/  ATOMS.CAST.SPIN R3, [R0], R2, R3 ;  /* 0x000000020003738d */ /* 0x000e240001800003 */
[----:B0-----:R-:W-:-:S13]  /*6370*/  ISETP.EQ.U32.AND P0, PT, R3, 0x1, PT ;  /* 0x000000010300780c */ /* 0x001fda0003f02070 */
[----:B------:R-:W-:Y:S05]  /*6380*/  @!P0 BRA `(.L_x_2251) ;  /* 0xfffffffc00ec8947 */ /* 0x000fea000383ffff */
[----:B------:R-:W-:Y:S05]  /*6390*/  BRA `(.L_x_2249) ;  /* 0x00000000000c7947 */ /* 0x000fea0003800000 */
.L_x_2250:
[----:B------:R-:W2:Y:S02]  /*63a0*/  LD.E R0, desc[UR8][R4.64] ;  /* 0x0000000804007980 */ /* 0x000ea4000c101900 */
[----:B--2---:R-:W-:-:S05]  /*63b0*/  IADD3 R3, R27, R0, RZ ;  /* 0x000000001b037210 */ /* 0x004fca0007ffe0ff */
[----:B------:R0:W-:Y:S02]  /*63c0*/  ST.E desc[UR8][R4.64], R3 ;  /* 0x0000000304007985 */ /* 0x0001e4000c101908 */
.L_x_2249:
[----:B------:R-:W-:Y:S05]  /*63d0*/  BSYNC B0 ;  /* 0x0000000000007941 */ /* 0x000fea0003800000 */
.L_x_2248:
[----:B------:R1:W-:Y:S02]  /*63e0*/  ATOM.E.ADD.F16x2.RN.STRONG.GPU P0, RZ, desc[UR8][R4.64+0x4], R29 ;  /* 0x0000041d04ff79a2 */ /* 0x0003e4000810e1c8 */
[----:B-1----:R-:W-:Y:S05]  /*63f0*/  @P0 EXIT ;  /* 0x000000000000094d */ /* 0x002fea0003800000 */
[----:B------:R-:W1:Y:S02]  /*6400*/  QSPC.E.S P0, RZ, [R4+0x4] ;  /* 0x0000040004ff73aa */ /* 0x000e640000000500 */
[----:B-1----:R-:W-:Y:S05]  /*6410*/  @!P0 BRA `(.L_x_2252) ;  /* 0x0000000000208947 */ /* 0x002fea0003800000 */
[----:B------:R-:W-:-:S04]  /*6420*/  MOV R2, R4 ;  /* 0x0000000400027202 */ /* 0x000fc80000000f00 */
[----:B------:R-:W-:-:S07]  /*6430*/  MOV R0, R2 ;  /* 0x0000000200007202 */ /* 0x000fce0000000f00 */
.L_x_2253:
[----:B------:R-:W0:Y:S02]  /*6440*/  LDS R2, [R0+0x4] ;  /* 0x0000040000027984 */ /* 0x000e240000000800 */
[----:B0-----:R-:W-:-:S10]  /*6450*/  HFMA2.MMA R3, R2, 1, 1, R29 ;  /* 0x3c003c0002037835 */ /* 0x001fd4000000001d */
[----:B------:R-:W0:Y:S02]  /*6460*/  ATOMS.CAST.SPIN R3, [R0+0x4], R2, R3 ;  /* 0x000004020003738d */ /* 0x000e240001800003 */
[----:B0-----:R-:W-:-:S13]  /*6470*/  ISETP.EQ.U32.AND P0, PT, R3, 0x1, PT ;  /* 0x000000010300780c */ /* 0x001fda0003f02070 */
[----:B------:R-:W-:Y:S05]  /*6480*/  @!P0 BRA `(.L_x_2253) ;  /* 0xfffffffc00ec8947 */ /* 0x000fea000383ffff */
[----:B------:R-:W-:Y:S05]  /*6490*/  EXIT ;  /* 0x000000000000794d */ /* 0x000fea0003800000 */
.L_x_2252:
[----:B------:R-:W0:Y:S02]  /*64a0*/  LD.E R0, desc[UR8][R4.64+0x4] ;  /* 0x0000040804007980 */ /* 0x000e24000c101900 */
[----:B0-----:R-:W-:-:S05]  /*64b0*/  IADD3 R3, R29, R0, RZ ;  /* 0x000000001d037210 */ /* 0x001fca0007ffe0ff */
[----:B------:R-:W-:Y:S01]  /*64c0*/  ST.E desc[UR8][R4.64+0x4], R3 ;  /* 0x0000040304007985 */ /* 0x000fe2000c101908 */
[----:B------:R-:W-:Y:S05]  /*64d0*/  EXIT ;  /* 0x000000000000794d */ /* 0x000fea0003800000 */
.L_x_2254:
        /* <DEDUP_REMOVED lines=10> */
.L_x_3254:


//--------------------- .text._Z23gemm_half_q_half_kernelILi2ELi14ELb0ELb0ELi64EEvPK6__halfPKjS4_S2_PS0_iiiiPKtS7_iiiiiibS2_i --------------------------
	.section	.text._Z23gemm_half_q_half_kernelILi2ELi14ELb0ELb0ELi64EEvPK6__halfPKjS4_S2_PS0_iiiiPKtS7_iiiiiibS2_i,"ax",@progbits
	.align	128
        .global         _Z23gemm_half_q_half_kernelILi2ELi14ELb0ELb0ELi64EEvPK6__halfPKjS4_S2_PS0_iiiiPKtS7_iiiiiibS2_i
        .type           _Z23gemm_half_q_half_kernelILi2ELi14ELb0ELb0ELi64EEvPK6__halfPKjS4_S2_PS0_iiiiPKtS7_iiiiiibS2_i,@function
        .size           _Z23gemm_half_q_half_kernelILi2ELi14ELb0ELb0ELi64EEvPK6__halfPKjS4_S2_PS0_iiiiPKtS7_iiiiiibS2_i,(.L_x_3255 - _Z23gemm_half_q_half_kernelILi2ELi14ELb0ELb0ELi64EEvPK6__halfPKjS4_S2_PS0_iiiiPKtS7_iiiiiibS2_i)
        .other          _Z23gemm_half_q_half_kernelILi2ELi14ELb0ELb0ELi64EEvPK6__halfPKjS4_S2_PS0_iiiiPKtS7_iiiiiibS2_i,@"STO_CUDA_ENTRY STV_DEFAULT"
_Z23gemm_half_q_half_kernelILi2ELi14ELb0ELb0ELi64EEvPK6__halfPKjS4_S2_PS0_iiiiPKtS7_iiiiiibS2_i:
.text._Z23gemm_half_q_half_kernelILi2ELi14ELb0ELb0ELi64EEvPK6__halfPKjS4_S2_PS0_iiiiPKtS7_iiiiiibS2_i:
        /* <DEDUP_REMOVED lines=45> */
.L_x_2259:
        /* <DEDUP_REMOVED lines=16> */
.L_x_2258:
        /* <DEDUP_REMOVED lines=16> */
.L_x_2257:
        /* <DEDUP_REMOVED lines=17> */
.L_x_2261:
        /* <DEDUP_REMOVED lines=16> */
.L_x_2260:
        /* <DEDUP_REMOVED lines=14> */
.L_x_2256:
[----:B------:R-:W-:Y:S05]  /*07c0*/  BSYNC B0 ;  /* 0x0000000000007941 */ /* 0x000fea0003800000 */
.L_x_2255:
        /* <DEDUP_REMOVED lines=21> */
.L_x_2264:
        /* <DEDUP_REMOVED lines=11> */
.L_x_2263:
        /* <DEDUP_REMOVED lines=10> */
.L_x_2262:
        /* <DEDUP_REMOVED lines=17> */
.L_x_2266:
        /* <DEDUP_REMOVED lines=42> */
.L_x_2265:
        /* <DEDUP_REMOVED lines=24> */
.L_x_2267:
        /* <DEDUP_REMOVED lines=8> */
.L_x_2268:
        /* <DEDUP_REMOVED lines=12> */
.L_x_2269:
        /* <DEDUP_REMOVED lines=8> */
.L_x_2270:
        /* <DEDUP_REMOVED lines=8> */
.L_x_2271:
        /* <DEDUP_REMOVED lines=26> */
.L_x_2277:
        /* <DEDUP_REMOVED lines=8> */
[----:B------:R-:W-:Y:S02]  /*1400*/  MOV R23, R3 ;  /* 0x0000000300177202 */ /* 0x000fe40000000f00 */
[----:B--2---:R-:W-:Y:S02]  /*1410*/  @!P0 PRMT R21, R6, 0x7610, R21 ;  /* 0x0000761006158816 */ /* 0x004fe40000000015 */
[----:B------:R-:W-:-:S02]  /*1420*/  @!P0 PRMT R20, R7, 0x7610, R20 ;  /* 0x0000761007148816 */ /* 0x000fc40000000014 */
[----:B---3--:R-:W-:Y:S02]  /*1430*/  @!P0 IADD3 R31, R5, R24, RZ ;  /* 0x00000018051f8210 */ /* 0x008fe40007ffe0ff */
        /* <DEDUP_REMOVED lines=345> */
.L_x_2274:
        /* <DEDUP_REMOVED lines=55> */
.L_x_2275:
        /* <DEDUP_REMOVED lines=332> */
.L_x_2276:
        /* <DEDUP_REMOVED lines=59> */
.L_x_2273:
[----:B------:R-:W0:Y:S01]  /*45b0*/  LDC R33, c[0x0][0x23c] ;  /* 0x00008f00ff217b82 */ /* 0x000e220000000800 */
[----:B------:R-:W-:Y:S01]  /*45c0*/  IADD3 R24, R24, 0x20, RZ ;  /* 0x0000002018187810 */ /* 0x000fe20007ffe0ff */
[----:B------:R-:W-:-:S03]  /*45d0*/  UIADD3 UR4, UR4, 0x40, URZ ;  /* 0x0000004004047890 */ /* 0x000fc6000fffe03f */
[C---:B------:R-:W-:Y:S02]  /*45e0*/  ISETP.GE.AND P0, PT, R24.reuse, UR5, PT ;  /* 0x0000000518007c0c */ /* 0x040fe4000bf06270 */
[----:B------:R-:W-:Y:S01]  /*45f0*/  ISETP.LT.AND P2, PT, R24, R25, PT ;  /* 0x000000191800720c */ /* 0x000fe20003f41270 */
[----:B0-----:R-:W-:-:S05]  /*4600*/  IMAD.WIDE R22, R33, 0x10, R22 ;  /* 0x0000001021167825 */ /* 0x001fca00078e0216 */
[----:B------:R-:W-:-:S07]  /*4610*/  MOV R3, R23 ;  /* 0x0000001700037202 */ /* 0x000fce0000000f00 */
[----:B------:R-:W-:Y:S05]  /*4620*/  @!P0 BRA P2, `(.L_x_2277) ;  /* 0xffffffcc00548947 */ /* 0x000fea000103ffff */
.L_x_2272:
[----:B------:R-:W-:Y:S01]  /*4630*/  ISETP.GE.AND P0, PT, R24, R25, PT ;  /* 0x000000191800720c */ /* 0x000fe20003f06270 */
[----:B------:R-:W-:-:S03]  /*4640*/  ULDC UR5, c[0x0][0x268] ;  /* 0x00009a0000057ab9 */ /* 0x000fc60000000800 */
[----:B------:R-:W-:Y:S01]  /*4650*/  ISETP.GE.OR P0, PT, R24, UR5, P0 ;  /* 0x0000000518007c0c */ /* 0x000fe20008706670 */
[----:B------:R-:W-:-:S12]  /*4660*/  ULDC UR5, c[0x0][0x268] ;  /* 0x00009a0000057ab9 */ /* 0x000fd80000000800 */
[----:B------:R-:W-:Y:S05]  /*4670*/  @P0 BRA `(.L_x_2278) ;  /* 0x0000001800680947 */ /* 0x000fea0003800000 */
.L_x_2280:
[----:B------:R-:W-:Y:S01]  /*4680*/  ISETP.NE.AND P0, PT, R24, R31, PT ;  /* 0x0000001f1800720c */ /* 0x000fe20003f05270 */
[----:B------:R-:W0:-:S12]  /*4690*/  LDC R33, c[0x0][0x23c] ;  /* 0x00008f00ff217b82 */ /* 0x000e180000000800 */
[----:B------:R-:W1:Y:S01]  /*46a0*/  @!P0 LDC.64 R4, c[0x0][0x248] ;  /* 0x00009200ff048b82 */ /* 0x000e620000000a00 */
[----:B------:R-:W-:Y:S02]  /*46b0*/  @!P0 IADD3 R28, R28, 0x1, RZ ;  /* 0x000000011c1c8810 */ /* 0x000fe40007ffe0ff */
[----:B------:R-:W-:Y:S02]  /*46c0*/  @!P0 LEA R7, R24, 0x1, 0x1 ;  /* 0x0000000118078811 */ /* 0x000fe400078e08ff */
[----:B------:R-:W-:Y:S02]  /*46d0*/  @!P0 LEA R16, R28, R1, 0x3 ;  /* 0x000000011c108211 */ /* 0x000fe400078e18ff */
[----:B------:R-:W-:Y:S02]  /*46e0*/  MOV R12, R22 ;  /* 0x00000016000c7202 */ /* 0x000fe40000000f00 */
[----:B------:R-:W-:Y:S02]  /*46f0*/  MOV R13, R3 ;  /* 0x00000003000d7202 */ /* 0x000fe40000000f00 */
[----:B------:R-:W2:Y:S01]  /*4700*/  @!P0 LDL.64 R16, [R16] ;  /* 0x0000000010108983 */ /* 0x000ea20000100a00 */
[----:B-1----:R-:W-:-:S04]  /*4710*/  @!P0 IMAD.WIDE R4, R7, 0x2, R4 ;  /* 0x0000000207048825 */ /* 0x002fc800078e0204 */
[C---:B0-----:R-:W-:Y:S01]  /*4720*/  IMAD.WIDE R6, R33.reuse, 0x4, R12 ;  /* 0x0000000421067825 */ /* 0x041fe200078e020c */
[----:B------:R0:W5:Y:S04]  /*4730*/  @!P0 LDG.E.U16.CONSTANT R23, desc[UR8][R4.64] ;  /* 0x0000000804178981 */ /* 0x000168000c1e9500 */
[----:B------:R-:W5:Y:S04]  /*4740*/  LDG.E.128.CONSTANT R12, desc[UR8][R12.64] ;  /* 0x000000080c0c7981 */ /* 0x000f68000c1e9d00 */
[----:B------:R0:W5:Y:S01]  /*4750*/  LDG.E.128.CONSTANT R8, desc[UR8][R6.64] ;  /* 0x0000000806087981 */ /* 0x000162000c1e9d00 */
[----:B------:R-:W-:Y:S01]  /*4760*/  IADD3 R0, R24, 0x20, RZ ;  /* 0x0000002018007810 */ /* 0x000fe20007ffe0ff */
[----:B------:R-:W-:-:S03]  /*4770*/  IMAD.WIDE R2, R33, 0x4, R6 ;  /* 0x0000000421027825 */ /* 0x000fc600078e0206 */
[----:B------:R-:W-:Y:S02]  /*4780*/  ISETP.GE.AND P2, PT, R0, UR5, PT ;  /* 0x0000000500007c0c */ /* 0x000fe4000bf46270 */
[----:B--2---:R-:W-:Y:S02]  /*4790*/  @!P0 PRMT R21, R16, 0x7610, R21 ;  /* 0x0000761010158816 */ /* 0x004fe40000000015 */
[----:B------:R-:W-:Y:S02]  /*47a0*/  @!P0 PRMT R20, R17, 0x7610, R20 ;  /* 0x0000761011148816 */ /* 0x000fe40000000014 */
[----:B------:R-:W-:Y:S02]  /*47b0*/  @!P0 PRMT R21, R21, 0x7610, R16 ;  /* 0x0000761015158816 */ /* 0x000fe40000000010 */
[----:B------:R-:W-:Y:S01]  /*47c0*/  @!P0 PRMT R20, R20, 0x7610, R17 ;  /* 0x0000761014148816 */ /* 0x000fe20000000011 */
[----:B0-----:R-:W-:Y:S06]  /*47d0*/  @!P1 BRA `(.L_x_2279) ;  /* 0x0000001400f49947 */ /* 0x001fec0003800000 */
[----:B------:R-:W2:Y:S01]  /*47e0*/  LDG.E.128.CONSTANT R4, desc[UR8][R2.64] ;  /* 0x0000000802047981 */ /* 0x000ea2000c1e9d00 */
[----:B-----5:R-:W-:Y:S01]  /*47f0*/  SHF.R.U32.HI R34, RZ, 0xf, R13 ;  /* 0x0000000fff227819 */ /* 0x020fe2000001160d */
[----:B------:R-:W-:Y:S01]  /*4800*/  HFMA2.MMA R40, -RZ, RZ, 0, 0.125 ;  /* 0x00003000ff287435 */ /* 0x000fe200000001ff */
        /* <DEDUP_REMOVED lines=27> */
[----:B------:R-:W-:Y:S02]  /*49c0*/  LOP3.LUT R13, R36, 0x64006400, RZ, 0xfc, !PT ;  /* 0x64006400240d7812 */ /* 0x000fe400078efcff */
[----:B------:R-:W-:-:S02]  /*49d0*/  SHF.R.U32.HI R8, RZ, 0xe, R10 ;  /* 0x0000000eff087819 */ /* 0x000fc4000001160a */
[C---:B------:R-:W-:Y:S02]  /*49e0*/  LOP3.LUT R9, R10.reuse, 0x380038, RZ, 0xc0, !PT ;  /* 0x003800380a097812 */ /* 0x040fe400078ec0ff */
[----:B------:R-:W-:Y:S02]  /*49f0*/  SHF.R.U32.HI R91, RZ, 0x6, R10 ;  /* 0x00000006ff5b7819 */ /* 0x000fe4000001160a */
[----:B------:R-:W-:Y:S02]  /*4a00*/  LOP3.LUT R72, R10, 0x70007, RZ, 0xc0, !PT ;  /* 0x000700070a487812 */ /* 0x000fe400078ec0ff */
[----:B------:R-:W-:Y:S02]  /*4a10*/  LOP3.LUT R65, R12, 0x64006400, RZ, 0xfc, !PT ;  /* 0x640064000c417812 */ /* 0x000fe400078efcff */
[--C-:B------:R-:W-:Y:S02]  /*4a20*/  SHF.R.U32.HI R42, RZ, 0xe, R11.reuse ;  /* 0x0000000eff2a7819 */ /* 0x100fe4000001160b */
[----:B------:R-:W-:Y:S01]  /*4a30*/  LOP3.LUT R10, R11, 0x380038, RZ, 0xc0, !PT ;  /* 0x003800380b0a7812 */ /* 0x000fe200078ec0ff */
[----:B------:R-:W-:Y:S01]  /*4a40*/  HFMA2 R65, R65, R40.H0_H0, -132, -132 ;  /* 0xd820d82041417431 */ /* 0x000fe20000040028 */
[----:B------:R-:W-:-:S02]  /*4a50*/  SHF.R.U32.HI R92, RZ, 0x6, R11 ;  /* 0x00000006ff5c7819 */ /* 0x000fc4000001160b */
[----:B------:R-:W-:Y:S02]  /*4a60*/  LOP3.LUT R74, R11, 0x70007, RZ, 0xc0, !PT ;  /* 0x000700070b4a7812 */ /* 0x000fe400078ec0ff */
[----:B------:R-:W-:Y:S02]  /*4a70*/  LOP3.LUT R12, R67, 0x380038, RZ, 0xc0, !PT ;  /* 0x00380038430c7812 */ /* 0x000fe400078ec0ff */
[----:B------:R-:W-:Y:S02]  /*4a80*/  LOP3.LUT R39, R39, 0x10001, RZ, 0xc0, !PT ;  /* 0x0001000127277812 */ /* 0x000fe400078ec0ff */
[----:B------:R-:W-:Y:S02]  /*4a90*/  LOP3.LUT R63, R14, 0x64006400, RZ, 0xfc, !PT ;  /* 0x640064000e3f7812 */ /* 0x000fe400078efcff */
[----:B------:R-:W-:Y:S02]  /*4aa0*/  LOP3.LUT R37, R37, 0x10001, RZ, 0xc0, !PT ;  /* 0x0001000125257812 */ /* 0x000fe400078ec0ff */
[----:B------:R-:W-:Y:S01]  /*4ab0*/  LOP3.LUT R14, R91, 0x380038, RZ, 0xc0, !PT ;  /* 0x003800385b0e7812 */ /* 0x000fe200078ec0ff */
[----:B------:R-:W-:Y:S01]  /*4ac0*/  HFMA2 R63, R63, R40.H0_H0, -132, -132 ;  /* 0xd820d8203f3f7431 */ /* 0x000fe20000040028 */
        /* <DEDUP_REMOVED lines=11> */
[----:B------:R-:W-:Y:S02]  /*4b80*/  LOP3.LUT R36, R92, 0x380038, RZ, 0xc0, !PT ;  /* 0x003800385c247812 */ /* 0x000fe400078ec0ff */
[----:B------:R-:W-:Y:S01]  /*4b90*/  LOP3.LUT R55, R10, 0x64006400, RZ, 0xfc, !PT ;  /* 0x640064000a377812 */ /* 0x000fe200078efcff */
[-C--:B------:R-:W-:Y:S01]  /*4ba0*/  HFMA2 R60, R9, R40.reuse.H0_H0, -132, -132 ;  /* 0xd820d820093c7431 */ /* 0x080fe20000040028 */
[----:B------:R-:W-:Y:S02]  /*4bb0*/  LOP3.LUT R51, R36, 0x64006400, RZ, 0xfc, !PT ;  /* 0x6400640024337812 */ /* 0x000fe400078efcff */
[----:B------:R-:W-:Y:S01]  /*4bc0*/  MOV R35, 0x2400 ;  /* 0x0000240000237802 */ /* 0x000fe20000000f00 */
        /* <DEDUP_REMOVED lines=8> */
[----:B--2---:R-:W-:Y:S02]  /*4c50*/  SHF.R.U32.HI R76, RZ, 0xd, R5 ;  /* 0x0000000dff4c7819 */ /* 0x004fe40000011605 */
[----:B------:R-:W-:-:S02]  /*4c60*/  SHF.R.U32.HI R81, RZ, 0xd, R4 ;  /* 0x0000000dff517819 */ /* 0x000fc40000011604 */
[----:B------:R-:W-:Y:S02]  /*4c70*/  LOP3.LUT R76, R15, 0x40004, R76, 0xf8, !PT ;  /* 0x000400040f4c7812 */ /* 0x000fe400078ef84c */
[----:B------:R-:W-:Y:S02]  /*4c80*/  LOP3.LUT R15, R38, 0x64006400, RZ, 0xfc, !PT ;  /* 0x64006400260f7812 */ /* 0x000fe400078efcff */
[----:B------:R-:W-:Y:S02]  /*4c90*/  LOP3.LUT R34, R6, 0x380038, RZ, 0xc0, !PT ;  /* 0x0038003806227812 */ /* 0x000fe400078ec0ff */
[C---:B------:R-:W-:Y:S02]  /*4ca0*/  LOP3.LUT R11, R5.reuse, 0x380038, RZ, 0xc0, !PT ;  /* 0x00380038050b7812 */ /* 0x040fe400078ec0ff */
[----:B------:R-:W-:Y:S02]  /*4cb0*/  SHF.R.U32.HI R82, RZ, 0x6, R5 ;  /* 0x00000006ff527819 */ /* 0x000fe40000011605 */
[----:B------:R-:W-:-:S02]  /*4cc0*/  LOP3.LUT R86, R5, 0x70007, RZ, 0xc0, !PT ;  /* 0x0007000705567812 */ /* 0x000fc400078ec0ff */
        /* <DEDUP_REMOVED lines=302> */
.L_x_2279:
[----:B------:R-:W-:Y:S01]  /*5fb0*/  ISETP.LT.AND P3, PT, R0, R25, PT ;  /* 0x000000190000720c */ /* 0x000fe20003f61270 */
[----:B------:R-:W-:Y:S01]  /*5fc0*/  IMAD.WIDE R2, R33, 0x4, R2 ;  /* 0x0000000421027825 */ /* 0x000fe200078e0202 */
[----:B------:R-:W-:Y:S01]  /*5fd0*/  UIADD3 UR4, UR4, 0x40, URZ ;  /* 0x0000004004047890 */ /* 0x000fe2000fffe03f */
[----:B-----5:R-:W-:Y:S02]  /*5fe0*/  @!P0 IADD3 R31, R23, R24, RZ ;  /* 0x00000018171f8210 */ /* 0x020fe40007ffe0ff */
[----:B------:R-:W-:Y:S02]  /*5ff0*/  MOV R24, R0 ;  /* 0x0000000000187202 */ /* 0x000fe40000000f00 */
[----:B------:R-:W-:-:S06]  /*6000*/  MOV R22, R2 ;  /* 0x0000000200167202 */ /* 0x000fcc0000000f00 */
[----:B------:R-:W-:Y:S05]  /*6010*/  @!P2 BRA P3, `(.L_x_2280) ;  /* 0xffffffe40098a947 */ /* 0x000fea000183ffff */
.L_x_2278:
        /* <DEDUP_REMOVED lines=8> */
.L_x_2283:
[----:B------:R-:W-:-:S13]  /*60a0*/  ISETP.NE.AND P0, PT, R24, R31, PT ;  /* 0x0000001f1800720c */ /* 0x000fda0003f05270 */
[----:B------:R-:W0:Y:S01]  /*60b0*/  @!P0 LDC.64 R4, c[0x0][0x248] ;  /* 0x00009200ff048b82 */ /* 0x000e220000000a00 */
[----:B------:R-:W-:Y:S02]  /*60c0*/  @!P0 IADD3 R28, R28, 0x1, RZ ;  /* 0x000000011c1c8810 */ /* 0x000fe40007ffe0ff */
[----:B------:R-:W-:Y:S02]  /*60d0*/  @!P0 LEA R7, R24, 0x1, 0x1 ;  /* 0x0000000118078811 */ /* 0x000fe400078e08ff */
[----:B------:R-:W-:-:S06]  /*60e0*/  @!P0 LEA R8, R28, R1, 0x3 ;  /* 0x000000011c088211 */ /* 0x000fcc00078e18ff */
[----:B------:R-:W2:Y:S01]  /*60f0*/  @!P0 LDL.64 R8, [R8] ;  /* 0x0000000008088983 */ /* 0x000ea20000100a00 */
[----:B0-----:R-:W-:-:S05]  /*6100*/  @!P0 IMAD.WIDE R4, R7, 0x2, R4 ;  /* 0x0000000207048825 */ /* 0x001fca00078e0204 */
[----:B------:R0:W5:Y:S01]  /*6110*/  @!P0 LDG.E.U16.CONSTANT R15, desc[UR8][R4.64] ;  /* 0x00000008040f8981 */ /* 0x000162000c1e9500 */
[----:B------:R-:W-:-:S04]  /*6120*/  IADD3 R2, R24, 0x10, RZ ;  /* 0x0000001018027810 */ /* 0x000fc80007ffe0ff */
[C---:B------:R-:W-:Y:S02]  /*6130*/  ISETP.GE.AND P2, PT, R2.reuse, UR5, PT ;  /* 0x0000000502007c0c */ /* 0x040fe4000bf46270 */
[----:B------:R-:W-:Y:S02]  /*6140*/  ISETP.LT.AND P4, PT, R2, R25, PT ;  /* 0x000000190200720c */ /* 0x000fe40003f81270 */
[----:B--2---:R-:W-:Y:S02]  /*6150*/  @!P0 PRMT R21, R8, 0x7610, R21 ;  /* 0x0000761008158816 */ /* 0x004fe40000000015 */
[----:B------:R-:W-:Y:S02]  /*6160*/  @!P0 PRMT R20, R9, 0x7610, R20 ;  /* 0x0000761009148816 */ /* 0x000fe40000000014 */
[----:B------:R-:W-:Y:S02]  /*6170*/  @!P0 PRMT R21, R21, 0x7610, R8 ;  /* 0x0000761015158816 */ /* 0x000fe40000000008 */
[----:B------:R-:W-:Y:S01]  /*6180*/  @!P0 PRMT R20, R20, 0x7610, R9 ;  /* 0x0000761014148816 */ /* 0x000fe20000000009 */
[----:B0-----:R-:W-:Y:S06]  /*6190*/  @!P1 BRA `(.L_x_2282) ;  /* 0x0000000c00049947 */ /* 0x001fec0003800000 */
[----:B------:R-:W-:-:S05]  /*61a0*/  MOV R23, R3 ;  /* 0x0000000300177202 */ /* 0x000fca0000000f00 */
[----:B------:R-:W2:Y:S01]  /*61b0*/  LDG.E.128.CONSTANT R4, desc[UR8][R22.64] ;  /* 0x0000000816047981 */ /* 0x000ea2000c1e9d00 */
[----:B------:R-:W-:Y:S01]  /*61c0*/  HFMA2.MMA R40, -RZ, RZ, 0, 0.25 ;  /* 0x00003400ff287435 */ /* 0x000fe200000001ff */
[----:B------:R-:W-:Y:S01]  /*61d0*/  MOV R49, 0x2c00 ;  /* 0x00002c0000317802 */ /* 0x000fe20000000f00 */
[----:B------:R-:W-:Y:S01]  /*61e0*/  HFMA2.MMA R60, -RZ, RZ, 0, 0.015625 ;  /* 0x00002400ff3c7435 */ /* 0x000fe200000001ff */
[----:B------:R-:W-:-:S07]  /*61f0*/  ISETP.GE.AND P3, PT, R26, 0x2, PT ;  /* 0x000000021a00780c */ /* 0x000fce0003f66270 */
        /* <DEDUP_REMOVED lines=71> */
[----:B------:R-:W-:Y:S01]  /*6670*/  HFMA2 R58, R58, R60.H1_H1, -18, -18 ;  /* 0xcc80cc803a3a7431 */ /* 0x000fe2000006003c */
[----:B------:R-:W-:Y:S01]  /*6680*/  LOP3.LUT R49, R44, 0x64006400, RZ, 0xfc, !PT ;  /* 0x640064002c317812 */ /* 0x000fe200078efcff */
[----:B------:R-:W-:Y:S01]  /*6690*/  HADD2 R57, R57, -1026, -1026 ;  /* 0xe402e40239397430 */ /* 0x000fe20000000000 */
[----:B------:R-:W-:-:S02]  /*66a0*/  LOP3.LUT R55, R52, 0x64006400, RZ, 0xfc, !PT ;  /* 0x6400640034377812 */ /* 0x000fc400078efcff */
[----:B------:R-:W-:Y:S02]  /*66b0*/  LOP3.LUT R59, R41, 0xc000c0, RZ, 0xc0, !PT ;  /* 0x00c000c0293b7812 */ /* 0x000fe400078ec0ff */
[----:B------:R-:W-:Y:S01]  /*66c0*/  LOP3.LUT R52, R48, 0x64006400, RZ, 0xfc, !PT ;  /* 0x6400640030347812 */ /* 0x000fe200078efcff */
[----:B------:R-:W-:Y:S01]  /*66d0*/  HFMA2 R48, R54, R60.H1_H1, -18, -18 ;  /* 0xcc80cc8036307431 */ /* 0x000fe2000006003c */
[----:B------:R-:W-:Y:S01]  /*66e0*/  LOP3.LUT R54, R56, 0x64006400, RZ, 0xfc, !PT ;  /* 0x6400640038367812 */ /* 0x000fe200078efcff */
[----:B------:R-:W-:Y:S01]  /*66f0*/  HADD2 R55, R55, -1026, -1026 ;  /* 0xe402e40237377430 */ /* 0x000fe20000000000 */
[----:B------:R-:W-:Y:S01]  /*6700*/  LOP3.LUT R56, R59, 0x64006400, RZ, 0xfc, !PT ;  /* 0x640064003b387812 */ /* 0x000fe200078efcff */
[----:B------:R-:W-:Y:S01]  /*6710*/  HADD2 R59, R49, -1026, -1026 ;  /* 0xe402e402313b7430 */ /* 0x000fe20000000000 */
[----:B------:R-:W-:Y:S01]  /*6720*/  LOP3.LUT R46, R46, 0x64006400, RZ, 0xfc, !PT ;  /* 0x640064002e2e7812 */ /* 0x000fe200078efcff */
[----:B0-----:R-:W-:Y:S01]  /*6730*/  HFMA2 R51, R61, R4, RZ.H0_H0 ;  /* 0x000000043d337231 */ /* 0x001fe200000400ff */
[----:B------:R-:W-:Y:S01]  /*6740*/  LOP3.LUT R50, R50, 0x64006400, RZ, 0xfc, !PT ;  /* 0x6400640032327812 */ /* 0x000fe200078efcff */
[-C--:B------:R-:W-:Y:S01]  /*6750*/  HFMA2 R52, R52, R60.reuse.H1_H1, -18, -18 ;  /* 0xcc80cc8034347431 */ /* 0x080fe2000006003c */
[C---:B------:R-:W-:Y:S01]  /*6760*/  LOP3.LUT R53, R42.reuse, 0xc000c0, RZ, 0xc0, !PT ;  /* 0x00c000c02a357812 */ /* 0x040fe200078ec0ff */
[-C--:B------:R-:W-:Y:S01]  /*6770*/  HFMA2 R44, R46, R60.reuse.H1_H1, -18, -18 ;  /* 0xcc80cc802e2c7431 */ /* 0x080fe2000006003c */
[-C--:B------:R-:W-:Y:S01]  /*6780*/  HFMA2.MMA R49, R59, R4.reuse, RZ ;  /* 0x000000043b317235 */ /* 0x080fe200000000ff */
[----:B------:R-:W-:Y:S01]  /*6790*/  HFMA2 R46, R50, R60.H1_H1, -18, -18 ;  /* 0xcc80cc80322e7431 */ /* 0x000fe2000006003c */
[----:B------:R-:W-:Y:S01]  /*67a0*/  LOP3.LUT R50, R53, 0x64006400, RZ, 0xfc, !PT ;  /* 0x6400640035327812 */ /* 0x000fe200078efcff */
[----:B------:R-:W-:Y:S01]  /*67b0*/  HFMA2.MMA R53, R55, R4, RZ ;  /* 0x0000000437357235 */ /* 0x000fe200000000ff */
[----:B------:R-:W-:Y:S01]  /*67c0*/  HFMA2 R4, R57, R4, RZ.H0_H0 ;  /* 0x0000000439047231 */ /* 0x000fe200000400ff */
[----:B------:R-:W-:Y:S01]  /*67d0*/  LOP3.LUT R43, R43, 0x30003, RZ, 0xc0, !PT ;  /* 0x000300032b2b7812 */ /* 0x000fe200078ec0ff */
[-C--:B------:R-:W-:Y:S01]  /*67e0*/  HFMA2 R51, R14, R5.reuse, R51 ;  /* 0x000000050e337231 */ /* 0x080fe20000000033 */
[----:B------:R-:W-:Y:S01]  /*67f0*/  LOP3.LUT R37, R37, 0x30003, RZ, 0xc0, !PT ;  /* 0x0003000325257812 */ /* 0x000fe200078ec0ff */
[-C--:B------:R-:W-:Y:S01]  /*6800*/  HFMA2.MMA R49, R12, R5.reuse, R49 ;  /* 0x000000050c317235 */ /* 0x080fe20000000031 */
[----:B------:R-:W-:Y:S01]  /*6810*/  HFMA2 R4, R18, R5, R4 ;  /* 0x0000000512047231 */ /* 0x000fe20000000004 */
[----:B------:R-:W-:Y:S01]  /*6820*/  LOP3.LUT R43, R43, 0x64006400, RZ, 0xfc, !PT ;  /* 0x640064002b2b7812 */ /* 0x000fe200078efcff */
[----:B------:R-:W-:Y:S01]  /*6830*/  HFMA2.MMA R53, R16, R5, R53 ;  /* 0x0000000510357235 */ /* 0x000fe20000000035 */
[----:B------:R-:W-:Y:S01]  /*6840*/  HFMA2 R51, R19, R6, R51 ;  /* 0x0000000613337231 */ /* 0x000fe20000000033 */
[----:B------:R-:W-:Y:S01]  /*6850*/  LOP3.LUT R37, R37, 0x64006400, RZ, 0xfc, !PT ;  /* 0x6400640025257812 */ /* 0x000fe200078efcff */
[----:B------:R-:W-:Y:S01]  /*6860*/  HFMA2 R50, R50, R60.H1_H1, -18, -18 ;  /* 0xcc80cc8032327431 */ /* 0x000fe2000006003c */
[----:B------:R-:W-:Y:S01]  /*6870*/  LOP3.LUT R42, R42, 0x30003, RZ, 0xc0, !PT ;  /* 0x000300032a2a7812 */ /* 0x000fe200078ec0ff */
[-C--:B------:R-:W-:Y:S01]  /*6880*/  HFMA2.MMA R49, R17, R6.reuse, R49 ;  /* 0x0000000611317235 */ /* 0x080fe20000000031 */
[----:B------:R-:W-:Y:S01]  /*6890*/  HADD2 R43, R43, -1026, -1026 ;  /* 0xe402e4022b2b7430 */ /* 0x000fe20000000000 */
[----:B------:R-:W-:Y:S01]  /*68a0*/  LOP3.LUT R41, R41, 0x30003, RZ, 0xc0, !PT ;  /* 0x0003000329297812 */ /* 0x000fe200078ec0ff */
[----:B------:R-:W-:Y:S01]  /*68b0*/  HFMA2.MMA R53, R23, R6, R53 ;  /* 0x0000000617357235 */ /* 0x000fe20000000035 */
[----:B------:R-:W-:Y:S01]  /*68c0*/  HFMA2 R6, R33, R6, R4 ;  /* 0x0000000621067231 */ /* 0x000fe20000000004 */
[----:B------:R-:W-:Y:S01]  /*68d0*/  LOP3.LUT R42, R42, 0x64006400, RZ, 0xfc, !PT ;  /* 0x640064002a2a7812 */ /* 0x000fe200078efcff */
[----:B------:R-:W-:Y:S01]  /*68e0*/  HFMA2 R54, R54, R60.H1_H1, -18, -18 ;  /* 0xcc80cc8036367431 */ /* 0x000fe2000006003c */
[----:B------:R-:W-:Y:S01]  /*68f0*/  LOP3.LUT R41, R41, 0x64006400, RZ, 0xfc, !PT ;  /* 0x6400640029297812 */ /* 0x000fe200078efcff */
[----:B------:R-:W-:Y:S01]  /*6900*/  HFMA2.MMA R4, R44, R7, R49 ;  /* 0x000000072c047235 */ /* 0x000fe20000000031 */
[----:B------:R-:W-:-:S02]  /*6910*/  HADD2 R49, R37, -1026, -1026 ;  /* 0xe402e40225317430 */ /* 0x000fc40000000000 */
[----:B------:R-:W-:Y:S01]  /*6920*/  HFMA2.MMA R53, R48, R7, R53 ;  /* 0x0000000730357235 */ /* 0x000fe20000000035 */
[----:B------:R-:W-:Y:S02]  /*6930*/  HFMA2 R56, R56, R60.H1_H1, -18, -18 ;  /* 0xcc80cc8038387431 */ /* 0x000fe4000006003c */
[-C--:B------:R-:W-:Y:S02]  /*6940*/  HFMA2 R51, R46, R7.reuse, R51 ;  /* 0x000000072e337231 */ /* 0x080fe40000000033 */
[-C--:B-1----:R-:W-:Y:S01]  /*6950*/  HFMA2.MMA R4, R43, R8.reuse, R4 ;  /* 0x000000082b047235 */ /* 0x082fe20000000004 */
[----:B------:R-:W-:Y:S02]  /*6960*/  HADD2 R60, R42, -1026, -1026 ;  /* 0xe402e4022a3c7430 */ /* 0x000fe40000000000 */
[----:B------:R-:W-:Y:S01]  /*6970*/  HFMA2.MMA R53, R49, R8, R53 ;  /* 0x0000000831357235 */ /* 0x000fe20000000035 */
[----:B------:R-:W-:Y:S02]  /*6980*/  HFMA2 R6, R58, R7, R6 ;  /* 0x000000073a067231 */ /* 0x000fe40000000006 */
[----:B------:R-:W-:-:S02]  /*6990*/  HADD2 R63, R41, -1026, -1026 ;  /* 0xe402e402293f7430 */ /* 0x000fc40000000000 */
        /* <DEDUP_REMOVED lines=15> */
[----:B------:R-:W-:-:S02]  /*6a90*/  HADD2 R6, R6.H0_H0, R6.H1_H1 ;  /* 0x3000000606067230 */ /* 0x000fc40000000800 */
[----:B------:R-:W-:-:S03]  /*6aa0*/  HADD2 R5, R5.H0_H0, R5.H1_H1 ;  /* 0x3000000505057230 */ /* 0x000fc60000000800 */
[----:B------:R-:W-:Y:S02]  /*6ab0*/  HADD2 R53, R53.H0_H0, R53.H1_H1 ;  /* 0x3000003535357230 */ /* 0x000fe40000000800 */
[----:B------:R-:W-:-:S03]  /*6ac0*/  PRMT R5, R5, 0x5410, R51 ;  /* 0x0000541005057816 */ /* 0x000fc60000000033 */
[----:B------:R-:W-:-:S03]  /*6ad0*/  PRMT R53, R53, 0x5410, R6 ;  /* 0x0000541035357816 */ /* 0x000fc60000000006 */
[----:B------:R-:W-:Y:S02]  /*6ae0*/  HFMA2.MMA R32, R5, R21, R32 ;  /* 0x0000001505207235 */ /* 0x000fe40000000020 */
[----:B------:R-:W-:Y:S01]  /*6af0*/  HFMA2 R30, R53, R20, R30 ;  /* 0x00000014351e7231 */ /* 0x000fe2000000001e */
[----:B------:R-:W-:Y:S08]  /*6b00*/  @!P3 BRA `(.L_x_2282) ;  /* 0x0000000000a8b947 */ /* 0x000ff00003800000 */
        /* <DEDUP_REMOVED lines=42> */
.L_x_2282:
[----:B------:R-:W-:Y:S01]  /*6db0*/  IADD3 R22, P3, R22, R13, RZ ;  /* 0x0000000d16167210 */ /* 0x000fe20007f7e0ff */
[----:B------:R-:W-:Y:S01]  /*6dc0*/  UIADD3 UR4, UR4, 0x20, URZ ;  /* 0x0000002004047890 */ /* 0x000fe2000fffe03f */
[----:B-----5:R-:W-:Y:S02]  /*6dd0*/  @!P0 IADD3 R31, R15, R24, RZ ;  /* 0x000000180f1f8210 */ /* 0x020fe40007ffe0ff */
[----:B------:R-:W-:Y:S02]  /*6de0*/  MOV R24, R2 ;  /* 0x0000000200187202 */ /* 0x000fe40000000f00 */
[----:B------:R-:W-:Y:S01]  /*6df0*/  IADD3.X R3, R3, R0, RZ, P3, !PT ;  /* 0x0000000003037210 */ /* 0x000fe20001ffe4ff */
[----:B------:R-:W-:Y:S06]  /*6e00*/  @!P2 BRA P4, `(.L_x_2283) ;  /* 0xfffffff000a4a947 */ /* 0x000fec000203ffff */
.L_x_2281:
[----:B------:R-:W-:Y:S05]  /*6e10*/  @!P1 EXIT ;  /* 0x000000000000994d */ /* 0x000fea0003800000 */
[----:B------:R-:W0:Y:S01]  /*6e20*/  S2R R0, SR_CTAID.X ;  /* 0x0000000000007919 */ /* 0x000e220000002500 */
[----:B------:R-:W1:Y:S01]  /*6e30*/  S2UR UR4, SR_CTAID.Y ;  /* 0x00000000000479c3 */ /* 0x000e620000002600 */
[----:B------:R-:W0:Y:S07]  /*6e40*/  S2R R3, SR_TID.X ;  /* 0x0000000000037919 */ /* 0x000e2e0000002100 */
[----:B------:R-:W2:Y:S08]  /*6e50*/  LDC R8, c[0x0][0x23c] ;  /* 0x00008f00ff087b82 */ /* 0x000eb00000000800 */
        /* <DEDUP_REMOVED lines=13> */
.L_x_2287:
[----:B------:R-:W0:Y:S02]  /*6f30*/  LDS R10, [R4] ;  /* 0x00000000040a7984 */ /* 0x000e240000000800 */
[----:B0-----:R-:W-:-:S06]  /*6f40*/  HADD2 R11, R10, R32 ;  /* 0x000000200a0b7230 */ /* 0x001fcc0000000000 */
[----:B------:R-:W0:Y:S02]  /*6f50*/  ATOMS.CAST.SPIN R11, [R4], R10, R11 ;  /* 0x0000000a040b738d */ /* 0x000e24000180000b */
[----:B0-----:R-:W-:-:S13]  /*6f60*/  ISETP.EQ.U32.AND P0, PT, R11, 0x1, PT ;  /* 0x000000010b00780c */ /* 0x001fda0003f02070 */
[----:B------:R-:W-:Y:S05]  /*6f70*/  @!P0 BRA `(.L_x_2287) ;  /* 0xfffffffc00ec8947 */ /* 0x000fea000383ffff */
[----:B------:R-:W-:Y:S05]  /*6f80*/  BRA `(.L_x_2285) ;  /* 0x00000000000c7947 */ /* 0x000fea0003800000 */
.L_x_2286:
[----:B------:R-:W2:Y:S02]  /*6f90*/  LD.E R0, desc[UR8][R2.64] ;  /* 0x0000000802007980 */ /* 0x000ea4000c101900 */
[----:B--2---:R-:W-:-:S05]  /*6fa0*/  IADD3 R5, R32, R0, RZ ;  /* 0x0000000020057210 */ /* 0x004fca0007ffe0ff */
[----:B------:R0:W-:Y:S02]  /*6fb0*/  ST.E desc[UR8][R2.64], R5 ;  /* 0x0000000502007985 */ /* 0x0001e4000c101908 */
.L_x_2285:
[----:B------:R-:W-:Y:S05]  /*6fc0*/  BSYNC B0 ;  /* 0x0000000000007941 */ /* 0x000fea0003800000 */
.L_x_2284:
[----:B------:R1:W-:Y:S01]  /*6fd0*/  ATOM.E.ADD.F16x2.RN.STRONG.GPU P0, RZ, desc[UR8][R2.64+0x4], R30 ;  /* 0x0000041e02ff79a2 */ /* 0x0003e2000810e1c8 */
[----:B------:R-:W-:Y:S04]  /*6fe0*/  BSSY B0, `(.L_x_2288) ;  /* 0x000000e000007945 */ /* 0x000fe80003800000 */
[----:B-1----:R-:W-:Y:S05]  /*6ff0*/  @P0 BRA `(.L_x_2289) ;  /* 0x0000000000300947 */ /* 0x002fea0003800000 */
[----:B------:R-:W1:Y:S02]  /*7000*/  QSPC.E.S P0, RZ, [R2+0x4] ;  /* 0x0000040002ff73aa */ /* 0x000e640000000500 */
[----:B-1----:R-:W-:Y:S05]  /*7010*/  @!P0 BRA `(.L_x_2290) ;  /* 0x00000000001c8947 */ /* 0x002fea0003800000 */
[----:B0-----:R-:W-:-:S07]  /*7020*/  MOV R2, R2 ;  /* 0x0000000200027202 */ /* 0x001fce0000000f00 */
.L_x_2291:
[----:B------:R-:W0:Y:S02]  /*7030*/  LDS R4, [R2+0x4] ;  /* 0x0000040002047984 */ /* 0x000e240000000800 */
[----:B0-----:R-:W-:-:S10]  /*7040*/  HFMA2.MMA R5, R4, 1, 1, R30 ;  /* 0x3c003c0004057835 */ /* 0x001fd4000000001e */
[----:B------:R-:W0:Y:S02]  /*7050*/  ATOMS.CAST.SPIN R5, [R2+0x4], R4, R5 ;  /* 0x000004040205738d */ /* 0x000e240001800005 */
[----:B0-----:R-:W-:-:S13]  /*7060*/  ISETP.EQ.U32.AND P0, PT, R5, 0x1, PT ;  /* 0x000000010500780c */ /* 0x001fda0003f02070 */
[----:B------:R-:W-:Y:S05]  /*7070*/  @!P0 BRA `(.L_x_2291) ;  /* 0xfffffffc00ec8947 */ /* 0x000fea000383ffff */
[----:B------:R-:W-:Y:S05]  /*7080*/  BRA `(.L_x_2289) ;  /* 0x00000000000c7947 */ /* 0x000fea0003800000 */
.L_x_2290:
[----:B------:R-:W0:Y:S02]  /*7090*/  LD.E R0, desc[UR8][R2.64+0x4] ;  /* 0x0000040802007980 */ /* 0x000e24000c101900 */
[----:B0-----:R-:W-:-:S05]  /*70a0*/  IADD3 R5, R30, R0, RZ ;  /* 0x000000001e057210 */ /* 0x001fca0007ffe0ff */
[----:B------:R1:W-:Y:S02]  /*70b0*/  ST.E desc[UR8][R2.64+0x4], R5 ;  /* 0x0000040502007985 */ /* 0x0003e4000c101908 */
.L_x_2289:
[----:B------:R-:W-:Y:S05]  /*70c0*/  BSYNC B0 ;  /* 0x0000000000007941 */ /* 0x000fea0003800000 */
.L_x_2288:
        /* <DEDUP_REMOVED lines=11> */
.L_x_2295:
[----:B------:R-:W0:Y:S02]  /*7180*/  LDS R6, [R4] ;  /* 0x0000000004067984 */ /* 0x000e240000000800 */
[----:B0-----:R-:W-:-:S06]  /*7190*/  HADD2 R7, R6, R27 ;  /* 0x0000001b06077230 */ /* 0x001fcc0000000000 */
[----:B------:R-:W0:Y:S02]  /*71a0*/  ATOMS.CAST.SPIN R7, [R4], R6, R7 ;  /* 0x000000060407738d */ /* 0x000e240001800007 */
[----:B0-----:R-:W-:-:S13]  /*71b0*/  ISETP.EQ.U32.AND P0, PT, R7, 0x1, PT ;  /* 0x000000010700780c */ /* 0x001fda0003f02070 */
[----:B------:R-:W-:Y:S05]  /*71c0*/  @!P0 BRA `(.L_x_2295) ;  /* 0xfffffffc00ec8947 */ /* 0x000fea000383ffff */
[----:B------:R-:W-:Y:S05]  /*71d0*/  BRA `(.L_x_2293) ;  /* 0x00000000000c7947 */ /* 0x000fea0003800000 */
.L_x_2294:
[----:B------:R-:W2:Y:S02]  /*71e0*/  LD.E R0, desc[UR8][R2.64] ;  /* 0x0000000802007980 */ /* 0x000ea4000c101900 */
[----:B--2---:R-:W-:-:S05]  /*71f0*/  IADD3 R5, R27, R0, RZ ;  /* 0x000000001b057210 */ /* 0x004fca0007ffe0ff */
[----:B------:R0:W-:Y:S02]  /*7200*/  ST.E desc[UR8][R2.64], R5 ;  /* 0x0000000502007985 */ /* 0x0001e4000c101908 */
.L_x_2293:
[----:B------:R-:W-:Y:S05]  /*7210*/  BSYNC B0 ;  /* 0x0000000000007941 */ /* 0x000fea0003800000 */
.L_x_2292:
[----:B------:R1:W-:Y:S02]  /*7220*/  ATOM.E.ADD.F16x2.RN.STRONG.GPU P0, RZ, desc[UR8][R2.64+0x4], R29 ;  /* 0x0000041d02ff79a2 */ /* 0x0003e4000810e1c8 */
[----:B-1----:R-:W-:Y:S05]  /*7230*/  @P0 EXIT ;  /* 0x000000000000094d */ /* 0x002fea0003800000 */
[----:B------:R-:W1:Y:S02]  /*7240*/  QSPC.E.S P0, RZ, [R2+0x4] ;  /* 0x0000040002ff73aa */ /* 0x000e640000000500 */
[----:B-1----:R-:W-:Y:S05]  /*7250*/  @!P0 BRA `(.L_x_2296) ;  /* 0x00000000001c8947 */ /* 0x002fea0003800000 */
[----:B0-----:R-:W-:-:S07]  /*7260*/  MOV R2, R2 ;  /* 0x0000000200027202 */ /* 0x001fce0000000f00 */
.L_x_2297:
[----:B------:R-:W0:Y:S02]  /*7270*/  LDS R4, [R2+0x4] ;  /* 0x0000040002047984 */ /* 0x000e240000000800 */
[----:B0-----:R-:W-:-:S10]  /*7280*/  HFMA2.MMA R5, R4, 1, 1, R29 ;  /* 0x3c003c0004057835 */ /* 0x001fd4000000001d */
[----:B------:R-:W0:Y:S02]  /*7290*/  ATOMS.CAST.SPIN R5, [R2+0x4], R4, R5 ;  /* 0x000004040205738d */ /* 0x000e240001800005 */
[----:B0-----:R-:W-:-:S13]  /*72a0*/  ISETP.EQ.U32.AND P0, PT, R5, 0x1, PT ;  /* 0x000000010500780c */ /* 0x001fda0003f02070 */
[----:B------:R-:W-:Y:S05]  /*72b0*/  @!P0 BRA `(.L_x_2297) ;  /* 0xfffffffc00ec8947 */ /* 0x000fea000383ffff */
[----:B------:R-:W-:Y:S05]  /*72c0*/  EXIT ;  /* 0x000000000000794d */ /* 0x000fea0003800000 */
.L_x_2296:
[----:B------:R-:W0:Y:S02]  /*72d0*/  LD.E R0, desc[UR8][R2.64+0x4] ;  /* 0x0000040802007980 */ /* 0x000e24000c101900 */
[----:B0-----:R-:W-:-:S05]  /*72e0*/  IADD3 R5, R29, R0, RZ ;  /* 0x000000001d057210 */ /* 0x001fca0007ffe0ff */
[----:B------:R-:W-:Y:S01]  /*72f0*/  ST.E desc[UR8][R2.64+0x4], R5 ;  /* 0x0000040502007985 */ /* 0x000fe2000c101908 */
[----:B------:R-:W-:Y:S05]  /*7300*/  EXIT ;  /* 0x000000000000794d */ /* 0x000fea0003800000 */
.L_x_2298:
        /* <DEDUP_REMOVED lines=15> */
.L_x_3255:


//--------------------- .text._Z23gemm_half_q_half_kernelILi2ELi4ELb0ELb0ELi64EEvPK6__halfPKjS4_S2_PS0_iiiiPKtS7_iiiiiibS2_i --------------------------
	.section	.text._Z23gemm_half_q_half_kernelILi2ELi4ELb0ELb0ELi64EEvPK6__halfPKjS4_S2_PS0_iiiiPKtS7_iiiiiibS2_i,"ax",@progbits
	.align	128
        .global         _Z23gemm_half_q_half_kernelILi2ELi4ELb0ELb0ELi64EEvPK6__halfPKjS4_S2_PS0_iiiiPKtS7_iiiiiibS2_i
        .type           _Z23gemm_half_q_half_kernelILi2ELi4ELb0ELb0ELi64EEvPK6__halfPKjS4_S2_PS0_iiiiPKtS7_iiiiiibS2_i,@function
        .size           _Z23gemm_half_q_half_kernelILi2ELi4ELb0ELb0ELi64EEvPK6__halfPKjS4_S2_PS0_iiiiPKtS7_iiiiiibS2_i,(.L_x_3256 - _Z23gemm_half_q_half_kernelILi2ELi4ELb0ELb0ELi64EEvPK6__halfPKjS4_S2_PS0_iiiiPKtS7_iiiiiibS2_i)
        .other          _Z23gemm_half_q_half_kernelILi2ELi4ELb0ELb0ELi64EEvPK6__halfPKjS4_S2_PS0_iiiiPKtS7_iiiiiibS2_i,@"STO_CUDA_ENTRY STV_DEFAULT"
_Z23gemm_half_q_half_kernelILi2ELi4ELb0ELb0ELi64EEvPK6__halfPKjS4_S2_PS0_iiiiPKtS7_iiiiiibS2_i:
.text._Z23gemm_half_q_half_kernelILi2ELi4ELb0ELb0ELi64EEvPK6__halfPKjS4_S2_PS0_iiiiPKtS7_iiiiiibS2_i:
        /* <DEDUP_REMOVED lines=45> */
.L_x_2303:
        /* <DEDUP_REMOVED lines=16> */
.L_x_2302:
        /* <DEDUP_REMOVED lines=16> */
.L_x_2301:
        /* <DEDUP_REMOVED lines=17> */
.L_x_2305:
        /* <DEDUP_REMOVED lines=16> */
.L_x_2304:
        /* <DEDUP_REMOVED lines=14> */
.L_x_2300:
[----:B------:R-:W-:Y:S05]  /*07c0*/  BSYNC B0 ;  /* 0x0000000000007941 */ /* 0x000fea0003800000 */
.L_x_2299:
        /* <DEDUP_REMOVED lines=14> */
[----:B-1----:R-:W-:-:S03]  /*08b0*/  IMAD.MOV.U32 R9, RZ, RZ, RZ ;  /* 0x000000ffff097224 */ /* 0x002fc600078e00ff */
[----:B------:R-:W-:-:S05]  /*08c0*/  LEA R0, R0, UR4, 0x1 ;  /* 0x0000000400007c11 */ /* 0x000fca000f8e08ff */
[----:B------:R-:W-:-:S04]  /*08d0*/  IMAD R5, R15, 0x4, R0 ;  /* 0x000000040f057824 */ /* 0x000fc800078e0200 */
[----:B0-----:R-:W-:Y:S01]  /*08e0*/  IMAD.WIDE R2, R5, 0x2, R2 ;  /* 0x0000000205027825 */ /* 0x001fe200078e0202 */
[----:B------:R-:W-:Y:S06]  /*08f0*/  @!P2 BRA `(.L_x_2307) ;  /* 0x000000000034a947 */ /* 0x000fec0003800000 */
[----:B------:R-:W-:Y:S01]  /*0900*/  PLOP3.LUT P0, PT, PT, PT, PT, 0x8, 0x0 ;  /* 0x000000000000781c */ /* 0x000fe20003f0e170 */
[----:B------:R-:W-:-:S12]  /*0910*/  VIADD R0, R22, 0xfffffffd ;  /* 0xfffffffd16007836 */ /* 0x000fd80000000000 */
.L_x_2308:
        /* <DEDUP_REMOVED lines=11> */
.L_x_2307:
[----:B------:R-:W-:-:S05]  /*09d0*/  IMAD.IADD R0, R22, 0x1, -R9 ;  /* 0x0000000116007824 */ /* 0x000fca00078e0a09 */
        /* <DEDUP_REMOVED lines=9> */
.L_x_2306:
[----:B------:R-:W1:Y:S08]  /*0a70*/  LDC.64 R12, c[0x0][0x248] ;  /* 0x00009200ff0c7b82 */ /* 0x000e700000000a00 */
[----:B------:R-:W-:Y:S01]  /*0a80*/  BAR.SYNC.DEFER_BLOCKING 0x0 ;  /* 0x0000000000007b1d */ /* 0x000fe20000010000 */
[----:B------:R-:W-:Y:S01]  /*0a90*/  ISETP.GE.AND P0, PT, R21, R20, PT ;  /* 0x000000141500720c */ /* 0x000fe20003f06270 */
[----:B------:R-:W-:-:S06]  /*0aa0*/  IMAD.SHL.U32 R7, R14, 0x80, RZ ;  /* 0x000000800e077824 */ /* 0x000fcc00078e00ff */
[----:B------:R-:W0:Y:S08]  /*0ab0*/  LDC R28, c[0x0][0x25c] ;  /* 0x00009700ff1c7b82 */ /* 0x000e300000000800 */
[----:B------:R-:W3:Y:S01]  /*0ac0*/  LDC R30, c[0x0][0x264] ;  /* 0x00009900ff1e7b82 */ /* 0x000ee20000000800 */
[----:B-1----:R-:W-:Y:S01]  /*0ad0*/  IMAD.WIDE R6, R7, 0x2, R12 ;  /* 0x0000000207067825 */ /* 0x002fe200078e020c */
[----:B------:R-:W-:Y:S06]  /*0ae0*/  @P0 BRA `(.L_x_2309) ;  /* 0x0000000000d00947 */ /* 0x000fec0003800000 */
[----:B------:R1:W5:Y:S01]  /*0af0*/  LDG.E.U16.CONSTANT R0, desc[UR8][R6.64] ;  /* 0x0000000806007981 */ /* 0x000362000c1e9500 */
[----:B------:R-:W4:Y:S01]  /*0b00*/  LDC.64 R14, c[0x0][0x220] ;  /* 0x00008800ff0e7b82 */ /* 0x000f220000000a00 */
[----:B--2---:R-:W-:Y:S01]  /*0b10*/  SHF.R.S32.HI R3, RZ, 0x1f, R8 ;  /* 0x0000001fff037819 */ /* 0x004fe20000011408 */
[----:B------:R-:W-:Y:S01]  /*0b20*/  IMAD.MOV.U32 R19, RZ, RZ, RZ ;  /* 0x000000ffff137224 */ /* 0x000fe200078e00ff */
[----:B------:R-:W-:Y:S01]  /*0b30*/  SHF.L.U32 R2, R8, 0x2, RZ ;  /* 0x0000000208027819 */ /* 0x000fe200000006ff */
[----:B------:R-:W-:Y:S01]  /*0b40*/  IMAD.MOV.U32 R23, RZ, RZ, R21 ;  /* 0x000000ffff177224 */ /* 0x000fe200078e0015 */
[----:B------:R-:W-:Y:S02]  /*0b50*/  LEA.HI R3, R3, R8, RZ, 0x3 ;  /* 0x0000000803037211 */ /* 0x000fe400078f18ff */
[----:B------:R-:W-:Y:S01]  /*0b60*/  LOP3.LUT R9, R2, 0x10, RZ, 0xc0, !PT ;  /* 0x0000001002097812 */ /* 0x000fe200078ec0ff */
[----:B------:R-:W2:Y:S01]  /*0b70*/  LDC.64 R16, c[0x0][0x228] ;  /* 0x00008a00ff107b82 */ /* 0x000ea20000000a00 */
[----:B-1----:R-:W-:-:S07]  /*0b80*/  SHF.R.S32.HI R18, RZ, 0x3, R3 ;  /* 0x00000003ff127819 */ /* 0x002fce0000011403 */
.L_x_2310:
[----:B-1---5:R-:W-:-:S04]  /*0b90*/  IMAD.IADD R4, R0, 0x1, R19 ;  /* 0x0000000100047824 */ /* 0x022fc800078e0213 */
        /* <DEDUP_REMOVED lines=23> */
[----:B------:R-:W-:Y:S01]  /*0d10*/  ISETP.GE.AND P2, PT, R23, R20, PT ;  /* 0x000000141700720c */ /* 0x000fe20003f46270 */
[----:B------:R-:W-:-:S02]  /*0d20*/  VIADD R24, R24, 0x1 ;  /* 0x0000000118187836 */ /* 0x000fc40000000000 */
[----:B------:R-:W-:Y:S02]  /*0d30*/  IMAD R25, R25, R25, RZ ;  /* 0x0000001919197224 */ /* 0x000fe400078e02ff */
[----:B------:R-:W-:Y:S02]  /*0d40*/  IMAD R26, R26, R26, RZ ;  /* 0x0000001a1a1a7224 */ /* 0x000fe400078e02ff */
[----:B-1----:R-:W-:Y:S02]  /*0d50*/  IMAD R5, R2, R2, RZ ;  /* 0x0000000202057224 */ /* 0x002fe400078e02ff */
[----:B------:R-:W-:Y:S01]  /*0d60*/  IMAD R24, R24, R24, RZ ;  /* 0x0000001818187224 */ /* 0x000fe200078e02ff */
[----:B------:R-:W-:Y:S08]  /*0d70*/  I2F.F16 R25, R25 ;  /* 0x0000001900197306 */ /* 0x000ff00000200c00 */
[----:B------:R-:W1:Y:S08]  /*0d80*/  I2F.F16 R26, R26 ;  /* 0x0000001a001a7306 */ /* 0x000e700000200c00 */
[----:B------:R-:W-:Y:S01]  /*0d90*/  I2F.F16 R5, R5 ;  /* 0x0000000500057306 */ /* 0x000fe20000200c00 */
[----:B-1----:R-:W-:-:S07]  /*0da0*/  PRMT R25, R25, 0x5410, R26 ;  /* 0x0000541019197816 */ /* 0x002fce000000001a */
[----:B------:R-:W1:Y:S01]  /*0db0*/  I2F.F16 R24, R24 ;  /* 0x0000001800187306 */ /* 0x000e620000200c00 */
[----:B--2---:R-:W-:Y:S01]  /*0dc0*/  HMUL2 R2, R25, R4.H0_H0 ;  /* 0x2000000419027232 */ /* 0x004fe20000000000 */
[----:B-1----:R-:W-:-:S05]  /*0dd0*/  PRMT R3, R24, 0x5410, R5 ;  /* 0x0000541018037816 */ /* 0x002fca0000000005 */
[----:B------:R-:W-:Y:S01]  /*0de0*/  HMUL2 R3, R3, R4.H0_H0 ;  /* 0x2000000403037232 */ /* 0x000fe20000000000 */
[C---:B------:R-:W-:Y:S01]  /*0df0*/  LEA R4, R19.reuse, R1, 0x3 ;  /* 0x0000000113047211 */ /* 0x040fe200078e18ff */
[----:B------:R-:W-:-:S04]  /*0e00*/  VIADD R19, R19, 0x1 ;  /* 0x0000000113137836 */ /* 0x000fc80000000000 */
[----:B------:R1:W-:Y:S01]  /*0e10*/  STL.64 [R4], R2 ;  /* 0x0000000204007387 */ /* 0x0003e20000100a00 */
[----:B------:R-:W-:Y:S05]  /*0e20*/  @!P2 BRA `(.L_x_2310) ;  /* 0xfffffffc0058a947 */ /* 0x000fea000383ffff */
.L_x_2309:
[----:B------:R-:W-:Y:S01]  /*0e30*/  ULDC UR4, c[0x0][0x258] ;  /* 0x0000960000047ab9 */ /* 0x000fe20000000800 */
[----:B------:R-:W-:Y:S01]  /*0e40*/  ULDC UR5, c[0x0][0x260] ;  /* 0x0000980000057ab9 */ /* 0x000fe20000000800 */
[C---:B------:R-:W-:Y:S01]  /*0e50*/  ISETP.GT.AND P2, PT, R21.reuse, UR4, PT ;  /* 0x0000000415007c0c */ /* 0x040fe2000bf44270 */
[----:B------:R-:W-:Y:S01]  /*0e60*/  ULDC UR6, c[0x0][0x268] ;  /* 0x00009a0000067ab9 */ /* 0x000fe20000000800 */
[C---:B------:R-:W-:Y:S01]  /*0e70*/  VIMNMX R0, R21.reuse, UR4, PT ;  /* 0x0000000415007c48 */ /* 0x040fe2000bfe0100 */
[----:B-12---:R-:W-:Y:S01]  /*0e80*/  HFMA2.MMA R2, -RZ, RZ, 0, 0 ;  /* 0x00000000ff027435 */ /* 0x006fe200000001ff */
        /* <DEDUP_REMOVED lines=15> */
.L_x_2311:
        /* <DEDUP_REMOVED lines=8> */
.L_x_2312:
[----:B------:R-:W-:Y:S01]  /*1000*/  IMAD.MOV.U32 R3, RZ, RZ, RZ ;  /* 0x000000ffff037224 */ /* 0x000fe200078e00ff */
[----:B------:R-:W-:Y:S02]  /*1010*/  SHF.R.S32.HI R11, RZ, 0x5, R4 ;  /* 0x00000005ff0b7819 */ /* 0x000fe40000011404 */
[----:B------:R-:W-:Y:S01]  /*1020*/  MOV R5, RZ ;  /* 0x000000ff00057202 */ /* 0x000fe20000000f00 */
[----:B------:R-:W-:Y:S06]  /*1030*/  @!P4 BRA `(.L_x_2313) ;  /* 0x00000000001cc947 */ /* 0x000fec0003800000 */
[----:B------:R-:W0:Y:S02]  /*1040*/  LDC R4, c[0x0][0x264] ;  /* 0x00009900ff047b82 */ /* 0x000e240000000800 */
[----:B0-----:R-:W-:-:S05]  /*1050*/  VIMNMX R4, R21, R4, PT ;  /* 0x0000000415047248 */ /* 0x001fca0003fe0100 */
[----:B------:R-:W-:-:S05]  /*1060*/  VIADD R4, R4, -UR5 ;  /* 0x8000000504047c36 */ /* 0x000fca0008000000 */
[----:B------:R-:W-:-:S04]  /*1070*/  SHF.R.S32.HI R5, RZ, 0x1f, R4 ;  /* 0x0000001fff057819 */ /* 0x000fc80000011404 */
[----:B------:R-:W-:-:S04]  /*1080*/  LEA.HI R5, R5, R4, RZ, 0x5 ;  /* 0x0000000405057211 */ /* 0x000fc800078f28ff */
[----:B------:R-:W-:-:S05]  /*1090*/  SHF.R.S32.HI R5, RZ, 0x5, R5 ;  /* 0x00000005ff057819 */ /* 0x000fca0000011405 */
[----:B------:R-:W-:-:S07]  /*10a0*/  IMAD.SHL.U32 R5, R5, 0x4, RZ ;  /* 0x0000000405057824 */ /* 0x000fce00078e00ff */
.L_x_2313:
        /* <DEDUP_REMOVED lines=8> */
.L_x_2314:
[----:B------:R-:W-:Y:S01]  /*1130*/  HFMA2.MMA R4, -RZ, RZ, 0, 0 ;  /* 0x00000000ff047435 */ /* 0x000fe200000001ff */
[----:B------:R-:W-:Y:S10]  /*1140*/  @!P6 BRA `(.L_x_2315) ;  /* 0x00000000001ce947 */ /* 0x000ff40003800000 */
[----:B------:R-:W0:Y:S02]  /*1150*/  LDC R4, c[0x0][0x26c] ;  /* 0x00009b00ff047b82 */ /* 0x000e240000000800 */
[----:B0-----:R-:W-:-:S05]  /*1160*/  VIMNMX R4, R21, R4, PT ;  /* 0x0000000415047248 */ /* 0x001fca0003fe0100 */
[----:B------:R-:W-:-:S05]  /*1170*/  VIADD R4, R4, -UR6 ;  /* 0x8000000604047c36 */ /* 0x000fca0008000000 */
[----:B------:R-:W-:-:S04]  /*1180*/  SHF.R.S32.HI R9, RZ, 0x1f, R4 ;  /* 0x0000001fff097819 */ /* 0x000fc80000011404 */
[----:B------:R-:W-:-:S04]  /*1190*/  LEA.HI R9, R9, R4, RZ, 0x5 ;  /* 0x0000000409097211 */ /* 0x000fc800078f28ff */
[----:B------:R-:W-:-:S05]  /*11a0*/  SHF.R.S32.HI R9, RZ, 0x5, R9 ;  /* 0x00000005ff097819 */ /* 0x000fca0000011409 */
[----:B------:R-:W-:-:S07]  /*11b0*/  IMAD.SHL.U32 R4, R9, 0x2, RZ ;  /* 0x0000000209047824 */ /* 0x000fce00078e00ff */
.L_x_2315:
        /* <DEDUP_REMOVED lines=9> */
[----:B------:R-:W2:Y:S04]  /*1250*/  LDG.E.U16.CONSTANT R0, desc[UR8][R6.64+0x2] ;  /* 0x0000020806007981 */ /* 0x000ea8000c1e9500 */
[----:B------:R0:W5:Y:S01]  /*1260*/  LDL.64 R28, [R1] ;  /* 0x00000000011c7983 */ /* 0x0001620000100a00 */
[----:B------:R-:W1:Y:S01]  /*1270*/  S2UR UR5, SR_CgaCtaId ;  /* 0x00000000000579c3 */ /* 0x000e620000008800 */
[----:B------:R-:W-:Y:S01]  /*1280*/  IMAD R2, R2, R27, RZ ;  /* 0x0000001b02027224 */ /* 0x000fe200078e02ff */
[----:B------:R-:W-:-:S04]  /*1290*/  ULDC.64 UR6, c[0x0][0x218] ;  /* 0x0000860000067ab9 */ /* 0x000fc80000000a00 */
[----:B------:R-:W-:Y:S02]  /*12a0*/  SHF.R.S32.HI R3, RZ, 0x1f, R2 ;  /* 0x0000001fff037819 */ /* 0x000fe40000011402 */
[----:B------:R-:W-:-:S04]  /*12b0*/  IADD3 R4, P0, R8, R2, RZ ;  /* 0x0000000208047210 */ /* 0x000fc80007f1e0ff */
[----:B------:R-:W-:Y:S02]  /*12c0*/  LEA.HI.X.SX32 R3, R8, R3, 0x1, P0 ;  /* 0x0000000308037211 */ /* 0x000fe400000f0eff */
[C---:B------:R-:W-:Y:S01]  /*12d0*/  LEA R2, P0, R4.reuse, UR6, 0x2 ;  /* 0x0000000604027c11 */ /* 0x040fe2000f8010ff */
[----:B------:R-:W-:Y:S01]  /*12e0*/  UMOV UR4, 0x400 ;  /* 0x0000040000047882 */ /* 0x000fe20000000000 */
[----:B------:R-:W-:Y:S02]  /*12f0*/  MOV R30, RZ ;  /* 0x000000ff001e7202 */ /* 0x000fe40000000f00 */
[----:B------:R-:W-:Y:S02]  /*1300*/  LEA.HI.X R3, R4, UR7, R3, 0x2, P0 ;  /* 0x0000000704037c11 */ /* 0x000fe400080f1403 */
[----:B------:R-:W-:Y:S01]  /*1310*/  PRMT R26, RZ, 0x7610, R26 ;  /* 0x00007610ff1a7816 */ /* 0x000fe2000000001a */
[----:B-1----:R-:W-:-:S03]  /*1320*/  ULEA UR4, UR5, UR4, 0x18 ;  /* 0x0000000405047291 */ /* 0x002fc6000f8ec03f */
[----:B------:R-:W-:Y:S01]  /*1330*/  ULDC UR5, c[0x0][0x268] ;  /* 0x00009a0000057ab9 */ /* 0x000fe20000000800 */
[----:B0-2---:R-:W-:-:S08]  /*1340*/  IMAD.IADD R32, R21, 0x1, R0 ;  /* 0x0000000115207824 */ /* 0x005fd000078e0200 */
.L_x_2318:
[C---:B------:R-:W-:Y:S01]  /*1350*/  ISETP.NE.AND P0, PT, R21.reuse, R32, PT ;  /* 0x000000201500720c */ /* 0x040fe20003f05270 */
[----:B------:R-:W0:Y:S01]  /*1360*/  LDC R27, c[0x0][0x23c] ;  /* 0x00008f00ff1b7b82 */ /* 0x000e220000000800 */
[----:B-----5:R1:W5:Y:S11]  /*1370*/  LDG.E.128.CONSTANT R12, desc[UR8][R2.64] ;  /* 0x00000008020c7981 */ /* 0x020376000c1e9d00 */
[----:B------:R-:W2:Y:S01]  /*1380*/  @!P0 LDC.64 R4, c[0x0][0x248] ;  /* 0x00009200ff048b82 */ /* 0x000ea20000000a00 */
[----:B------:R-:W-:Y:S01]  /*1390*/  @!P0 VIADD R30, R30, 0x1 ;  /* 0x000000011e1e8836 */ /* 0x000fe20000000000 */
[----:B------:R-:W-:-:S03]  /*13a0*/  @!P0 SHF.L.U32 R7, R21, 0x1, RZ ;  /* 0x0000000115078819 */ /* 0x000fc600000006ff */
[----:B------:R-:W-:-:S06]  /*13b0*/  @!P0 IMAD R16, R30, 0x8, R1 ;  /* 0x000000081e108824 */ /* 0x000fcc00078e0201 */
[----:B------:R-:W3:Y:S01]  /*13c0*/  @!P0 LDL.64 R16, [R16] ;  /* 0x0000000010108983 */ /* 0x000ee20000100a00 */
[----:B--2---:R-:W-:-:S04]  /*13d0*/  @!P0 IMAD.WIDE R4, R7, 0x2, R4 ;  /* 0x0000000207048825 */ /* 0x004fc800078e0204 */
[----:B0-----:R-:W-:Y:S01]  /*13e0*/  IMAD.WIDE R6, R27, 0x4, R2 ;  /* 0x000000041b067825 */ /* 0x001fe200078e0202 */
[----:B------:R0:W5:Y:S04]  /*13f0*/  @!P0 LDG.E.U16.CONSTANT R0, desc[UR8][R4.64+0x2] ;  /* 0x0000020804008981 */ /* 0x000168000c1e9500 */
[----:B------:R0:W5:Y:S01]  /*1400*/  LDG.E.128.CONSTANT R8, desc[UR8][R6.64] ;  /* 0x0000000806087981 */ /* 0x000162000c1e9d00 */
[----:B------:R-:W-:Y:S02]  /*1410*/  VIADD R31, R21, 0x20 ;  /* 0x00000020151f7836 */ /* 0x000fe40000000000 */
[----:B-1----:R-:W-:-:S03]  /*1420*/  IMAD.WIDE R2, R27, 0x4, R6 ;  /* 0x000000041b027825 */ /* 0x002fc600078e0206 */
[----:B------:R-:W-:Y:S02]  /*1430*/  ISETP.GE.AND P3, PT, R31, UR5, PT ;  /* 0x000000051f007c0c */ /* 0x000fe4000bf66270 */
[----:B---3--:R-:W-:Y:S02]  /*1440*/  @!P0 PRMT R28, R16, 0x7610, R28 ;  /* 0x00007610101c8816 */ /* 0x008fe4000000001c */
[----:B------:R-:W-:Y:S02]  /*1450*/  @!P0 PRMT R29, R17, 0x7610, R29 ;  /* 0x00007610111d8816 */ /* 0x000fe4000000001d */
[----:B------:R-:W-:Y:S02]  /*1460*/  @!P0 PRMT R28, R28, 0x7610, R16 ;  /* 0x000076101c1c8816 */ /* 0x000fe40000000010 */
[----:B------:R-:W-:Y:S01]  /*1470*/  @!P0 PRMT R29, R29, 0x7610, R17 ;  /* 0x000076101d1d8816 */ /* 0x000fe20000000011 */
[----:B0-----:R-:W-:Y:S06]  /*1480*/  @!P1 BRA `(.L_x_2317) ;  /* 0x0000001400f49947 */ /* 0x001fec0003800000 */
[----:B------:R-:W2:Y:S01]  /*1490*/  LDG.E.128.CONSTANT R4, desc[UR8][R2.64] ;  /* 0x0000000802047981 */ /* 0x000ea2000c1e9d00 */
[----:B-----5:R-:W-:Y:S01]  /*14a0*/  SHF.R.U32.HI R18, RZ, 0xf, R12 ;  /* 0x0000000fff127819 */ /* 0x020fe2000001160c */
[----:B------:R-:W-:Y:S01]  /*14b0*/  IMAD.MOV.U32 R42, RZ, RZ, 0x3000 ;  /* 0x00003000ff2a7424 */ /* 0x000fe200078e00ff */
[----:B------:R-:W-:Y:S01]  /*14c0*/  SHF.R.U32.HI R40, RZ, 0xf, R15 ;  /* 0x0000000fff287819 */ /* 0x000fe2000001160f */
[----:B------:R-:W-:Y:S01]  /*14d0*/  HFMA2.MMA R33, -RZ, RZ, 0, 0.015625 ;  /* 0x00002400ff217435 */ /* 0x000fe200000001ff */
[--C-:B------:R-:W-:Y:S02]  /*14e0*/  SHF.R.U32.HI R35, RZ, 0xf, R13.reuse ;  /* 0x0000000fff237819 */ /* 0x100fe4000001160d */
[C---:B------:R-:W-:Y:S02]  /*14f0*/  LOP3.LUT R34, R13.reuse, 0x380038, RZ, 0xc0, !PT ;  /* 0x003800380d227812 */ /* 0x040fe400078ec0ff */
        /* <DEDUP_REMOVED lines=8> */
[C---:B------:R-:W-:Y:S02]  /*1580*/  LOP3.LUT R39, R15.reuse, 0x380038, RZ, 0xc0, !PT ;  /* 0x003800380f277812 */ /* 0x040fe400078ec0ff */
[----:B------:R-:W-:Y:S02]  /*1590*/  SHF.R.U32.HI R67, RZ, 0x6, R15 ;  /* 0x00000006ff437819 */ /* 0x000fe4000001160f */
[----:B------:R-:W-:Y:S02]  /*15a0*/  LOP3.LUT R75, R15, 0x70007, RZ, 0xc0, !PT ;  /* 0x000700070f4b7812 */ /* 0x000fe400078ec0ff */
[----:B------:R-:W-:Y:S02]  /*15b0*/  LOP3.LUT R12, R8, 0x380038, RZ, 0xc0, !PT ;  /* 0x00380038080c7812 */ /* 0x000fe400078ec0ff */
[----:B------:R-:W-:Y:S02]  /*15c0*/  SHF.R.U32.HI R15, RZ, 0xe, R11 ;  /* 0x0000000eff0f7819 */ /* 0x000fe4000001160b */
[----:B------:R-:W-:-:S02]  /*15d0*/  LOP3.LUT R40, R40, 0x10001, RZ, 0xc0, !PT ;  /* 0x0001000128287812 */ /* 0x000fc400078ec0ff */
[--C-:B------:R-:W-:Y:S02]  /*15e0*/  SHF.R.U32.HI R65, RZ, 0x6, R14.reuse ;  /* 0x00000006ff417819 */ /* 0x100fe4000001160e */
[----:B------:R-:W-:Y:S02]  /*15f0*/  LOP3.LUT R18, R18, 0x20002, R13, 0xf8, !PT ;  /* 0x0002000212127812 */ /* 0x000fe400078ef80d */
[----:B------:R-:W-:Y:S02]  /*1600*/  SHF.R.U32.HI R37, RZ, 0xf, R14 ;  /* 0x0000000fff257819 */ /* 0x000fe4000001160e */
[----:B------:R-:W-:Y:S02]  /*1610*/  LOP3.LUT R73, R14, 0x70007, RZ, 0xc0, !PT ;  /* 0x000700070e497812 */ /* 0x000fe400078ec0ff */
[----:B------:R-:W-:Y:S02]  /*1620*/  LOP3.LUT R13, R36, 0x64006400, RZ, 0xfc, !PT ;  /* 0x64006400240d7812 */ /* 0x000fe400078efcff */
[----:B------:R-:W-:-:S02]  /*1630*/  LOP3.LUT R14, R9, 0x380038, RZ, 0xc0, !PT ;  /* 0x00380038090e7812 */ /* 0x000fc400078ec0ff */
[----:B------:R-:W-:Y:S02]  /*1640*/  LOP3.LUT R40, R40, 0x20002, R15, 0xf8, !PT ;  /* 0x0002000228287812 */ /* 0x000fe400078ef80f */
[----:B------:R-:W-:Y:S02]  /*1650*/  LOP3.LUT R63, R12, 0x64006400, RZ, 0xfc, !PT ;  /* 0x640064000c3f7812 */ /* 0x000fe400078efcff */
[----:B------:R-:W-:Y:S02]  /*1660*/  SHF.R.U32.HI R91, RZ, 0x6, R10 ;  /* 0x00000006ff5b7819 */ /* 0x000fe4000001160a */
[----:B------:R-:W-:Y:S01]  /*1670*/  LOP3.LUT R12, R65, 0x380038, RZ, 0xc0, !PT ;  /* 0x00380038410c7812 */ /* 0x000fe200078ec0ff */
[----:B------:R-:W-:Y:S01]  /*1680*/  HFMA2 R63, R63, R42.H0_H0, -132, -132 ;  /* 0xd820d8203f3f7431 */ /* 0x000fe2000004002a */
[----:B------:R-:W-:Y:S02]  /*1690*/  SHF.R.U32.HI R89, RZ, 0x6, R8 ;  /* 0x00000006ff597819 */ /* 0x000fe40000011608 */
[----:B------:R-:W-:-:S02]  /*16a0*/  LOP3.LUT R70, R8, 0x70007, RZ, 0xc0, !PT ;  /* 0x0007000708467812 */ /* 0x000fc400078ec0ff */
[----:B------:R-:W-:Y:S02]  /*16b0*/  SHF.R.U32.HI R38, RZ, 0xe, R10 ;  /* 0x0000000eff267819 */ /* 0x000fe4000001160a */
[----:B------:R-:W-:Y:S02]  /*16c0*/  LOP3.LUT R37, R37, 0x10001, RZ, 0xc0, !PT ;  /* 0x0001000125257812 */ /* 0x000fe400078ec0ff */
[--C-:B------:R-:W-:Y:S02]  /*16d0*/  SHF.R.U32.HI R8, RZ, 0xe, R9.reuse ;  /* 0x0000000eff087819 */ /* 0x100fe40000011609 */
[----:B------:R-:W-:Y:S02]  /*16e0*/  LOP3.LUT R35, R35, 0x10001, RZ, 0xc0, !PT ;  /* 0x0001000123237812 */ /* 0x000fe400078ec0ff */
[----:B------:R-:W-:Y:S02]  /*16f0*/  LOP3.LUT R61, R14, 0x64006400, RZ, 0xfc, !PT ;  /* 0x640064000e3d7812 */ /* 0x000fe400078efcff */
[----:B------:R-:W-:-:S02]  /*1700*/  SHF.R.U32.HI R90, RZ, 0x6, R9 ;  /* 0x00000006ff5a7819 */ /* 0x000fc40000011609 */
[----:B------:R-:W-:Y:S01]  /*1710*/  LOP3.LUT R72, R9, 0x70007, RZ, 0xc0, !PT ;  /* 0x0007000709487812 */ /* 0x000fe200078ec0ff */
[----:B------:R-:W-:Y:S01]  /*1720*/  HFMA2 R61, R61, R42.H0_H0, -132, -132 ;  /* 0xd820d8203d3d7431 */ /* 0x000fe2000004002a */
[----:B------:R-:W-:Y:S02]  /*1730*/  LOP3.LUT R14, R91, 0x380038, RZ, 0xc0, !PT ;  /* 0x003800385b0e7812 */ /* 0x000fe400078ec0ff */
[C---:B------:R-:W-:Y:S02]  /*1740*/  LOP3.LUT R9, R10.reuse, 0x380038, RZ, 0xc0, !PT ;  /* 0x003800380a097812 */ /* 0x040fe400078ec0ff */
[----:B------:R-:W-:Y:S02]  /*1750*/  LOP3.LUT R74, R10, 0x70007, RZ, 0xc0, !PT ;  /* 0x000700070a4a7812 */ /* 0x000fe400078ec0ff */
[----:B------:R-:W-:Y:S02]  /*1760*/  LOP3.LUT R41, R11, 0x380038, RZ, 0xc0, !PT ;  /* 0x003800380b297812 */ /* 0x000fe400078ec0ff */
[----:B------:R-:W-:-:S02]  /*1770*/  SHF.R.U32.HI R92, RZ, 0x6, R11 ;  /* 0x00000006ff5c7819 */ /* 0x000fc4000001160b */
[----:B------:R-:W-:Y:S02]  /*1780*/  LOP3.LUT R76, R11, 0x70007, RZ, 0xc0, !PT ;  /* 0x000700070b4c7812 */ /* 0x000fe400078ec0ff */
[----:B------:R-:W-:Y:S02]  /*1790*/  LOP3.LUT R37, R37, 0x20002, R38, 0xf8, !PT ;  /* 0x0002000225257812 */ /* 0x000fe400078ef826 */
        /* <DEDUP_REMOVED lines=19> */
[----:B------:R-:W-:Y:S02]  /*18d0*/  ISETP.GE.AND P2, PT, R22, 0x2, PT ;  /* 0x000000021600780c */ /* 0x000fe40003f46270 */
[----:B--2---:R-:W-:Y:S02]  /*18e0*/  SHF.R.U32.HI R81, RZ, 0xd, R4 ;  /* 0x0000000dff517819 */ /* 0x004fe40000011604 */
[----:B------:R-:W-:Y:S02]  /*18f0*/  LOP3.LUT R15, R6, 0x380038, RZ, 0xc0, !PT ;  /* 0x00380038060f7812 */ /* 0x000fe400078ec0ff */
[----:B------:R-:W-:Y:S01]  /*1900*/  LOP3.LUT R81, R18, 0x40004, R81, 0xf8, !PT ;  /* 0x0004000412517812 */ /* 0x000fe200078ef851 */
[----:B------:R-:W-:Y:S01]  /*1910*/  HFMA2 R18, R13, R42.H0_H0, -132, -132 ;  /* 0xd820d8200d127431 */ /* 0x000fe2000004002a */
[----:B------:R-:W-:-:S02]  /*1920*/  LOP3.LUT R13, R12, 0x64006400, RZ, 0xfc, !PT ;  /* 0x640064000c0d7812 */ /* 0x000fc400078efcff */
[----:B------:R-:W-:Y:S02]  /*1930*/  LOP3.LUT R15, R15, 0x64006400, RZ, 0xfc, !PT ;  /* 0x640064000f0f7812 */ /* 0x000fe400078efcff */
[--C-:B------:R-:W-:Y:S01]  /*1940*/  SHF.R.U32.HI R77, RZ, 0xd, R5.reuse ;  /* 0x0000000dff4d7819 */ /* 0x100fe20000011605 */
[-C--:B------:R-:W-:Y:S01]  /*1950*/  HFMA2 R60, R13, R42.reuse.H0_H0, -132, -132 ;  /* 0xd820d8200d3c7431 */ /* 0x080fe2000004002a */
[C---:B------:R-:W-:Y:S01]  /*1960*/  LOP3.LUT R11, R5.reuse, 0x380038, RZ, 0xc0, !PT ;  /* 0x00380038050b7812 */ /* 0x040fe200078ec0ff */
[----:B------:R-:W-:Y:S01]  /*1970*/  HFMA2 R52, R15, R42.H0_H0, -132, -132 ;  /* 0xd820d8200f347431 */ /* 0x000fe2000004002a */
[----:B------:R-:W-:Y:S01]  /*1980*/  SHF.R.U32.HI R82, RZ, 0x6, R5 ;  /* 0x00000006ff527819 */ /* 0x000fe20000011605 */
[----:B------:R-:W0:Y:S01]  /*1990*/  LDS.128 R12, [UR4] ;  /* 0x00000004ff0c7984 */ /* 0x000e220008000c00 */
[----:B------:R-:W-:Y:S02]  /*19a0*/  LOP3.LUT R86, R5, 0x70007, RZ, 0xc0, !PT ;  /* 0x0007000705567812 */ /* 0x000fe400078ec0ff */
[----:B------:R-:W-:-:S02]  /*19b0*/  SHF.R.U32.HI R79, RZ, 0xd, R7 ;  /* 0x0000000dff4f7819 */ /* 0x000fc40000011607 */
[C---:B------:R-:W-:Y:S02]  /*19c0*/  LOP3.LUT R38, R7.reuse, 0x380038, RZ, 0xc0, !PT ;  /* 0x0038003807267812 */ /* 0x040fe400078ec0ff */
[----:B------:R-:W-:Y:S02]  /*19d0*/  SHF.R.U32.HI R84, RZ, 0x6, R7 ;  /* 0x00000006ff547819 */ /* 0x000fe40000011607 */
[----:B------:R-:W-:Y:S02]  /*19e0*/  LOP3.LUT R88, R7, 0x70007, RZ, 0xc0, !PT ;  /* 0x0007000707587812 */ /* 0x000fe400078ec0ff */
[----:B------:R-:W-:Y:S01]  /*19f0*/  LOP3.LUT R5, R16, 0x64006400, RZ, 0xfc, !PT ;  /* 0x6400640010057812 */ /* 0x000fe200078efcff */
[-C--:B------:R-:W-:Y:S01]  /*1a00*/  HFMA2 R16, R39, R42.reuse.H0_H0, -132, -132 ;  /* 0xd820d82027107431 */ /* 0x080fe2000004002a */
[----:B------:R-:W-:Y:S02]  /*1a10*/  LOP3.LUT R7, R34, 0x64006400, RZ, 0xfc, !PT ;  /* 0x6400640022077812 */ /* 0x000fe400078efcff */
[C---:B------:R-:W-:Y:S01]  /*1a20*/  LOP3.LUT R8, R4.reuse, 0x380038, RZ, 0xc0, !PT ;  /* 0x0038003804087812 */ /* 0x040fe200078ec0ff */
[-C--:B------:R-:W-:Y:S01]  /*1a30*/  HFMA2 R68, R5, R42.reuse.H0_H0, -132, -132 ;  /* 0xd820d82005447431 */ /* 0x080fe2000004002a */
[----:B------:R-:W-:Y:S01]  /*1a40*/  SHF.R.U32.HI R80, RZ, 0x6, R4 ;  /* 0x00000006ff507819 */ /* 0x000fe20000011604 */
[----:B------:R-:W-:Y:S01]  /*1a50*/  HFMA2 R66, R7, R42.H0_H0, -132, -132 ;  /* 0xd820d82007427431 */ /* 0x000fe2000004002a */
[----:B------:R-:W-:-:S02]  /*1a60*/  LOP3.LUT R85, R4, 0x70007, RZ, 0xc0, !PT ;  /* 0x0007000704557812 */ /* 0x000fc400078ec0ff */
[--C-:B------:R-:W-:Y:S02]  /*1a70*/  SHF.R.U32.HI R78, RZ, 0xd, R6.reuse ;  /* 0x0000000dff4e7819 */ /* 0x100fe40000011606 */
[----:B------:R-:W-:Y:S02]  /*1a80*/  SHF.R.U32.HI R83, RZ, 0x6, R6 ;  /* 0x00000006ff537819 */ /* 0x000fe40000011606 */
[----:B------:R-:W-:Y:S02]  /*1a90*/  LOP3.LUT R87, R6, 0x70007, RZ, 0xc0, !PT ;  /* 0x0007000706577812 */ /* 0x000fe400078ec0ff */
[----:B------:R-:W-:Y:S02]  /*1aa0*/  LOP3.LUT R4, R17, 0x380038, RZ, 0xc0, !PT ;  /* 0x0038003811047812 */ /* 0x000fe400078ec0ff */
[----:B------:R-:W-:Y:S02]  /*1ab0*/  LOP3.LUT R77, R10, 0x40004, R77, 0xf8, !PT ;  /* 0x000400040a4d7812 */ /* 0x000fe400078ef84d */
        /* <DEDUP_REMOVED lines=17> */
[----:B------:R-:W-:Y:S02]  /*1bd0*/  LOP3.LUT R78, R37, 0x40004, R78, 0xf8, !PT ;  /* 0x00040004254e7812 */ /* 0x000fe400078ef84e */
        /* <DEDUP_REMOVED lines=20> */
[----:B------:R-:W-:-:S02]  /*1d20*/  LOP3.LUT R79, R40, 0x40004, R79, 0xf8, !PT ;  /* 0x00040004284f7812 */ /* 0x000fc400078ef84f */
        /* <DEDUP_REMOVED lines=127> */
[----:B------:R-:W-:Y:S01]  /*2520*/  LOP3.LUT R84, R84, 0x64006400, RZ, 0xfc, !PT ;  /* 0x6400640054547812 */ /* 0x000fe200078efcff */
[-C--:B------:R-:W-:Y:S01]  /*2530*/  HFMA2 R4, R54, R11.reuse, R93 ;  /* 0x0000000b36047231 */ /* 0x080fe2000000005d */
[----:B------:R-:W-:Y:S01]  /*2540*/  LOP3.LUT R81, R81, 0x64006400, RZ, 0xfc, !PT ;  /* 0x6400640051517812 */ /* 0x000fe200078efcff */
[----:B------:R-:W-:Y:S01]  /*2550*/  HFMA2.MMA R7, R52, R11, R7 ;  /* 0x0000000b34077235 */ /* 0x000fe20000000007 */
[----:B------:R-:W-:Y:S01]  /*2560*/  HADD2 R95, R95, -1028, -1028 ;  /* 0xe404e4045f5f7430 */ /* 0x000fe20000000000 */
[----:B------:R-:W-:Y:S01]  /*2570*/  LOP3.LUT R77, R77, 0x64006400, RZ, 0xfc, !PT ;  /* 0x640064004d4d7812 */ /* 0x000fe200078efcff */
[----:B------:R-:W-:Y:S01]  /*2580*/  HADD2 R93, R82, -1028, -1028 ;  /* 0xe404e404525d7430 */ /* 0x000fe20000000000 */
[----:B------:R-:W-:Y:S01]  /*2590*/  LOP3.LUT R82, R78, 0x64006400, RZ, 0xfc, !PT ;  /* 0x640064004e527812 */ /* 0x000fe200078efcff */
[-C--:B-1----:R-:W-:Y:S01]  /*25a0*/  HFMA2.MMA R6, R83, R12.reuse, R6 ;  /* 0x0000000c53067235 */ /* 0x082fe20000000006 */
[----:B------:R-:W-:Y:S01]  /*25b0*/  HFMA2 R10, R50, R11, R10 ;  /* 0x0000000b320a7231 */ /* 0x000fe2000000000a */
[----:B------:R-:W-:Y:S01]  /*25c0*/  LOP3.LUT R79, R79, 0x64006400, RZ, 0xfc, !PT ;  /* 0x640064004f4f7812 */ /* 0x000fe200078efcff */
[----:B------:R-:W-:Y:S01]  /*25d0*/  HFMA2.MMA R5, R95, R12, R7 ;  /* 0x0000000c5f057235 */ /* 0x000fe20000000007 */
[----:B------:R-:W-:-:S02]  /*25e0*/  HADD2 R97, R84, -1028, -1028 ;  /* 0xe404e40454617430 */ /* 0x000fc40000000000 */
[-C--:B------:R-:W-:Y:S02]  /*25f0*/  HFMA2 R4, R93, R12.reuse, R4 ;  /* 0x0000000c5d047231 */ /* 0x080fe40000000004 */
        /* <DEDUP_REMOVED lines=8> */
[----:B------:R-:W-:Y:S02]  /*2680*/  HFMA2 R10, R42, R13, R10 ;  /* 0x0000000d2a0a7231 */ /* 0x000fe4000000000a */
[-C--:B------:R-:W-:Y:S02]  /*2690*/  HFMA2 R4, R37, R14.reuse, R4 ;  /* 0x0000000e25047231 */ /* 0x080fe40000000004 */
[-C--:B------:R-:W-:Y:S01]  /*26a0*/  HFMA2.MMA R7, R78, R15.reuse, R7 ;  /* 0x0000000f4e077235 */ /* 0x080fe20000000007 */
[----:B------:R-:W-:Y:S02]  /*26b0*/  HADD2 R80, R77, -1028, -1028 ;  /* 0xe404e4044d507430 */ /* 0x000fe40000000000 */
[----:B------:R-:W-:Y:S01]  /*26c0*/  HFMA2.MMA R5, R82, R15, R5 ;  /* 0x0000000f52057235 */ /* 0x000fe20000000005 */
        /* <DEDUP_REMOVED lines=56> */
[----:B------:R-:W-:-:S05]  /*2a50*/  HFMA2 R71, R46, R17, R71 ;  /* 0x000000112e477231 */ /* 0x000fca0000000047 */
        /* <DEDUP_REMOVED lines=32> */
.L_x_2317:
[----:B------:R-:W-:Y:S01]  /*2c60*/  ISETP.LT.AND P2, PT, R31, R20, PT ;  /* 0x000000141f00720c */ /* 0x000fe20003f41270 */
[----:B------:R-:W-:Y:S01]  /*2c70*/  UIADD3 UR4, UR4, 0x40, URZ ;  /* 0x0000004004047890 */ /* 0x000fe2000fffe03f */
[----:B-----5:R-:W-:Y:S02]  /*2c80*/  @!P0 IMAD.IADD R32, R0, 0x1, R21 ;  /* 0x0000000100208824 */ /* 0x020fe400078e0215 */
[----:B------:R-:W-:-:S04]  /*2c90*/  IMAD.WIDE R2, R27, 0x4, R2 ;  /* 0x000000041b027825 */ /* 0x000fc800078e0202 */
[----:B------:R-:W-:-:S05]  /*2ca0*/  IMAD.MOV.U32 R21, RZ, RZ, R31 ;  /* 0x000000ffff157224 */ /* 0x000fca00078e001f */
[----:B------:R-:W-:Y:S05]  /*2cb0*/  @!P3 BRA P2, `(.L_x_2318) ;  /* 0xffffffe400a4b947 */ /* 0x000fea000103ffff */
.L_x_2316:
[----:B------:R-:W-:Y:S05]  /*2cc0*/  @!P1 EXIT ;  /* 0x000000000000994d */ /* 0x000fea0003800000 */
[----:B------:R-:W0:Y:S01]  /*2cd0*/  S2R R0, SR_CTAID.X ;  /* 0x0000000000007919 */ /* 0x000e220000002500 */
[----:B------:R-:W1:Y:S01]  /*2ce0*/  S2UR UR4, SR_CTAID.Y ;  /* 0x00000000000479c3 */ /* 0x000e620000002600 */
[----:B------:R-:W0:Y:S07]  /*2cf0*/  S2R R3, SR_TID.X ;  /* 0x0000000000037919 */ /* 0x000e2e0000002100 */
[----:B------:R-:W2:Y:S01]  /*2d00*/  LDC.64 R6, c[0x0][0x230] ;  /* 0x00008c00ff067b82 */ /* 0x000ea20000000a00 */
[----:B-1----:R-:W-:Y:S01]  /*2d10*/  USHF.L.U32 UR4, UR4, 0x1, URZ ;  /* 0x0000000104047899 */ /* 0x002fe2000800063f */
        /* <DEDUP_REMOVED lines=9> */
[----:B------:R-:W-:-:S05]  /*2db0*/  IMAD.MOV.U32 R2, RZ, RZ, R4 ;  /* 0x000000ffff027224 */ /* 0x000fca00078e0004 */
[----:B------:R-:W-:-:S07]  /*2dc0*/  MOV R0, R2 ;  /* 0x0000000200007202 */ /* 0x000fce0000000f00 */
.L_x_2322:
[----:B------:R-:W0:Y:S02]  /*2dd0*/  LDS R2, [R0] ;  /* 0x0000000000027984 */ /* 0x000e240000000800 */
[----:B0-----:R-:W-:-:S06]  /*2de0*/  HADD2 R3, R2, R26 ;  /* 0x0000001a02037230 */ /* 0x001fcc0000000000 */
[----:B------:R-:W0:Y:S02]  /*2df0*/  ATOMS.CAST.SPIN R3, [R0], R2, R3 ;  /* 0x000000020003738d */ /* 0x000e240001800003 */
[----:B0-----:R-:W-:-:S13]  /*2e00*/  ISETP.EQ.U32.AND P0, PT, R3, 0x1, PT ;  /* 0x000000010300780c */ /* 0x001fda0003f02070 */
[----:B------:R-:W-:Y:S05]  /*2e10*/  @!P0 BRA `(.L_x_2322) ;  /* 0xfffffffc00ec8947 */ /* 0x000fea000383ffff */
[----:B------:R-:W-:Y:S05]  /*2e20*/  BRA `(.L_x_2320) ;  /* 0x00000000000c7947 */ /* 0x000fea0003800000 */
.L_x_2321:
[----:B------:R-:W2:Y:S02]  /*2e30*/  LD.E R0, desc[UR8][R4.64] ;  /* 0x0000000804007980 */ /* 0x000ea4000c101900 */
[----:B--2---:R-:W-:-:S05]  /*2e40*/  IADD3 R3, R26, R0, RZ ;  /* 0x000000001a037210 */ /* 0x004fca0007ffe0ff */
[----:B------:R0:W-:Y:S02]  /*2e50*/  ST.E desc[UR8][R4.64], R3 ;  /* 0x0000000304007985 */ /* 0x0001e4000c101908 */
.L_x_2320:
[----:B------:R-:W-:Y:S05]  /*2e60*/  BSYNC B0 ;  /* 0x0000000000007941 */ /* 0x000fea0003800000 */
.L_x_2319:
[----:B------:R1:W-:Y:S01]  /*2e70*/  ATOM.E.ADD.F16x2.RN.STRONG.GPU P0, RZ, desc[UR8][R4.64+0x4], R25 ;  /* 0x0000041904ff79a2 */ /* 0x0003e2000810e1c8 */
[----:B------:R-:W-:Y:S04]  /*2e80*/  BSSY B0, `(.L_x_2323) ;  /* 0x000000f000007945 */ /* 0x000fe80003800000 */
[----:B-1----:R-:W-:Y:S05]  /*2e90*/  @P0 BRA `(.L_x_2324) ;  /* 0x0000000000340947 */ /* 0x002fea0003800000 */
[----:B------:R-:W1:Y:S02]  /*2ea0*/  QSPC.E.S P0, RZ, [R4+0x4] ;  /* 0x0000040004ff73aa */ /* 0x000e640000000500 */
[----:B-1----:R-:W-:Y:S05]  /*2eb0*/  @!P0 BRA `(.L_x_2325) ;  /* 0x0000000000208947 */ /* 0x002fea0003800000 */
[----:B------:R-:W-:-:S05]  /*2ec0*/  IMAD.MOV.U32 R2, RZ, RZ, R4 ;  /* 0x000000ffff027224 */ /* 0x000fca00078e0004 */
[----:B------:R-:W-:-:S07]  /*2ed0*/  MOV R0, R2 ;  /* 0x0000000200007202 */ /* 0x000fce0000000f00 */
.L_x_2326:
[----:B------:R-:W0:Y:S02]  /*2ee0*/  LDS R2, [R0+0x4] ;  /* 0x0000040000027984 */ /* 0x000e240000000800 */
[----:B0-----:R-:W-:-:S10]  /*2ef0*/  HFMA2.MMA R3, R2, 1, 1, R25 ;  /* 0x3c003c0002037835 */ /* 0x001fd40000000019 */
[----:B------:R-:W0:Y:S02]  /*2f00*/  ATOMS.CAST.SPIN R3, [R0+0x4], R2, R3 ;  /* 0x000004020003738d */ /* 0x000e240001800003 */
[----:B0-----:R-:W-:-:S13]  /*2f10*/  ISETP.EQ.U32.AND P0, PT, R3, 0x1, PT ;  /* 0x000000010300780c */ /* 0x001fda0003f02070 */
[----:B------:R-:W-:Y:S05]  /*2f20*/  @!P0 BRA `(.L_x_2326) ;  /* 0xfffffffc00ec8947 */ /* 0x000fea000383ffff */
[----:B------:R-:W-:Y:S05]  /*2f30*/  BRA `(.L_x_2324) ;  /* 0x00000000000c7947 */ /* 0x000fea0003800000 */
.L_x_2325:
[----:B------:R-:W0:Y:S02]  /*2f40*/  LD.E R0, desc[UR8][R4.64+0x4] ;  /* 0x0000040804007980 */ /* 0x000e24000c101900 */
[----:B0-----:R-:W-:-:S05]  /*2f50*/  IMAD.IADD R3, R25, 0x1, R0 ;  /* 0x0000000119037824 */ /* 0x001fca00078e0200 */
[----:B------:R1:W-:Y:S02]  /*2f60*/  ST.E desc[UR8][R4.64+0x4], R3 ;  /* 0x0000040304007985 */ /* 0x0003e4000c101908 */
.L_x_2324:
[----:B------:R-:W-:Y:S05]  /*2f70*/  BSYNC B0 ;  /* 0x0000000000007941 */ /* 0x000fea0003800000 */
.L_x_2323:
        /* <DEDUP_REMOVED lines=11> */
.L_x_2330:
[----:B------:R-:W0:Y:S02]  /*3030*/  LDS R2, [R0] ;  /* 0x0000000000027984 */ /* 0x000e240000000800 */
[----:B0-----:R-:W-:-:S06]  /*3040*/  HADD2 R3, R2, R23 ;  /* 0x0000001702037230 */ /* 0x001fcc0000000000 */
[----:B------:R-:W0:Y:S02]  /*3050*/  ATOMS.CAST.SPIN R3, [R0], R2, R3 ;  /* 0x000000020003738d */ /* 0x000e240001800003 */
[----:B0-----:R-:W-:-:S13]  /*3060*/  ISETP.EQ.U32.AND P0, PT, R3, 0x1, PT ;  /* 0x000000010300780c */ /* 0x001fda0003f02070 */
[----:B------:R-:W-:Y:S05]  /*3070*/  @!P0 BRA `(.L_x_2330) ;  /* 0xfffffffc00ec8947 */ /* 0x000fea000383ffff */
[----:B------:R-:W-:Y:S05]  /*3080*/  BRA `(.L_x_2328) ;  /* 0x00000000000c7947 */ /* 0x000fea0003800000 */
.L_x_2329:
[----:B------:R-:W2:Y:S02]  /*3090*/  LD.E R0, desc[UR8][R4.64] ;  /* 0x0000000804007980 */ /* 0x000ea4000c101900 */
[----:B--2---:R-:W-:-:S05]  /*30a0*/  IMAD.IADD R3, R23, 0x1, R0 ;  /* 0x0000000117037824 */ /* 0x004fca00078e0200 */
[----:B------:R0:W-:Y:S02]  /*30b0*/  ST.E desc[UR8][R4.64], R3 ;  /* 0x0000000304007985 */ /* 0x0001e4000c101908 */
.L_x_2328:
[----:B------:R-:W-:Y:S05]  /*30c0*/  BSYNC B0 ;  /* 0x0000000000007941 */ /* 0x000fea0003800000 */
.L_x_2327:
[----:B------:R1:W-:Y:S02]  /*30d0*/  ATOM.E.ADD.F16x2.RN.STRONG.GPU P0, RZ, desc[UR8][R4.64+0x4], R24 ;  /* 0x0000041804ff79a2 */ /* 0x0003e4000810e1c8 */
[----:B-1----:R-:W-:Y:S05]  /*30e0*/  @P0 EXIT ;  /* 0x000000000000094d */ /* 0x002fea0003800000 */
[----:B------:R-:W1:Y:S02]  /*30f0*/  QSPC.E.S P0, RZ, [R4+0x4] ;  /* 0x0000040004ff73aa */ /* 0x000e640000000500 */
[----:B-1----:R-:W-:Y:S05]  /*3100*/  @!P0 BRA `(.L_x_2331) ;  /* 0x0000000000208947 */ /* 0x002fea0003800000 */
[----:B------:R-:W-:-:S04]  /*3110*/  MOV R2, R4 ;  /* 0x0000000400027202 */ /* 0x000fc80000000f00 */
[----:B------:R-:W-:-:S07]  /*3120*/  MOV R0, R2 ;  /* 0x0000000200007202 */ /* 0x000fce0000000f00 */
.L_x_2332:
[----:B------:R-:W0:Y:S02]  /*3130*/  LDS R2, [R0+0x4] ;  /* 0x0000040000027984 */ /* 0x000e240000000800 */
[----:B0-----:R-:W-:-:S10]  /*3140*/  HFMA2.MMA R3, R2, 1, 1, R24 ;  /* 0x3c003c0002037835 */ /* 0x001fd40000000018 */
[----:B------:R-:W0:Y:S02]  /*3150*/  ATOMS.CAST.SPIN R3, [R0+0x4], R2, R3 ;  /* 0x000004020003738d */ /* 0x000e240001800003 */
[----:B0-----:R-:W-:-:S13]  /*3160*/  ISETP.EQ.U32.AND P0, PT, R3, 0x1, PT ;  /* 0x000000010300780c */ /* 0x001fda0003f02070 */
[----:B------:R-:W-:Y:S05]  /*3170*/  @!P0 BRA `(.L_x_2332) ;  /* 0xfffffffc00ec8947 */ /* 0x000fea000383ffff */
[----:B------:R-:W-:Y:S05]  /*3180*/  EXIT ;  /* 0x000000000000794d */ /* 0x000fea0003800000 */
.L_x_2331:
[----:B------:R-:W0:Y:S02]  /*3190*/  LD.E R0, desc[UR8][R4.64+0x4] ;  /* 0x0000040804007980 */ /* 0x000e24000c101900 */
[----:B0-----:R-:W-:-:S05]  /*31a0*/  IMAD.IADD R3, R24, 0x1, R0 ;  /* 0x0000000118037824 */ /* 0x001fca00078e0200 */
[----:B------:R-:W-:Y:S01]  /*31b0*/  ST.E desc[UR8][R4.64+0x4], R3 ;  /* 0x0000040304007985 */ /* 0x000fe2000c101908 */
[----:B------:R-:W-:Y:S05]  /*31c0*/  EXIT ;  /* 0x000000000000794d */ /* 0x000fea0003800000 */
.L_x_2333:
        /* <DEDUP_REMOVED lines=11> */
.L_x_3256:


//--------------------- .text._Z23gemm_half_q_half_kernelILi2ELi6ELb0ELb0ELi64EEvPK6__halfPKjS4_S2_PS0_iiiiPKtS7_iiiiiibS2_i --------------------------
	.section	.text._Z23gemm_half_q_half_kernelILi2ELi6ELb0ELb0ELi64EEvPK6__halfPKjS4_S2_PS0_iiiiPKtS7_iiiiiibS2_i,"ax",@progbits
	.align	128
        .global         _Z23gemm_half_q_half_kernelILi2ELi6ELb0ELb0ELi64EEvPK6__halfPKjS4_S2_PS0_iiiiPKtS7_iiiiiibS2_i
        .type           _Z23gemm_half_q_half_kernelILi2ELi6ELb0ELb0ELi64EEvPK6__halfPKjS4_S2_PS0_iiiiPKtS7_iiiiiibS2_i,@function
        .size           _Z23gemm_half_q_half_kernelILi2ELi6ELb0ELb0ELi64EEvPK6__halfPKjS4_S2_PS0_iiiiPKtS7_iiiiiibS2_i,(.L_x_3257 - _Z23gemm_half_q_half_kernelILi2ELi6ELb0ELb0ELi64EEvPK6__halfPKjS4_S2_PS0_iiiiPKtS7_iiiiiibS2_i)
        .other          _Z23gemm_half_q_half_kernelILi2ELi6ELb0ELb0ELi64EEvPK6__halfPKjS4_S2_PS0_iiiiPKtS7_iiiiiibS2_i,@"STO_CUDA_ENTRY STV_DEFAULT"
_Z23gemm_half_q_half_kernelILi2ELi6ELb0ELb0ELi64EEvPK6__halfPKjS4_S2_PS0_iiiiPKtS7_iiiiiibS2_i:
.text._Z23gemm_half_q_half_kernelILi2ELi6ELb0ELb0ELi64EEvPK6__halfPKjS4_S2_PS0_iiiiPKtS7_iiiiiibS2_i:
        /* <DEDUP_REMOVED lines=45> */
.L_x_2338:
        /* <DEDUP_REMOVED lines=16> */
.L_x_2337:
        /* <DEDUP_REMOVED lines=16> */
.L_x_2336:
        /* <DEDUP_REMOVED lines=17> */
.L_x_2340:
        /* <DEDUP_REMOVED lines=16> */
.L_x_2339:
        /* <DEDUP_REMOVED lines=14> */
.L_x_2335:
[----:B------:R-:W-:Y:S05]  /*07c0*/  BSYNC B0 ;  /* 0x0000000000007941 */ /* 0x000fea0003800000 */
.L_x_2334:
        /* <DEDUP_REMOVED lines=16> */
[----:B0-----:R-:W-:-:S04]  /*08d0*/  IMAD.WIDE R2, R5, 0x2, R2 ;  /* 0x0000000205027825 */ /* 0x001fc800078e0202 */
[----:B------:R-:W-:Y:S01]  /*08e0*/  IMAD.MOV.U32 R5, RZ, RZ, RZ ;  /* 0x000000ffff057224 */ /* 0x000fe200078e00ff */
[----:B------:R-:W-:Y:S06]  /*08f0*/  @!P2 BRA `(.L_x_2342) ;  /* 0x000000000034a947 */ /* 0x000fec0003800000 */
[----:B------:R-:W-:Y:S01]  /*0900*/  PLOP3.LUT P0, PT, PT, PT, PT, 0x8, 0x0 ;  /* 0x000000000000781c */ /* 0x000fe20003f0e170 */
[----:B------:R-:W-:-:S12]  /*0910*/  VIADD R0, R22, 0xfffffffd ;  /* 0xfffffffd16007836 */ /* 0x000fd80000000000 */
.L_x_2343:
        /* <DEDUP_REMOVED lines=11> */
.L_x_2342:
        /* <DEDUP_REMOVED lines=10> */
.L_x_2341:
        /* <DEDUP_REMOVED lines=17> */
.L_x_2345:
        /* <DEDUP_REMOVED lines=22> */
[----:B------:R-:W-:-:S02]  /*0ce0*/  LOP3.LUT R2, R2, 0xf, RZ, 0xc0, !PT ;  /* 0x0000000f02027812 */ /* 0x000fc400078ec0ff */
[----:B------:R-:W-:Y:S01]  /*0cf0*/  IADD3 R24, R24, 0x1, RZ ;  /* 0x0000000118187810 */ /* 0x000fe20007ffe0ff */
        /* <DEDUP_REMOVED lines=12> */
[----:B---3--:R-:W-:-:S04]  /*0dc0*/  HMUL2 R2, R23, R6.H0_H0 ;  /* 0x2000000617027232 */ /* 0x008fc80000000000 */
[----:B------:R-:W-:Y:S01]  /*0dd0*/  HMUL2 R3, R3, R6.H0_H0 ;  /* 0x2000000603037232 */ /* 0x000fe20000000000 */
[C---:B------:R-:W-:Y:S01]  /*0de0*/  LEA R6, R17.reuse, R1, 0x3 ;  /* 0x0000000111067211 */ /* 0x040fe200078e18ff */
[----:B------:R-:W-:-:S04]  /*0df0*/  VIADD R17, R17, 0x1 ;  /* 0x0000000111117836 */ /* 0x000fc80000000000 */
[----:B------:R0:W-:Y:S01]  /*0e00*/  STL.64 [R6], R2 ;  /* 0x0000000206007387 */ /* 0x0001e20000100a00 */
[----:B------:R-:W-:Y:S05]  /*0e10*/  @!P2 BRA `(.L_x_2345) ;  /* 0xfffffffc0058a947 */ /* 0x000fea000383ffff */
.L_x_2344:
        /* <DEDUP_REMOVED lines=13> */
[----:B------:R-:W-:Y:S01]  /*0ef0*/  IMAD.MOV.U32 R5, RZ, RZ, RZ ;  /* 0x000000ffff057224 */ /* 0x000fe200078e00ff */
[C---:B0-----:R-:W-:Y:S02]  /*0f00*/  ISETP.GT.AND P3, PT, R20.reuse, R2, PT ;  /* 0x000000021400720c */ /* 0x041fe40003f64270 */
[----:B---3--:R-:W-:Y:S01]  /*0f10*/  ISETP.GT.AND P5, PT, R20, R3, PT ;  /* 0x000000031400720c */ /* 0x008fe20003fa4270 */
        /* <DEDUP_REMOVED lines=8> */
.L_x_2346:
        /* <DEDUP_REMOVED lines=8> */
.L_x_2347:
[----:B------:R-:W-:Y:S02]  /*1020*/  IMAD.MOV.U32 R2, RZ, RZ, RZ ;  /* 0x000000ffff027224 */ /* 0x000fe400078e00ff */
        /* <DEDUP_REMOVED lines=9> */
.L_x_2348:
        /* <DEDUP_REMOVED lines=8> */
.L_x_2349:
[----:B------:R-:W-:Y:S01]  /*1140*/  SHF.R.S32.HI R8, RZ, 0x5, R8 ;  /* 0x00000005ff087819 */ /* 0x000fe20000011408 */
        /* <DEDUP_REMOVED lines=9> */
.L_x_2350:
[----:B------:R-:W-:Y:S01]  /*11e0*/  LEA R5, R8, R5, 0x3 ;  /* 0x0000000508057211 */ /* 0x000fe200078e18ff */
[----:B------:R-:W0:Y:S01]  /*11f0*/  S2UR UR5, SR_CgaCtaId ;  /* 0x00000000000579c3 */ /* 0x000e220000008800 */
[----:B------:R-:W-:Y:S01]  /*1200*/  ISETP.GE.OR P0, PT, R20, UR10, P0 ;  /* 0x0000000a14007c0c */ /* 0x000fe20008706670 */
[----:B------:R-:W-:Y:S01]  /*1210*/  ULDC.64 UR6, c[0x0][0x218] ;  /* 0x0000860000067ab9 */ /* 0x000fe20000000a00 */
[----:B------:R-:W-:Y:S01]  /*1220*/  IADD3 R0, R7, R5, R0 ;  /* 0x0000000507007210 */ /* 0x000fe20007ffe000 */
[----:B------:R-:W-:Y:S01]  /*1230*/  UMOV UR4, 0x400 ;  /* 0x0000040000047882 */ /* 0x000fe20000000000 */
[----:B-----5:R-:W-:Y:S01]  /*1240*/  PRMT R23, R11, 0x7610, R11 ;  /* 0x000076100b177816 */ /* 0x020fe2000000000b */
[----:B------:R-:W-:Y:S01]  /*1250*/  IMAD.MOV.U32 R24, RZ, RZ, RZ ;  /* 0x000000ffff187224 */ /* 0x000fe200078e00ff */
        /* <DEDUP_REMOVED lines=13> */
[----:B------:R-:W-:Y:S01]  /*1330*/  IADD3 R27, R20, R27, RZ ;  /* 0x0000001b141b7210 */ /* 0x000fe20007ffe0ff */
[----:B------:R-:W-:Y:S06]  /*1340*/  @P0 BRA `(.L_x_2351) ;  /* 0x0000001800680947 */ /* 0x000fec0003800000 */
[----:B------:R-:W-:Y:S01]  /*1350*/  IMAD.MOV.U32 R24, RZ, RZ, RZ ;  /* 0x000000ffff187224 */ /* 0x000fe200078e00ff */
[----:B------:R-:W-:Y:S01]  /*1360*/  PRMT R29, RZ, 0x7610, R29 ;  /* 0x00007610ff1d7816 */ /* 0x000fe2000000001d */
[----:B------:R-:W-:-:S06]  /*1370*/  ULDC UR5, c[0x0][0x268] ;  /* 0x00009a0000057ab9 */ /* 0x000fcc0000000800 */
.L_x_2353:
[----:B------:R-:W-:Y:S01]  /*1380*/  ISETP.NE.AND P0, PT, R20, R27, PT ;  /* 0x0000001b1400720c */ /* 0x000fe20003f05270 */
[----:B------:R-:W0:Y:S01]  /*1390*/  LDC R31, c[0x0][0x23c] ;  /* 0x00008f00ff1f7b82 */ /* 0x000e220000000800 */
[----:B------:R1:W5:Y:S11]  /*13a0*/  LDG.E.128.CONSTANT R12, desc[UR8][R2.64] ;  /* 0x00000008020c7981 */ /* 0x000376000c1e9d00 */
[----:B------:R-:W2:Y:S01]  /*13b0*/  @!P0 LDC.64 R4, c[0x0][0x248] ;  /* 0x00009200ff048b82 */ /* 0x000ea20000000a00 */
[----:B------:R-:W-:-:S02]  /*13c0*/  @!P0 IADD3 R24, R24, 0x1, RZ ;  /* 0x0000000118188810 */ /* 0x000fc40007ffe0ff */
[----:B------:R-:W-:-:S03]  /*13d0*/  @!P0 SHF.L.U32 R7, R20, 0x1, RZ ;  /* 0x0000000114078819 */ /* 0x000fc600000006ff */
[----:B------:R-:W-:-:S06]  /*13e0*/  @!P0 IMAD R16, R24, 0x8, R1 ;  /* 0x0000000818108824 */ /* 0x000fcc00078e0201 */
[----:B------:R-:W3:Y:S01]  /*13f0*/  @!P0 LDL.64 R16, [R16] ;  /* 0x0000000010108983 */ /* 0x000ee20000100a00 */
[----:B--2---:R-:W-:-:S04]  /*1400*/  @!P0 IMAD.WIDE R4, R7, 0x2, R4 ;  /* 0x0000000207048825 */ /* 0x004fc800078e0204 */
[C---:B0-----:R-:W-:Y:S01]  /*1410*/  IMAD.WIDE R6, R31.reuse, 0x4, R2 ;  /* 0x000000041f067825 */ /* 0x041fe200078e0202 */
        /* <DEDUP_REMOVED lines=362> */
[----:B------:R-:W-:-:S05]  /*2ac0*/  HFMA2 R39, R78, R19, R39 ;  /* 0x000000134e277231 */ /* 0x000fca0000000027 */
        /* <DEDUP_REMOVED lines=28> */
.L_x_2352:
[----:B------:R-:W-:Y:S01]  /*2c90*/  ISETP.LT.AND P2, PT, R30, R21, PT ;  /* 0x000000151e00720c */ /* 0x000fe20003f41270 */
[----:B------:R-:W-:Y:S01]  /*2ca0*/  UIADD3 UR4, UR4, 0x40, URZ ;  /* 0x0000004004047890 */ /* 0x000fe2000fffe03f */
[----:B-----5:R-:W-:Y:S01]  /*2cb0*/  @!P0 IADD3 R27, R33, R20, RZ ;  /* 0x00000014211b8210 */ /* 0x020fe20007ffe0ff */
[----:B------:R-:W-:-:S04]  /*2cc0*/  IMAD.WIDE R2, R31, 0x4, R2 ;  /* 0x000000041f027825 */ /* 0x000fc800078e0202 */
[----:B------:R-:W-:-:S06]  /*2cd0*/  IMAD.MOV.U32 R20, RZ, RZ, R30 ;  /* 0x000000ffff147224 */ /* 0x000fcc00078e001e */
[----:B------:R-:W-:Y:S05]  /*2ce0*/  @!P3 BRA P2, `(.L_x_2353) ;  /* 0xffffffe400a4b947 */ /* 0x000fea000103ffff */
.L_x_2351:
        /* <DEDUP_REMOVED lines=8> */
.L_x_2356:
[----:B------:R-:W-:-:S13]  /*2d70*/  ISETP.NE.AND P0, PT, R20, R27, PT ;  /* 0x0000001b1400720c */ /* 0x000fda0003f05270 */
[----:B------:R-:W0:Y:S01]  /*2d80*/  @!P0 LDC.64 R4, c[0x0][0x248] ;  /* 0x00009200ff048b82 */ /* 0x000e220000000a00 */
[----:B------:R-:W-:Y:S01]  /*2d90*/  @!P0 VIADD R24, R24, 0x1 ;  /* 0x0000000118188836 */ /* 0x000fe20000000000 */
[----:B------:R-:W-:-:S04]  /*2da0*/  @!P0 LEA R7, R20, 0x1, 0x1 ;  /* 0x0000000114078811 */ /* 0x000fc800078e08ff */
[----:B------:R-:W-:-:S06]  /*2db0*/  @!P0 LEA R8, R24, R1, 0x3 ;  /* 0x0000000118088211 */ /* 0x000fcc00078e18ff */
[----:B------:R-:W2:Y:S01]  /*2dc0*/  @!P0 LDL.64 R8, [R8] ;  /* 0x0000000008088983 */ /* 0x000ea20000100a00 */
[----:B0-----:R-:W-:-:S05]  /*2dd0*/  @!P0 IMAD.WIDE R4, R7, 0x2, R4 ;  /* 0x0000000207048825 */ /* 0x001fca00078e0204 */
[----:B------:R0:W5:Y:S01]  /*2de0*/  @!P0 LDG.E.U16.CONSTANT R15, desc[UR8][R4.64] ;  /* 0x00000008040f8981 */ /* 0x000162000c1e9500 */
[----:B------:R-:W-:-:S05]  /*2df0*/  VIADD R14, R20, 0x10 ;  /* 0x00000010140e7836 */ /* 0x000fca0000000000 */
[C---:B------:R-:W-:Y:S02]  /*2e00*/  ISETP.GE.AND P2, PT, R14.reuse, UR5, PT ;  /* 0x000000050e007c0c */ /* 0x040fe4000bf46270 */
[----:B------:R-:W-:Y:S02]  /*2e10*/  ISETP.LT.AND P4, PT, R14, R21, PT ;  /* 0x000000150e00720c */ /* 0x000fe40003f81270 */
[----:B--2---:R-:W-:Y:S02]  /*2e20*/  @!P0 PRMT R0, R8, 0x7610, R0 ;  /* 0x0000761008008816 */ /* 0x004fe40000000000 */
[----:B------:R-:W-:Y:S02]  /*2e30*/  @!P0 PRMT R23, R9, 0x7610, R23 ;  /* 0x0000761009178816 */ /* 0x000fe40000000017 */
[----:B------:R-:W-:Y:S02]  /*2e40*/  @!P0 PRMT R0, R0, 0x7610, R8 ;  /* 0x0000761000008816 */ /* 0x000fe40000000008 */
[----:B------:R-:W-:Y:S01]  /*2e50*/  @!P0 PRMT R23, R23, 0x7610, R9 ;  /* 0x0000761017178816 */ /* 0x000fe20000000009 */
[----:B0-----:R-:W-:Y:S06]  /*2e60*/  @!P1 BRA `(.L_x_2355) ;  /* 0x0000000c00009947 */ /* 0x001fec0003800000 */
[----:B------:R-:W2:Y:S01]  /*2e70*/  LDG.E.128.CONSTANT R4, desc[UR8][R2.64] ;  /* 0x0000000802047981 */ /* 0x000ea2000c1e9d00 */
[----:B------:R-:W-:Y:S01]  /*2e80*/  MOV R40, 0x3400 ;  /* 0x0000340000287802 */ /* 0x000fe20000000f00 */
[----:B------:R-:W-:Y:S01]  /*2e90*/  HFMA2.MMA R60, -RZ, RZ, 0, 0.015625 ;  /* 0x00002400ff3c7435 */ /* 0x000fe200000001ff */
[----:B------:R-:W-:Y:S01]  /*2ea0*/  IMAD.MOV.U32 R49, RZ, RZ, 0x2c00 ;  /* 0x00002c00ff317424 */ /* 0x000fe200078e00ff */
[----:B------:R-:W-:Y:S02]  /*2eb0*/  ISETP.GE.AND P3, PT, R22, 0x2, PT ;  /* 0x000000021600780c */ /* 0x000fe40003f66270 */
[----:B------:R-:W-:-:S06]  /*2ec0*/  PRMT R40, R40, 0x5410, R40 ;  /* 0x0000541028287816 */ /* 0x000fcc0000000028 */
        /* <DEDUP_REMOVED lines=186> */
.L_x_2355:
[----:B------:R-:W-:Y:S01]  /*3a70*/  IADD3 R2, P3, R2, R13, RZ ;  /* 0x0000000d02027210 */ /* 0x000fe20007f7e0ff */
[----:B------:R-:W-:Y:S01]  /*3a80*/  UIADD3 UR4, UR4, 0x20, URZ ;  /* 0x0000002004047890 */ /* 0x000fe2000fffe03f */
[----:B-----5:R-:W-:Y:S01]  /*3a90*/  @!P0 IMAD.IADD R27, R15, 0x1, R20 ;  /* 0x000000010f1b8824 */ /* 0x020fe200078e0214 */
[----:B------:R-:W-:Y:S02]  /*3aa0*/  MOV R20, R14 ;  /* 0x0000000e00147202 */ /* 0x000fe40000000f00 */
[----:B------:R-:W-:Y:S01]  /*3ab0*/  IMAD.X R3, R3, 0x1, R12, P3 ;  /* 0x0000000103037824 */ /* 0x000fe200018e060c */
[----:B------:R-:W-:Y:S07]  /*3ac0*/  @!P2 BRA P4, `(.L_x_2356) ;  /* 0xfffffff000a8a947 */ /* 0x000fee000203ffff */
.L_x_2354:
        /* <DEDUP_REMOVED lines=18> */
.L_x_2360:
[----:B------:R-:W0:Y:S02]  /*3bf0*/  LDS R10, [R4] ;  /* 0x00000000040a7984 */ /* 0x000e240000000800 */
[----:B0-----:R-:W-:-:S06]  /*3c00*/  HADD2 R11, R10, R29 ;  /* 0x0000001d0a0b7230 */ /* 0x001fcc0000000000 */
[----:B------:R-:W0:Y:S02]  /*3c10*/  ATOMS.CAST.SPIN R11, [R4], R10, R11 ;  /* 0x0000000a040b738d */ /* 0x000e24000180000b */
[----:B0-----:R-:W-:-:S13]  /*3c20*/  ISETP.EQ.U32.AND P0, PT, R11, 0x1, PT ;  /* 0x000000010b00780c */ /* 0x001fda0003f02070 */
[----:B------:R-:W-:Y:S05]  /*3c30*/  @!P0 BRA `(.L_x_2360) ;  /* 0xfffffffc00ec8947 */ /* 0x000fea000383ffff */
[----:B------:R-:W-:Y:S05]  /*3c40*/  BRA `(.L_x_2358) ;  /* 0x00000000000c7947 */ /* 0x000fea0003800000 */
.L_x_2359:
[----:B------:R-:W2:Y:S02]  /*3c50*/  LD.E R0, desc[UR8][R2.64] ;  /* 0x0000000802007980 */ /* 0x000ea4000c101900 */
[----:B--2---:R-:W-:-:S05]  /*3c60*/  IMAD.IADD R5, R29, 0x1, R0 ;  /* 0x000000011d057824 */ /* 0x004fca00078e0200 */
[----:B------:R0:W-:Y:S02]  /*3c70*/  ST.E desc[UR8][R2.64], R5 ;  /* 0x0000000502007985 */ /* 0x0001e4000c101908 */
.L_x_2358:
[----:B------:R-:W-:Y:S05]  /*3c80*/  BSYNC B0 ;  /* 0x0000000000007941 */ /* 0x000fea0003800000 */
.L_x_2357:
[----:B------:R1:W-:Y:S01]  /*3c90*/  ATOM.E.ADD.F16x2.RN.STRONG.GPU P0, RZ, desc[UR8][R2.64+0x4], R28 ;  /* 0x0000041c02ff79a2 */ /* 0x0003e2000810e1c8 */
[----:B------:R-:W-:Y:S04]  /*3ca0*/  BSSY B0, `(.L_x_2361) ;  /* 0x000000e000007945 */ /* 0x000fe80003800000 */
[----:B-1----:R-:W-:Y:S05]  /*3cb0*/  @P0 BRA `(.L_x_2362) ;  /* 0x0000000000300947 */ /* 0x002fea0003800000 */
[----:B------:R-:W1:Y:S02]  /*3cc0*/  QSPC.E.S P0, RZ, [R2+0x4] ;  /* 0x0000040002ff73aa */ /* 0x000e640000000500 */
[----:B-1----:R-:W-:Y:S05]  /*3cd0*/  @!P0 BRA `(.L_x_2363) ;  /* 0x00000000001c8947 */ /* 0x002fea0003800000 */
[----:B0-----:R-:W-:-:S07]  /*3ce0*/  MOV R2, R2 ;  /* 0x0000000200027202 */ /* 0x001fce0000000f00 */
.L_x_2364:
[----:B------:R-:W0:Y:S02]  /*3cf0*/  LDS R4, [R2+0x4] ;  /* 0x0000040002047984 */ /* 0x000e240000000800 */
[----:B0-----:R-:W-:-:S10]  /*3d00*/  HFMA2.MMA R5, R4, 1, 1, R28 ;  /* 0x3c003c0004057835 */ /* 0x001fd4000000001c */
[----:B------:R-:W0:Y:S02]  /*3d10*/  ATOMS.CAST.SPIN R5, [R2+0x4], R4, R5 ;  /* 0x000004040205738d */ /* 0x000e240001800005 */
[----:B0-----:R-:W-:-:S13]  /*3d20*/  ISETP.EQ.U32.AND P0, PT, R5, 0x1, PT ;  /* 0x000000010500780c */ /* 0x001fda0003f02070 */
[----:B------:R-:W-:Y:S05]  /*3d30*/  @!P0 BRA `(.L_x_2364) ;  /* 0xfffffffc00ec8947 */ /* 0x000fea000383ffff */
[----:B------:R-:W-:Y:S05]  /*3d40*/  BRA `(.L_x_2362) ;  /* 0x00000000000c7947 */ /* 0x000fea0003800000 */
.L_x_2363:
[----:B------:R-:W0:Y:S02]  /*3d50*/  LD.E R0, desc[UR8][R2.64+0x4] ;  /* 0x0000040802007980 */ /* 0x000e24000c101900 */
[----:B0-----:R-:W-:-:S05]  /*3d60*/  IADD3 R5, R28, R0, RZ ;  /* 0x000000001c057210 */ /* 0x001fca0007ffe0ff */
[----:B------:R1:W-:Y:S02]  /*3d70*/  ST.E desc[UR8][R2.64+0x4], R5 ;  /* 0x0000040502007985 */ /* 0x0003e4000c101908 */
.L_x_2362:
[----:B------:R-:W-:Y:S05]  /*3d80*/  BSYNC B0 ;  /* 0x0000000000007941 */ /* 0x000fea0003800000 */
.L_x_2361:
        /* <DEDUP_REMOVED lines=11> */
.L_x_2368:
[----:B------:R-:W0:Y:S02]  /*3e40*/  LDS R6, [R4] ;  /* 0x0000000004067984 */ /* 0x000e240000000800 */
[----:B0-----:R-:W-:-:S06]  /*3e50*/  HADD2 R7, R6, R25 ;  /* 0x0000001906077230 */ /* 0x001fcc0000000000 */
[----:B------:R-:W0:Y:S02]  /*3e60*/  ATOMS.CAST.SPIN R7, [R4], R6, R7 ;  /* 0x000000060407738d */ /* 0x000e240001800007 */
[----:B0-----:R-:W-:-:S13]  /*3e70*/  ISETP.EQ.U32.AND P0, PT, R7, 0x1, PT ;  /* 0x000000010700780c */ /* 0x001fda0003f02070 */
[----:B------:R-:W-:Y:S05]  /*3e80*/  @!P0 BRA `(.L_x_2368) ;  /* 0xfffffffc00ec8947 */ /* 0x000fea000383ffff */
[----:B------:R-:W-:Y:S05]  /*3e90*/  BRA `(.L_x_2366) ;  /* 0x00000000000c7947 */ /* 0x000fea0003800000 */
.L_x_2367:
[----:B------:R-:W2:Y:S02]  /*3ea0*/  LD.E R0, desc[UR8][R2.64] ;  /* 0x0000000802007980 */ /* 0x000ea4000c101900 */
[----:B--2---:R-:W-:-:S05]  /*3eb0*/  IMAD.IADD R5, R25, 0x1, R0 ;  /* 0x0000000119057824 */ /* 0x004fca00078e0200 */
[----:B------:R0:W-:Y:S02]  /*3ec0*/  ST.E desc[UR8][R2.64], R5 ;  /* 0x0000000502007985 */ /* 0x0001e4000c101908 */
.L_x_2366:
[----:B------:R-:W-:Y:S05]  /*3ed0*/  BSYNC B0 ;  /* 0x0000000000007941 */ /* 0x000fea0003800000 */
.L_x_2365:
[----:B------:R1:W-:Y:S02]  /*3ee0*/  ATOM.E.ADD.F16x2.RN.STRONG.GPU P0, RZ, desc[UR8][R2.64+0x4], R26 ;  /* 0x0000041a02ff79a2 */ /* 0x0003e4000810e1c8 */
[----:B-1----:R-:W-:Y:S05]  /*3ef0*/  @P0 EXIT ;  /* 0x000000000000094d */ /* 0x002fea0003800000 */
[----:B------:R-:W1:Y:S02]  /*3f00*/  QSPC.E.S P0, RZ, [R2+0x4] ;  /* 0x0000040002ff73aa */ /* 0x000e640000000500 */
[----:B-1----:R-:W-:Y:S05]  /*3f10*/  @!P0 BRA `(.L_x_2369) ;  /* 0x00000000001c8947 */ /* 0x002fea0003800000 */
[----:B0-----:R-:W-:-:S07]  /*3f20*/  MOV R2, R2 ;  /* 0x0000000200027202 */ /* 0x001fce0000000f00 */
.L_x_2370:
[----:B------:R-:W0:Y:S02]  /*3f30*/  LDS R4, [R2+0x4] ;  /* 0x0000040002047984 */ /* 0x000e240000000800 */
[----:B0-----:R-:W-:-:S10]  /*3f40*/  HFMA2.MMA R5, R4, 1, 1, R26 ;  /* 0x3c003c0004057835 */ /* 0x001fd4000000001a */
[----:B------:R-:W0:Y:S02]  /*3f50*/  ATOMS.CAST.SPIN R5, [R2+0x4], R4, R5 ;  /* 0x000004040205738d */ /* 0x000e240001800005 */
[----:B0-----:R-:W-:-:S13]  /*3f60*/  ISETP.EQ.U32.AND P0, PT, R5, 0x1, PT ;  /* 0x000000010500780c */ /* 0x001fda0003f02070 */
[----:B------:R-:W-:Y:S05]  /*3f70*/  @!P0 BRA `(.L_x_2370) ;  /* 0xfffffffc00ec8947 */ /* 0x000fea000383ffff */
[----:B------:R-:W-:Y:S05]  /*3f80*/  EXIT ;  /* 0x000000000000794d */ /* 0x000fea0003800000 */
.L_x_2369:
[----:B------:R-:W0:Y:S02]  /*3f90*/  LD.E R0, desc[UR8][R2.64+0x4] ;  /* 0x0000040802007980 */ /* 0x000e24000c101900 */
[----:B0-----:R-:W-:-:S05]  /*3fa0*/  IADD3 R5, R26, R0, RZ ;  /* 0x000000001a057210 */ /* 0x001fca0007ffe0ff */
[----:B------:R-:W-:Y:S01]  /*3fb0*/  ST.E desc[UR8][R2.64+0x4], R5 ;  /* 0x0000040502007985 */ /* 0x000fe2000c101908 */
[----:B------:R-:W-:Y:S05]  /*3fc0*/  EXIT ;  /* 0x000000000000794d */ /* 0x000fea0003800000 */
.L_x_2371:
        /* <DEDUP_REMOVED lines=11> */
.L_x_3257:


//--------------------- .text._Z23gemm_half_q_half_kernelILi2ELi2ELb0ELb0ELi64EEvPK6__halfPKjS4_S2_PS0_iiiiPKtS7_iiiiiibS2_i --------------------------
	.section	.text._Z23gemm_half_q_half_kernelILi2ELi2ELb0ELb0ELi64EEvPK6__halfPKjS4_S2_PS0_iiiiPKtS7_iiiiiibS2_i,"ax",@progbits
	.align	128
        .global         _Z23gemm_half_q_half_kernelILi2ELi2ELb0ELb0ELi64EEvPK6__halfPKjS4_S2_PS0_iiiiPKtS7_iiiiiibS2_i
        .type           _Z23gemm_half_q_half_kernelILi2ELi2ELb0ELb0ELi64EEvPK6__halfPKjS4_S2_PS0_iiiiPKtS7_iiiiiibS2_i,@function
        .size           _Z23gemm_half_q_half_kernelILi2ELi2ELb0ELb0ELi64EEvPK6__halfPKjS4_S2_PS0_iiiiPKtS7_iiiiiibS2_i,(.L_x_3258 - _Z23gemm_half_q_half_kernelILi2ELi2ELb0ELb0ELi64EEvPK6__halfPKjS4_S2_PS0_iiiiPKtS7_iiiiiibS2_i)
        .other          _Z23gemm_half_q_half_kernelILi2ELi2ELb0ELb0ELi64EEvPK6__halfPKjS4_S2_PS0_iiiiPKtS7_iiiiiibS2_i,@"STO_CUDA_ENTRY STV_DEFAULT"
_Z23gemm_half_q_half_kernelILi2ELi2ELb0ELb0ELi64EEvPK6__halfPKjS4_S2_PS0_iiiiPKtS7_iiiiiibS2_i:
.text._Z23gemm_half_q_half_kernelILi2ELi2ELb0ELb0ELi64EEvPK6__halfPKjS4_S2_PS0_iiiiPKtS7_iiiiiibS2_i:
        /* <DEDUP_REMOVED lines=45> */
.L_x_2376:
        /* <DEDUP_REMOVED lines=16> */
.L_x_2375:
        /* <DEDUP_REMOVED lines=16> */
.L_x_2374:
        /* <DEDUP_REMOVED lines=17> */
.L_x_2378:
        /* <DEDUP_REMOVED lines=16> */
.L_x_2377:
        /* <DEDUP_REMOVED lines=14> */
.L_x_2373:
[----:B------:R-:W-:Y:S05]  /*07c0*/  BSYNC B0 ;  /* 0x0000000000007941 */ /* 0x000fea0003800000 */
.L_x_2372:
        /* <DEDUP_REMOVED lines=20> */
.L_x_2381:
        /* <DEDUP_REMOVED lines=11> */
.L_x_2380:
        /* <DEDUP_REMOVED lines=10> */
.L_x_2379:
[----:B--2---:R-:W0:Y:S08]  /*0a60*/  LDC.64 R2, c[0x0][0x248] ;  /* 0x00009200ff027b82 */ /* 0x004e300000000a00 */
[----:B------:R-:W-:Y:S01]  /*0a70*/  BAR.SYNC.DEFER_BLOCKING 0x0 ;  /* 0x0000000000007b1d */ /* 0x000fe20000010000 */
[----:B------:R-:W-:Y:S01]  /*0a80*/  ISETP.GE.AND P0, PT, R41, R22, PT ;  /* 0x000000162900720c */ /* 0x000fe20003f06270 */
[----:B------:R-:W-:-:S06]  /*0a90*/  IMAD.SHL.U32 R9, R0, 0x80, RZ ;  /* 0x0000008000097824 */ /* 0x000fcc00078e00ff */
[----:B-1----:R-:W1:Y:S08]  /*0aa0*/  LDC R12, c[0x0][0x25c] ;  /* 0x00009700ff0c7b82 */ /* 0x002e700000000800 */
[----:B------:R-:W2:Y:S01]  /*0ab0*/  LDC R14, c[0x0][0x264] ;  /* 0x00009900ff0e7b82 */ /* 0x000ea20000000800 */
[----:B0-----:R-:W-:Y:S01]  /*0ac0*/  IMAD.WIDE R8, R9, 0x2, R2 ;  /* 0x0000000209087825 */ /* 0x001fe200078e0202 */
[----:B------:R-:W-:Y:S06]  /*0ad0*/  @P0 BRA `(.L_x_2382) ;  /* 0x0000000000d00947 */ /* 0x000fec0003800000 */
[----:B------:R0:W5:Y:S01]  /*0ae0*/  LDG.E.U16.CONSTANT R0, desc[UR8][R8.64] ;  /* 0x0000000808007981 */ /* 0x000162000c1e9500 */
[----:B------:R-:W3:Y:S01]  /*0af0*/  LDC.64 R4, c[0x0][0x220] ;  /* 0x00008800ff047b82 */ /* 0x000ee20000000a00 */
[----:B------:R-:W-:Y:S01]  /*0b00*/  SHF.R.S32.HI R7, RZ, 0x1f, R6 ;  /* 0x0000001fff077819 */ /* 0x000fe20000011406 */
[----:B------:R-:W-:Y:S02]  /*0b10*/  IMAD.SHL.U32 R15, R6, 0x4, RZ ;  /* 0x00000004060f7824 */ /* 0x000fe400078e00ff */
[----:B------:R-:W-:Y:S01]  /*0b20*/  IMAD.MOV.U32 R13, RZ, RZ, R41 ;  /* 0x000000ffff0d7224 */ /* 0x000fe200078e0029 */
[----:B------:R-:W-:Y:S01]  /*0b30*/  LEA.HI R16, R7, R6, RZ, 0x3 ;  /* 0x0000000607107211 */ /* 0x000fe200078f18ff */
[----:B------:R-:W-:Y:S01]  /*0b40*/  IMAD.MOV.U32 R7, RZ, RZ, RZ ;  /* 0x000000ffff077224 */ /* 0x000fe200078e00ff */
[----:B------:R-:W-:Y:S01]  /*0b50*/  LOP3.LUT R15, R15, 0x10, RZ, 0xc0, !PT ;  /* 0x000000100f0f7812 */ /* 0x000fe200078ec0ff */
[----:B------:R-:W4:Y:S01]  /*0b60*/  LDC.64 R10, c[0x0][0x228] ;  /* 0x00008a00ff0a7b82 */ /* 0x000f220000000a00 */
[----:B0-----:R-:W-:-:S07]  /*0b70*/  SHF.R.S32.HI R23, RZ, 0x3, R16 ;  /* 0x00000003ff177819 */ /* 0x001fce0000011410 */
.L_x_2383:
        /* <DEDUP_REMOVED lines=22> */
[----:B------:R-:W-:Y:S01]  /*0ce0*/  VIADD R28, R28, 0x1 ;  /* 0x000000011c1c7836 */ /* 0x000fe20000000000 */
[----:B--2---:R-:W-:Y:S01]  /*0cf0*/  IADD3 R13, R24, R13, RZ ;  /* 0x0000000d180d7210 */ /* 0x004fe20007ffe0ff */
[----:B------:R-:W-:Y:S01]  /*0d00*/  VIADD R16, R16, 0x1 ;  /* 0x0000000110107836 */ /* 0x000fe20000000000 */
[----:B------:R-:W-:Y:S01]  /*0d10*/  I2F.F16 R27, R27 ;  /* 0x0000001b001b7306 */ /* 0x000fe20000200c00 */
[----:B------:R-:W-:Y:S01]  /*0d20*/  VIADD R26, R26, 0x1 ;  /* 0x000000011a1a7836 */ /* 0x000fe20000000000 */
[----:B------:R-:W-:Y:S01]  /*0d30*/  ISETP.GE.AND P2, PT, R13, R22, PT ;  /* 0x000000160d00720c */ /* 0x000fe20003f46270 */
[----:B------:R-:W-:Y:S02]  /*0d40*/  IMAD R28, R28, R28, RZ ;  /* 0x0000001c1c1c7224 */ /* 0x000fe400078e02ff */
[----:B0-----:R-:W-:Y:S02]  /*0d50*/  IMAD R19, R16, R16, RZ ;  /* 0x0000001010137224 */ /* 0x001fe400078e02ff */
[----:B------:R-:W-:-:S02]  /*0d60*/  IMAD R26, R26, R26, RZ ;  /* 0x0000001a1a1a7224 */ /* 0x000fc400078e02ff */
[----:B------:R-:W0:Y:S08]  /*0d70*/  I2F.F16 R28, R28 ;  /* 0x0000001c001c7306 */ /* 0x000e300000200c00 */
[----:B------:R-:W-:Y:S01]  /*0d80*/  I2F.F16 R19, R19 ;  /* 0x0000001300137306 */ /* 0x000fe20000200c00 */
[----:B0-----:R-:W-:-:S07]  /*0d90*/  PRMT R27, R27, 0x5410, R28 ;  /* 0x000054101b1b7816 */ /* 0x001fce000000001c */
[----:B------:R-:W0:Y:S01]  /*0da0*/  I2F.F16 R26, R26 ;  /* 0x0000001a001a7306 */ /* 0x000e220000200c00 */
[----:B----4-:R-:W-:Y:S01]  /*0db0*/  HMUL2 R16, R27, R18.H0_H0 ;  /* 0x200000121b107232 */ /* 0x010fe20000000000 */
[----:B0-----:R-:W-:-:S05]  /*0dc0*/  PRMT R17, R26, 0x5410, R19 ;  /* 0x000054101a117816 */ /* 0x001fca0000000013 */
[----:B------:R-:W-:Y:S02]  /*0dd0*/  HMUL2 R17, R17, R18.H0_H0 ;  /* 0x2000001211117232 */ /* 0x000fe40000000000 */
[C---:B------:R-:W-:Y:S02]  /*0de0*/  IMAD R18, R7.reuse, 0x8, R1 ;  /* 0x0000000807127824 */ /* 0x040fe400078e0201 */
[----:B------:R-:W-:-:S03]  /*0df0*/  VIADD R7, R7, 0x1 ;  /* 0x0000000107077836 */ /* 0x000fc60000000000 */
[----:B------:R0:W-:Y:S01]  /*0e00*/  STL.64 [R18], R16 ;  /* 0x0000001012007387 */ /* 0x0001e20000100a00 */
[----:B------:R-:W-:Y:S05]  /*0e10*/  @!P2 BRA `(.L_x_2383) ;  /* 0xfffffffc0058a947 */ /* 0x000fea000383ffff */
.L_x_2382:
        /* <DEDUP_REMOVED lines=21> */
.L_x_2384:
        /* <DEDUP_REMOVED lines=8> */
.L_x_2385:
[----:B------:R-:W-:Y:S01]  /*0ff0*/  HFMA2.MMA R3, -RZ, RZ, 0, 0 ;  /* 0x00000000ff037435 */ /* 0x000fe200000001ff */
[----:B------:R-:W-:Y:S01]  /*1000*/  SHF.R.S32.HI R11, RZ, 0x5, R4 ;  /* 0x00000005ff0b7819 */ /* 0x000fe20000011404 */
[----:B------:R-:W-:Y:S01]  /*1010*/  IMAD.MOV.U32 R5, RZ, RZ, RZ ;  /* 0x000000ffff057224 */ /* 0x000fe200078e00ff */
[----:B------:R-:W-:Y:S08]  /*1020*/  @!P4 BRA `(.L_x_2386) ;  /* 0x00000000001cc947 */ /* 0x000ff00003800000 */
[----:B------:R-:W1:Y:S02]  /*1030*/  LDC R4, c[0x0][0x264] ;  /* 0x00009900ff047b82 */ /* 0x000e640000000800 */
[----:B-1----:R-:W-:-:S05]  /*1040*/  VIMNMX R4, R41, R4, PT ;  /* 0x0000000429047248 */ /* 0x002fca0003fe0100 */
[----:B------:R-:W-:-:S05]  /*1050*/  VIADD R4, R4, -UR5 ;  /* 0x8000000504047c36 */ /* 0x000fca0008000000 */
[----:B------:R-:W-:-:S04]  /*1060*/  SHF.R.S32.HI R5, RZ, 0x1f, R4 ;  /* 0x0000001fff057819 */ /* 0x000fc80000011404 */
[----:B------:R-:W-:-:S04]  /*1070*/  LEA.HI R5, R5, R4, RZ, 0x5 ;  /* 0x0000000405057211 */ /* 0x000fc800078f28ff */
[----:B------:R-:W-:-:S05]  /*1080*/  SHF.R.S32.HI R5, RZ, 0x5, R5 ;  /* 0x00000005ff057819 */ /* 0x000fca0000011405 */
[----:B------:R-:W-:-:S07]  /*1090*/  IMAD.SHL.U32 R5, R5, 0x4, RZ ;  /* 0x0000000405057824 */ /* 0x000fce00078e00ff */
.L_x_2386:
        /* <DEDUP_REMOVED lines=8> */
.L_x_2387:
        /* <DEDUP_REMOVED lines=9> */
.L_x_2388:
[----:B------:R-:W-:Y:S01]  /*11b0*/  ULDC UR4, c[0x0][0x26c] ;  /* 0x00009b0000047ab9 */ /* 0x000fe20000000800 */
[----:B------:R-:W-:Y:S01]  /*11c0*/  IMAD R2, R11, 0x8, R2 ;  /* 0x000000080b027824 */ /* 0x000fe200078e0202 */
[----:B------:R-:W-:Y:S02]  /*11d0*/  ISETP.GE.OR P0, PT, R41, UR4, P0 ;  /* 0x0000000429007c0c */ /* 0x000fe40008706670 */
        /* <DEDUP_REMOVED lines=24> */
.L_x_2391:
[----:B------:R-:W-:-:S13]  /*1360*/  ISETP.NE.AND P0, PT, R41, R43, PT ;  /* 0x0000002b2900720c */ /* 0x000fda0003f05270 */
[----:B------:R-:W0:Y:S01]  /*1370*/  @!P0 LDC.64 R4, c[0x0][0x248] ;  /* 0x00009200ff048b82 */ /* 0x000e220000000a00 */
[----:B------:R-:W-:Y:S01]  /*1380*/  @!P0 VIADD R26, R26, 0x1 ;  /* 0x000000011a1a8836 */ /* 0x000fe20000000000 */
[----:B------:R-:W-:-:S03]  /*1390*/  @!P0 SHF.L.U32 R7, R41, 0x1, RZ ;  /* 0x0000000129078819 */ /* 0x000fc600000006ff */
[----:B------:R-:W-:Y:S02]  /*13a0*/  @!P0 IMAD R2, R26, 0x8, R1 ;  /* 0x000000081a028824 */ /* 0x000fe400078e0201 */
[----:B0-----:R-:W-:-:S03]  /*13b0*/  @!P0 IMAD.WIDE R4, R7, 0x2, R4 ;  /* 0x0000000207048825 */ /* 0x001fc600078e0204 */
[----:B------:R-:W2:Y:S04]  /*13c0*/  @!P0 LDL.64 R6, [R2] ;  /* 0x0000000002068983 */ /* 0x000ea80000100a00 */
[----:B------:R-:W3:Y:S01]  /*13d0*/  @!P0 LDG.E.U16.CONSTANT R4, desc[UR8][R4.64+0x2] ;  /* 0x0000020804048981 */ /* 0x000ee2000c1e9500 */
[----:B--2---:R-:W-:Y:S02]  /*13e0*/  @!P0 PRMT R24, R6, 0x7610, R24 ;  /* 0x0000761006188816 */ /* 0x004fe40000000018 */
[----:B------:R-:W-:Y:S01]  /*13f0*/  @!P0 PRMT R23, R7, 0x7610, R23 ;  /* 0x0000761007178816 */ /* 0x000fe20000000017 */
[----:B---3--:R-:W-:Y:S01]  /*1400*/  @!P0 IMAD.IADD R43, R4, 0x1, R41 ;  /* 0x00000001042b8824 */ /* 0x008fe200078e0229 */
[----:B------:R-:W-:Y:S01]  /*1410*/  @!P0 PRMT R24, R24, 0x7610, R6 ;  /* 0x0000761018188816 */ /* 0x000fe20000000006 */
[----:B------:R-:W-:Y:S01]  /*1420*/  VIADD R41, R41, 0x10 ;  /* 0x0000001029297836 */ /* 0x000fe20000000000 */
[----:B------:R-:W-:Y:S01]  /*1430*/  @!P0 PRMT R23, R23, 0x7610, R7 ;  /* 0x0000761017178816 */ /* 0x000fe20000000007 */
[----:B------:R-:W-:Y:S06]  /*1440*/  @!P1 BRA `(.L_x_2390) ;  /* 0x0000000c00049947 */ /* 0x000fec0003800000 */
[----:B------:R-:W-:-:S05]  /*1450*/  MOV R2, R0 ;  /* 0x0000000000027202 */ /* 0x000fca0000000f00 */
[----:B------:R0:W2:Y:S01]  /*1460*/  LDG.E.128.CONSTANT R4, desc[UR8][R2.64] ;  /* 0x0000000802047981 */ /* 0x0000a2000c1e9d00 */
[----:B------:R-:W-:Y:S01]  /*1470*/  IMAD.MOV.U32 R8, RZ, RZ, 0x2400 ;  /* 0x00002400ff087424 */ /* 0x000fe200078e00ff */
[----:B------:R-:W-:Y:S01]  /*1480*/  ISETP.GE.AND P0, PT, R20, 0x2, PT ;  /* 0x000000021400780c */ /* 0x000fe20003f06270 */
[----:B------:R-:W-:Y:S02]  /*1490*/  IMAD.MOV.U32 R42, RZ, RZ, 0x3400 ;  /* 0x00003400ff2a7424 */ /* 0x000fe400078e00ff */
[----:B------:R-:W-:-:S03]  /*14a0*/  IMAD.MOV.U32 R25, RZ, RZ, 0x2c00 ;  /* 0x00002c00ff197424 */ /* 0x000fc600078e00ff */
[----:B------:R-:W-:Y:S02]  /*14b0*/  PRMT R42, R42, 0x5410, R42 ;  /* 0x000054102a2a7816 */ /* 0x000fe4000000002a */
[----:B0-----:R-:W-:Y:S02]  /*14c0*/  PRMT R2, R8, 0x7610, R2 ;  /* 0x0000761008027816 */ /* 0x001fe40000000002 */
[----:B--2---:R-:W-:Y:S02]  /*14d0*/  LOP3.LUT R9, R5, 0xc000c, RZ, 0xc0, !PT ;  /* 0x000c000c05097812 */ /* 0x004fe400078ec0ff */
[----:B------:R-:W-:Y:S02]  /*14e0*/  LOP3.LUT R10, R6, 0xc000c, RZ, 0xc0, !PT ;  /* 0x000c000c060a7812 */ /* 0x000fe400078ec0ff */
[----:B------:R-:W-:Y:S02]  /*14f0*/  LOP3.LUT R11, R7, 0xc000c, RZ, 0xc0, !PT ;  /* 0x000c000c070b7812 */ /* 0x000fe400078ec0ff */
[----:B------:R-:W-:-:S02]  /*1500*/  SHF.R.U32.HI R53, RZ, 0x8, R4 ;  /* 0x00000008ff357819 */ /* 0x000fc40000011604 */
[----:B------:R-:W-:Y:S02]  /*1510*/  SHF.R.U32.HI R57, RZ, 0x8, R5 ;  /* 0x00000008ff397819 */ /* 0x000fe40000011605 */
[----:B------:R-:W-:Y:S02]  /*1520*/  SHF.R.U32.HI R58, RZ, 0x8, R6 ;  /* 0x00000008ff3a7819 */ /* 0x000fe40000011606 */
[----:B------:R-:W-:Y:S02]  /*1530*/  SHF.R.U32.HI R55, RZ, 0x8, R7 ;  /* 0x00000008ff377819 */ /* 0x000fe40000011607 */
[----:B------:R-:W-:Y:S02]  /*1540*/  LOP3.LUT R54, R9, 0x64006400, RZ, 0xfc, !PT ;  /* 0x6400640009367812 */ /* 0x000fe400078efcff */
        /* <DEDUP_REMOVED lines=21> */
[----:B------:R-:W0:Y:S01]  /*16a0*/  LDS.128 R8, [UR4] ;  /* 0x00000004ff087984 */ /* 0x000e220008000c00 */
[----:B------:R-:W-:Y:S01]  /*16b0*/  HFMA2 R42, R12, R42.H1_H1, -258, -258 ;  /* 0xdc08dc080c2a7431 */ /* 0x000fe2000006002a */
        /* <DEDUP_REMOVED lines=38> */
[----:B------:R-:W-:Y:S01]  /*1920*/  HFMA2 R32, R13, R2.H0_H0, -18, -18 ;  /* 0xcc80cc800d207431 */ /* 0x000fe20000040002 */
[----:B------:R-:W-:-:S02]  /*1930*/  LOP3.LUT R4, R4, 0x64006400, RZ, 0xfc, !PT ;  /* 0x6400640004047812 */ /* 0x000fc400078efcff */
[----:B------:R-:W-:Y:S02]  /*1940*/  LOP3.LUT R6, R6, 0x30003, RZ, 0xc0, !PT ;  /* 0x0003000306067812 */ /* 0x000fe400078ec0ff */
[----:B------:R-:W-:Y:S01]  /*1950*/  LOP3.LUT R49, R30, 0x64006400, RZ, 0xfc, !PT ;  /* 0x640064001e317812 */ /* 0x000fe200078efcff */
[----:B------:R-:W-:Y:S01]  /*1960*/  HFMA2 R30, R15, R2.H0_H0, -18, -18 ;  /* 0xcc80cc800f1e7431 */ /* 0x000fe20000040002 */
[----:B------:R-:W-:Y:S01]  /*1970*/  LOP3.LUT R6, R6, 0x64006400, RZ, 0xfc, !PT ;  /* 0x6400640006067812 */ /* 0x000fe200078efcff */
[----:B------:R-:W1:Y:S01]  /*1980*/  LDS.128 R12, [UR4+0x10] ;  /* 0x00001004ff0c7984 */ /* 0x000e620008000c00 */
[----:B------:R-:W-:Y:S01]  /*1990*/  HADD2 R51, R4, -1026, -1026 ;  /* 0xe402e40204337430 */ /* 0x000fe20000000000 */
[----:B------:R-:W-:Y:S02]  /*19a0*/  LOP3.LUT R45, R28, 0x64006400, RZ, 0xfc, !PT ;  /* 0x640064001c2d7812 */ /* 0x000fe400078efcff */
[----:B------:R-:W-:Y:S01]  /*19b0*/  HADD2 R47, R6, -1026, -1026 ;  /* 0xe402e402062f7430 */ /* 0x000fe20000000000 */
[----:B------:R-:W-:-:S02]  /*19c0*/  LOP3.LUT R28, R58, 0xc000c0, RZ, 0xc0, !PT ;  /* 0x00c000c03a1c7812 */ /* 0x000fc400078ec0ff */
[-C--:B0-----:R-:W-:Y:S01]  /*19d0*/  HFMA2.MMA R4, R51, R8.reuse, RZ ;  /* 0x0000000833047235 */ /* 0x081fe200000000ff */
[----:B------:R-:W-:Y:S01]  /*19e0*/  LOP3.LUT R5, R5, 0x30003, RZ, 0xc0, !PT ;  /* 0x0003000305057812 */ /* 0x000fe200078ec0ff */
[-C--:B------:R-:W-:Y:S01]  /*19f0*/  HFMA2 R36, R45, R2.reuse.H0_H0, -18, -18 ;  /* 0xcc80cc802d247431 */ /* 0x080fe20000040002 */
[----:B------:R-:W-:Y:S01]  /*1a00*/  LOP3.LUT R45, R28, 0x64006400, RZ, 0xfc, !PT ;  /* 0x640064001c2d7812 */ /* 0x000fe200078efcff */
[----:B------:R-:W-:Y:S01]  /*1a10*/  HFMA2.MMA R6, R47, R8, RZ ;  /* 0x000000082f067235 */ /* 0x000fe200000000ff */
[----:B------:R-:W-:Y:S02]  /*1a20*/  LOP3.LUT R7, R7, 0x30003, RZ, 0xc0, !PT ;  /* 0x0003000307077812 */ /* 0x000fe400078ec0ff */
[----:B------:R-:W-:Y:S01]  /*1a30*/  LOP3.LUT R5, R5, 0x64006400, RZ, 0xfc, !PT ;  /* 0x6400640005057812 */ /* 0x000fe200078efcff */
[-C--:B------:R-:W-:Y:S01]  /*1a40*/  HFMA2.MMA R4, R56, R9.reuse, R4 ;  /* 0x0000000938047235 */ /* 0x080fe20000000004 */
[-C--:B------:R-:W-:Y:S01]  /*1a50*/  HFMA2 R28, R45, R2.reuse.H0_H0, -18, -18 ;  /* 0xcc80cc802d1c7431 */ /* 0x080fe20000040002 */
[----:B------:R-:W-:Y:S01]  /*1a60*/  LOP3.LUT R7, R7, 0x64006400, RZ, 0xfc, !PT ;  /* 0x6400640007077812 */ /* 0x000fe200078efcff */
[----:B------:R-:W-:Y:S01]  /*1a70*/  HFMA2 R2, R49, R2.H0_H0, -18, -18 ;  /* 0xcc80cc8031027431 */ /* 0x000fe20000040002 */
[----:B------:R-:W-:Y:S01]  /*1a80*/  HFMA2.MMA R6, R52, R9, R6 ;  /* 0x0000000934067235 */ /* 0x000fe20000000006 */
[----:B------:R-:W-:Y:S01]  /*1a90*/  HADD2 R49, R5, -1026, -1026 ;  /* 0xe402e40205317430 */ /* 0x000fe20000000000 */
[----:B------:R-:W-:Y:S01]  /*1aa0*/  LOP3.LUT R53, R53, 0x30003, RZ, 0xc0, !PT ;  /* 0x0003000335357812 */ /* 0x000fe200078ec0ff */
[----:B------:R-:W-:Y:S01]  /*1ab0*/  HADD2 R45, R7, -1026, -1026 ;  /* 0xe402e402072d7430 */ /* 0x000fe20000000000 */
[-C--:B------:R-:W-:Y:S01]  /*1ac0*/  HFMA2.MMA R7, R39, R10.reuse, R4 ;  /* 0x0000000a27077235 */ /* 0x080fe20000000004 */
[-C--:B------:R-:W-:Y:S01]  /*1ad0*/  HFMA2 R5, R49, R8.reuse, RZ.H0_H0 ;  /* 0x0000000831057231 */ /* 0x080fe200000400ff */
[----:B------:R-:W-:Y:S01]  /*1ae0*/  LOP3.LUT R58, R58, 0x30003, RZ, 0xc0, !PT ;  /* 0x000300033a3a7812 */ /* 0x000fe200078ec0ff */
[----:B------:R-:W-:Y:S01]  /*1af0*/  HFMA2 R8, R45, R8, RZ.H0_H0 ;  /* 0x000000082d087231 */ /* 0x000fe200000400ff */
        /* <DEDUP_REMOVED lines=15> */
[----:B-1----:R-:W-:Y:S01]  /*1bf0*/  HFMA2.MMA R5, R59, R12, R5 ;  /* 0x0000000c3b057235 */ /* 0x002fe20000000005 */
[----:B------:R-:W-:-:S02]  /*1c00*/  HADD2 R53, R7, -1026, -1026 ;  /* 0xe402e40207357430 */ /* 0x000fc40000000000 */
[-C--:B------:R-:W-:Y:S02]  /*1c10*/  HFMA2 R4, R38, R11.reuse, R4 ;  /* 0x0000000b26047231 */ /* 0x080fe40000000004 */
[----:B------:R-:W-:Y:S01]  /*1c20*/  HFMA2.MMA R6, R55, R12, R6 ;  /* 0x0000000c37067235 */ /* 0x000fe20000000006 */
[----:B------:R-:W-:Y:S02]  /*1c30*/  HADD2 R57, R57, -1026, -1026 ;  /* 0xe402e40239397430 */ /* 0x000fe40000000000 */
[-C--:B------:R-:W-:Y:S01]  /*1c40*/  HFMA2.MMA R7, R48, R13.reuse, R5 ;  /* 0x0000000d30077235 */ /* 0x080fe20000000005 */
[----:B------:R-:W-:Y:S02]  /*1c50*/  HFMA2 R11, R34, R11, R8 ;  /* 0x0000000b220b7231 */ /* 0x000fe40000000008 */
[-C--:B------:R-:W-:Y:S02]  /*1c60*/  HFMA2 R4, R57, R12.reuse, R4 ;  /* 0x0000000c39047231 */ /* 0x080fe40000000004 */
[----:B------:R-:W-:Y:S01]  /*1c70*/  HFMA2.MMA R6, R44, R13, R6 ;  /* 0x0000000d2c067235 */ /* 0x000fe20000000006 */
[----:B------:R-:W-:-:S02]  /*1c80*/  HFMA2 R11, R53, R12, R11 ;  /* 0x0000000c350b7231 */ /* 0x000fc4000000000b */
[-C--:B------:R-:W-:Y:S01]  /*1c90*/  HFMA2.MMA R7, R31, R14.reuse, R7 ;  /* 0x0000000e1f077235 */ /* 0x080fe20000000007 */
[-C--:B------:R-:W-:Y:S02]  /*1ca0*/  HFMA2 R4, R46, R13.reuse, R4 ;  /* 0x0000000d2e047231 */ /* 0x080fe40000000004 */
[----:B------:R-:W-:Y:S02]  /*1cb0*/  HFMA2 R11, R42, R13, R11 ;  /* 0x0000000d2a0b7231 */ /* 0x000fe4000000000b */
[----:B------:R-:W-:Y:S01]  /*1cc0*/  HFMA2.MMA R6, R27, R14, R6 ;  /* 0x0000000e1b067235 */ /* 0x000fe20000000006 */
[-C--:B------:R-:W-:Y:S02]  /*1cd0*/  HFMA2 R4, R29, R14.reuse, R4 ;  /* 0x0000000e1d047231 */ /* 0x080fe40000000004 */
[----:B------:R-:W-:Y:S01]  /*1ce0*/  HFMA2.MMA R7, R32, R15, R7 ;  /* 0x0000000f20077235 */ /* 0x000fe20000000007 */
[----:B------:R-:W-:Y:S02]  /*1cf0*/  HFMA2 R11, R25, R14, R11 ;  /* 0x0000000e190b7231 */ /* 0x000fe4000000000b */
[----:B------:R-:W-:-:S02]  /*1d00*/  HFMA2 R4, R30, R15, R4 ;  /* 0x0000000f1e047231 */ /* 0x000fc40000000004 */
[----:B------:R-:W-:Y:S01]  /*1d10*/  HFMA2.MMA R6, R28, R15, R6 ;  /* 0x0000000f1c067235 */ /* 0x000fe20000000006 */
[----:B------:R-:W-:Y:S02]  /*1d20*/  HFMA2 R11, R2, R15, R11 ;  /* 0x0000000f020b7231 */ /* 0x000fe4000000000b */
[----:B------:R-:W-:Y:S02]  /*1d30*/  HADD2 R4, R4.H0_H0, R4.H1_H1 ;  /* 0x3000000404047230 */ /* 0x000fe40000000800 */
[----:B------:R-:W-:Y:S02]  /*1d40*/  HADD2 R7, R7.H0_H0, R7.H1_H1 ;  /* 0x3000000707077230 */ /* 0x000fe40000000800 */
[----:B------:R-:W-:-:S03]  /*1d50*/  HADD2 R11, R11.H0_H0, R11.H1_H1 ;  /* 0x3000000b0b0b7230 */ /* 0x000fc60000000800 */
        /* <DEDUP_REMOVED lines=48> */
.L_x_2390:
[C---:B------:R-:W-:Y:S01]  /*2060*/  ISETP.GE.AND P0, PT, R41.reuse, UR5, PT ;  /* 0x0000000529007c0c */ /* 0x040fe2000bf06270 */
[----:B------:R-:W-:Y:S01]  /*2070*/  UIADD3 UR4, UR4, 0x20, URZ ;  /* 0x0000002004047890 */ /* 0x000fe2000fffe03f */
[----:B------:R-:W-:Y:S02]  /*2080*/  ISETP.LT.AND P3, PT, R41, R22, PT ;  /* 0x000000162900720c */ /* 0x000fe40003f61270 */
[----:B------:R-:W-:Y:S02]  /*2090*/  SHF.R.S32.HI R2, RZ, 0x1f, R21 ;  /* 0x0000001fff027819 */ /* 0x000fe40000011415 */
[C---:B------:R-:W-:Y:S02]  /*20a0*/  LEA R0, P2, R21.reuse, R0, 0x2 ;  /* 0x0000000015007211 */ /* 0x040fe400078410ff */
[----:B------:R-:W-:-:S05]  /*20b0*/  SHF.L.U64.HI R2, R21, 0x2, R2 ;  /* 0x0000000215027819 */ /* 0x000fca0000010202 */
[----:B------:R-:W-:Y:S02]  /*20c0*/  IMAD.X R3, R3, 0x1, R2, P2 ;  /* 0x0000000103037824 */ /* 0x000fe400010e0602 */
[----:B------:R-:W-:Y:S05]  /*20d0*/  @!P0 BRA P3, `(.L_x_2391) ;  /* 0xfffffff000a08947 */ /* 0x000fea000183ffff */
.L_x_2389:
        /* <DEDUP_REMOVED lines=16> */
[----:B------:R-:W-:-:S05]  /*21e0*/  IMAD.MOV.U32 R4, RZ, RZ, R2 ;  /* 0x000000ffff047224 */ /* 0x000fca00078e0002 */
[----:B------:R-:W-:-:S07]  /*21f0*/  MOV R4, R4 ;  /* 0x0000000400047202 */ /* 0x000fce0000000f00 */
.L_x_2395:
[----:B------:R-:W0:Y:S02]  /*2200*/  LDS R10, [R4] ;  /* 0x00000000040a7984 */ /* 0x000e240000000800 */
[----:B0-----:R-:W-:-:S06]  /*2210*/  HADD2 R11, R10, R19 ;  /* 0x000000130a0b7230 */ /* 0x001fcc0000000000 */
[----:B------:R-:W0:Y:S02]  /*2220*/  ATOMS.CAST.SPIN R11, [R4], R10, R11 ;  /* 0x0000000a040b738d */ /* 0x000e24000180000b */
[----:B0-----:R-:W-:-:S13]  /*2230*/  ISETP.EQ.U32.AND P0, PT, R11, 0x1, PT ;  /* 0x000000010b00780c */ /* 0x001fda0003f02070 */
[----:B------:R-:W-:Y:S05]  /*2240*/  @!P0 BRA `(.L_x_2395) ;  /* 0xfffffffc00ec8947 */ /* 0x000fea000383ffff */
[----:B------:R-:W-:Y:S05]  /*2250*/  BRA `(.L_x_2393) ;  /* 0x00000000000c7947 */ /* 0x000fea0003800000 */
.L_x_2394:
[----:B------:R-:W2:Y:S02]  /*2260*/  LD.E R0, desc[UR8][R2.64] ;  /* 0x0000000802007980 */ /* 0x000ea4000c101900 */
[----:B--2---:R-:W-:-:S05]  /*2270*/  IMAD.IADD R5, R19, 0x1, R0 ;  /* 0x0000000113057824 */ /* 0x004fca00078e0200 */
[----:B------:R0:W-:Y:S02]  /*2280*/  ST.E desc[UR8][R2.64], R5 ;  /* 0x0000000502007985 */ /* 0x0001e4000c101908 */
.L_x_2393:
[----:B------:R-:W-:Y:S05]  /*2290*/  BSYNC B0 ;  /* 0x0000000000007941 */ /* 0x000fea0003800000 */
.L_x_2392:
[----:B------:R1:W-:Y:S01]  /*22a0*/  ATOM.E.ADD.F16x2.RN.STRONG.GPU P0, RZ, desc[UR8][R2.64+0x4], R18 ;  /* 0x0000041202ff79a2 */ /* 0x0003e2000810e1c8 */
[----:B------:R-:W-:Y:S04]  /*22b0*/  BSSY B0, `(.L_x_2396) ;  /* 0x000000e000007945 */ /* 0x000fe80003800000 */
[----:B-1----:R-:W-:Y:S05]  /*22c0*/  @P0 BRA `(.L_x_2397) ;  /* 0x0000000000300947 */ /* 0x002fea0003800000 */
[----:B------:R-:W1:Y:S02]  /*22d0*/  QSPC.E.S P0, RZ, [R2+0x4] ;  /* 0x0000040002ff73aa */ /* 0x000e640000000500 */
[----:B-1----:R-:W-:Y:S05]  /*22e0*/  @!P0 BRA `(.L_x_2398) ;  /* 0x00000000001c8947 */ /* 0x002fea0003800000 */
[----:B0-----:R-:W-:-:S07]  /*22f0*/  MOV R2, R2 ;  /* 0x0000000200027202 */ /* 0x001fce0000000f00 */
.L_x_2399:
[----:B------:R-:W0:Y:S02]  /*2300*/  LDS R4, [R2+0x4] ;  /* 0x0000040002047984 */ /* 0x000e240000000800 */
[----:B0-----:R-:W-:-:S10]  /*2310*/  HFMA2.MMA R5, R4, 1, 1, R18 ;  /* 0x3c003c0004057835 */ /* 0x001fd40000000012 */
[----:B------:R-:W0:Y:S02]  /*2320*/  ATOMS.CAST.SPIN R5, [R2+0x4], R4, R5 ;  /* 0x000004040205738d */ /* 0x000e240001800005 */
[----:B0-----:R-:W-:-:S13]  /*2330*/  ISETP.EQ.U32.AND P0, PT, R5, 0x1, PT ;  /* 0x000000010500780c */ /* 0x001fda0003f02070 */
[----:B------:R-:W-:Y:S05]  /*2340*/  @!P0 BRA `(.L_x_2399) ;  /* 0xfffffffc00ec8947 */ /* 0x000fea000383ffff */
[----:B------:R-:W-:Y:S05]  /*2350*/  BRA `(.L_x_2397) ;  /* 0x00000000000c7947 */ /* 0x000fea0003800000 */
.L_x_2398:
[----:B------:R-:W0:Y:S02]  /*2360*/  LD.E R0, desc[UR8][R2.64+0x4] ;  /* 0x0000040802007980 */ /* 0x000e24000c101900 */
[----:B0-----:R-:W-:-:S05]  /*2370*/  IMAD.IADD R5, R18, 0x1, R0 ;  /* 0x0000000112057824 */ /* 0x001fca00078e0200 */
[----:B------:R1:W-:Y:S02]  /*2380*/  ST.E desc[UR8][R2.64+0x4], R5 ;  /* 0x0000040502007985 */ /* 0x0003e4000c101908 */
.L_x_2397:
[----:B------:R-:W-:Y:S05]  /*2390*/  BSYNC B0 ;  /* 0x0000000000007941 */ /* 0x000fea0003800000 */
.L_x_2396:
        /* <DEDUP_REMOVED lines=11> */
.L_x_2403:
[----:B------:R-:W0:Y:S02]  /*2450*/  LDS R6, [R4] ;  /* 0x0000000004067984 */ /* 0x000e240000000800 */
[----:B0-----:R-:W-:-:S06]  /*2460*/  HADD2 R7, R6, R17 ;  /* 0x0000001106077230 */ /* 0x001fcc0000000000 */
[----:B------:R-:W0:Y:S02]  /*2470*/  ATOMS.CAST.SPIN R7, [R4], R6, R7 ;  /* 0x000000060407738d */ /* 0x000e240001800007 */
[----:B0-----:R-:W-:-:S13]  /*2480*/  ISETP.EQ.U32.AND P0, PT, R7, 0x1, PT ;  /* 0x000000010700780c */ /* 0x001fda0003f02070 */
[----:B------:R-:W-:Y:S05]  /*2490*/  @!P0 BRA `(.L_x_2403) ;  /* 0xfffffffc00ec8947 */ /* 0x000fea000383ffff */
[----:B------:R-:W-:Y:S05]  /*24a0*/  BRA `(.L_x_2401) ;  /* 0x00000000000c7947 */ /* 0x000fea0003800000 */
.L_x_2402:
[----:B------:R-:W2:Y:S02]  /*24b0*/  LD.E R0, desc[UR8][R2.64] ;  /* 0x0000000802007980 */ /* 0x000ea4000c101900 */
[----:B--2---:R-:W-:-:S05]  /*24c0*/  IMAD.IADD R5, R17, 0x1, R0 ;  /* 0x0000000111057824 */ /* 0x004fca00078e0200 */
[----:B------:R0:W-:Y:S02]  /*24d0*/  ST.E desc[UR8][R2.64], R5 ;  /* 0x0000000502007985 */ /* 0x0001e4000c101908 */
.L_x_2401:
[----:B------:R-:W-:Y:S05]  /*24e0*/  BSYNC B0 ;  /* 0x0000000000007941 */ /* 0x000fea0003800000 */
.L_x_2400:
[----:B------:R1:W-:Y:S02]  /*24f0*/  ATOM.E.ADD.F16x2.RN.STRONG.GPU P0, RZ, desc[UR8][R2.64+0x4], R16 ;  /* 0x0000041002ff79a2 */ /* 0x0003e4000810e1c8 */
[----:B-1----:R-:W-:Y:S05]  /*2500*/  @P0 EXIT ;  /* 0x000000000000094d */ /* 0x002fea0003800000 */
[----:B------:R-:W1:Y:S02]  /*2510*/  QSPC.E.S P0, RZ, [R2+0x4] ;  /* 0x0000040002ff73aa */ /* 0x000e640000000500 */
[----:B-1----:R-:W-:Y:S05]  /*2520*/  @!P0 BRA `(.L_x_2404) ;  /* 0x00000000001c8947 */ /* 0x002fea0003800000 */
[----:B0-----:R-:W-:-:S07]  /*2530*/  MOV R2, R2 ;  /* 0x0000000200027202 */ /* 0x001fce0000000f00 */
.L_x_2405:
[----:B------:R-:W0:Y:S02]  /*2540*/  LDS R4, [R2+0x4] ;  /* 0x0000040002047984 */ /* 0x000e240000000800 */
[----:B0-----:R-:W-:-:S10]  /*2550*/  HFMA2.MMA R5, R4, 1, 1, R16 ;  /* 0x3c003c0004057835 */ /* 0x001fd40000000010 */
[----:B------:R-:W0:Y:S02]  /*2560*/  ATOMS.CAST.SPIN R5, [R2+0x4], R4, R5 ;  /* 0x000004040205738d */ /* 0x000e240001800005 */
[----:B0-----:R-:W-:-:S13]  /*2570*/  ISETP.EQ.U32.AND P0, PT, R5, 0x1, PT ;  /* 0x000000010500780c */ /* 0x001fda0003f02070 */
[----:B------:R-:W-:Y:S05]  /*2580*/  @!P0 BRA `(.L_x_2405) ;  /* 0xfffffffc00ec8947 */ /* 0x000fea000383ffff */
[----:B------:R-:W-:Y:S05]  /*2590*/  EXIT ;  /* 0x000000000000794d */ /* 0x000fea0003800000 */
.L_x_2404:
[----:B------:R-:W0:Y:S02]  /*25a0*/  LD.E R0, desc[UR8][R2.64+0x4] ;  /* 0x0000040802007980 */ /* 0x000e24000c101900 */
[----:B0-----:R-:W-:-:S05]  /*25b0*/  IMAD.IADD R5, R16, 0x1, R0 ;  /* 0x0000000110057824 */ /* 0x001fca00078e0200 */
[----:B------:R-:W-:Y:S01]  /*25c0*/  ST.E desc[UR8][R2.64+0x4], R5 ;  /* 0x0000040502007985 */ /* 0x000fe2000c101908 */
[----:B------:R-:W-:Y:S05]  /*25d0*/  EXIT ;  /* 0x000000000000794d */ /* 0x000fea0003800000 */
.L_x_2406:
        /* <DEDUP_REMOVED lines=10> */
.L_x_3258:


//--------------------- .text._Z23gemm_half_q_half_kernelILi2ELi32ELb0ELb0ELi32EEvPK6__halfPKjS4_S2_PS0_iiiiPKtS7_iiiiiibS2_i --------------------------
	.section	.text._Z23gemm_half_q_half_kernelILi2ELi32ELb0ELb0ELi32EEvPK6__halfPKjS4_S2_PS0_iiiiPKtS7_iiiiiibS2_i,"ax",@progbits
	.align	128
        .global         _Z23gemm_half_q_half_kernelILi2ELi32ELb0ELb0ELi32EEvPK6__halfPKjS4_S2_PS0_iiiiPKtS7_iiiiiibS2_i
        .type           _Z23gemm_half_q_half_kernelILi2ELi32ELb0ELb0ELi32EEvPK6__halfPKjS4_S2_PS0_iiiiPKtS7_iiiiiibS2_i,@function
        .size           _Z23gemm_half_q_half_kernelILi2ELi32ELb0ELb0ELi32EEvPK6__halfPKjS4_S2_PS0_iiiiPKtS7_iiiiiibS2_i,(.L_x_3259 - _Z23gemm_half_q_half_kernelILi2ELi32ELb0ELb0ELi32EEvPK6__halfPKjS4_S2_PS0_iiiiPKtS7_iiiiiibS2_i)
        .other          _Z23gemm_half_q_half_kernelILi2ELi32ELb0ELb0ELi32EEvPK6__halfPKjS4_S2_PS0_iiiiPKtS7_iiiiiibS2_i,@"STO_CUDA_ENTRY STV_DEFAULT"
_Z23gemm_half_q_half_kernelILi2ELi32ELb0ELb0ELi32EEvPK6__halfPKjS4_S2_PS0_iiiiPKtS7_iiiiiibS2_i:
.text._Z23gemm_half_q_half_kernelILi2ELi32ELb0ELb0ELi32EEvPK6__halfPKjS4_S2_PS0_iiiiPKtS7_iiiiiibS2_i:
        /* <DEDUP_REMOVED lines=9> */
[----:B0-----:R-:W-:-:S02]  /*0090*/  IMAD.SHL.U32 R0, R3, 0x20, RZ ;  /* 0x0000002003007824 */ /* 0x001fc400078e00ff */
        /* <DEDUP_REMOVED lines=34> */
.L_x_2411:
        /* <DEDUP_REMOVED lines=16> */
.L_x_2410:
        /* <DEDUP_REMOVED lines=16> */
.L_x_2409:
        /* <DEDUP_REMOVED lines=17> */
.L_x_2413:
        /* <DEDUP_REMOVED lines=16> */
.L_x_2412:
        /* <DEDUP_REMOVED lines=14> */
.L_x_2408:
[----:B------:R-:W-:Y:S05]  /*07b0*/  BSYNC B0 ;  /* 0x0000000000007941 */ /* 0x000fea0003800000 */
.L_x_2407:
        /* <DEDUP_REMOVED lines=21> */
.L_x_2416:
[C---:B-1----:R-:W-:Y:S01]  /*0910*/  IMAD.WIDE R8, R2.reuse, 0x2, R4 ;  /* 0x0000000202087825 */ /* 0x042fe200078e0204 */
        /* <DEDUP_REMOVED lines=10> */
.L_x_2415:
        /* <DEDUP_REMOVED lines=10> */
.L_x_2414:
        /* <DEDUP_REMOVED lines=12> */
[----:B------:R-:W-:Y:S01]  /*0b20*/  IMAD.SHL.U32 R3, R7, 0x4, RZ ;  /* 0x0000000407037824 */ /* 0x000fe200078e00ff */
[----:B------:R-:W-:Y:S01]  /*0b30*/  UMOV UR4, URZ ;  /* 0x0000003f00047c82 */ /* 0x000fe20008000000 */
[----:B------:R-:W-:Y:S01]  /*0b40*/  IMAD.MOV.U32 R24, RZ, RZ, R0 ;  /* 0x000000ffff187224 */ /* 0x000fe200078e0000 */
[----:B------:R-:W-:Y:S02]  /*0b50*/  LEA.HI R6, R6, R7, RZ, 0x3 ;  /* 0x0000000706067211 */ /* 0x000fe400078f18ff */
[----:B------:R-:W-:Y:S02]  /*0b60*/  LOP3.LUT R16, R3, 0x10, RZ, 0xc0, !PT ;  /* 0x0000001003107812 */ /* 0x000fe400078ec0ff */
[----:B---3--:R-:W-:-:S07]  /*0b70*/  SHF.R.S32.HI R22, RZ, 0x3, R6 ;  /* 0x00000003ff167819 */ /* 0x008fce0000011406 */
.L_x_2418:
[----:B-----5:R-:W-:-:S04]  /*0b80*/  VIADD R19, R14, UR4 ;  /* 0x000000040e137c36 */ /* 0x020fc80008000000 */
        /* <DEDUP_REMOVED lines=10> */
[----:B------:R1:W4:Y:S01]  /*0c30*/  LDG.E.U16.CONSTANT R18, desc[UR8][R18.64] ;  /* 0x0000000812127981 */ /* 0x000322000c1e9500 */
[----:B------:R-:W-:Y:S01]  /*0c40*/  UIADD3 UR4, UR4, 0x1, URZ ;  /* 0x0000000104047890 */ /* 0x000fe2000fffe03f */
[----:B---3--:R-:W-:-:S04]  /*0c50*/  SHF.R.U32.HI R3, RZ, R16, R5 ;  /* 0x00000010ff037219 */ /* 0x008fc80000011605 */
[--C-:B------:R-:W-:Y:S02]  /*0c60*/  SHF.R.U32.HI R23, RZ, 0x4, R3.reuse ;  /* 0x00000004ff177819 */ /* 0x100fe40000011603 */
[--C-:B------:R-:W-:Y:S02]  /*0c70*/  SHF.R.U32.HI R4, RZ, 0x8, R3.reuse ;  /* 0x00000008ff047819 */ /* 0x100fe40000011603 */
[----:B------:R-:W-:Y:S02]  /*0c80*/  LOP3.LUT R6, R3, 0xf, RZ, 0xc0, !PT ;  /* 0x0000000f03067812 */ /* 0x000fe400078ec0ff */
[----:B------:R-:W-:Y:S01]  /*0c90*/  SHF.R.U32.HI R3, RZ, 0xc, R3 ;  /* 0x0000000cff037819 */ /* 0x000fe20000011603 */
[----:B--2---:R-:W-:Y:S01]  /*0ca0*/  IMAD.IADD R24, R27, 0x1, R24 ;  /* 0x000000011b187824 */ /* 0x004fe200078e0218 */
[----:B------:R-:W-:Y:S01]  /*0cb0*/  LOP3.LUT R23, R23, 0xf, RZ, 0xc0, !PT ;  /* 0x0000000f17177812 */ /* 0x000fe200078ec0ff */
[----:B------:R-:W-:Y:S01]  /*0cc0*/  VIADD R6, R6, 0x1 ;  /* 0x0000000106067836 */ /* 0x000fe20000000000 */
[----:B------:R-:W-:-:S02]  /*0cd0*/  LOP3.LUT R4, R4, 0xf, RZ, 0xc0, !PT ;  /* 0x0000000f04047812 */ /* 0x000fc400078ec0ff */
[----:B------:R-:W-:Y:S01]  /*0ce0*/  LOP3.LUT R3, R3, 0xf, RZ, 0xc0, !PT ;  /* 0x0000000f03037812 */ /* 0x000fe200078ec0ff */
[----:B------:R-:W-:Y:S01]  /*0cf0*/  VIADD R23, R23, 0x1 ;  /* 0x0000000117177836 */ /* 0x000fe20000000000 */
[----:B------:R-:W-:Y:S01]  /*0d00*/  ISETP.GE.AND P2, PT, R24, R25, PT ;  /* 0x000000191800720c */ /* 0x000fe20003f46270 */
[----:B------:R-:W-:Y:S02]  /*0d10*/  VIADD R4, R4, 0x1 ;  /* 0x0000000104047836 */ /* 0x000fe40000000000 */
[----:B------:R-:W-:Y:S02]  /*0d20*/  VIADD R3, R3, 0x1 ;  /* 0x0000000103037836 */ /* 0x000fe40000000000 */
[----:B------:R-:W-:Y:S02]  /*0d30*/  IMAD R23, R23, R23, RZ ;  /* 0x0000001717177224 */ /* 0x000fe400078e02ff */
[----:B-1----:R-:W-:Y:S02]  /*0d40*/  IMAD R19, R4, R4, RZ ;  /* 0x0000000404137224 */ /* 0x002fe400078e02ff */
[----:B------:R-:W-:-:S02]  /*0d50*/  IMAD R6, R6, R6, RZ ;  /* 0x0000000606067224 */ /* 0x000fc400078e02ff */
[----:B------:R-:W-:Y:S01]  /*0d60*/  IMAD R20, R3, R3, RZ ;  /* 0x0000000303147224 */ /* 0x000fe200078e02ff */
[----:B------:R-:W4:Y:S08]  /*0d70*/  I2F.F16 R23, R23 ;  /* 0x0000001700177306 */ /* 0x000f300000200c00 */
        /* <DEDUP_REMOVED lines=8> */
.L_x_2417:
[----:B------:R-:W-:Y:S01]  /*0e00*/  ULDC UR4, c[0x0][0x258] ;  /* 0x0000960000047ab9 */ /* 0x000fe20000000800 */
[----:B------:R-:W-:Y:S01]  /*0e10*/  ULDC UR5, c[0x0][0x260] ;  /* 0x0000980000057ab9 */ /* 0x000fe20000000800 */
[C---:B------:R-:W-:Y:S01]  /*0e20*/  ISETP.GT.AND P2, PT, R0.reuse, UR4, PT ;  /* 0x0000000400007c0c */ /* 0x040fe2000bf44270 */
[----:B------:R-:W-:Y:S01]  /*0e30*/  ULDC UR6, c[0x0][0x268] ;  /* 0x00009a0000067ab9 */ /* 0x000fe20000000800 */
[C---:B-1----:R-:W-:Y:S02]  /*0e40*/  VIMNMX R8, R0.reuse, UR4, PT ;  /* 0x0000000400087c48 */ /* 0x042fe4000bfe0100 */
        /* <DEDUP_REMOVED lines=8> */
[----:B--2---:R-:W-:Y:S01]  /*0ed0*/  ISETP.GT.AND P5, PT, R0, R17, PT ;  /* 0x000000110000720c */ /* 0x004fe20003fa4270 */
        /* <DEDUP_REMOVED lines=8> */
.L_x_2419:
        /* <DEDUP_REMOVED lines=8> */
.L_x_2420:
        /* <DEDUP_REMOVED lines=8> */
.L_x_2421:
        /* <DEDUP_REMOVED lines=8> */
.L_x_2422:
[----:B------:R-:W-:Y:S01]  /*10e0*/  IMAD.MOV.U32 R17, RZ, RZ, RZ ;  /* 0x000000ffff117224 */ /* 0x000fe200078e00ff */
        /* <DEDUP_REMOVED lines=8> */
.L_x_2423:
        /* <DEDUP_REMOVED lines=23> */
.L_x_2427:
[----:B-----5:R0:W5:Y:S01]  /*12e0*/  LDG.E.128.CONSTANT R20, desc[UR8][R28.64] ;  /* 0x000000081c147981 */ /* 0x020162000c1e9d00 */
[----:B-1----:R-:W-:Y:S01]  /*12f0*/  IMAD.MOV.U32 R2, RZ, RZ, R10 ;  /* 0x000000ffff027224 */ /* 0x002fe200078e000a */
        /* <DEDUP_REMOVED lines=11> */
[--C-:B------:R-:W-:Y:S02]  /*13b0*/  SHF.R.U32.HI R21, RZ, 0xc, R22.reuse ;  /* 0x0000000cff157819 */ /* 0x100fe40000011616 */
[----:B------:R-:W-:Y:S02]  /*13c0*/  LOP3.LUT R30, R22, 0x3f003f, RZ, 0xc0, !PT ;  /* 0x003f003f161e7812 */ /* 0x000fe400078ec0ff */
[----:B------:R-:W-:-:S02]  /*13d0*/  SHF.R.U32.HI R35, RZ, 0x6, R22 ;  /* 0x00000006ff237819 */ /* 0x000fc40000011616 */
[--C-:B------:R-:W-:Y:S02]  /*13e0*/  SHF.R.U32.HI R22, RZ, 0xc, R23.reuse ;  /* 0x0000000cff167819 */ /* 0x100fe40000011617 */
[----:B------:R-:W-:Y:S02]  /*13f0*/  LOP3.LUT R20, R20, 0xf000f, RZ, 0xc0, !PT ;  /* 0x000f000f14147812 */ /* 0x000fe400078ec0ff */
[----:B------:R-:W-:Y:S02]  /*1400*/  LOP3.LUT R21, R21, 0xf000f, RZ, 0xc0, !PT ;  /* 0x000f000f15157812 */ /* 0x000fe400078ec0ff */
[----:B------:R-:W-:Y:S02]  /*1410*/  LOP3.LUT R22, R22, 0xf000f, RZ, 0xc0, !PT ;  /* 0x000f000f16167812 */ /* 0x000fe400078ec0ff */
        /* <DEDUP_REMOVED lines=16> */
[----:B------:R-:W-:Y:S02]  /*1520*/  LOP3.LUT R43, R20, 0x300030, R43, 0xf8, !PT ;  /* 0x00300030142b7812 */ /* 0x000fe400078ef82b */
[----:B------:R-:W-:Y:S02]  /*1530*/  LOP3.LUT R44, R21, 0x300030, R44, 0xf8, !PT ;  /* 0x00300030152c7812 */ /* 0x000fe400078ef82c */
[----:B------:R-:W-:Y:S02]  /*1540*/  LOP3.LUT R45, R22, 0x300030, R45, 0xf8, !PT ;  /* 0x00300030162d7812 */ /* 0x000fe400078ef82d */
[----:B------:R-:W1:Y:S01]  /*1550*/  LDS.128 R20, [UR4] ;  /* 0x00000004ff147984 */ /* 0x000e620008000c00 */
[----:B------:R-:W-:-:S02]  /*1560*/  SHF.R.U32.HI R42, RZ, 0x8, R12 ;  /* 0x00000008ff2a7819 */ /* 0x000fc4000001160c */
[----:B--2---:R-:W-:Y:S02]  /*1570*/  SHF.R.U32.HI R46, RZ, 0xc, R16 ;  /* 0x0000000cff2e7819 */ /* 0x004fe40000011610 */
[----:B------:R-:W-:Y:S02]  /*1580*/  LOP3.LUT R42, R37, 0x300030, R42, 0xf8, !PT ;  /* 0x00300030252a7812 */ /* 0x000fe400078ef82a */
[----:B------:R-:W-:Y:S02]  /*1590*/  LOP3.LUT R37, R16, 0x3f003f, RZ, 0xc0, !PT ;  /* 0x003f003f10257812 */ /* 0x000fe400078ec0ff */
[----:B------:R-:W-:Y:S02]  /*15a0*/  SHF.R.U32.HI R38, RZ, 0x6, R16 ;  /* 0x00000006ff267819 */ /* 0x000fe40000011610 */
[----:B------:R-:W-:Y:S02]  /*15b0*/  SHF.R.U32.HI R16, RZ, 0xc, R17 ;  /* 0x0000000cff107819 */ /* 0x000fe40000011611 */
[----:B------:R-:W-:-:S02]  /*15c0*/  LOP3.LUT R39, R17, 0x3f003f, RZ, 0xc0, !PT ;  /* 0x003f003f11277812 */ /* 0x000fc400078ec0ff */
[----:B------:R-:W-:Y:S02]  /*15d0*/  SHF.R.U32.HI R40, RZ, 0x6, R17 ;  /* 0x00000006ff287819 */ /* 0x000fe40000011611 */
[----:B------:R-:W-:Y:S02]  /*15e0*/  SHF.R.U32.HI R48, RZ, 0xa, R12 ;  /* 0x0000000aff307819 */ /* 0x000fe4000001160c */
[----:B------:R-:W-:Y:S02]  /*15f0*/  LOP3.LUT R17, R46, 0xf000f, RZ, 0xc0, !PT ;  /* 0x000f000f2e117812 */ /* 0x000fe400078ec0ff */
[----:B------:R-:W-:Y:S02]  /*1600*/  LOP3.LUT R49, R19, 0x3f003f, RZ, 0xc0, !PT ;  /* 0x003f003f13317812 */ /* 0x000fe400078ec0ff */
[--C-:B------:R-:W-:Y:S02]  /*1610*/  SHF.R.U32.HI R51, RZ, 0x6, R19.reuse ;  /* 0x00000006ff337819 */ /* 0x100fe40000011613 */
[----:B------:R-:W-:-:S02]  /*1620*/  SHF.R.U32.HI R54, RZ, 0xc, R19 ;  /* 0x0000000cff367819 */ /* 0x000fc40000011613 */
[----:B------:R-:W-:Y:S02]  /*1630*/  LOP3.LUT R19, R16, 0xf000f, RZ, 0xc0, !PT ;  /* 0x000f000f10137812 */ /* 0x000fe400078ec0ff */
[----:B------:R-:W-:Y:S02]  /*1640*/  LOP3.LUT R16, R35, 0x3f003f, RZ, 0xc0, !PT ;  /* 0x003f003f23107812 */ /* 0x000fe400078ec0ff */
[----:B------:R-:W-:Y:S02]  /*1650*/  LOP3.LUT R48, R17, 0x300030, R48, 0xf8, !PT ;  /* 0x0030003011307812 */ /* 0x000fe400078ef830 */
[----:B------:R-:W-:Y:S01]  /*1660*/  LOP3.LUT R17, R36, 0x3f003f, RZ, 0xc0, !PT ;  /* 0x003f003f24117812 */ /* 0x000fe200078ec0ff */
[----:B------:R-:W-:Y:S01]  /*1670*/  HADD2 R35, R33, -1056, -1056 ;  /* 0xe420e42021237430 */ /* 0x000fe20000000000 */
[----:B------:R-:W-:Y:S01]  /*1680*/  LOP3.LUT R36, R31, 0x64006400, RZ, 0xfc, !PT ;  /* 0x640064001f247812 */ /* 0x000fe200078efcff */
[----:B------:R-:W-:Y:S01]  /*1690*/  HADD2 R31, R30, -1056, -1056 ;  /* 0xe420e4201e1f7430 */ /* 0x000fe20000000000 */
[----:B------:R-:W-:-:S02]  /*16a0*/  SHF.R.U32.HI R50, RZ, 0xc, R18 ;  /* 0x0000000cff327819 */ /* 0x000fc40000011612 */
[----:B------:R-:W-:Y:S02]  /*16b0*/  LOP3.LUT R41, R18, 0x3f003f, RZ, 0xc0, !PT ;  /* 0x003f003f12297812 */ /* 0x000fe400078ec0ff */
[----:B------:R-:W-:Y:S02]  /*16c0*/  SHF.R.U32.HI R47, RZ, 0x6, R18 ;  /* 0x00000006ff2f7819 */ /* 0x000fe40000011612 */
[----:B------:R-:W-:Y:S01]  /*16d0*/  LOP3.LUT R16, R16, 0x64006400, RZ, 0xfc, !PT ;  /* 0x6400640010107812 */ /* 0x000fe200078efcff */
[----:B------:R-:W-:Y:S01]  /*16e0*/  HADD2 R33, R27, -1056, -1056 ;  /* 0xe420e4201b217430 */ /* 0x000fe20000000000 */
[----:B------:R-:W-:Y:S01]  /*16f0*/  SHF.R.U32.HI R18, RZ, 0xa, R13 ;  /* 0x0000000aff127819 */ /* 0x000fe2000001160d */
[----:B------:R-:W-:Y:S01]  /*1700*/  HADD2 R27, R34, -1056, -1056 ;  /* 0xe420e420221b7430 */ /* 0x000fe20000000000 */
[----:B------:R-:W-:Y:S01]  /*1710*/  LOP3.LUT R17, R17, 0x64006400, RZ, 0xfc, !PT ;  /* 0x6400640011117812 */ /* 0x000fe200078efcff */
[----:B------:R-:W-:Y:S01]  /*1720*/  HADD2 R34, R32, -1056, -1056 ;  /* 0xe420e42020227430 */ /* 0x000fe20000000000 */
[----:B------:R-:W-:Y:S01]  /*1730*/  LOP3.LUT R46, R19, 0x300030, R18, 0xf8, !PT ;  /* 0x00300030132e7812 */ /* 0x000fe200078ef812 */
[----:B------:R-:W-:Y:S01]  /*1740*/  HADD2 R32, R16, -1056, -1056 ;  /* 0xe420e42010207430 */ /* 0x000fe20000000000 */
[----:B-1----:R-:W-:-:S02]  /*1750*/  HFMA2.MMA R18, R35, R20, RZ ;  /* 0x0000001423127235 */ /* 0x002fc400000000ff */
[----:B------:R-:W-:Y:S01]  /*1760*/  HFMA2.MMA R16, R31, R20, RZ ;  /* 0x000000141f107235 */ /* 0x000fe200000000ff */
[----:B------:R-:W-:Y:S01]  /*1770*/  SHF.R.U32.HI R52, RZ, 0xa, R14 ;  /* 0x0000000aff347819 */ /* 0x000fe2000001160e */
[----:B------:R-:W-:Y:S01]  /*1780*/  HADD2 R36, R36, -1056, -1056 ;  /* 0xe420e42024247430 */ /* 0x000fe20000000000 */
[----:B------:R-:W-:Y:S01]  /*1790*/  LOP3.LUT R53, R50, 0xf000f, RZ, 0xc0, !PT ;  /* 0x000f000f32357812 */ /* 0x000fe200078ec0ff */
[----:B------:R-:W-:Y:S01]  /*17a0*/  HADD2 R30, R17, -1056, -1056 ;  /* 0xe420e420111e7430 */ /* 0x000fe20000000000 */
[----:B------:R-:W-:Y:S01]  /*17b0*/  SHF.R.U32.HI R55, RZ, 0xa, R15 ;  /* 0x0000000aff377819 */ /* 0x000fe2000001160f */
[-C--:B------:R-:W-:Y:S01]  /*17c0*/  HFMA2 R17, R33, R20.reuse, RZ.H0_H0 ;  /* 0x0000001421117231 */ /* 0x080fe200000400ff */
[----:B------:R-:W-:Y:S02]  /*17d0*/  LOP3.LUT R54, R54, 0xf000f, RZ, 0xc0, !PT ;  /* 0x000f000f36367812 */ /* 0x000fe400078ec0ff */
[----:B------:R-:W-:Y:S02]  /*17e0*/  LOP3.LUT R50, R53, 0x300030, R52, 0xf8, !PT ;  /* 0x0030003035327812 */ /* 0x000fe400078ef834 */
[----:B------:R-:W-:Y:S01]  /*17f0*/  LOP3.LUT R52, R54, 0x300030, R55, 0xf8, !PT ;  /* 0x0030003036347812 */ /* 0x000fe200078ef837 */
[----:B------:R-:W-:Y:S01]  /*1800*/  HFMA2 R55, R27, R20, RZ.H0_H0 ;  /* 0x000000141b377231 */ /* 0x000fe200000400ff */
[-C--:B------:R-:W-:Y:S01]  /*1810*/  HFMA2.MMA R54, R36, R21.reuse, R18 ;  /* 0x0000001524367235 */ /* 0x080fe20000000012 */
[----:B------:R-:W-:Y:S01]  /*1820*/  HFMA2 R53, R34, R21, R17 ;  /* 0x0000001522357231 */ /* 0x000fe20000000011 */
[----:B------:R-:W-:-:S02]  /*1830*/  HFMA2.MMA R20, R32, R21, R16 ;  /* 0x0000001520147235 */ /* 0x000fc40000000010 */
[----:B------:R-:W1:Y:S01]  /*1840*/  LDS.128 R16, [UR4+0x10] ;  /* 0x00001004ff107984 */ /* 0x000e620008000c00 */
[----:B------:R-:W-:Y:S01]  /*1850*/  HFMA2 R55, R30, R21, R55 ;  /* 0x000000151e377231 */ /* 0x000fe20000000037 */
        /* <DEDUP_REMOVED lines=18> */
[----:B------:R-:W-:-:S02]  /*1980*/  HFMA2 R53, R39, R22, R53 ;  /* 0x0000001627357231 */ /* 0x000fc40000000035 */
[----:B------:R-:W-:Y:S02]  /*1990*/  HFMA2 R57, R21, R22, R55 ;  /* 0x0000001615397231 */ /* 0x000fe40000000037 */
[----:B------:R-:W-:Y:S01]  /*19a0*/  HADD2 R20, R51, -1056, -1056 ;  /* 0xe420e42033147430 */ /* 0x000fe20000000000 */
[----:B------:R-:W-:Y:S01]  /*19b0*/  LOP3.LUT R51, R12, 0x3f003f, RZ, 0xc0, !PT ;  /* 0x003f003f0c337812 */ /* 0x000fe200078ec0ff */
[----:B------:R-:W-:Y:S01]  /*19c0*/  HADD2 R22, R47, -1056, -1056 ;  /* 0xe420e4202f167430 */ /* 0x000fe20000000000 */
[----:B------:R-:W-:Y:S01]  /*19d0*/  LOP3.LUT R47, R14, 0x3f003f, RZ, 0xc0, !PT ;  /* 0x003f003f0e2f7812 */ /* 0x000fe200078ec0ff */
[----:B------:R-:W-:Y:S02]  /*19e0*/  HADD2 R40, R40, -1056, -1056 ;  /* 0xe420e42028287430 */ /* 0x000fe40000000000 */
[----:B------:R-:W-:Y:S01]  /*19f0*/  HADD2 R38, R38, -1056, -1056 ;  /* 0xe420e42026267430 */ /* 0x000fe20000000000 */
[----:B------:R-:W-:Y:S02]  /*1a00*/  SHF.R.U32.HI R12, RZ, 0x6, R12 ;  /* 0x00000006ff0c7819 */ /* 0x000fe4000001160c */
[----:B------:R-:W-:Y:S01]  /*1a10*/  LOP3.LUT R51, R51, 0x64006400, RZ, 0xfc, !PT ;  /* 0x6400640033337812 */ /* 0x000fe200078efcff */
[----:B------:R-:W-:Y:S01]  /*1a20*/  HFMA2 R55, R38, R23, R53 ;  /* 0x0000001726377231 */ /* 0x000fe20000000035 */
[----:B------:R-:W-:-:S02]  /*1a30*/  SHF.R.U32.HI R58, RZ, 0x6, R14 ;  /* 0x00000006ff3a7819 */ /* 0x000fc4000001160e */
[----:B------:R-:W-:Y:S01]  /*1a40*/  LOP3.LUT R47, R47, 0x64006400, RZ, 0xfc, !PT ;  /* 0x640064002f2f7812 */ /* 0x000fe200078efcff */
[-C--:B------:R-:W-:Y:S01]  /*1a50*/  HFMA2.MMA R56, R40, R23.reuse, R54 ;  /* 0x0000001728387235 */ /* 0x080fe20000000036 */
[----:B------:R-:W-:Y:S01]  /*1a60*/  HFMA2 R54, R20, R23, R57 ;  /* 0x0000001714367231 */ /* 0x000fe20000000039 */
[----:B------:R-:W-:Y:S01]  /*1a70*/  HFMA2.MMA R53, R22, R23, R49 ;  /* 0x0000001716357235 */ /* 0x000fe20000000031 */
[----:B------:R-:W-:Y:S01]  /*1a80*/  LOP3.LUT R49, R13, 0x3f003f, RZ, 0xc0, !PT ;  /* 0x003f003f0d317812 */ /* 0x000fe200078ec0ff */
[----:B------:R-:W-:Y:S01]  /*1a90*/  HADD2 R51, R51, -1056, -1056 ;  /* 0xe420e42033337430 */ /* 0x000fe20000000000 */
[----:B------:R-:W-:Y:S01]  /*1aa0*/  LOP3.LUT R14, R12, 0x3f003f, RZ, 0xc0, !PT ;  /* 0x003f003f0c0e7812 */ /* 0x000fe200078ec0ff */
[----:B------:R-:W-:Y:S01]  /*1ab0*/  HADD2 R47, R47, -1056, -1056 ;  /* 0xe420e4202f2f7430 */ /* 0x000fe20000000000 */
[----:B------:R-:W-:Y:S02]  /*1ac0*/  LOP3.LUT R23, R15, 0x3f003f, RZ, 0xc0, !PT ;  /* 0x003f003f0f177812 */ /* 0x000fe400078ec0ff */
[----:B------:R-:W-:-:S02]  /*1ad0*/  LOP3.LUT R58, R58, 0x3f003f, RZ, 0xc0, !PT ;  /* 0x003f003f3a3a7812 */ /* 0x000fc400078ec0ff */
[----:B------:R-:W-:Y:S02]  /*1ae0*/  SHF.R.U32.HI R13, RZ, 0x6, R13 ;  /* 0x00000006ff0d7819 */ /* 0x000fe4000001160d */
[----:B------:R-:W-:Y:S02]  /*1af0*/  LOP3.LUT R49, R49, 0x64006400, RZ, 0xfc, !PT ;  /* 0x6400640031317812 */ /* 0x000fe400078efcff */
[----:B------:R-:W-:Y:S02]  /*1b00*/  LOP3.LUT R14, R14, 0x64006400, RZ, 0xfc, !PT ;  /* 0x640064000e0e7812 */ /* 0x000fe400078efcff */
[----:B------:R-:W-:Y:S02]  /*1b10*/  LOP3.LUT R23, R23, 0x64006400, RZ, 0xfc, !PT ;  /* 0x6400640017177812 */ /* 0x000fe400078efcff */
[----:B------:R-:W-:Y:S01]  /*1b20*/  LOP3.LUT R58, R58, 0x64006400, RZ, 0xfc, !PT ;  /* 0x640064003a3a7812 */ /* 0x000fe200078efcff */
[-C--:B-1----:R-:W-:Y:S01]  /*1b30*/  HFMA2.MMA R12, R51, R16.reuse, R56 ;  /* 0x00000010330c7235 */ /* 0x082fe20000000038 */
[----:B------:R-:W-:Y:S01]  /*1b40*/  LOP3.LUT R13, R13, 0x3f003f, RZ, 0xc0, !PT ;  /* 0x003f003f0d0d7812 */ /* 0x000fe200078ec0ff */
[----:B------:R-:W-:Y:S01]  /*1b50*/  HFMA2.MMA R53, R47, R16, R53 ;  /* 0x000000102f357235 */ /* 0x000fe20000000035 */
[----:B------:R-:W-:-:S02]  /*1b60*/  HADD2 R49, R49, -1056, -1056 ;  /* 0xe420e42031317430 */ /* 0x000fc40000000000 */
[----:B------:R-:W-:Y:S01]  /*1b70*/  HADD2 R56, R14, -1056, -1056 ;  /* 0xe420e4200e387430 */ /* 0x000fe20000000000 */
[----:B------:R-:W-:Y:S01]  /*1b80*/  LOP3.LUT R13, R13, 0x64006400, RZ, 0xfc, !PT ;  /* 0x640064000d0d7812 */ /* 0x000fe200078efcff */
[----:B------:R-:W-:Y:S02]  /*1b90*/  HADD2 R23, R23, -1056, -1056 ;  /* 0xe420e42017177430 */ /* 0x000fe40000000000 */
[----:B------:R-:W-:Y:S01]  /*1ba0*/  HADD2 R58, R58, -1056, -1056 ;  /* 0xe420e4203a3a7430 */ /* 0x000fe20000000000 */
[----:B------:R-:W-:Y:S01]  /*1bb0*/  LOP3.LUT R42, R42, 0x64006400, RZ, 0xfc, !PT ;  /* 0x640064002a2a7812 */ /* 0x000fe200078efcff */
[-C--:B------:R-:W-:Y:S01]  /*1bc0*/  HFMA2 R55, R49, R16.reuse, R55 ;  /* 0x0000001031377231 */ /* 0x080fe20000000037 */
[----:B------:R-:W-:Y:S01]  /*1bd0*/  SHF.R.U32.HI R60, RZ, 0x6, R15 ;  /* 0x00000006ff3c7819 */ /* 0x000fe2000001160f */
[----:B------:R-:W-:Y:S01]  /*1be0*/  HFMA2 R16, R23, R16, R54 ;  /* 0x0000001017107231 */ /* 0x000fe20000000036 */
[-C--:B------:R-:W-:Y:S01]  /*1bf0*/  HFMA2.MMA R12, R56, R17.reuse, R12 ;  /* 0x00000011380c7235 */ /* 0x080fe2000000000c */
[----:B------:R-:W-:Y:S01]  /*1c00*/  HADD2 R54, R13, -1056, -1056 ;  /* 0xe420e4200d367430 */ /* 0x000fe20000000000 */
[----:B------:R-:W-:Y:S01]  /*1c10*/  LOP3.LUT R14, R44, 0x64006400, RZ, 0xfc, !PT ;  /* 0x640064002c0e7812 */ /* 0x000fe200078efcff */
[----:B------:R-:W-:Y:S01]  /*1c20*/  HFMA2.MMA R13, R58, R17, R53 ;  /* 0x000000113a0d7235 */ /* 0x000fe20000000035 */
[----:B------:R-:W-:Y:S01]  /*1c30*/  HADD2 R53, R42, -1056, -1056 ;  /* 0xe420e4202a357430 */ /* 0x000fe20000000000 */
        /* <DEDUP_REMOVED lines=8> */
[----:B------:R-:W-:Y:S01]  /*1cc0*/  LOP3.LUT R43, R43, 0x64006400, RZ, 0xfc, !PT ;  /* 0x640064002b2b7812 */ /* 0x000fe200078efcff */
[----:B------:R-:W-:Y:S01]  /*1cd0*/  HFMA2.MMA R13, R45, R18, R13 ;  /* 0x000000122d0d7235 */ /* 0x000fe2000000000d */
[----:B------:R-:W-:Y:S01]  /*1ce0*/  HADD2 R60, R60, -1056, -1056 ;  /* 0xe420e4203c3c7430 */ /* 0x000fe20000000000 */
[----:B------:R-:W-:Y:S01]  /*1cf0*/  LOP3.LUT R46, R46, 0x64006400, RZ, 0xfc, !PT ;  /* 0x640064002e2e7812 */ /* 0x000fe200078efcff */
[----:B------:R-:W-:-:S02]  /*1d00*/  HADD2 R50, R50, -1056, -1056 ;  /* 0xe420e42032327430 */ /* 0x000fc40000000000 */
[-C--:B------:R-:W-:Y:S02]  /*1d10*/  HFMA2 R55, R54, R17.reuse, R55 ;  /* 0x0000001136377231 */ /* 0x080fe40000000037 */
[----:B------:R-:W-:Y:S01]  /*1d20*/  HADD2 R42, R43, -1056, -1056 ;  /* 0xe420e4202b2a7430 */ /* 0x000fe20000000000 */
[----:B------:R-:W-:Y:S01]  /*1d30*/  LOP3.LUT R52, R52, 0x64006400, RZ, 0xfc, !PT ;  /* 0x6400640034347812 */ /* 0x000fe200078efcff */
[-C--:B------:R-:W-:Y:S01]  /*1d40*/  HFMA2.MMA R12, R44, R19.reuse, R12 ;  /* 0x000000132c0c7235 */ /* 0x080fe2000000000c */
[----:B------:R-:W-:Y:S02]  /*1d50*/  HFMA2 R16, R60, R17, R16 ;  /* 0x000000113c107231 */ /* 0x000fe40000000010 */
        /* <DEDUP_REMOVED lines=59> */
.L_x_2425:
        /* <DEDUP_REMOVED lines=10> */
[----:B------:R-:W-:Y:S02]  /*21b0*/  PRMT R3, R3, 0x5410, R4 ;  /* 0x0000541003037816 */ /* 0x000fe40000000004 */
[----:B------:R-:W-:Y:S02]  /*21c0*/  PRMT R5, R5, 0x5410, R6 ;  /* 0x0000541005057816 */ /* 0x000fe40000000006 */
[----:B--2---:R-:W-:-:S02]  /*21d0*/  SHF.R.U32.HI R37, RZ, 0xc, R20 ;  /* 0x0000000cff257819 */ /* 0x004fc40000011614 */
        /* <DEDUP_REMOVED lines=10> */
[----:B------:R-:W-:Y:S02]  /*2280*/  LOP3.LUT R21, R21, 0xf000f, RZ, 0xc0, !PT ;  /* 0x000f000f15157812 */ /* 0x000fe400078ec0ff */
[----:B------:R-:W-:-:S02]  /*2290*/  LOP3.LUT R22, R22, 0xf000f, RZ, 0xc0, !PT ;  /* 0x000f000f16167812 */ /* 0x000fc400078ec0ff */
[----:B----4-:R-:W-:Y:S02]  /*22a0*/  SHF.R.U32.HI R43, RZ, 0x8, R13 ;  /* 0x00000008ff2b7819 */ /* 0x010fe4000001160d */
[----:B------:R-:W-:Y:S02]  /*22b0*/  SHF.R.U32.HI R44, RZ, 0x8, R14 ;  /* 0x00000008ff2c7819 */ /* 0x000fe4000001160e */
[----:B------:R-:W-:Y:S02]  /*22c0*/  SHF.R.U32.HI R45, RZ, 0x8, R15 ;  /* 0x00000008ff2d7819 */ /* 0x000fe4000001160f */
[----:B------:R-:W-:Y:S02]  /*22d0*/  LOP3.LUT R34, R23, 0x3f003f, RZ, 0xc0, !PT ;  /* 0x003f003f17227812 */ /* 0x000fe400078ec0ff */
[----:B------:R-:W-:Y:S02]  /*22e0*/  SHF.R.U32.HI R36, RZ, 0x6, R23 ;  /* 0x00000006ff247819 */ /* 0x000fe40000011617 */
[----:B------:R-:W-:-:S02]  /*22f0*/  LOP3.LUT R43, R20, 0x300030, R43, 0xf8, !PT ;  /* 0x00300030142b7812 */ /* 0x000fc400078ef82b */
[----:B------:R-:W-:Y:S02]  /*2300*/  LOP3.LUT R44, R21, 0x300030, R44, 0xf8, !PT ;  /* 0x00300030152c7812 */ /* 0x000fe400078ef82c */
[----:B------:R-:W-:Y:S02]  /*2310*/  LOP3.LUT R45, R22, 0x300030, R45, 0xf8, !PT ;  /* 0x00300030162d7812 */ /* 0x000fe400078ef82d */
[----:B------:R-:W1:Y:S01]  /*2320*/  LDS.128 R20, [UR4+0x20] ;  /* 0x00002004ff147984 */ /* 0x000e620008000c00 */
[----:B------:R-:W-:Y:S02]  /*2330*/  LOP3.LUT R37, R37, 0xf000f, RZ, 0xc0, !PT ;  /* 0x000f000f25257812 */ /* 0x000fe400078ec0ff */
[----:B------:R-:W-:Y:S02]  /*2340*/  SHF.R.U32.HI R42, RZ, 0x8, R12 ;  /* 0x00000008ff2a7819 */ /* 0x000fe4000001160c */
[----:B---3--:R-:W-:Y:S02]  /*2350*/  SHF.R.U32.HI R46, RZ, 0xc, R16 ;  /* 0x0000000cff2e7819 */ /* 0x008fe40000011610 */
[----:B------:R-:W-:-:S02]  /*2360*/  LOP3.LUT R42, R37, 0x300030, R42, 0xf8, !PT ;  /* 0x00300030252a7812 */ /* 0x000fc400078ef82a */
        /* <DEDUP_REMOVED lines=8> */
[--C-:B------:R-:W-:Y:S02]  /*23f0*/  SHF.R.U32.HI R51, RZ, 0x6, R19.reuse ;  /* 0x00000006ff337819 */ /* 0x100fe40000011613 */
[----:B------:R-:W-:Y:S02]  /*2400*/  SHF.R.U32.HI R54, RZ, 0xc, R19 ;  /* 0x0000000cff367819 */ /* 0x000fe40000011613 */
[----:B------:R-:W-:Y:S02]  /*2410*/  LOP3.LUT R19, R16, 0xf000f, RZ, 0xc0, !PT ;  /* 0x000f000f10137812 */ /* 0x000fe400078ec0ff */
[----:B------:R-:W-:-:S02]  /*2420*/  LOP3.LUT R33, R33, 0x64006400, RZ, 0xfc, !PT ;  /* 0x6400640021217812 */ /* 0x000fc400078efcff */
[----:B------:R-:W-:Y:S02]  /*2430*/  LOP3.LUT R31, R31, 0x3f003f, RZ, 0xc0, !PT ;  /* 0x003f003f1f1f7812 */ /* 0x000fe400078ec0ff */
[----:B------:R-:W-:Y:S02]  /*2440*/  LOP3.LUT R32, R32, 0x3f003f, RZ, 0xc0, !PT ;  /* 0x003f003f20207812 */ /* 0x000fe400078ec0ff */
[----:B------:R-:W-:Y:S02]  /*2450*/  LOP3.LUT R30, R30, 0x64006400, RZ, 0xfc, !PT ;  /* 0x640064001e1e7812 */ /* 0x000fe400078efcff */
[----:B------:R-:W-:Y:S02]  /*2460*/  LOP3.LUT R16, R35, 0x3f003f, RZ, 0xc0, !PT ;  /* 0x003f003f23107812 */ /* 0x000fe400078ec0ff */
[----:B------:R-:W-:Y:S02]  /*2470*/  LOP3.LUT R48, R17, 0x300030, R48, 0xf8, !PT ;  /* 0x0030003011307812 */ /* 0x000fe400078ef830 */
[----:B------:R-:W-:-:S02]  /*2480*/  LOP3.LUT R27, R27, 0x64006400, RZ, 0xfc, !PT ;  /* 0x640064001b1b7812 */ /* 0x000fc400078efcff */
[----:B------:R-:W-:Y:S02]  /*2490*/  LOP3.LUT R34, R34, 0x64006400, RZ, 0xfc, !PT ;  /* 0x6400640022227812 */ /* 0x000fe400078efcff */
[----:B------:R-:W-:Y:S01]  /*24a0*/  LOP3.LUT R17, R36, 0x3f003f, RZ, 0xc0, !PT ;  /* 0x003f003f24117812 */ /* 0x000fe200078ec0ff */
[----:B------:R-:W-:Y:S01]  /*24b0*/  HADD2 R35, R33, -1056, -1056 ;  /* 0xe420e42021237430 */ /* 0x000fe20000000000 */
[----:B------:R-:W-:Y:S01]  /*24c0*/  LOP3.LUT R36, R31, 0x64006400, RZ, 0xfc, !PT ;  /* 0x640064001f247812 */ /* 0x000fe200078efcff */
[----:B------:R-:W-:Y:S01]  /*24d0*/  HADD2 R31, R30, -1056, -1056 ;  /* 0xe420e4201e1f7430 */ /* 0x000fe20000000000 */
[----:B------:R-:W-:Y:S02]  /*24e0*/  LOP3.LUT R32, R32, 0x64006400, RZ, 0xfc, !PT ;  /* 0x6400640020207812 */ /* 0x000fe400078efcff */
[----:B------:R-:W-:Y:S02]  /*24f0*/  SHF.R.U32.HI R50, RZ, 0xc, R18 ;  /* 0x0000000cff327819 */ /* 0x000fe40000011612 */
[----:B------:R-:W-:-:S02]  /*2500*/  LOP3.LUT R41, R18, 0x3f003f, RZ, 0xc0, !PT ;  /* 0x003f003f12297812 */ /* 0x000fc400078ec0ff */
        /* <DEDUP_REMOVED lines=165> */
.L_x_2426:
[----:B------:R-:W-:Y:S01]  /*2f60*/  VIADD R0, R0, 0x20 ;  /* 0x0000002000007836 */ /* 0x000fe20000000000 */
[----:B------:R-:W-:Y:S01]  /*2f70*/  UIADD3 UR4, UR4, 0x40, URZ ;  /* 0x0000004004047890 */ /* 0x000fe2000fffe03f */
[----:B0-----:R-:W-:-:S03]  /*2f80*/  IMAD.WIDE.U32 R28, R2, 0x18, R28 ;  /* 0x00000018021c7825 */ /* 0x001fc600078e001c */
[C---:B------:R-:W-:Y:S01]  /*2f90*/  ISETP.GE.AND P0, PT, R0.reuse, UR5, PT ;  /* 0x0000000500007c0c */ /* 0x040fe2000bf06270 */
[----:B------:R-:W-:Y:S01]  /*2fa0*/  IMAD R13, R7, 0x18, RZ ;  /* 0x00000018070d7824 */ /* 0x000fe200078e02ff */
[----:B------:R-:W-:-:S03]  /*2fb0*/  ISETP.LT.AND P2, PT, R0, R25, PT ;  /* 0x000000190000720c */ /* 0x000fc60003f41270 */
[----:B------:R-:W-:-:S10]  /*2fc0*/  IMAD.IADD R29, R29, 0x1, R13 ;  /* 0x000000011d1d7824 */ /* 0x000fd400078e020d */
[----:B------:R-:W-:Y:S05]  /*2fd0*/  @!P0 BRA P2, `(.L_x_2427) ;  /* 0xffffffe000c08947 */ /* 0x000fea000103ffff */
.L_x_2424:
        /* <DEDUP_REMOVED lines=17> */
.L_x_2431:
[----:B------:R-:W0:Y:S02]  /*30f0*/  LDS R4, [R0] ;  /* 0x0000000000047984 */ /* 0x000e240000000800 */
[----:B0-----:R-:W-:-:S10]  /*3100*/  HFMA2.MMA R5, R4, 1, 1, R9 ;  /* 0x3c003c0004057835 */ /* 0x001fd40000000009 */
[----:B------:R-:W0:Y:S02]  /*3110*/  ATOMS.CAST.SPIN R5, [R0], R4, R5 ;  /* 0x000000040005738d */ /* 0x000e240001800005 */
[----:B0-----:R-:W-:-:S13]  /*3120*/  ISETP.EQ.U32.AND P0, PT, R5, 0x1, PT ;  /* 0x000000010500780c */ /* 0x001fda0003f02070 */
[----:B------:R-:W-:Y:S05]  /*3130*/  @!P0 BRA `(.L_x_2431) ;  /* 0xfffffffc00ec8947 */ /* 0x000fea000383ffff */
[----:B------:R-:W-:Y:S05]  /*3140*/  BRA `(.L_x_2429) ;  /* 0x00000000000c7947 */ /* 0x000fea0003800000 */
.L_x_2430:
[----:B------:R-:W2:Y:S02]  /*3150*/  LD.E R0, desc[UR8][R6.64] ;  /* 0x0000000806007980 */ /* 0x000ea4000c101900 */
[----:B--2---:R-:W-:-:S05]  /*3160*/  IMAD.IADD R3, R9, 0x1, R0 ;  /* 0x0000000109037824 */ /* 0x004fca00078e0200 */
[----:B------:R0:W-:Y:S02]  /*3170*/  ST.E desc[UR8][R6.64], R3 ;  /* 0x0000000306007985 */ /* 0x0001e4000c101908 */
.L_x_2429:
[----:B------:R-:W-:Y:S05]  /*3180*/  BSYNC B0 ;  /* 0x0000000000007941 */ /* 0x000fea0003800000 */
.L_x_2428:
[----:B------:R1:W-:Y:S01]  /*3190*/  ATOM.E.ADD.F16x2.RN.STRONG.GPU P0, RZ, desc[UR8][R6.64+0x4], R8 ;  /* 0x0000040806ff79a2 */ /* 0x0003e2000810e1c8 */
[----:B------:R-:W-:Y:S04]  /*31a0*/  BSSY B0, `(.L_x_2432) ;  /* 0x000000f000007945 */ /* 0x000fe80003800000 */
[----:B-1----:R-:W-:Y:S05]  /*31b0*/  @P0 BRA `(.L_x_2433) ;  /* 0x0000000000340947 */ /* 0x002fea0003800000 */
[----:B------:R-:W1:Y:S02]  /*31c0*/  QSPC.E.S P0, RZ, [R6+0x4] ;  /* 0x0000040006ff73aa */ /* 0x000e640000000500 */
[----:B-1----:R-:W-:Y:S05]  /*31d0*/  @!P0 BRA `(.L_x_2434) ;  /* 0x0000000000208947 */ /* 0x002fea0003800000 */
[----:B------:R-:W-:-:S05]  /*31e0*/  IMAD.MOV.U32 R4, RZ, RZ, R6 ;  /* 0x000000ffff047224 */ /* 0x000fca00078e0006 */
[----:B------:R-:W-:-:S07]  /*31f0*/  MOV R0, R4 ;  /* 0x0000000400007202 */ /* 0x000fce0000000f00 */
.L_x_2435:
[----:B------:R-:W1:Y:S02]  /*3200*/  LDS R4, [R0+0x4] ;  /* 0x0000040000047984 */ /* 0x000e640000000800 */
[----:B-1----:R-:W-:-:S06]  /*3210*/  HADD2 R5, R4, R8 ;  /* 0x0000000804057230 */ /* 0x002fcc0000000000 */
[----:B------:R-:W1:Y:S02]  /*3220*/  ATOMS.CAST.SPIN R5, [R0+0x4], R4, R5 ;  /* 0x000004040005738d */ /* 0x000e640001800005 */
[----:B-1----:R-:W-:-:S13]  /*3230*/  ISETP.EQ.U32.AND P0, PT, R5, 0x1, PT ;  /* 0x000000010500780c */ /* 0x002fda0003f02070 */
[----:B------:R-:W-:Y:S05]  /*3240*/  @!P0 BRA `(.L_x_2435) ;  /* 0xfffffffc00ec8947 */ /* 0x000fea000383ffff */
[----:B------:R-:W-:Y:S05]  /*3250*/  BRA `(.L_x_2433) ;  /* 0x00000000000c7947 */ /* 0x000fea0003800000 */
.L_x_2434:
[----:B------:R-:W0:Y:S02]  /*3260*/  LD.E R0, desc[UR8][R6.64+0x4] ;  /* 0x0000040806007980 */ /* 0x000e24000c101900 */
[----:B0-----:R-:W-:-:S05]  /*3270*/  IMAD.IADD R3, R8, 0x1, R0 ;  /* 0x0000000108037824 */ /* 0x001fca00078e0200 */
[----:B------:R1:W-:Y:S02]  /*3280*/  ST.E desc[UR8][R6.64+0x4], R3 ;  /* 0x0000040306007985 */ /* 0x0003e4000c101908 */
.L_x_2433:
[----:B------:R-:W-:Y:S05]  /*3290*/  BSYNC B0 ;  /* 0x0000000000007941 */ /* 0x000fea0003800000 */
.L_x_2432:
        /* <DEDUP_REMOVED lines=11> */
.L_x_2439:
[----:B------:R-:W0:Y:S02]  /*3350*/  LDS R2, [R0] ;  /* 0x0000000000027984 */ /* 0x000e240000000800 */
[----:B01----:R-:W-:-:S10]  /*3360*/  HFMA2.MMA R3, R2, 1, 1, R24 ;  /* 0x3c003c0002037835 */ /* 0x003fd40000000018 */
[----:B------:R-:W0:Y:S02]  /*3370*/  ATOMS.CAST.SPIN R3, [R0], R2, R3 ;  /* 0x000000020003738d */ /* 0x000e240001800003 */
[----:B0-----:R-:W-:-:S13]  /*3380*/  ISETP.EQ.U32.AND P0, PT, R3, 0x1, PT ;  /* 0x000000010300780c */ /* 0x001fda0003f02070 */
[----:B------:R-:W-:Y:S05]  /*3390*/  @!P0 BRA `(.L_x_2439) ;  /* 0xfffffffc00ec8947 */ /* 0x000fea000383ffff */
[----:B------:R-:W-:Y:S05]  /*33a0*/  BRA `(.L_x_2437) ;  /* 0x00000000000c7947 */ /* 0x000fea0003800000 */
.L_x_2438:
[----:B------:R-:W0:Y:S02]  /*33b0*/  LD.E R0, desc[UR8][R4.64] ;  /* 0x0000000804007980 */ /* 0x000e24000c101900 */
[----:B01----:R-:W-:-:S05]  /*33c0*/  IMAD.IADD R3, R24, 0x1, R0 ;  /* 0x0000000118037824 */ /* 0x003fca00078e0200 */
[----:B------:R2:W-:Y:S02]  /*33d0*/  ST.E desc[UR8][R4.64], R3 ;  /* 0x0000000304007985 */ /* 0x0005e4000c101908 */
.L_x_2437:
[----:B------:R-:W-:Y:S05]  /*33e0*/  BSYNC B0 ;  /* 0x0000000000007941 */ /* 0x000fea0003800000 */
.L_x_2436:
[----:B------:R3:W-:Y:S02]  /*33f0*/  ATOM.E.ADD.F16x2.RN.STRONG.GPU P0, RZ, desc[UR8][R4.64+0x4], R11 ;  /* 0x0000040b04ff79a2 */ /* 0x0007e4000810e1c8 */
[----:B---3--:R-:W-:Y:S05]  /*3400*/  @P0 EXIT ;  /* 0x000000000000094d */ /* 0x008fea0003800000 */
[----:B------:R-:W3:Y:S02]  /*3410*/  QSPC.E.S P0, RZ, [R4+0x4] ;  /* 0x0000040004ff73aa */ /* 0x000ee40000000500 */
[----:B---3--:R-:W-:Y:S05]  /*3420*/  @!P0 BRA `(.L_x_2440) ;  /* 0x0000000000208947 */ /* 0x008fea0003800000 */
[----:B------:R-:W-:-:S05]  /*3430*/  IMAD.MOV.U32 R2, RZ, RZ, R4 ;  /* 0x000000ffff027224 */ /* 0x000fca00078e0004 */
[----:B------:R-:W-:-:S07]  /*3440*/  MOV R0, R2 ;  /* 0x0000000200007202 */ /* 0x000fce0000000f00 */
.L_x_2441:
[----:B------:R-:W0:Y:S02]  /*3450*/  LDS R2, [R0+0x4] ;  /* 0x0000040000027984 */ /* 0x000e240000000800 */
[----:B012---:R-:W-:-:S06]  /*3460*/  HADD2 R3, R2, R11 ;  /* 0x0000000b02037230 */ /* 0x007fcc0000000000 */
[----:B------:R-:W0:Y:S02]  /*3470*/  ATOMS.CAST.SPIN R3, [R0+0x4], R2, R3 ;  /* 0x000004020003738d */ /* 0x000e240001800003 */
[----:B0-----:R-:W-:-:S13]  /*3480*/  ISETP.EQ.U32.AND P0, PT, R3, 0x1, PT ;  /* 0x000000010300780c */ /* 0x001fda0003f02070 */
[----:B------:R-:W-:Y:S05]  /*3490*/  @!P0 BRA `(.L_x_2441) ;  /* 0xfffffffc00ec8947 */ /* 0x000fea000383ffff */
[----:B------:R-:W-:Y:S05]  /*34a0*/  EXIT ;  /* 0x000000000000794d */ /* 0x000fea0003800000 */
.L_x_2440:
[----:B------:R-:W0:Y:S02]  /*34b0*/  LD.E R0, desc[UR8][R4.64+0x4] ;  /* 0x0000040804007980 */ /* 0x000e24000c101900 */
[----:B012---:R-:W-:-:S05]  /*34c0*/  IMAD.IADD R3, R11, 0x1, R0 ;  /* 0x000000010b037824 */ /* 0x007fca00078e0200 */
[----:B------:R-:W-:Y:S01]  /*34d0*/  ST.E desc[UR8][R4.64+0x4], R3 ;  /* 0x0000040304007985 */ /* 0x000fe2000c101908 */
[----:B------:R-:W-:Y:S05]  /*34e0*/  EXIT ;  /* 0x000000000000794d */ /* 0x000fea0003800000 */
.L_x_2442:
        /* <DEDUP_REMOVED lines=9> */
.L_x_3259:


//--------------------- .text._Z23gemm_half_q_half_kernelILi2ELi48ELb0ELb0ELi32EEvPK6__halfPKjS4_S2_PS0_iiiiPKtS7_iiiiiibS2_i --------------------------
	.section	.text._Z23gemm_half_q_half_kernelILi2ELi48ELb0ELb0ELi32EEvPK6__halfPKjS4_S2_PS0_iiiiPKtS7_iiiiiibS2_i,"ax",@progbits
	.align	128
        .global         _Z23gemm_half_q_half_kernelILi2ELi48ELb0ELb0ELi32EEvPK6__halfPKjS4_S2_PS0_iiiiPKtS7_iiiiiibS2_i
        .type           _Z23gemm_half_q_half_kernelILi2ELi48ELb0ELb0ELi32EEvPK6__halfPKjS4_S2_PS0_iiiiPKtS7_iiiiiibS2_i,@function
        .size           _Z23gemm_half_q_half_kernelILi2ELi48ELb0ELb0ELi32EEvPK6__halfPKjS4_S2_PS0_iiiiPKtS7_iiiiiibS2_i,(.L_x_3260 - _Z23gemm_half_q_half_kernelILi2ELi48ELb0ELb0ELi32EEvPK6__halfPKjS4_S2_PS0_iiiiPKtS7_iiiiiibS2_i)
        .other          _Z23gemm_half_q_half_kernelILi2ELi48ELb0ELb0ELi32EEvPK6__halfPKjS4_S2_PS0_iiiiPKtS7_iiiiiibS2_i,@"STO_CUDA_ENTRY STV_DEFAULT"
_Z23gemm_half_q_half_kernelILi2ELi48ELb0ELb0ELi32EEvPK6__halfPKjS4_S2_PS0_iiiiPKtS7_iiiiiibS2_i:
.text._Z23gemm_half_q_half_kernelILi2ELi48ELb0ELb0ELi32EEvPK6__halfPKjS4_S2_PS0_iiiiPKtS7_iiiiiibS2_i:
        /* <DEDUP_REMOVED lines=44> */
.L_x_2447:
        /* <DEDUP_REMOVED lines=16> */
.L_x_2446:
        /* <DEDUP_REMOVED lines=16> */
.L_x_2445:
        /* <DEDUP_REMOVED lines=17> */
.L_x_2449:
        /* <DEDUP_REMOVED lines=16> */
.L_x_2448:
        /* <DEDUP_REMOVED lines=14> */
.L_x_2444:
[----:B------:R-:W-:Y:S05]  /*07b0*/  BSYNC B0 ;  /* 0x0000000000007941 */ /* 0x000fea0003800000 */
.L_x_2443:
        /* <DEDUP_REMOVED lines=21> */
.L_x_2452:
        /* <DEDUP_REMOVED lines=11> */
.L_x_2451:
[----:B------:R-:W-:-:S05]  /*09c0*/  IMAD.IADD R2, R43, 0x1, -R0 ;  /* 0x000000012b027824 */ /* 0x000fca00078e0a00 */
        /* <DEDUP_REMOVED lines=9> */
.L_x_2450:
        /* <DEDUP_REMOVED lines=18> */
.L_x_2454:
[----:B-----5:R-:W-:-:S04]  /*0b80*/  VIADD R15, R0, UR4 ;  /* 0x00000004000f7c36 */ /* 0x020fc80008000000 */
[----:B-1----:R-:W-:-:S05]  /*0b90*/  IMAD R12, R15, R42, RZ ;  /* 0x0000002a0f0c7224 */ /* 0x002fca00078e02ff */
[----:B------:R-:W-:-:S04]  /*0ba0*/  SHF.R.S32.HI R13, RZ, 0x1f, R12 ;  /* 0x0000001fff0d7819 */ /* 0x000fc8000001140c */
[----:B------:R-:W-:-:S04]  /*0bb0*/  LEA.HI R13, R13, R12, RZ, 0x3 ;  /* 0x0000000c0d0d7211 */ /* 0x000fc800078f18ff */
[----:B------:R-:W-:-:S05]  /*0bc0*/  LEA.HI.SX32 R13, R13, R10, 0x1d ;  /* 0x0000000a0d0d7211 */ /* 0x000fca00078feaff */
[----:B------:R-:W-:-:S06]  /*0bd0*/  IMAD.WIDE R12, R13, 0x4, R6 ;  /* 0x000000040d0c7825 */ /* 0x000fcc00078e0206 */
[----:B------:R-:W3:Y:S01]  /*0be0*/  LDG.E.CONSTANT R13, desc[UR8][R12.64] ;  /* 0x000000080c0d7981 */ /* 0x000ee2000c1e9900 */
[----:B------:R-:W-:-:S05]  /*0bf0*/  LEA R19, R20, 0x1, 0x1 ;  /* 0x0000000114137811 */ /* 0x000fca00078e08ff */
[----:B------:R-:W-:-:S06]  /*0c00*/  IMAD.WIDE R18, R19, 0x2, R4 ;  /* 0x0000000213127825 */ /* 0x000fcc00078e0204 */
[----:B------:R-:W2:Y:S01]  /*0c10*/  LDG.E.U16.CONSTANT R19, desc[UR8][R18.64] ;  /* 0x0000000812137981 */ /* 0x000ea2000c1e9500 */
[----:B----4-:R-:W-:-:S06]  /*0c20*/  IMAD.WIDE R14, R15, 0x2, R8 ;  /* 0x000000020f0e7825 */ /* 0x010fcc00078e0208 */
[----:B------:R-:W4:Y:S01]  /*0c30*/  LDG.E.U16.CONSTANT R14, desc[UR8][R14.64] ;  /* 0x000000080e0e7981 */ /* 0x000f22000c1e9500 */
[----:B------:R-:W-:Y:S01]  /*0c40*/  UIADD3 UR4, UR4, 0x1, URZ ;  /* 0x0000000104047890 */ /* 0x000fe2000fffe03f */
[----:B---3--:R-:W-:-:S04]  /*0c50*/  SHF.R.U32.HI R17, RZ, R2, R13 ;  /* 0x00000002ff117219 */ /* 0x008fc8000001160d */
[----:B------:R-:W-:Y:S02]  /*0c60*/  LOP3.LUT R21, R17, 0xf, RZ, 0xc0, !PT ;  /* 0x0000000f11157812 */ /* 0x000fe400078ec0ff */
[--C-:B------:R-:W-:Y:S02]  /*0c70*/  SHF.R.U32.HI R22, RZ, 0x4, R17.reuse ;  /* 0x00000004ff167819 */ /* 0x100fe40000011611 */
[--C-:B------:R-:W-:Y:S01]  /*0c80*/  SHF.R.U32.HI R12, RZ, 0x8, R17.reuse ;  /* 0x00000008ff0c7819 */ /* 0x100fe20000011611 */
[----:B------:R-:W-:Y:S01]  /*0c90*/  VIADD R21, R21, 0x1 ;  /* 0x0000000115157836 */ /* 0x000fe20000000000 */
[----:B------:R-:W-:Y:S02]  /*0ca0*/  SHF.R.U32.HI R17, RZ, 0xc, R17 ;  /* 0x0000000cff117819 */ /* 0x000fe40000011611 */
[----:B------:R-:W-:Y:S01]  /*0cb0*/  LOP3.LUT R22, R22, 0xf, RZ, 0xc0, !PT ;  /* 0x0000000f16167812 */ /* 0x000fe200078ec0ff */
[----:B--2---:R-:W-:Y:S01]  /*0cc0*/  IMAD.IADD R20, R19, 0x1, R20 ;  /* 0x0000000113147824 */ /* 0x004fe200078e0214 */
[----:B------:R-:W-:Y:S01]  /*0cd0*/  LOP3.LUT R17, R17, 0xf, RZ, 0xc0, !PT ;  /* 0x0000000f11117812 */ /* 0x000fe200078ec0ff */
[----:B------:R-:W-:Y:S01]  /*0ce0*/  IMAD R21, R21, R21, RZ ;  /* 0x0000001515157224 */ /* 0x000fe200078e02ff */
[----:B------:R-:W-:-:S02]  /*0cf0*/  LOP3.LUT R12, R12, 0xf, RZ, 0xc0, !PT ;  /* 0x0000000f0c0c7812 */ /* 0x000fc400078ec0ff */
[----:B------:R-:W-:Y:S01]  /*0d00*/  IADD3 R22, R22, 0x1, RZ ;  /* 0x0000000116167810 */ /* 0x000fe20007ffe0ff */
[----:B------:R-:W-:Y:S01]  /*0d10*/  VIADD R17, R17, 0x1 ;  /* 0x0000000111117836 */ /* 0x000fe20000000000 */
[----:B------:R-:W4:Y:S01]  /*0d20*/  I2F.F16 R41, R21 ;  /* 0x0000001500297306 */ /* 0x000f220000200c00 */
[----:B------:R-:W-:Y:S01]  /*0d30*/  VIADD R12, R12, 0x1 ;  /* 0x000000010c0c7836 */ /* 0x000fe20000000000 */
        /* <DEDUP_REMOVED lines=12> */
.L_x_2453:
[----:B------:R-:W-:Y:S01]  /*0e00*/  ULDC UR4, c[0x0][0x258] ;  /* 0x0000960000047ab9 */ /* 0x000fe20000000800 */
[----:B------:R-:W-:Y:S01]  /*0e10*/  ULDC UR5, c[0x0][0x260] ;  /* 0x0000980000057ab9 */ /* 0x000fe20000000800 */
[C---:B------:R-:W-:Y:S01]  /*0e20*/  ISETP.GT.AND P2, PT, R16.reuse, UR4, PT ;  /* 0x0000000410007c0c */ /* 0x040fe2000bf44270 */
[----:B------:R-:W-:Y:S01]  /*0e30*/  ULDC UR6, c[0x0][0x268] ;  /* 0x00009a0000067ab9 */ /* 0x000fe20000000800 */
[C---:B------:R-:W-:Y:S01]  /*0e40*/  VIMNMX R0, R16.reuse, UR4, PT ;  /* 0x0000000410007c48 */ /* 0x040fe2000bfe0100 */
[----:B-1----:R-:W-:Y:S01]  /*0e50*/  HFMA2.MMA R7, -RZ, RZ, 0, 0 ;  /* 0x00000000ff077435 */ /* 0x002fe200000001ff */
[C---:B------:R-:W-:Y:S01]  /*0e60*/  ISETP.GT.AND P4, PT, R16.reuse, UR5, PT ;  /* 0x0000000510007c0c */ /* 0x040fe2000bf84270 */
[----:B------:R-:W-:Y:S01]  /*0e70*/  IMAD.MOV.U32 R4, RZ, RZ, RZ ;  /* 0x000000ffff047224 */ /* 0x000fe200078e00ff */
[----:B------:R-:W-:Y:S01]  /*0e80*/  SHF.R.S32.HI R5, RZ, 0x1f, R0 ;  /* 0x0000001fff057819 */ /* 0x000fe20000011400 */
[----:B------:R-:W-:Y:S01]  /*0e90*/  IMAD.MOV.U32 R2, RZ, RZ, RZ ;  /* 0x000000ffff027224 */ /* 0x000fe200078e00ff */
[----:B------:R-:W-:-:S02]  /*0ea0*/  ISETP.GT.AND P6, PT, R16, UR6, PT ;  /* 0x0000000610007c0c */ /* 0x000fc4000bfc4270 */
[----:B------:R-:W-:Y:S01]  /*0eb0*/  LEA.HI R5, R5, R0, RZ, 0x5 ;  /* 0x0000000005057211 */ /* 0x000fe200078f28ff */
[----:B------:R-:W-:Y:S01]  /*0ec0*/  IMAD.MOV.U32 R0, RZ, RZ, RZ ;  /* 0x000000ffff007224 */ /* 0x000fe200078e00ff */
[C---:B0-----:R-:W-:Y:S02]  /*0ed0*/  ISETP.GT.AND P3, PT, R16.reuse, R11, PT ;  /* 0x0000000b1000720c */ /* 0x041fe40003f64270 */
[----:B--2---:R-:W-:Y:S02]  /*0ee0*/  ISETP.GT.AND P5, PT, R16, R23, PT ;  /* 0x000000171000720c */ /* 0x004fe40003fa4270 */
[----:B------:R-:W-:Y:S01]  /*0ef0*/  SHF.R.S32.HI R9, RZ, 0x5, R5 ;  /* 0x00000005ff097819 */ /* 0x000fe20000011405 */
[----:B------:R-:W-:Y:S10]  /*0f00*/  @!P2 BRA `(.L_x_2455) ;  /* 0x00000000001ca947 */ /* 0x000ff40003800000 */
[----:B------:R-:W0:Y:S02]  /*0f10*/  LDC R5, c[0x0][0x25c] ;  /* 0x00009700ff057b82 */ /* 0x000e240000000800 */
[----:B0-----:R-:W-:-:S05]  /*0f20*/  VIMNMX R2, R16, R5, PT ;  /* 0x0000000510027248 */ /* 0x001fca0003fe0100 */
[----:B------:R-:W-:-:S05]  /*0f30*/  VIADD R2, R2, -UR4 ;  /* 0x8000000402027c36 */ /* 0x000fca0008000000 */
[----:B------:R-:W-:-:S04]  /*0f40*/  SHF.R.S32.HI R5, RZ, 0x1f, R2 ;  /* 0x0000001fff057819 */ /* 0x000fc80000011402 */
[----:B------:R-:W-:-:S04]  /*0f50*/  LEA.HI R5, R5, R2, RZ, 0x5 ;  /* 0x0000000205057211 */ /* 0x000fc800078f28ff */
[----:B------:R-:W-:-:S05]  /*0f60*/  SHF.R.S32.HI R5, RZ, 0x5, R5 ;  /* 0x00000005ff057819 */ /* 0x000fca0000011405 */
[----:B------:R-:W-:-:S07]  /*0f70*/  IMAD R2, R5, 0x6, RZ ;  /* 0x0000000605027824 */ /* 0x000fce00078e02ff */
.L_x_2455:
        /* <DEDUP_REMOVED lines=8> */
.L_x_2456:
        /* <DEDUP_REMOVED lines=8> */
.L_x_2457:
        /* <DEDUP_REMOVED lines=8> */
.L_x_2458:
        /* <DEDUP_REMOVED lines=9> */
.L_x_2459:
[----:B------:R-:W-:Y:S01]  /*1190*/  IMAD R2, R9, 0x8, R2 ;  /* 0x0000000809027824 */ /* 0x000fe200078e0202 */
[----:B------:R-:W0:Y:S01]  /*11a0*/  S2UR UR5, SR_CgaCtaId ;  /* 0x00000000000579c3 */ /* 0x000e220000008800 */
[----:B------:R-:W-:Y:S01]  /*11b0*/  ISETP.GE.OR P0, PT, R16, R11, P0 ;  /* 0x0000000b1000720c */ /* 0x000fe20000706670 */
[----:B------:R-:W-:Y:S01]  /*11c0*/  ULDC.64 UR6, c[0x0][0x218] ;  /* 0x0000860000067ab9 */ /* 0x000fe20000000a00 */
[----:B------:R-:W-:Y:S01]  /*11d0*/  UMOV UR4, 0x400 ;  /* 0x0000040000047882 */ /* 0x000fe20000000000 */
[----:B------:R-:W-:Y:S02]  /*11e0*/  IADD3 R0, R7, R2, R0 ;  /* 0x0000000207007210 */ /* 0x000fe40007ffe000 */
[----:B------:R-:W-:Y:S02]  /*11f0*/  PRMT R37, RZ, 0x5410, RZ ;  /* 0x00005410ff257816 */ /* 0x000fe400000000ff */
[----:B------:R-:W-:Y:S02]  /*1200*/  IADD3 R5, R5, R0, R4 ;  /* 0x0000000005057210 */ /* 0x000fe40007ffe004 */
[----:B------:R-:W-:-:S02]  /*1210*/  PRMT R36, RZ, 0x5410, RZ ;  /* 0x00005410ff247816 */ /* 0x000fc400000000ff */
[----:B------:R-:W-:Y:S01]  /*1220*/  PRMT R19, RZ, 0x5410, RZ ;  /* 0x00005410ff137816 */ /* 0x000fe200000000ff */
[----:B------:R-:W-:Y:S01]  /*1230*/  IMAD R0, R5, R42, RZ ;  /* 0x0000002a05007224 */ /* 0x000fe200078e02ff */
[----:B------:R-:W-:Y:S02]  /*1240*/  SHF.R.S32.HI R5, RZ, 0x1f, R3 ;  /* 0x0000001fff057819 */ /* 0x000fe40000011403 */
[----:B------:R-:W-:Y:S02]  /*1250*/  PRMT R18, RZ, 0x5410, RZ ;  /* 0x00005410ff127816 */ /* 0x000fe400000000ff */
[----:B------:R-:W-:-:S04]  /*1260*/  IADD3 R3, P2, R3, R0, RZ ;  /* 0x0000000003037210 */ /* 0x000fc80007f5e0ff */
[----:B------:R-:W-:Y:S02]  /*1270*/  LEA.HI.X.SX32 R0, R0, R5, 0x1, P2 ;  /* 0x0000000500007211 */ /* 0x000fe400010f0eff */
[----:B------:R-:W-:Y:S01]  /*1280*/  LEA R2, P2, R3, UR6, 0x2 ;  /* 0x0000000603027c11 */ /* 0x000fe2000f8410ff */
[----:B0-----:R-:W-:-:S03]  /*1290*/  ULEA UR4, UR5, UR4, 0x18 ;  /* 0x0000000405047291 */ /* 0x001fc6000f8ec03f */
[----:B------:R-:W-:Y:S01]  /*12a0*/  LEA.HI.X R3, R3, UR7, R0, 0x2, P2 ;  /* 0x0000000703037c11 */ /* 0x000fe200090f1400 */
[----:B------:R-:W-:Y:S08]  /*12b0*/  @P0 BRA `(.L_x_2460) ;  /* 0x0000001c00500947 */ /* 0x000ff00003800000 */
[----:B------:R-:W0:Y:S01]  /*12c0*/  LDC R0, c[0x0][0x23c] ;  /* 0x00008f00ff007b82 */ /* 0x000e220000000800 */
[----:B------:R-:W-:Y:S01]  /*12d0*/  SHF.R.S32.HI R48, RZ, 0x1f, R42 ;  /* 0x0000001fff307819 */ /* 0x000fe2000001142a */
[----:B------:R-:W-:Y:S01]  /*12e0*/  ULDC UR5, c[0x0][0x25c] ;  /* 0x0000970000057ab9 */ /* 0x000fe20000000800 */
[----:B------:R-:W-:-:S07]  /*12f0*/  PRMT R37, RZ, 0x7610, R37 ;  /* 0x00007610ff257816 */ /* 0x000fce0000000025 */
.L_x_2463:
[----:B-----5:R1:W5:Y:S01]  /*1300*/  LDG.E.128.CONSTANT R12, desc[UR8][R2.64] ;  /* 0x00000008020c7981 */ /* 0x020362000c1e9d00 */
[----:B0-----:R-:W-:Y:S01]  /*1310*/  IMAD.MOV.U32 R42, RZ, RZ, R0 ;  /* 0x000000ffff2a7224 */ /* 0x001fe200078e0000 */
[----:B------:R-:W-:Y:S06]  /*1320*/  @!P1 BRA `(.L_x_2461) ;  /* 0x0000000c00809947 */ /* 0x000fec0003800000 */
[----:B------:R-:W-:-:S04]  /*1330*/  IMAD.WIDE R8, R42, 0x4, R2 ;  /* 0x000000042a087825 */ /* 0x000fc800078e0202 */
[----:B------:R-:W-:Y:S02]  /*1340*/  IMAD.WIDE R4, R42, 0x4, R8 ;  /* 0x000000042a047825 */ /* 0x000fe400078e0208 */
[----:B------:R-:W2:Y:S04]  /*1350*/  LDG.E.128.CONSTANT R8, desc[UR8][R8.64] ;  /* 0x0000000808087981 */ /* 0x000ea8000c1e9d00 */
[----:B------:R-:W3:Y:S01]  /*1360*/  LDG.E.128.CONSTANT R4, desc[UR8][R4.64] ;  /* 0x0000000804047981 */ /* 0x000ee2000c1e9d00 */
[----:B-----5:R-:W-:Y:S02]  /*1370*/  SHF.R.U32.HI R20, RZ, 0xc, R12 ;  /* 0x0000000cff147819 */ /* 0x020fe4000001160c */
[----:B------:R-:W-:-:S04]  /*1380*/  SHF.R.U32.HI R23, RZ, 0xc, R13 ;  /* 0x0000000cff177819 */ /* 0x000fc8000001160d */
[----:B------:R-:W-:Y:S02]  /*1390*/  LOP3.LUT R23, R23, 0xf000f, RZ, 0xc0, !PT ;  /* 0x000f000f17177812 */ /* 0x000fe400078ec0ff */
[----:B------:R-:W-:Y:S02]  /*13a0*/  LOP3.LUT R21, R13, 0x3f003f, RZ, 0xc0, !PT ;  /* 0x003f003f0d157812 */ /* 0x000fe400078ec0ff */
[----:B------:R-:W-:Y:S02]  /*13b0*/  SHF.R.U32.HI R22, RZ, 0x6, R13 ;  /* 0x00000006ff167819 */ /* 0x000fe4000001160d */
[----:B------:R-:W-:Y:S02]  /*13c0*/  SHF.R.U32.HI R13, RZ, 0xc, R14 ;  /* 0x0000000cff0d7819 */ /* 0x000fe4000001160e */
[----:B------:R-:W-:Y:S02]  /*13d0*/  LOP3.LUT R57, R14, 0x3f003f, RZ, 0xc0, !PT ;  /* 0x003f003f0e397812 */ /* 0x000fe400078ec0ff */
[----:B------:R-:W-:-:S02]  /*13e0*/  LOP3.LUT R13, R13, 0xf000f, RZ, 0xc0, !PT ;  /* 0x000f000f0d0d7812 */ /* 0x000fc400078ec0ff */
[----:B------:R-:W-:Y:S02]  /*13f0*/  SHF.R.U32.HI R58, RZ, 0x6, R14 ;  /* 0x00000006ff3a7819 */ /* 0x000fe4000001160e */
[----:B------:R-:W-:Y:S02]  /*1400*/  SHF.R.U32.HI R14, RZ, 0xc, R15 ;  /* 0x0000000cff0e7819 */ /* 0x000fe4000001160f */
[----:B------:R-:W-:Y:S02]  /*1410*/  LOP3.LUT R17, R12, 0x3f003f, RZ, 0xc0, !PT ;  /* 0x003f003f0c117812 */ /* 0x000fe400078ec0ff */
        /* <DEDUP_REMOVED lines=11> */
[----:B------:R-:W-:Y:S02]  /*14d0*/  HADD2 R15, R15, -1056, -1056 ;  /* 0xe420e4200f0f7430 */ /* 0x000fe40000000000 */
[----:B------:R-:W-:Y:S02]  /*14e0*/  HADD2 R21, R21, -1056, -1056 ;  /* 0xe420e42015157430 */ /* 0x000fe40000000000 */
[----:B------:R-:W-:Y:S01]  /*14f0*/  HADD2 R12, R12, -1056, -1056 ;  /* 0xe420e4200c0c7430 */ /* 0x000fe20000000000 */
[----:B------:R-:W-:Y:S02]  /*1500*/  ISETP.GE.AND P0, PT, R43, 0x2, PT ;  /* 0x000000022b00780c */ /* 0x000fe40003f06270 */
[----:B------:R-:W-:-:S02]  /*1510*/  PRMT R41, R41, 0x5410, R40 ;  /* 0x0000541029297816 */ /* 0x000fc40000000028 */
[----:B------:R-:W-:Y:S02]  /*1520*/  PRMT R39, R39, 0x5410, R38 ;  /* 0x0000541027277816 */ /* 0x000fe40000000026 */
[--C-:B---3--:R-:W-:Y:S02]  /*1530*/  SHF.R.U32.HI R26, RZ, 0x8, R4.reuse ;  /* 0x00000008ff1a7819 */ /* 0x108fe40000011604 */
        /* <DEDUP_REMOVED lines=16> */
[----:B------:R-:W-:Y:S02]  /*1640*/  LOP3.LUT R26, R5, 0x300030, R26, 0xf8, !PT ;  /* 0x00300030051a7812 */ /* 0x000fe400078ef81a */
[----:B------:R-:W-:Y:S02]  /*1650*/  LOP3.LUT R23, R23, 0x300030, R4, 0xf8, !PT ;  /* 0x0030003017177812 */ /* 0x000fe400078ef804 */
[----:B------:R-:W0:Y:S01]  /*1660*/  LDS.128 R4, [UR4] ;  /* 0x00000004ff047984 */ /* 0x000e220008000c00 */
[----:B------:R-:W-:Y:S02]  /*1670*/  LOP3.LUT R24, R13, 0x300030, R24, 0xf8, !PT ;  /* 0x003000300d187812 */ /* 0x000fe400078ef818 */
[--C-:B--2---:R-:W-:Y:S02]  /*1680*/  SHF.R.U32.HI R13, RZ, 0xc, R8.reuse ;  /* 0x0000000cff0d7819 */ /* 0x104fe40000011608 */
[----:B------:R-:W-:Y:S02]  /*1690*/  LOP3.LUT R55, R8, 0x3f003f, RZ, 0xc0, !PT ;  /* 0x003f003f08377812 */ /* 0x000fe400078ec0ff */
[----:B------:R-:W-:-:S02]  /*16a0*/  SHF.R.U32.HI R56, RZ, 0x6, R8 ;  /* 0x00000006ff387819 */ /* 0x000fc40000011608 */
[----:B------:R-:W-:Y:S02]  /*16b0*/  LOP3.LUT R8, R13, 0xf000f, RZ, 0xc0, !PT ;  /* 0x000f000f0d087812 */ /* 0x000fe400078ec0ff */
[----:B------:R-:W-:Y:S02]  /*16c0*/  LOP3.LUT R13, R17, 0x64006400, RZ, 0xfc, !PT ;  /* 0x64006400110d7812 */ /* 0x000fe400078efcff */
[----:B------:R-:W-:Y:S02]  /*16d0*/  LOP3.LUT R25, R14, 0x300030, R25, 0xf8, !PT ;  /* 0x003000300e197812 */ /* 0x000fe400078ef819 */
[----:B------:R-:W-:Y:S02]  /*16e0*/  LOP3.LUT R17, R57, 0x64006400, RZ, 0xfc, !PT ;  /* 0x6400640039117812 */ /* 0x000fe400078efcff */
[--C-:B------:R-:W-:Y:S01]  /*16f0*/  SHF.R.U32.HI R14, RZ, 0xc, R9.reuse ;  /* 0x0000000cff0e7819 */ /* 0x100fe20000011609 */
[----:B------:R-:W-:Y:S01]  /*1700*/  HADD2 R13, R13, -1056, -1056 ;  /* 0xe420e4200d0d7430 */ /* 0x000fe20000000000 */
[----:B------:R-:W-:Y:S01]  /*1710*/  LOP3.LUT R53, R9, 0x3f003f, RZ, 0xc0, !PT ;  /* 0x003f003f09357812 */ /* 0x000fe200078ec0ff */
[----:B------:R-:W-:Y:S01]  /*1720*/  HADD2 R17, R17, -1056, -1056 ;  /* 0xe420e42011117430 */ /* 0x000fe20000000000 */
[----:B------:R-:W-:-:S02]  /*1730*/  SHF.R.U32.HI R54, RZ, 0x6, R9 ;  /* 0x00000006ff367819 */ /* 0x000fc40000011609 */
[----:B------:R-:W-:Y:S02]  /*1740*/  LOP3.LUT R50, R11, 0x3f003f, RZ, 0xc0, !PT ;  /* 0x003f003f0b327812 */ /* 0x000fe400078ec0ff */
[--C-:B------:R-:W-:Y:S02]  /*1750*/  SHF.R.U32.HI R49, RZ, 0x6, R11.reuse ;  /* 0x00000006ff317819 */ /* 0x100fe4000001160b */
[----:B------:R-:W-:Y:S02]  /*1760*/  LOP3.LUT R14, R14, 0xf000f, RZ, 0xc0, !PT ;  /* 0x000f000f0e0e7812 */ /* 0x000fe400078ec0ff */
[----:B------:R-:W-:Y:S02]  /*1770*/  SHF.R.U32.HI R9, RZ, 0xc, R10 ;  /* 0x0000000cff097819 */ /* 0x000fe4000001160a */
[----:B------:R-:W-:Y:S02]  /*1780*/  SHF.R.U32.HI R11, RZ, 0xc, R11 ;  /* 0x0000000cff0b7819 */ /* 0x000fe4000001160b */
[----:B------:R-:W-:-:S02]  /*1790*/  LOP3.LUT R35, R14, 0x300030, R35, 0xf8, !PT ;  /* 0x003000300e237812 */ /* 0x000fc400078ef823 */
[----:B------:R-:W-:Y:S02]  /*17a0*/  LOP3.LUT R20, R58, 0x64006400, RZ, 0xfc, !PT ;  /* 0x640064003a147812 */ /* 0x000fe400078efcff */
[----:B------:R-:W-:Y:S02]  /*17b0*/  LOP3.LUT R51, R10, 0x3f003f, RZ, 0xc0, !PT ;  /* 0x003f003f0a337812 */ /* 0x000fe400078ec0ff */
[----:B------:R-:W-:Y:S01]  /*17c0*/  SHF.R.U32.HI R52, RZ, 0x6, R10 ;  /* 0x00000006ff347819 */ /* 0x000fe2000001160a */
[-C--:B0-----:R-:W-:Y:S01]  /*17d0*/  HFMA2.MMA R10, R17, R4.reuse, RZ ;  /* 0x00000004110a7235 */ /* 0x081fe200000000ff */
[----:B------:R-:W-:Y:S02]  /*17e0*/  LOP3.LUT R9, R9, 0xf000f, RZ, 0xc0, !PT ;  /* 0x000f000f09097812 */ /* 0x000fe400078ec0ff */
[----:B------:R-:W-:Y:S02]  /*17f0*/  LOP3.LUT R11, R11, 0xf000f, RZ, 0xc0, !PT ;  /* 0x000f000f0b0b7812 */ /* 0x000fe400078ec0ff */
[----:B------:R-:W-:Y:S01]  /*1800*/  LOP3.LUT R47, R8, 0x300030, R47, 0xf8, !PT ;  /* 0x00300030082f7812 */ /* 0x000fe200078ef82f */
[----:B------:R-:W-:Y:S01]  /*1810*/  HFMA2.MMA R8, R13, R4, RZ ;  /* 0x000000040d087235 */ /* 0x000fe200000000ff */
[----:B------:R-:W-:-:S02]  /*1820*/  LOP3.LUT R14, R22, 0x64006400, RZ, 0xfc, !PT ;  /* 0x64006400160e7812 */ /* 0x000fc400078efcff */
[----:B------:R-:W-:Y:S01]  /*1830*/  LOP3.LUT R22, R60, 0x64006400, RZ, 0xfc, !PT ;  /* 0x640064003c167812 */ /* 0x000fe200078efcff */
[----:B------:R-:W-:Y:S01]  /*1840*/  HADD2 R20, R20, -1056, -1056 ;  /* 0xe420e42014147430 */ /* 0x000fe20000000000 */
[----:B------:R-:W-:Y:S01]  /*1850*/  LOP3.LUT R44, R9, 0x300030, R44, 0xf8, !PT ;  /* 0x00300030092c7812 */ /* 0x000fe200078ef82c */
[-C--:B------:R-:W-:Y:S01]  /*1860*/  HFMA2 R9, R15, R4.reuse, RZ.H0_H0 ;  /* 0x000000040f097231 */ /* 0x080fe200000400ff */
[----:B------:R-:W-:Y:S01]  /*1870*/  LOP3.LUT R46, R11, 0x300030, R46, 0xf8, !PT ;  /* 0x003000300b2e7812 */ /* 0x000fe200078ef82e */
[----:B------:R-:W-:Y:S02]  /*1880*/  HFMA2 R11, R21, R4, RZ.H0_H0 ;  /* 0x00000004150b7231 */ /* 0x000fe400000400ff */
[----:B------:R-:W-:Y:S02]  /*1890*/  HADD2 R14, R14, -1056, -1056 ;  /* 0xe420e4200e0e7430 */ /* 0x000fe40000000000 */
[----:B------:R-:W-:Y:S01]  /*18a0*/  HADD2 R22, R22, -1056, -1056 ;  /* 0xe420e42016167430 */ /* 0x000fe20000000000 */
[-C--:B------:R-:W-:Y:S01]  /*18b0*/  HFMA2.MMA R59, R12, R5.reuse, R8 ;  /* 0x000000050c3b7235 */ /* 0x080fe20000000008 */
[-C--:B------:R-:W-:Y:S01]  /*18c0*/  HFMA2 R60, R14, R5.reuse, R9 ;  /* 0x000000050e3c7231 */ /* 0x080fe20000000009 */
[----:B------:R-:W-:Y:S01]  /*18d0*/  HFMA2.MMA R61, R20, R5, R10 ;  /* 0x00000005143d7235 */ /* 0x000fe2000000000a */
[----:B------:R-:W-:-:S02]  /*18e0*/  HFMA2 R62, R22, R5, R11 ;  /* 0x00000005163e7231 */ /* 0x000fc4000000000b */
[----:B------:R-:W0:Y:S01]  /*18f0*/  LDS.128 R8, [UR4+0x10] ;  /* 0x00001004ff087984 */ /* 0x000e220008000c00 */
        /* <DEDUP_REMOVED lines=16> */
[----:B------:R-:W-:Y:S01]  /*1a00*/  HADD2 R55, R57, -1056, -1056 ;  /* 0xe420e42039377430 */ /* 0x000fe20000000000 */
[----:B------:R-:W-:Y:S01]  /*1a10*/  LOP3.LUT R52, R54, 0x64006400, RZ, 0xfc, !PT ;  /* 0x6400640036347812 */ /* 0x000fe200078efcff */
[----:B------:R-:W-:Y:S01]  /*1a20*/  HADD2 R54, R5, -1056, -1056 ;  /* 0xe420e42005367430 */ /* 0x000fe20000000000 */
[----:B------:R-:W-:Y:S02]  /*1a30*/  LOP3.LUT R56, R58, 0x64006400, RZ, 0xfc, !PT ;  /* 0x640064003a387812 */ /* 0x000fe400078efcff */
[----:B------:R-:W-:Y:S01]  /*1a40*/  LOP3.LUT R28, R28, 0x64006400, RZ, 0xfc, !PT ;  /* 0x640064001c1c7812 */ /* 0x000fe200078efcff */
        /* <DEDUP_REMOVED lines=8> */
[----:B------:R-:W-:Y:S01]  /*1ad0*/  HFMA2.MMA R61, R54, R7, R61 ;  /* 0x00000007363d7235 */ /* 0x000fe2000000003d */
[----:B------:R-:W-:Y:S01]  /*1ae0*/  HADD2 R27, R28, -1056, -1056 ;  /* 0xe420e4201c1b7430 */ /* 0x000fe20000000000 */
[----:B------:R-:W-:Y:S02]  /*1af0*/  LOP3.LUT R33, R33, 0x3f003f, RZ, 0xc0, !PT ;  /* 0x003f003f21217812 */ /* 0x000fe400078ec0ff */
[----:B------:R-:W-:Y:S01]  /*1b00*/  LOP3.LUT R4, R31, 0x64006400, RZ, 0xfc, !PT ;  /* 0x640064001f047812 */ /* 0x000fe200078efcff */
[----:B------:R-:W-:Y:S02]  /*1b10*/  HADD2 R31, R6, -1056, -1056 ;  /* 0xe420e420061f7430 */ /* 0x000fe40000000000 */
[----:B------:R-:W-:-:S02]  /*1b20*/  HFMA2 R60, R52, R7, R60 ;  /* 0x00000007343c7231 */ /* 0x000fc4000000003c */
[----:B------:R-:W-:Y:S01]  /*1b30*/  HFMA2 R62, R56, R7, R62 ;  /* 0x00000007383e7231 */ /* 0x000fe2000000003e */
[----:B------:R-:W-:Y:S01]  /*1b40*/  LOP3.LUT R7, R32, 0x64006400, RZ, 0xfc, !PT ;  /* 0x6400640020077812 */ /* 0x000fe200078efcff */
[-C--:B0-----:R-:W-:Y:S01]  /*1b50*/  HFMA2.MMA R59, R27, R8.reuse, R59 ;  /* 0x000000081b3b7235 */ /* 0x081fe2000000003b */
[----:B------:R-:W-:Y:S01]  /*1b60*/  LOP3.LUT R32, R33, 0x64006400, RZ, 0xfc, !PT ;  /* 0x6400640021207812 */ /* 0x000fe200078efcff */
[----:B------:R-:W-:Y:S01]  /*1b70*/  HADD2 R28, R4, -1056, -1056 ;  /* 0xe420e420041c7430 */ /* 0x000fe20000000000 */
[----:B------:R-:W-:Y:S01]  /*1b80*/  HFMA2.MMA R61, R31, R8, R61 ;  /* 0x000000081f3d7235 */ /* 0x000fe2000000003d */
[----:B------:R-:W-:Y:S02]  /*1b90*/  LOP3.LUT R26, R26, 0x64006400, RZ, 0xfc, !PT ;  /* 0x640064001a1a7812 */ /* 0x000fe400078efcff */
[----:B------:R-:W-:Y:S01]  /*1ba0*/  HADD2 R32, R32, -1056, -1056 ;  /* 0xe420e42020207430 */ /* 0x000fe20000000000 */
[----:B------:R-:W-:Y:S01]  /*1bb0*/  LOP3.LUT R24, R24, 0x64006400, RZ, 0xfc, !PT ;  /* 0x6400640018187812 */ /* 0x000fe200078efcff */
[----:B------:R-:W-:Y:S01]  /*1bc0*/  HADD2 R33, R7, -1056, -1056 ;  /* 0xe420e42007217430 */ /* 0x000fe20000000000 */
[----:B------:R-:W-:Y:S01]  /*1bd0*/  HFMA2.MMA R59, R28, R9, R59 ;  /* 0x000000091c3b7235 */ /* 0x000fe2000000003b */
[----:B------:R-:W-:-:S02]  /*1be0*/  LOP3.LUT R30, R30, 0x3f003f, RZ, 0xc0, !PT ;  /* 0x003f003f1e1e7812 */ /* 0x000fc400078ec0ff */
[----:B------:R-:W-:Y:S01]  /*1bf0*/  LOP3.LUT R7, R25, 0x64006400, RZ, 0xfc, !PT ;  /* 0x6400640019077812 */ /* 0x000fe200078efcff */
[----:B------:R-:W-:Y:S01]  /*1c00*/  HADD2 R25, R26, -1056, -1056 ;  /* 0xe420e4201a197430 */ /* 0x000fe20000000000 */
[----:B------:R-:W-:Y:S01]  /*1c10*/  HFMA2.MMA R61, R32, R9, R61 ;  /* 0x00000009203d7235 */ /* 0x000fe2000000003d */
[----:B------:R-:W-:Y:S01]  /*1c20*/  HADD2 R29, R5, -1056, -1056 ;  /* 0xe420e420051d7430 */ /* 0x000fe20000000000 */
[----:B------:R-:W-:Y:S02]  /*1c30*/  LOP3.LUT R34, R34, 0x3f003f, RZ, 0xc0, !PT ;  /* 0x003f003f22227812 */ /* 0x000fe400078ec0ff */
[----:B------:R-:W-:Y:S01]  /*1c40*/  LOP3.LUT R5, R35, 0x64006400, RZ, 0xfc, !PT ;  /* 0x6400640023057812 */ /* 0x000fe200078efcff */
[----:B------:R-:W-:Y:S01]  /*1c50*/  HADD2 R35, R24, -1056, -1056 ;  /* 0xe420e42018237430 */ /* 0x000fe20000000000 */
[----:B------:R-:W-:Y:S02]  /*1c60*/  LOP3.LUT R30, R30, 0x64006400, RZ, 0xfc, !PT ;  /* 0x640064001e1e7812 */ /* 0x000fe400078efcff */
[----:B------:R-:W-:Y:S01]  /*1c70*/  LOP3.LUT R4, R47, 0x64006400, RZ, 0xfc, !PT ;  /* 0x640064002f047812 */ /* 0x000fe200078efcff */
[----:B------:R-:W-:Y:S01]  /*1c80*/  HFMA2.MMA R59, R25, R10, R59 ;  /* 0x0000000a193b7235 */ /* 0x000fe2000000003b */
[----:B------:R-:W-:-:S02]  /*1c90*/  LOP3.LUT R34, R34, 0x64006400, RZ, 0xfc, !PT ;  /* 0x6400640022227812 */ /* 0x000fc400078efcff */
[----:B------:R-:W-:Y:S01]  /*1ca0*/  LOP3.LUT R6, R44, 0x64006400, RZ, 0xfc, !PT ;  /* 0x640064002c067812 */ /* 0x000fe200078efcff */
[-C--:B------:R-:W-:Y:S01]  /*1cb0*/  HFMA2 R60, R29, R8.reuse, R60 ;  /* 0x000000081d3c7231 */ /* 0x080fe2000000003c */
[----:B------:R-:W-:Y:S01]  /*1cc0*/  LOP3.LUT R23, R23, 0x64006400, RZ, 0xfc, !PT ;  /* 0x6400640017177812 */ /* 0x000fe200078efcff */
[----:B------:R-:W-:Y:S01]  /*1cd0*/  HADD2 R30, R30, -1056, -1056 ;  /* 0xe420e4201e1e7430 */ /* 0x000fe20000000000 */
[----:B------:R-:W-:Y:S01]  /*1ce0*/  HFMA2.MMA R61, R35, R10, R61 ;  /* 0x0000000a233d7235 */ /* 0x000fe2000000003d */
[----:B------:R-:W-:Y:S02]  /*1cf0*/  HADD2 R44, R4, -1056, -1056 ;  /* 0xe420e420042c7430 */ /* 0x000fe40000000000 */
[----:B------:R-:W-:Y:S02]  /*1d00*/  HFMA2 R62, R33, R8, R62 ;  /* 0x00000008213e7231 */ /* 0x000fe4000000003e */
[----:B------:R-:W-:Y:S02]  /*1d10*/  HADD2 R34, R34, -1056, -1056 ;  /* 0xe420e42022227430 */ /* 0x000fe40000000000 */
        /* <DEDUP_REMOVED lines=65> */
.L_x_2461:
        /* <DEDUP_REMOVED lines=13> */
[----:B------:R-:W-:-:S04]  /*2200*/  SHF.R.U32.HI R23, RZ, 0xc, R13 ;  /* 0x0000000cff177819 */ /* 0x000fc8000001160d */
[----:B------:R-:W-:Y:S02]  /*2210*/  LOP3.LUT R23, R23, 0xf000f, RZ, 0xc0, !PT ;  /* 0x000f000f17177812 */ /* 0x000fe400078ec0ff */
[--C-:B----4-:R-:W-:Y:S02]  /*2220*/  SHF.R.U32.HI R26, RZ, 0x8, R4.reuse ;  /* 0x00000008ff1a7819 */ /* 0x110fe40000011604 */
        /* <DEDUP_REMOVED lines=18> */
[----:B------:R-:W0:Y:S01]  /*2350*/  LDS.128 R4, [UR4+0x20] ;  /* 0x00002004ff047984 */ /* 0x000e220008000c00 */
[----:B------:R-:W-:Y:S02]  /*2360*/  LOP3.LUT R57, R13, 0x3f003f, RZ, 0xc0, !PT ;  /* 0x003f003f0d397812 */ /* 0x000fe400078ec0ff */
[----:B------:R-:W-:Y:S02]  /*2370*/  SHF.R.U32.HI R58, RZ, 0x6, R13 ;  /* 0x00000006ff3a7819 */ /* 0x000fe4000001160d */
[----:B------:R-:W-:-:S04]  /*2380*/  SHF.R.U32.HI R13, RZ, 0xc, R14 ;  /* 0x0000000cff0d7819 */ /* 0x000fc8000001160e */
[----:B------:R-:W-:Y:S02]  /*2390*/  LOP3.LUT R13, R13, 0xf000f, RZ, 0xc0, !PT ;  /* 0x000f000f0d0d7812 */ /* 0x000fe400078ec0ff */
[----:B------:R-:W-:Y:S02]  /*23a0*/  LOP3.LUT R20, R14, 0x3f003f, RZ, 0xc0, !PT ;  /* 0x003f003f0e147812 */ /* 0x000fe400078ec0ff */
[----:B------:R-:W-:Y:S02]  /*23b0*/  SHF.R.U32.HI R21, RZ, 0x6, R14 ;  /* 0x00000006ff157819 */ /* 0x000fe4000001160e */
[----:B------:R-:W-:Y:S02]  /*23c0*/  SHF.R.U32.HI R14, RZ, 0xc, R15 ;  /* 0x0000000cff0e7819 */ /* 0x000fe4000001160f */
[----:B------:R-:W-:Y:S02]  /*23d0*/  LOP3.LUT R24, R13, 0x300030, R24, 0xf8, !PT ;  /* 0x003000300d187812 */ /* 0x000fe400078ef818 */
[----:B---3--:R-:W-:-:S02]  /*23e0*/  SHF.R.U32.HI R13, RZ, 0xc, R8 ;  /* 0x0000000cff0d7819 */ /* 0x008fc40000011608 */
[----:B------:R-:W-:Y:S02]  /*23f0*/  LOP3.LUT R17, R12, 0x3f003f, RZ, 0xc0, !PT ;  /* 0x003f003f0c117812 */ /* 0x000fe400078ec0ff */
[----:B------:R-:W-:Y:S02]  /*2400*/  LOP3.LUT R14, R14, 0xf000f, RZ, 0xc0, !PT ;  /* 0x000f000f0e0e7812 */ /* 0x000fe400078ec0ff */
[----:B------:R-:W-:Y:S02]  /*2410*/  LOP3.LUT R55, R8, 0x3f003f, RZ, 0xc0, !PT ;  /* 0x003f003f08377812 */ /* 0x000fe400078ec0ff */
[----:B------:R-:W-:Y:S02]  /*2420*/  SHF.R.U32.HI R56, RZ, 0x6, R8 ;  /* 0x00000006ff387819 */ /* 0x000fe40000011608 */
[----:B------:R-:W-:Y:S02]  /*2430*/  LOP3.LUT R8, R13, 0xf000f, RZ, 0xc0, !PT ;  /* 0x000f000f0d087812 */ /* 0x000fe400078ec0ff */
[----:B------:R-:W-:-:S02]  /*2440*/  LOP3.LUT R13, R17, 0x64006400, RZ, 0xfc, !PT ;  /* 0x64006400110d7812 */ /* 0x000fc400078efcff */
[----:B------:R-:W-:Y:S02]  /*2450*/  LOP3.LUT R17, R20, 0x64006400, RZ, 0xfc, !PT ;  /* 0x6400640014117812 */ /* 0x000fe400078efcff */
[----:B------:R-:W-:Y:S02]  /*2460*/  SHF.R.U32.HI R12, RZ, 0x6, R12 ;  /* 0x00000006ff0c7819 */ /* 0x000fe4000001160c */
[----:B------:R-:W-:Y:S02]  /*2470*/  LOP3.LUT R25, R14, 0x300030, R25, 0xf8, !PT ;  /* 0x003000300e197812 */ /* 0x000fe400078ef819 */
[----:B------:R-:W-:Y:S02]  /*2480*/  LOP3.LUT R59, R15, 0x3f003f, RZ, 0xc0, !PT ;  /* 0x003f003f0f3b7812 */ /* 0x000fe400078ec0ff */
[----:B------:R-:W-:Y:S02]  /*2490*/  SHF.R.U32.HI R14, RZ, 0xc, R9 ;  /* 0x0000000cff0e7819 */ /* 0x000fe40000011609 */
[----:B------:R-:W-:Y:S01]  /*24a0*/  SHF.R.U32.HI R60, RZ, 0x6, R15 ;  /* 0x00000006ff3c7819 */ /* 0x000fe2000001160f */
[----:B------:R-:W-:Y:S01]  /*24b0*/  HADD2 R13, R13, -1056, -1056 ;  /* 0xe420e4200d0d7430 */ /* 0x000fe20000000000 */
[----:B------:R-:W-:Y:S01]  /*24c0*/  LOP3.LUT R53, R9, 0x3f003f, RZ, 0xc0, !PT ;  /* 0x003f003f09357812 */ /* 0x000fe200078ec0ff */
[----:B------:R-:W-:Y:S01]  /*24d0*/  HADD2 R17, R17, -1056, -1056 ;  /* 0xe420e42011117430 */ /* 0x000fe20000000000 */
[----:B------:R-:W-:-:S02]  /*24e0*/  SHF.R.U32.HI R54, RZ, 0x6, R9 ;  /* 0x00000006ff367819 */ /* 0x000fc40000011609 */
[----:B------:R-:W-:Y:S02]  /*24f0*/  LOP3.LUT R50, R11, 0x3f003f, RZ, 0xc0, !PT ;  /* 0x003f003f0b327812 */ /* 0x000fe400078ec0ff */
[--C-:B------:R-:W-:Y:S02]  /*2500*/  SHF.R.U32.HI R49, RZ, 0x6, R11.reuse ;  /* 0x00000006ff317819 */ /* 0x100fe4000001160b */
[----:B------:R-:W-:Y:S02]  /*2510*/  LOP3.LUT R12, R12, 0x3f003f, RZ, 0xc0, !PT ;  /* 0x003f003f0c0c7812 */ /* 0x000fe400078ec0ff */
        /* <DEDUP_REMOVED lines=13> */
[----:B------:R-:W-:Y:S01]  /*25f0*/  SHF.R.U32.HI R52, RZ, 0x6, R10 ;  /* 0x00000006ff347819 */ /* 0x000fe2000001160a */
[-C--:B0-----:R-:W-:Y:S01]  /*2600*/  HFMA2.MMA R10, R17, R4.reuse, RZ ;  /* 0x00000004110a7235 */ /* 0x081fe200000000ff */
[----:B------:R-:W-:Y:S02]  /*2610*/  LOP3.LUT R9, R9, 0xf000f, RZ, 0xc0, !PT ;  /* 0x000f000f09097812 */ /* 0x000fe400078ec0ff */
[----:B------:R-:W-:Y:S02]  /*2620*/  LOP3.LUT R11, R11, 0xf000f, RZ, 0xc0, !PT ;  /* 0x000f000f0b0b7812 */ /* 0x000fe400078ec0ff */
[----:B------:R-:W-:Y:S01]  /*2630*/  LOP3.LUT R47, R8, 0x300030, R47, 0xf8, !PT ;  /* 0x00300030082f7812 */ /* 0x000fe200078ef82f */
[----:B------:R-:W-:Y:S01]  /*2640*/  HFMA2.MMA R8, R13, R4, RZ ;  /* 0x000000040d087235 */ /* 0x000fe200000000ff */
[----:B------:R-:W-:-:S02]  /*2650*/  LOP3.LUT R35, R14, 0x300030, R35, 0xf8, !PT ;  /* 0x003000300e237812 */ /* 0x000fc400078ef823 */
[----:B------:R-:W-:Y:S02]  /*2660*/  LOP3.LUT R14, R58, 0x64006400, RZ, 0xfc, !PT ;  /* 0x640064003a0e7812 */ /* 0x000fe400078efcff */
[----:B------:R-:W-:Y:S01]  /*2670*/  LOP3.LUT R22, R60, 0x64006400, RZ, 0xfc, !PT ;  /* 0x640064003c167812 */ /* 0x000fe200078efcff */
[----:B------:R-:W-:Y:S01]  /*2680*/  HADD2 R12, R12, -1056, -1056 ;  /* 0xe420e4200c0c7430 */ /* 0x000fe20000000000 */
[----:B------:R-:W-:Y:S01]  /*2690*/  LOP3.LUT R44, R9, 0x300030, R44, 0xf8, !PT ;  /* 0x00300030092c7812 */ /* 0x000fe200078ef82c */
[----:B------:R-:W-:Y:S01]  /*26a0*/  HADD2 R20, R20, -1056, -1056 ;  /* 0xe420e42014147430 */ /* 0x000fe20000000000 */
[----:B------:R-:W-:Y:S01]  /*26b0*/  LOP3.LUT R46, R11, 0x300030, R46, 0xf8, !PT ;  /* 0x003000300b2e7812 */ /* 0x000fe200078ef82e */
[-C--:B------:R-:W-:Y:S02]  /*26c0*/  HFMA2 R9, R15, R4.reuse, RZ.H0_H0 ;  /* 0x000000040f097231 */ /* 0x080fe400000400ff */
[----:B------:R-:W-:Y:S02]  /*26d0*/  HFMA2 R11, R21, R4, RZ.H0_H0 ;  /* 0x00000004150b7231 */ /* 0x000fe400000400ff */
[----:B------:R-:W-:-:S02]  /*26e0*/  HADD2 R14, R14, -1056, -1056 ;  /* 0xe420e4200e0e7430 */ /* 0x000fc40000000000 */
        /* <DEDUP_REMOVED lines=137> */
.L_x_2462:
[----:B------:R-:W-:Y:S01]  /*2f80*/  VIADD R16, R16, 0x20 ;  /* 0x0000002010107836 */ /* 0x000fe20000000000 */
[----:B------:R-:W-:Y:S01]  /*2f90*/  UIADD3 UR4, UR4, 0x40, URZ ;  /* 0x0000004004047890 */ /* 0x000fe2000fffe03f */
[----:B-1----:R-:W-:-:S03]  /*2fa0*/  IMAD.WIDE.U32 R2, R42, 0x18, R2 ;  /* 0x000000182a027825 */ /* 0x002fc600078e0002 */
[----:B------:R-:W-:Y:S01]  /*2fb0*/  ISETP.GE.AND P0, PT, R16, UR5, PT ;  /* 0x0000000510007c0c */ /* 0x000fe2000bf06270 */
[----:B------:R-:W-:Y:S01]  /*2fc0*/  IMAD R5, R48, 0x18, RZ ;  /* 0x0000001830057824 */ /* 0x000fe200078e02ff */
[----:B------:R-:W-:-:S03]  /*2fd0*/  ISETP.LT.AND P2, PT, R16, R45, PT ;  /* 0x0000002d1000720c */ /* 0x000fc60003f41270 */
[----:B------:R-:W-:-:S10]  /*2fe0*/  IMAD.IADD R3, R3, 0x1, R5 ;  /* 0x0000000103037824 */ /* 0x000fd400078e0205 */
[----:B------:R-:W-:Y:S05]  /*2ff0*/  @!P0 BRA P2, `(.L_x_2463) ;  /* 0xffffffe000c08947 */ /* 0x000fea000103ffff */
.L_x_2460:
[----:B------:R-:W-:Y:S01]  /*3000*/  ISETP.GE.AND P0, PT, R16, R45, PT ;  /* 0x0000002d1000720c */ /* 0x000fe20003f06270 */
[----:B------:R-:W-:-:S03]  /*3010*/  ULDC UR5, c[0x0][0x260] ;  /* 0x0000980000057ab9 */ /* 0x000fc60000000800 */
[----:B------:R-:W-:Y:S01]  /*3020*/  ISETP.GE.OR P0, PT, R16, UR5, P0 ;  /* 0x0000000510007c0c */ /* 0x000fe20008706670 */
[----:B------:R-:W-:-:S12]  /*3030*/  ULDC UR5, c[0x0][0x260] ;  /* 0x0000980000057ab9 */ /* 0x000fd80000000800 */
[----:B------:R-:W-:Y:S05]  /*3040*/  @P0 BRA `(.L_x_2464) ;  /* 0x0000001800a80947 */ /* 0x000fea0003800000 */
.L_x_2466:
[----:B------:R-:W0:Y:S01]  /*3050*/  LDC R42, c[0x0][0x23c] ;  /* 0x00008f00ff2a7b82 */ /* 0x000e220000000800 */
[----:B-----5:R-:W-:Y:S02]  /*3060*/  IMAD.MOV.U32 R24, RZ, RZ, R2 ;  /* 0x000000ffff187224 */ /* 0x020fe400078e0002 */
[----:B------:R-:W-:Y:S02]  /*3070*/  IMAD.MOV.U32 R25, RZ, RZ, R3 ;  /* 0x000000ffff197224 */ /* 0x000fe400078e0003 */
[----:B0----5:R-:W-:-:S04]  /*3080*/  IMAD.WIDE R12, R42, 0x4, R24 ;  /* 0x000000042a0c7825 */ /* 0x021fc800078e0218 */
[----:B------:R-:W5:Y:S01]  /*3090*/  LDG.E.128.CONSTANT R24, desc[UR8][R24.64] ;  /* 0x0000000818187981 */ /* 0x000f62000c1e9d00 */
[----:B------:R-:W-:-:S03]  /*30a0*/  IMAD.WIDE R8, R42, 0x4, R12 ;  /* 0x000000042a087825 */ /* 0x000fc600078e020c */
[----:B------:R-:W5:Y:S01]  /*30b0*/  LDG.E.128.CONSTANT R12, desc[UR8][R12.64] ;  /* 0x000000080c0c7981 */ /* 0x000f62000c1e9d00 */
[----:B------:R-:W-:-:S03]  /*30c0*/  IMAD.WIDE R2, R42, 0x4, R8 ;  /* 0x000000042a027825 */ /* 0x000fc600078e0208 */
[----:B------:R-:W5:Y:S04]  /*30d0*/  LDG.E.128.CONSTANT R8, desc[UR8][R8.64] ;  /* 0x0000000808087981 */ /* 0x000f68000c1e9d00 */
[----:B------:R0:W5:Y:S01]  /*30e0*/  LDG.E.128.CONSTANT R4, desc[UR8][R2.64] ;  /* 0x0000000802047981 */ /* 0x000162000c1e9d00 */
[----:B------:R-:W-:-:S04]  /*30f0*/  IMAD.WIDE R20, R42, 0x4, R2 ;  /* 0x000000042a147825 */ /* 0x000fc800078e0202 */
[----:B------:R-:W-:Y:S02]  /*3100*/  VIADD R16, R16, 0x20 ;  /* 0x0000002010107836 */ /* 0x000fe40000000000 */
[----:B------:R-:W-:-:S03]  /*3110*/  IMAD.WIDE R90, R42, 0x4, R20 ;  /* 0x000000042a5a7825 */ /* 0x000fc600078e0214 */
[----:B------:R-:W-:Y:S01]  /*3120*/  ISETP.GE.AND P0, PT, R16, UR5, PT ;  /* 0x0000000510007c0c */ /* 0x000fe2000bf06270 */
[----:B0-----:R-:W-:-:S12]  /*3130*/  @!P1 BRA `(.L_x_2465) ;  /* 0x0000001800589947 */ /* 0x001fd80003800000 */
[----:B------:R-:W2:Y:S01]  /*3140*/  LDG.E.128.CONSTANT R20, desc[UR8][R20.64] ;  /* 0x0000000814147981 */ /* 0x000ea2000c1e9d00 */
[--C-:B-----5:R-:W-:Y:S02]  /*3150*/  SHF.R.U32.HI R28, RZ, 0xf, R24.reuse ;  /* 0x0000000fff1c7819 */ /* 0x120fe40000011618 */
        /* <DEDUP_REMOVED lines=24> */
[--C-:B------:R-:W-:Y:S02]  /*32e0*/  SHF.R.U32.HI R62, RZ, 0xe, R14.reuse ;  /* 0x0000000eff3e7819 */ /* 0x100fe4000001160e */
[C---:B------:R-:W-:Y:S02]  /*32f0*/  LOP3.LUT R57, R14.reuse, 0x1f001f, RZ, 0xc0, !PT ;  /* 0x001f001f0e397812 */ /* 0x040fe400078ec0ff */
[----:B------:R-:W-:Y:S02]  /*3300*/  LOP3.LUT R13, R14, 0x3e003e0, RZ, 0xc0, !PT ;  /* 0x03e003e00e0d7812 */ /* 0x000fe400078ec0ff */
[----:B------:R-:W-:Y:S02]  /*3310*/  SHF.R.U32.HI R51, RZ, 0xa, R14 ;  /* 0x0000000aff337819 */ /* 0x000fe4000001160e */
[----:B------:R-:W-:-:S02]  /*3320*/  SHF.R.U32.HI R14, RZ, 0xe, R15 ;  /* 0x0000000eff0e7819 */ /* 0x000fc4000001160f */
[C---:B------:R-:W-:Y:S02]  /*3330*/  LOP3.LUT R58, R15.reuse, 0x1f001f, RZ, 0xc0, !PT ;  /* 0x001f001f0f3a7812 */ /* 0x040fe400078ec0ff */
[----:B------:R-:W-:Y:S02]  /*3340*/  LOP3.LUT R69, R15, 0x3e003e0, RZ, 0xc0, !PT ;  /* 0x03e003e00f457812 */ /* 0x000fe400078ec0ff */
[----:B------:R-:W-:Y:S02]  /*3350*/  SHF.R.U32.HI R52, RZ, 0xa, R15 ;  /* 0x0000000aff347819 */ /* 0x000fe4000001160f */
[----:B------:R-:W-:Y:S02]  /*3360*/  SHF.R.U32.HI R15, RZ, 0xd, R8 ;  /* 0x0000000dff0f7819 */ /* 0x000fe40000011608 */
[C---:B------:R-:W-:Y:S02]  /*3370*/  LOP3.LUT R53, R8.reuse, 0x1f001f, RZ, 0xc0, !PT ;  /* 0x001f001f08357812 */ /* 0x040fe400078ec0ff */
[----:B------:R-:W-:-:S02]  /*3380*/  LOP3.LUT R71, R8, 0x3e003e0, RZ, 0xc0, !PT ;  /* 0x03e003e008477812 */ /* 0x000fc400078ec0ff */
[----:B------:R-:W-:Y:S02]  /*3390*/  SHF.R.U32.HI R59, RZ, 0xa, R8 ;  /* 0x0000000aff3b7819 */ /* 0x000fe40000011608 */
[----:B------:R-:W-:Y:S02]  /*33a0*/  SHF.R.U32.HI R8, RZ, 0xd, R9 ;  /* 0x0000000dff087819 */ /* 0x000fe40000011609 */
[----:B------:R-:W-:Y:S02]  /*33b0*/  LOP3.LUT R31, R31, 0x10001, RZ, 0xc0, !PT ;  /* 0x000100011f1f7812 */ /* 0x000fe400078ec0ff */
[----:B------:R-:W-:Y:S02]  /*33c0*/  LOP3.LUT R29, R29, 0x20002, R60, 0xf8, !PT ;  /* 0x000200021d1d7812 */ /* 0x000fe400078ef83c */
[C---:B------:R-:W-:Y:S02]  /*33d0*/  LOP3.LUT R54, R9.reuse, 0x1f001f, RZ, 0xc0, !PT ;  /* 0x001f001f09367812 */ /* 0x040fe400078ec0ff */
[----:B------:R-:W-:-:S02]  /*33e0*/  LOP3.LUT R73, R9, 0x3e003e0, RZ, 0xc0, !PT ;  /* 0x03e003e009497812 */ /* 0x000fc400078ec0ff */
[----:B------:R-:W-:Y:S02]  /*33f0*/  SHF.R.U32.HI R61, RZ, 0xa, R9 ;  /* 0x0000000aff3d7819 */ /* 0x000fe40000011609 */
[--C-:B------:R-:W-:Y:S02]  /*3400*/  SHF.R.U32.HI R9, RZ, 0xd, R10.reuse ;  /* 0x0000000dff097819 */ /* 0x100fe4000001160a */
[C---:B------:R-:W-:Y:S02]  /*3410*/  LOP3.LUT R55, R10.reuse, 0x1f001f, RZ, 0xc0, !PT ;  /* 0x001f001f0a377812 */ /* 0x040fe400078ec0ff */
[----:B------:R-:W-:Y:S02]  /*3420*/  LOP3.LUT R77, R10, 0x3e003e0, RZ, 0xc0, !PT ;  /* 0x03e003e00a4d7812 */ /* 0x000fe400078ec0ff */
[----:B------:R-:W-:Y:S02]  /*3430*/  SHF.R.U32.HI R63, RZ, 0xa, R10 ;  /* 0x0000000aff3f7819 */ /* 0x000fe4000001160a */
[----:B------:R-:W-:-:S02]  /*3440*/  LOP3.LUT R31, R31, 0x20002, R14, 0xf8, !PT ;  /* 0x000200021f1f7812 */ /* 0x000fc400078ef80e */
[----:B------:R-:W-:Y:S02]  /*3450*/  LOP3.LUT R29, R29, 0x40004, R8, 0xf8, !PT ;  /* 0x000400041d1d7812 */ /* 0x000fe400078ef808 */
        /* <DEDUP_REMOVED lines=14> */
[----:B------:R-:W-:Y:S02]  /*3540*/  LOP3.LUT R7, R30, 0x10001, RZ, 0xc0, !PT ;  /* 0x000100011e077812 */ /* 0x000fe400078ec0ff */
[----:B------:R-:W-:Y:S02]  /*3550*/  LOP3.LUT R10, R31, 0x40004, R10, 0xf8, !PT ;  /* 0x000400041f0a7812 */ /* 0x000fe400078ef80a */
[----:B------:R-:W-:-:S02]  /*3560*/  LOP3.LUT R80, R29, 0x80008, R80, 0xf8, !PT ;  /* 0x000800081d507812 */ /* 0x000fc400078ef850 */
[----:B------:R-:W0:Y:S01]  /*3570*/  LDS.128 R28, [UR4] ;  /* 0x00000004ff1c7984 */ /* 0x000e220008000c00 */
[C---:B------:R-:W-:Y:S02]  /*3580*/  LOP3.LUT R56, R11.reuse, 0x1f001f, RZ, 0xc0, !PT ;  /* 0x001f001f0b387812 */ /* 0x040fe400078ec0ff */
[----:B------:R-:W-:Y:S02]  /*3590*/  LOP3.LUT R79, R11, 0x3e003e0, RZ, 0xc0, !PT ;  /* 0x03e003e00b4f7812 */ /* 0x000fe400078ec0ff */
[----:B------:R-:W-:Y:S02]  /*35a0*/  SHF.R.U32.HI R65, RZ, 0xa, R11 ;  /* 0x0000000aff417819 */ /* 0x000fe4000001160b */
[----:B------:R-:W-:Y:S02]  /*35b0*/  MOV R0, 0x2800 ;  /* 0x0000280000007802 */ /* 0x000fe40000000f00 */
[----:B------:R-:W-:Y:S02]  /*35c0*/  LOP3.LUT R34, R5, 0x20002, R34, 0xf8, !PT ;  /* 0x0002000205227812 */ /* 0x000fe400078ef822 */
[----:B------:R-:W-:-:S02]  /*35d0*/  LOP3.LUT R11, R32, 0x64006400, RZ, 0xfc, !PT ;  /* 0x64006400200b7812 */ /* 0x000fc400078efcff */
[----:B------:R-:W-:Y:S02]  /*35e0*/  LOP3.LUT R69, R69, 0x64006400, RZ, 0xfc, !PT ;  /* 0x6400640045457812 */ /* 0x000fe400078efcff */
[----:B------:R-:W-:Y:S01]  /*35f0*/  LOP3.LUT R62, R7, 0x20002, R62, 0xf8, !PT ;  /* 0x00020002073e7812 */ /* 0x000fe200078ef83e */
[-C--:B------:R-:W-:Y:S01]  /*3600*/  HFMA2 R32, R11, R0.reuse.H0_H0, -48, -48 ;  /* 0xd200d2000b207431 */ /* 0x080fe20000040000 */
[----:B------:R-:W-:Y:S01]  /*3610*/  LOP3.LUT R5, R2, 0x64006400, RZ, 0xfc, !PT ;  /* 0x6400640002057812 */ /* 0x000fe200078efcff */
[----:B------:R-:W-:Y:S01]  /*3620*/  HFMA2 R11, R69, R0.H0_H0, -48, -48 ;  /* 0xd200d200450b7431 */ /* 0x000fe20000040000 */
[----:B------:R-:W-:Y:S02]  /*3630*/  LOP3.LUT R15, R34, 0x40004, R15, 0xf8, !PT ;  /* 0x00040004220f7812 */ /* 0x000fe400078ef80f */
[----:B------:R-:W-:Y:S02]  /*3640*/  LOP3.LUT R73, R73, 0x64006400, RZ, 0xfc, !PT ;  /* 0x6400640049497812 */ /* 0x000fe400078efcff */
[----:B------:R-:W-:-:S02]  /*3650*/  SHF.R.U32.HI R82, RZ, 0xc, R6 ;  /* 0x0000000cff527819 */ /* 0x000fc40000011606 */
[C---:B------:R-:W-:Y:S02]  /*3660*/  LOP3.LUT R87, R6.reuse, 0x3e003e0, RZ, 0xc0, !PT ;  /* 0x03e003e006577812 */ /* 0x040fe400078ec0ff */
[----:B------:R-:W-:Y:S02]  /*3670*/  LOP3.LUT R68, R6, 0x1f001f, RZ, 0xc0, !PT ;  /* 0x001f001f06447812 */ /* 0x000fe400078ec0ff */
[----:B------:R-:W-:Y:S02]  /*3680*/  SHF.R.U32.HI R75, RZ, 0xa, R6 ;  /* 0x0000000aff4b7819 */ /* 0x000fe40000011606 */
[----:B------:R-:W-:Y:S01]  /*3690*/  LOP3.LUT R9, R62, 0x40004, R9, 0xf8, !PT ;  /* 0x000400043e097812 */ /* 0x000fe200078ef809 */
[----:B------:R-:W-:Y:S01]  /*36a0*/  HFMA2 R62, R5, R0.H0_H0, -48, -48 ;  /* 0xd200d200053e7431 */ /* 0x000fe20000040000 */
[----:B------:R-:W-:Y:S02]  /*36b0*/  LOP3.LUT R7, R3, 0x64006400, RZ, 0xfc, !PT ;  /* 0x6400640003077812 */ /* 0x000fe400078efcff */
[----:B------:R-:W-:-:S02]  /*36c0*/  LOP3.LUT R71, R71, 0x64006400, RZ, 0xfc, !PT ;  /* 0x6400640047477812 */ /* 0x000fc400078efcff */
[----:B------:R-:W-:Y:S01]  /*36d0*/  LOP3.LUT R3, R4, 0x64006400, RZ, 0xfc, !PT ;  /* 0x6400640004037812 */ /* 0x000fe200078efcff */
[-C--:B------:R-:W-:Y:S01]  /*36e0*/  HFMA2 R60, R7, R0.reuse.H0_H0, -48, -48 ;  /* 0xd200d200073c7431 */ /* 0x080fe20000040000 */
[----:B------:R-:W-:Y:S01]  /*36f0*/  LOP3.LUT R84, R15, 0x80008, R84, 0xf8, !PT ;  /* 0x000800080f547812 */ /* 0x000fe200078ef854 */
        /* <DEDUP_REMOVED lines=72> */
[----:B------:R-:W-:-:S02]  /*3b80*/  HADD2 R69, R69, -1040, -1040 ;  /* 0xe410e41045457430 */ /* 0x000fc40000000000 */
[----:B------:R-:W-:Y:S02]  /*3b90*/  HFMA2 R0, R27, R0.H0_H0, -48, -48 ;  /* 0xd200d2001b007431 */ /* 0x000fe40000040000 */
[----:B------:R-:W1:Y:S01]  /*3ba0*/  LDS.128 R24, [UR4+0x10] ;  /* 0x00001004ff187984 */ /* 0x000e620008000c00 */
[----:B------:R-:W-:Y:S01]  /*3bb0*/  HADD2 R71, R71, -1040, -1040 ;  /* 0xe410e41047477430 */ /* 0x000fe20000000000 */
[-C--:B0-----:R-:W-:Y:S01]  /*3bc0*/  HFMA2.MMA R79, R69, R28.reuse, RZ ;  /* 0x0000001c454f7235 */ /* 0x081fe200000000ff */
[----:B------:R-:W-:Y:S01]  /*3bd0*/  HADD2 R67, R77, -1040, -1040 ;  /* 0xe410e4104d437430 */ /* 0x000fe20000000000 */
[----:B------:R-:W-:Y:S01]  /*3be0*/  HFMA2.MMA R78, R73, R28, RZ ;  /* 0x0000001c494e7235 */ /* 0x000fe200000000ff */
[-C--:B------:R-:W-:Y:S02]  /*3bf0*/  HFMA2 R77, R71, R28.reuse, RZ.H0_H0 ;  /* 0x0000001c474d7231 */ /* 0x080fe400000400ff */
[----:B------:R-:W-:Y:S02]  /*3c00*/  HFMA2 R81, R67, R28, RZ.H0_H0 ;  /* 0x0000001c43517231 */ /* 0x000fe400000400ff */
[-C--:B------:R-:W-:Y:S01]  /*3c10*/  HFMA2 R28, R60, R29.reuse, R77 ;  /* 0x0000001d3c1c7231 */ /* 0x080fe2000000004d */
[-C--:B------:R-:W-:Y:S01]  /*3c20*/  HFMA2.MMA R77, R34, R29.reuse, R79 ;  /* 0x0000001d224d7235 */ /* 0x080fe2000000004f */
        /* <DEDUP_REMOVED lines=18> */
[----:B------:R-:W-:Y:S01]  /*3d50*/  HADD2 R44, R79, -1040, -1040 ;  /* 0xe410e4104f2c7430 */ /* 0x000fe20000000000 */
        /* <DEDUP_REMOVED lines=11> */
[----:B------:R-:W-:Y:S01]  /*3e10*/  HADD2 R56, R50, -1040, -1040 ;  /* 0xe410e41032387430 */ /* 0x000fe20000000000 */
[----:B------:R-:W-:Y:S01]  /*3e20*/  HFMA2.MMA R78, R13, R24, R29 ;  /* 0x000000180d4e7235 */ /* 0x000fe2000000001d */
[----:B------:R-:W-:Y:S01]  /*3e30*/  HFMA2 R24, R11, R24, R30 ;  /* 0x000000180b187231 */ /* 0x000fe2000000001e */
[----:B------:R-:W-:Y:S01]  /*3e40*/  LOP3.LUT R53, R54, 0x64006400, RZ, 0xfc, !PT ;  /* 0x6400640036357812 */ /* 0x000fe200078efcff */
[----:B------:R-:W0:Y:S01]  /*3e50*/  LDS.128 R28, [UR4+0x20] ;  /* 0x00002004ff1c7984 */ /* 0x000e220008000c00 */
[----:B------:R-:W-:Y:S01]  /*3e60*/  LOP3.LUT R54, R85, 0x64006400, RZ, 0xfc, !PT ;  /* 0x6400640055367812 */ /* 0x000fe200078efcff */
[----:B------:R-:W-:Y:S01]  /*3e70*/  HADD2 R50, R87, -1040, -1040 ;  /* 0xe410e41057327430 */ /* 0x000fe20000000000 */
[-C--:B------:R-:W-:Y:S01]  /*3e80*/  HFMA2.MMA R79, R56, R25.reuse, R79 ;  /* 0x00000019384f7235 */ /* 0x080fe2000000004f */
[----:B------:R-:W-:Y:S01]  /*3e90*/  HADD2 R53, R53, -1040, -1040 ;  /* 0xe410e41035357430 */ /* 0x000fe20000000000 */
[----:B------:R-:W-:Y:S01]  /*3ea0*/  HFMA2.MMA R78, R52, R25, R78 ;  /* 0x00000019344e7235 */ /* 0x000fe2000000004e */
[----:B------:R-:W-:Y:S01]  /*3eb0*/  HADD2 R54, R54, -1040, -1040 ;  /* 0xe410e41036367430 */ /* 0x000fe20000000000 */
[----:B------:R-:W-:Y:S01]  /*3ec0*/  SHF.R.U32.HI R87, RZ, 0xb, R21 ;  /* 0x0000000bff577819 */ /* 0x000fe20000011615 */
[----:B------:R-:W-:-:S02]  /*3ed0*/  HFMA2 R85, R50, R25, R24 ;  /* 0x0000001932557231 */ /* 0x000fc40000000018 */
[----:B------:R-:W-:Y:S01]  /*3ee0*/  HFMA2 R77, R54, R25, R77 ;  /* 0x00000019364d7231 */ /* 0x000fe2000000004d */
[-C--:B------:R-:W-:Y:S01]  /*3ef0*/  HFMA2.MMA R25, R55, R26.reuse, R79 ;  /* 0x0000001a37197235 */ /* 0x080fe2000000004f */
[----:B------:R-:W-:Y:S01]  /*3f00*/  HADD2 R49, R81, -1040, -1040 ;  /* 0xe410e41051317430 */ /* 0x000fe20000000000 */
[----:B------:R-:W-:Y:S01]  /*3f10*/  HFMA2.MMA R24, R51, R26, R78 ;  /* 0x0000001a33187235 */ /* 0x000fe2000000004e */
        /* <DEDUP_REMOVED lines=8> */
[----:B------:R-:W-:Y:S01]  /*3fa0*/  HADD2 R65, R59, -1040, -1040 ;  /* 0xe410e4103b417430 */ /* 0x000fe20000000000 */
[----:B------:R-:W-:Y:S01]  /*3fb0*/  LOP3.LUT R85, R70, 0x64006400, RZ, 0xfc, !PT ;  /* 0x6400640046557812 */ /* 0x000fe200078efcff */
[----:B------:R-:W-:Y:S01]  /*3fc0*/  HADD2 R61, R78, -1040, -1040 ;  /* 0xe410e4104e3d7430 */ /* 0x000fe20000000000 */
[----:B------:R-:W-:Y:S01]  /*3fd0*/  LOP3.LUT R80, R80, 0x100010, R87, 0xf8, !PT ;  /* 0x0010001050507812 */ /* 0x000fe200078ef857 */
[----:B------:R-:W-:-:S02]  /*3fe0*/  HFMA2 R77, R12, R27, R77 ;  /* 0x0000001b0c4d7231 */ /* 0x000fc4000000004d */
[----:B------:R-:W-:Y:S02]  /*3ff0*/  HFMA2 R26, R8, R27, R26 ;  /* 0x0000001b081a7231 */ /* 0x000fe4000000001a */
[----:B------:R-:W-:Y:S02]  /*4000*/  HADD2 R59, R79, -1040, -1040 ;  /* 0xe410e4104f3b7430 */ /* 0x000fe40000000000 */
[----:B------:R-:W-:Y:S02]  /*4010*/  HADD2 R68, R66, -1040, -1040 ;  /* 0xe410e41042447430 */ /* 0x000fe40000000000 */
[----:B------:R-:W-:Y:S02]  /*4020*/  HADD2 R66, R81, -1040, -1040 ;  /* 0xe410e41051427430 */ /* 0x000fe40000000000 */
[----:B------:R-:W-:Y:S02]  /*4030*/  HADD2 R70, R64, -1040, -1040 ;  /* 0xe410e41040467430 */ /* 0x000fe40000000000 */
[----:B------:R-:W-:-:S02]  /*4040*/  HADD2 R64, R85, -1040, -1040 ;  /* 0xe410e41055407430 */ /* 0x000fc40000000000 */
[-C--:B0-----:R-:W-:Y:S01]  /*4050*/  HFMA2 R78, R63, R28.reuse, R77 ;  /* 0x0000001c3f4e7231 */ /* 0x081fe2000000004d */
[-C--:B------:R-:W-:Y:S02]  /*4060*/  HFMA2.MMA R79, R65, R28.reuse, R25 ;  /* 0x0000001c414f7235 */ /* 0x080fe40000000019 */
[----:B------:R-:W-:Y:S01]  /*4070*/  HFMA2.MMA R77, R61, R28, R24 ;  /* 0x0000001c3d4d7235 */ /* 0x000fe20000000018 */
[----:B------:R-:W-:Y:S02]  /*4080*/  HFMA2 R28, R59, R28, R26 ;  /* 0x0000001c3b1c7231 */ /* 0x000fe4000000001a */
[----:B------:R-:W0:Y:S01]  /*4090*/  LDS.128 R24, [UR4+0x30] ;  /* 0x00003004ff187984 */ /* 0x000e220008000c00 */
[-C--:B------:R-:W-:Y:S02]  /*40a0*/  HFMA2 R78, R68, R29.reuse, R78 ;  /* 0x0000001d444e7231 */ /* 0x080fe4000000004e */
[-C--:B------:R-:W-:Y:S01]  /*40b0*/  HFMA2.MMA R79, R70, R29.reuse, R79 ;  /* 0x0000001d464f7235 */ /* 0x080fe2000000004f */
[----:B------:R-:W-:Y:S01]  /*40c0*/  HFMA2 R28, R64, R29, R28 ;  /* 0x0000001d401c7231 */ /* 0x000fe2000000001c */
[----:B------:R-:W-:Y:S01]  /*40d0*/  HFMA2.MMA R77, R66, R29, R77 ;  /* 0x0000001d424d7235 */ /* 0x000fe2000000004d */
[----:B------:R-:W-:Y:S01]  /*40e0*/  LOP3.LUT R29, R76, 0x64006400, RZ, 0xfc, !PT ;  /* 0x640064004c1d7812 */ /* 0x000fe200078efcff */
[----:B------:R-:W-:-:S02]  /*40f0*/  HADD2 R76, R74, -1040, -1040 ;  /* 0xe410e4104a4c7430 */ /* 0x000fc40000000000 */
[-C--:B------:R-:W-:Y:S02]  /*4100*/  HFMA2 R81, R7, R30.reuse, R78 ;  /* 0x0000001e07517231 */ /* 0x080fe4000000004e */
[-C--:B------:R-:W-:Y:S01]  /*4110*/  HFMA2.MMA R79, R9, R30.reuse, R79 ;  /* 0x0000001e094f7235 */ /* 0x080fe2000000004f */
[----:B------:R-:W-:Y:S01]  /*4120*/  HADD2 R74, R75, -1040, -1040 ;  /* 0xe410e4104b4a7430 */ /* 0x000fe20000000000 */
[----:B------:R-:W-:Y:S01]  /*4130*/  HFMA2.MMA R77, R5, R30, R77 ;  /* 0x0000001e054d7235 */ /* 0x000fe2000000004d */
[----:B------:R-:W-:Y:S01]  /*4140*/  HADD2 R78, R72, -1040, -1040 ;  /* 0xe410e410484e7430 */ /* 0x000fe20000000000 */
[----:B------:R-:W-:Y:S01]  /*4150*/  LOP3.LUT R75, R20, 0x1f001f, RZ, 0xc0, !PT ;  /* 0x001f001f144b7812 */ /* 0x000fe200078ec0ff */
[----:B------:R-:W-:Y:S02]  /*4160*/  HADD2 R72, R29, -1040, -1040 ;  /* 0xe410e4101d487430 */ /* 0x000fe40000000000 */
[----:B------:R-:W-:Y:S01]  /*4170*/  HFMA2 R85, R3, R30, R28 ;  /* 0x0000001e03557231 */ /* 0x000fe2000000001c */
[----:B------:R-:W-:Y:S01]  /*4180*/  LOP3.LUT R75, R75, 0x64006400, RZ, 0xfc, !PT ;  /* 0x640064004b4b7812 */ /* 0x000fe200078efcff */
[-C--:B------:R-:W-:Y:S01]  /*4190*/  HFMA2.MMA R30, R78, R31.reuse, R79 ;  /* 0x0000001f4e1e7235 */ /* 0x080fe2000000004f */
[----:B------:R-:W-:Y:S01]  /*41a0*/  LOP3.LUT R79, R22, 0x1f001f, RZ, 0xc0, !PT ;  /* 0x001f001f164f7812 */ /* 0x000fe200078ec0ff */
[----:B------:R-:W-:Y:S01]  /*41b0*/  HFMA2.MMA R29, R74, R31, R77 ;  /* 0x0000001f4a1d7235 */ /* 0x000fe2000000004d */
[----:B------:R-:W-:Y:S01]  /*41c0*/  LOP3.LUT R77, R21, 0x1f001f, RZ, 0xc0, !PT ;  /* 0x001f001f154d7812 */ /* 0x000fe200078ec0ff */
[-C--:B------:R-:W-:Y:S01]  /*41d0*/  HFMA2 R28, R76, R31.reuse, R81 ;  /* 0x0000001f4c1c7231 */ /* 0x080fe20000000051 */
[----:B------:R-:W-:Y:S01]  /*41e0*/  LOP3.LUT R81, R23, 0x1f001f, RZ, 0xc0, !PT ;  /* 0x001f001f17517812 */ /* 0x000fe200078ec0ff */
[----:B------:R-:W-:Y:S01]  /*41f0*/  HFMA2 R31, R72, R31, R85 ;  /* 0x0000001f481f7231 */ /* 0x000fe20000000055 */
[----:B------:R-:W-:-:S02]  /*4200*/  LOP3.LUT R77, R77, 0x64006400, RZ, 0xfc, !PT ;  /* 0x640064004d4d7812 */ /* 0x000fc400078efcff */
[----:B------:R-:W-:Y:S02]  /*4210*/  LOP3.LUT R85, R79, 0x64006400, RZ, 0xfc, !PT ;  /* 0x640064004f557812 */ /* 0x000fe400078efcff */
[----:B------:R-:W-:Y:S01]  /*4220*/  LOP3.LUT R86, R81, 0x64006400, RZ, 0xfc, !PT ;  /* 0x6400640051567812 */ /* 0x000fe200078efcff */
[----:B------:R-:W-:Y:S01]  /*4230*/  HADD2 R79, R77, -1040, -1040 ;  /* 0xe410e4104d4f7430 */ /* 0x000fe20000000000 */
[----:B------:R-:W-:Y:S01]  /*4240*/  SHF.R.U32.HI R21, RZ, 0xa, R21 ;  /* 0x0000000aff157819 */ /* 0x000fe20000011615 */
[----:B------:R-:W-:Y:S01]  /*4250*/  HADD2 R77, R85, -1040, -1040 ;  /* 0xe410e410554d7430 */ /* 0x000fe20000000000 */
[--C-:B------:R-:W-:Y:S01]  /*4260*/  SHF.R.U32.HI R85, RZ, 0xb, R20.reuse ;  /* 0x0000000bff557819 */ /* 0x100fe20000011614 */
[----:B------:R-:W-:Y:S01]  /*4270*/  HADD2 R81, R75, -1040, -1040 ;  /* 0xe410e4104b517430 */ /* 0x000fe20000000000 */
[----:B------:R-:W-:Y:S01]  /*4280*/  SHF.R.U32.HI R20, RZ, 0xa, R20 ;  /* 0x0000000aff147819 */ /* 0x000fe20000011614 */
[----:B------:R-:W-:Y:S01]  /*4290*/  HADD2 R75, R86, -1040, -1040 ;  /* 0xe410e410564b7430 */ /* 0x000fe20000000000 */
[----:B------:R-:W-:Y:S01]  /*42a0*/  LOP3.LUT R84, R84, 0x100010, R85, 0xf8, !PT ;  /* 0x0010001054547812 */ /* 0x000fe200078ef855 */
[-C--:B0-----:R-:W-:Y:S01]  /*42b0*/  HFMA2.MMA R29, R77, R24.reuse, R29 ;  /* 0x000000184d1d7235 */ /* 0x081fe2000000001d */
[--C-:B------:R-:W-:Y:S01]  /*42c0*/  SHF.R.U32.HI R85, RZ, 0xb, R22.reuse ;  /* 0x0000000bff557819 */ /* 0x100fe20000011616 */
[----:B------:R-:W-:Y:S01]  /*42d0*/  HFMA2.MMA R30, R81, R24, R30 ;  /* 0x00000018511e7235 */ /* 0x000fe2000000001e */
[----:B------:R-:W-:Y:S01]  /*42e0*/  SHF.R.U32.HI R22, RZ, 0xa, R22 ;  /* 0x0000000aff167819 */ /* 0x000fe20000011616 */
[-C--:B------:R-:W-:Y:S01]  /*42f0*/  HFMA2 R28, R79, R24.reuse, R28 ;  /* 0x000000184f1c7231 */ /* 0x080fe2000000001c */
[----:B------:R-:W-:Y:S01]  /*4300*/  LOP3.LUT R20, R20, 0x1f001f, RZ, 0xc0, !PT ;  /* 0x001f001f14147812 */ /* 0x000fe200078ec0ff */
        /* <DEDUP_REMOVED lines=8> */
[----:B------:R-:W-:Y:S01]  /*4390*/  HADD2 R89, R20, -1040, -1040 ;  /* 0xe410e41014597430 */ /* 0x000fe20000000000 */
[----:B------:R-:W-:Y:S01]  /*43a0*/  LOP3.LUT R21, R21, 0x64006400, RZ, 0xfc, !PT ;  /* 0x6400640015157812 */ /* 0x000fe200078efcff */
[----:B------:R-:W-:Y:S01]  /*43b0*/  HFMA2 R31, R0, R25, R31 ;  /* 0x00000019001f7231 */ /* 0x000fe2000000001f */
[----:B------:R-:W-:-:S02]  /*43c0*/  SHF.R.U32.HI R24, RZ, 0xb, R23 ;  /* 0x0000000bff187819 */ /* 0x000fc40000011617 */
[----:B------:R-:W-:Y:S01]  /*43d0*/  LOP3.LUT R82, R82, 0x100010, R85, 0xf8, !PT ;  /* 0x0010001052527812 */ /* 0x000fe200078ef855 */
[----:B------:R-:W-:Y:S01]  /*43e0*/  HADD2 R85, R22, -1040, -1040 ;  /* 0xe410e41016557430 */ /* 0x000fe20000000000 */
[----:B------:R-:W-:Y:S01]  /*43f0*/  SHF.R.U32.HI R23, RZ, 0xa, R23 ;  /* 0x0000000aff177819 */ /* 0x000fe20000011617 */
[----:B------:R-:W-:Y:S01]  /*4400*/  HADD2 R87, R21, -1040, -1040 ;  /* 0xe410e41015577430 */ /* 0x000fe20000000000 */
[----:B------:R-:W-:Y:S01]  /*4410*/  LOP3.LUT R84, R84, 0x64006400, RZ, 0xfc, !PT ;  /* 0x6400640054547812 */ /* 0x000fe200078efcff */
[-C--:B------:R-:W-:Y:S01]  /*4420*/  HFMA2.MMA R30, R89, R26.reuse, R30 ;  /* 0x0000001a591e7235 */ /* 0x080fe2000000001e */
[----:B------:R-:W-:Y:S01]  /*4430*/  LOP3.LUT R23, R23, 0x1f001f, RZ, 0xc0, !PT ;  /* 0x001f001f17177812 */ /* 0x000fe200078ec0ff */
[----:B------:R-:W-:Y:S01]  /*4440*/  HFMA2.MMA R29, R85, R26, R29 ;  /* 0x0000001a551d7235 */ /* 0x000fe2000000001d */
[----:B------:R-:W-:Y:S01]  /*4450*/  LOP3.LUT R21, R82, 0x64006400, RZ, 0xfc, !PT ;  /* 0x6400640052157812 */ /* 0x000fe200078efcff */
[----:B------:R-:W-:Y:S01]  /*4460*/  HFMA2 R28, R87, R26, R28 ;  /* 0x0000001a571c7231 */ /* 0x000fe2000000001c */
[----:B------:R-:W-:Y:S01]  /*4470*/  LOP3.LUT R20, R80, 0x64006400, RZ, 0xfc, !PT ;  /* 0x6400640050147812 */ /* 0x000fe200078efcff */
[----:B------:R-:W-:Y:S01]  /*4480*/  HADD2 R80, R84, -1040, -1040 ;  /* 0xe410e41054507430 */ /* 0x000fe20000000000 */
[----:B------:R-:W-:Y:S01]  /*4490*/  LOP3.LUT R24, R83, 0x100010, R24, 0xf8, !PT ;  /* 0x0010001053187812 */ /* 0x000fe200078ef818 */
[----:B------:R-:W-:Y:S01]  /*44a0*/  HADD2 R84, R21, -1040, -1040 ;  /* 0xe410e41015547430 */ /* 0x000fe20000000000 */
[----:B------:R-:W-:Y:S01]  /*44b0*/  LOP3.LUT R23, R23, 0x64006400, RZ, 0xfc, !PT ;  /* 0x6400640017177812 */ /* 0x000fe200078efcff */
[----:B------:R-:W-:Y:S01]  /*44c0*/  HADD2 R82, R20, -1040, -1040 ;  /* 0xe410e41014527430 */ /* 0x000fe20000000000 */
[----:B------:R-:W-:Y:S01]  /*44d0*/  LOP3.LUT R24, R24, 0x64006400, RZ, 0xfc, !PT ;  /* 0x6400640018187812 */ /* 0x000fe200078efcff */
[----:B------:R-:W-:-:S02]  /*44e0*/  HFMA2.MMA R30, R80, R27, R30 ;  /* 0x0000001b501e7235 */ /* 0x000fc4000000001e */
[----:B------:R-:W-:Y:S01]  /*44f0*/  HADD2 R83, R23, -1040, -1040 ;  /* 0xe410e41017537430 */ /* 0x000fe20000000000 */
        /* <DEDUP_REMOVED lines=24> */
[----:B------:R-:W-:Y:S01]  /*4680*/  HFMA2.MMA R69, R34, R21, R69 ;  /* 0x0000001522457235 */ /* 0x000fe20000000045 */
[----:B------:R-:W0:Y:S02]  /*4690*/  LDS.128 R28, [UR4+0x60] ;  /* 0x00006004ff1c7984 */ /* 0x000e240008000c00 */
[----:B------:R-:W-:-:S03]  /*46a0*/  HFMA2 R60, R48, R23, R60 ;  /* 0x00000017303c7231 */ /* 0x000fc6000000003c */
[-C--:B------:R-:W-:Y:S01]  /*46b0*/  HFMA2.MMA R62, R57, R22.reuse, R62 ;  /* 0x00000016393e7235 */ /* 0x080fe2000000003e */
[----:B-1----:R-:W-:Y:S01]  /*46c0*/  HFMA2 R60, R15, R24, R60 ;  /* 0x000000180f3c7231 */ /* 0x002fe2000000003c */
[-C--:B------:R-:W-:Y:S02]  /*46d0*/  HFMA2.MMA R69, R33, R22.reuse, R69 ;  /* 0x0000001621457235 */ /* 0x080fe40000000045 */
[----:B------:R-:W1:Y:S01]  /*46e0*/  LDS.128 R32, [UR4+0x70] ;  /* 0x00007004ff207984 */ /* 0x000e620008000c00 */
[----:B------:R-:W-:Y:S01]  /*46f0*/  HFMA2.MMA R22, R47, R22, R20 ;  /* 0x000000162f167235 */ /* 0x000fe20000000014 */
[----:B------:R-:W-:-:S04]  /*4700*/  HFMA2 R60, R54, R25, R60 ;  /* 0x00000019363c7231 */ /* 0x000fc8000000003c */
[----:B------:R-:W-:Y:S01]  /*4710*/  HFMA2 R62, R58, R23, R62 ;  /* 0x000000173a3e7231 */ /* 0x000fe2000000003e */
[----:B------:R-:W-:Y:S01]  /*4720*/  HFMA2.MMA R69, R46, R23, R69 ;  /* 0x000000172e457235 */ /* 0x000fe20000000045 */
[----:B------:R-:W-:-:S03]  /*4730*/  HFMA2 R60, R53, R26, R60 ;  /* 0x0000001a353c7231 */ /* 0x000fc6000000003c */
[----:B------:R-:W-:Y:S01]  /*4740*/  HFMA2 R22, R44, R23, R22 ;  /* 0x000000172c167231 */ /* 0x000fe20000000016 */
[-C--:B------:R-:W-:Y:S01]  /*4750*/  HFMA2.MMA R62, R17, R24.reuse, R62 ;  /* 0x00000018113e7235 */ /* 0x080fe2000000003e */
[----:B------:R-:W-:Y:S02]  /*4760*/  HFMA2 R60, R12, R27, R60 ;  /* 0x0000001b0c3c7231 */ /* 0x000fe4000000003c */
[----:B------:R-:W-:Y:S01]  /*4770*/  HFMA2.MMA R69, R13, R24, R69 ;  /* 0x000000180d457235 */ /* 0x000fe20000000045 */
[----:B------:R-:W-:-:S04]  /*4780*/  HFMA2 R22, R11, R24, R22 ;  /* 0x000000180b167231 */ /* 0x000fc80000000016 */
[-C--:B------:R-:W-:Y:S01]  /*4790*/  HFMA2.MMA R13, R56, R25.reuse, R62 ;  /* 0x00000019380d7235 */ /* 0x080fe2000000003e */
[----:B------:R-:W-:Y:S02]  /*47a0*/  HFMA2 R22, R50, R25, R22 ;  /* 0x0000001932167231 */ /* 0x000fe40000000016 */
[----:B------:R-:W-:Y:S02]  /*47b0*/  HFMA2.MMA R69, R52, R25, R69 ;  /* 0x0000001934457235 */ /* 0x000fe40000000045 */
[----:B------:R-:W-:-:S03]  /*47c0*/  HFMA2 R22, R49, R26, R22 ;  /* 0x0000001a31167231 */ /* 0x000fc60000000016 */
        /* <DEDUP_REMOVED lines=16> */
[----:B-1----:R-:W-:-:S02]  /*48d0*/  HFMA2 R60, R79, R32, R60 ;  /* 0x000000204f3c7231 */ /* 0x002fc4000000003c */
[----:B------:R-:W-:Y:S01]  /*48e0*/  HFMA2.MMA R69, R66, R29, R69 ;  /* 0x0000001d42457235 */ /* 0x000fe20000000045 */
[----:B------:R-:W-:Y:S02]  /*48f0*/  HFMA2 R22, R75, R32, R22 ;  /* 0x000000204b167231 */ /* 0x000fe40000000016 */
[-C--:B------:R-:W-:Y:S02]  /*4900*/  HFMA2 R60, R4, R33.reuse, R60 ;  /* 0x00000021043c7231 */ /* 0x080fe4000000003c */
[-C--:B------:R-:W-:Y:S01]  /*4910*/  HFMA2.MMA R15, R9, R30.reuse, R15 ;  /* 0x0000001e090f7235 */ /* 0x080fe2000000000f */
[----:B------:R-:W-:Y:S02]  /*4920*/  HFMA2 R22, R0, R33, R22 ;  /* 0x0000002100167231 */ /* 0x000fe40000000016 */
[----:B------:R-:W-:Y:S01]  /*4930*/  HFMA2.MMA R69, R5, R30, R69 ;  /* 0x0000001e05457235 */ /* 0x000fe20000000045 */
[-C--:B------:R-:W-:Y:S02]  /*4940*/  HFMA2 R60, R87, R34.reuse, R60 ;  /* 0x00000022573c7231 */ /* 0x080fe4000000003c */
[----:B------:R-:W-:-:S02]  /*4950*/  HFMA2 R22, R83, R34, R22 ;  /* 0x0000002253167231 */ /* 0x000fc40000000016 */
[-C--:B------:R-:W-:Y:S01]  /*4960*/  HFMA2.MMA R15, R78, R31.reuse, R15 ;  /* 0x0000001f4e0f7235 */ /* 0x080fe2000000000f */
[-C--:B------:R-:W-:Y:S02]  /*4970*/  HFMA2 R60, R82, R35.reuse, R60 ;  /* 0x00000023523c7231 */ /* 0x080fe4000000003c */
[----:B------:R-:W-:Y:S01]  /*4980*/  HFMA2.MMA R69, R74, R31, R69 ;  /* 0x0000001f4a457235 */ /* 0x000fe20000000045 */
[----:B------:R-:W-:Y:S02]  /*4990*/  HFMA2 R22, R86, R35, R22 ;  /* 0x0000002356167231 */ /* 0x000fe40000000016 */
[----:B------:R-:W-:Y:S02]  /*49a0*/  HADD2 R60, R60.H0_H0, R60.H1_H1 ;  /* 0x3000003c3c3c7230 */ /* 0x000fe40000000800 */
[-C--:B------:R-:W-:Y:S01]  /*49b0*/  HFMA2.MMA R3, R81, R32.reuse, R15 ;  /* 0x0000002051037235 */ /* 0x080fe2000000000f */
[----:B------:R-:W-:Y:S02]  /*49c0*/  HADD2 R22, R22.H0_H0, R22.H1_H1 ;  /* 0x3000001616167230 */ /* 0x000fe40000000800 */
        /* <DEDUP_REMOVED lines=13> */
.L_x_2465:
[----:B------:R-:W-:Y:S01]  /*4aa0*/  ISETP.LT.AND P2, PT, R16, R45, PT ;  /* 0x0000002d1000720c */ /* 0x000fe20003f41270 */
[----:B------:R-:W-:Y:S01]  /*4ab0*/  UIADD3 UR4, UR4, 0x40, URZ ;  /* 0x0000004004047890 */ /* 0x000fe2000fffe03f */
[----:B------:R-:W-:Y:S02]  /*4ac0*/  IMAD.MOV.U32 R2, RZ, RZ, R90 ;  /* 0x000000ffff027224 */ /* 0x000fe400078e005a */
[----:B------:R-:W-:-:S09]  /*4ad0*/  IMAD.MOV.U32 R3, RZ, RZ, R91 ;  /* 0x000000ffff037224 */ /* 0x000fd200078e005b */
[----:B------:R-:W-:Y:S05]  /*4ae0*/  @!P0 BRA P2, `(.L_x_2466) ;  /* 0xffffffe400588947 */ /* 0x000fea000103ffff */
.L_x_2464:
[----:B------:R-:W-:Y:S05]  /*4af0*/  @!P1 EXIT ;  /* 0x000000000000994d */ /* 0x000fea0003800000 */
[----:B------:R-:W0:Y:S01]  /*4b00*/  S2R R3, SR_CTAID.X ;  /* 0x0000000000037919 */ /* 0x000e220000002500 */
[----:B------:R-:W1:Y:S01]  /*4b10*/  S2UR UR4, SR_CTAID.Y ;  /* 0x00000000000479c3 */ /* 0x000e620000002600 */
[----:B------:R-:W0:Y:S07]  /*4b20*/  S2R R0, SR_TID.X ;  /* 0x0000000000007919 */ /* 0x000e2e0000002100 */
[----:B-----5:R-:W2:Y:S01]  /*4b30*/  LDC.64 R6, c[0x0][0x230] ;  /* 0x00008c00ff067b82 */ /* 0x020ea20000000a00 */
        /* <DEDUP_REMOVED lines=12> */
.L_x_2470:
[----:B------:R-:W0:Y:S02]  /*4c00*/  LDS R2, [R0] ;  /* 0x0000000000027984 */ /* 0x000e240000000800 */
[----:B0-----:R-:W-:-:S06]  /*4c10*/  HADD2 R3, R2, R37 ;  /* 0x0000002502037230 */ /* 0x001fcc0000000000 */
[----:B------:R-:W0:Y:S02]  /*4c20*/  ATOMS.CAST.SPIN R3, [R0], R2, R3 ;  /* 0x000000020003738d */ /* 0x000e240001800003 */
[----:B0-----:R-:W-:-:S13]  /*4c30*/  ISETP.EQ.U32.AND P0, PT, R3, 0x1, PT ;  /* 0x000000010300780c */ /* 0x001fda0003f02070 */
[----:B------:R-:W-:Y:S05]  /*4c40*/  @!P0 BRA `(.L_x_2470) ;  /* 0xfffffffc00ec8947 */ /* 0x000fea000383ffff */
[----:B------:R-:W-:Y:S05]  /*4c50*/  BRA `(.L_x_2468) ;  /* 0x00000000000c7947 */ /* 0x000fea0003800000 */
.L_x_2469:
[----:B------:R-:W2:Y:S02]  /*4c60*/  LD.E R0, desc[UR8][R4.64] ;  /* 0x0000000804007980 */ /* 0x000ea4000c101900 */
[----:B--2---:R-:W-:-:S05]  /*4c70*/  IMAD.IADD R3, R37, 0x1, R0 ;  /* 0x0000000125037824 */ /* 0x004fca00078e0200 */
[----:B------:R0:W-:Y:S02]  /*4c80*/  ST.E desc[UR8][R4.64], R3 ;  /* 0x0000000304007985 */ /* 0x0001e4000c101908 */
.L_x_2468:
[----:B------:R-:W-:Y:S05]  /*4c90*/  BSYNC B0 ;  /* 0x0000000000007941 */ /* 0x000fea0003800000 */
.L_x_2467:
[----:B------:R1:W-:Y:S01]  /*4ca0*/  ATOM.E.ADD.F16x2.RN.STRONG.GPU P0, RZ, desc[UR8][R4.64+0x4], R36 ;  /* 0x0000042404ff79a2 */ /* 0x0003e2000810e1c8 */
[----:B------:R-:W-:Y:S04]  /*4cb0*/  BSSY B0, `(.L_x_2471) ;  /* 0x000000f000007945 */ /* 0x000fe80003800000 */
[----:B-1----:R-:W-:Y:S05]  /*4cc0*/  @P0 BRA `(.L_x_2472) ;  /* 0x0000000000340947 */ /* 0x002fea0003800000 */
[----:B------:R-:W1:Y:S02]  /*4cd0*/  QSPC.E.S P0, RZ, [R4+0x4] ;  /* 0x0000040004ff73aa */ /* 0x000e640000000500 */
[----:B-1----:R-:W-:Y:S05]  /*4ce0*/  @!P0 BRA `(.L_x_2473) ;  /* 0x0000000000208947 */ /* 0x002fea0003800000 */
[----:B------:R-:W-:-:S05]  /*4cf0*/  IMAD.MOV.U32 R2, RZ, RZ, R4 ;  /* 0x000000ffff027224 */ /* 0x000fca00078e0004 */
[----:B------:R-:W-:-:S07]  /*4d00*/  MOV R0, R2 ;  /* 0x0000000200007202 */ /* 0x000fce0000000f00 */
.L_x_2474:
[----:B------:R-:W0:Y:S02]  /*4d10*/  LDS R2, [R0+0x4] ;  /* 0x0000040000027984 */ /* 0x000e240000000800 */
[----:B0-----:R-:W-:-:S10]  /*4d20*/  HFMA2.MMA R3, R2, 1, 1, R36 ;  /* 0x3c003c0002037835 */ /* 0x001fd40000000024 */
[----:B------:R-:W0:Y:S02]  /*4d30*/  ATOMS.CAST.SPIN R3, [R0+0x4], R2, R3 ;  /* 0x000004020003738d */ /* 0x000e240001800003 */
[----:B0-----:R-:W-:-:S13]  /*4d40*/  ISETP.EQ.U32.AND P0, PT, R3, 0x1, PT ;  /* 0x000000010300780c */ /* 0x001fda0003f02070 */
[----:B------:R-:W-:Y:S05]  /*4d50*/  @!P0 BRA `(.L_x_2474) ;  /* 0xfffffffc00ec8947 */ /* 0x000fea000383ffff */
[----:B------:R-:W-:Y:S05]  /*4d60*/  BRA `(.L_x_2472) ;  /* 0x00000000000c7947 */ /* 0x000fea0003800000 */
.L_x_2473:
[----:B------:R-:W0:Y:S02]  /*4d70*/  LD.E R0, desc[UR8][R4.64+0x4] ;  /* 0x0000040804007980 */ /* 0x000e24000c101900 */
[----:B0-----:R-:W-:-:S05]  /*4d80*/  IMAD.IADD R3, R36, 0x1, R0 ;  /* 0x0000000124037824 */ /* 0x001fca00078e0200 */
[----:B------:R1:W-:Y:S02]  /*4d90*/  ST.E desc[UR8][R4.64+0x4], R3 ;  /* 0x0000040304007985 */ /* 0x0003e4000c101908 */
.L_x_2472:
[----:B------:R-:W-:Y:S05]  /*4da0*/  BSYNC B0 ;  /* 0x0000000000007941 */ /* 0x000fea0003800000 */
.L_x_2471:
        /* <DEDUP_REMOVED lines=11> */
.L_x_2478:
[----:B------:R-:W0:Y:S02]  /*4e60*/  LDS R2, [R0] ;  /* 0x0000000000027984 */ /* 0x000e240000000800 */
[----:B0-----:R-:W-:-:S06]  /*4e70*/  HADD2 R3, R2, R19 ;  /* 0x0000001302037230 */ /* 0x001fcc0000000000 */
[----:B------:R-:W0:Y:S02]  /*4e80*/  ATOMS.CAST.SPIN R3, [R0], R2, R3 ;  /* 0x000000020003738d */ /* 0x000e240001800003 */
[----:B0-----:R-:W-:-:S13]  /*4e90*/  ISETP.EQ.U32.AND P0, PT, R3, 0x1, PT ;  /* 0x000000010300780c */ /* 0x001fda0003f02070 */
[----:B------:R-:W-:Y:S05]  /*4ea0*/  @!P0 BRA `(.L_x_2478) ;  /* 0xfffffffc00ec8947 */ /* 0x000fea000383ffff */
[----:B------:R-:W-:Y:S05]  /*4eb0*/  BRA `(.L_x_2476) ;  /* 0x00000000000c7947 */ /* 0x000fea0003800000 */
.L_x_2477:
[----:B------:R-:W2:Y:S02]  /*4ec0*/  LD.E R0, desc[UR8][R4.64] ;  /* 0x0000000804007980 */ /* 0x000ea4000c101900 */
[----:B--2---:R-:W-:-:S05]  /*4ed0*/  IMAD.IADD R3, R19, 0x1, R0 ;  /* 0x0000000113037824 */ /* 0x004fca00078e0200 */
[----:B------:R0:W-:Y:S02]  /*4ee0*/  ST.E desc[UR8][R4.64], R3 ;  /* 0x0000000304007985 */ /* 0x0001e4000c101908 */
.L_x_2476:
[----:B------:R-:W-:Y:S05]  /*4ef0*/  BSYNC B0 ;  /* 0x0000000000007941 */ /* 0x000fea0003800000 */
.L_x_2475:
[----:B------:R1:W-:Y:S02]  /*4f00*/  ATOM.E.ADD.F16x2.RN.STRONG.GPU P0, RZ, desc[UR8][R4.64+0x4], R18 ;  /* 0x0000041204ff79a2 */ /* 0x0003e4000810e1c8 */
[----:B-1----:R-:W-:Y:S05]  /*4f10*/  @P0 EXIT ;  /* 0x000000000000094d */ /* 0x002fea0003800000 */
[----:B------:R-:W1:Y:S02]  /*4f20*/  QSPC.E.S P0, RZ, [R4+0x4] ;  /* 0x0000040004ff73aa */ /* 0x000e640000000500 */
[----:B-1----:R-:W-:Y:S05]  /*4f30*/  @!P0 BRA `(.L_x_2479) ;  /* 0x0000000000208947 */ /* 0x002fea0003800000 */
[----:B------:R-:W-:-:S05]  /*4f40*/  IMAD.MOV.U32 R2, RZ, RZ, R4 ;  /* 0x000000ffff027224 */ /* 0x000fca00078e0004 */
[----:B------:R-:W-:-:S07]  /*4f50*/  MOV R0, R2 ;  /* 0x0000000200007202 */ /* 0x000fce0000000f00 */
.L_x_2480:
[----:B------:R-:W0:Y:S02]  /*4f60*/  LDS R2, [R0+0x4] ;  /* 0x0000040000027984 */ /* 0x000e240000000800 */
[----:B0-----:R-:W-:-:S10]  /*4f70*/  HFMA2.MMA R3, R2, 1, 1, R18 ;  /* 0x3c003c0002037835 */ /* 0x001fd40000000012 */
[----:B------:R-:W0:Y:S02]  /*4f80*/  ATOMS.CAST.SPIN R3, [R0+0x4], R2, R3 ;  /* 0x000004020003738d */ /* 0x000e240001800003 */
[----:B0-----:R-:W-:-:S13]  /*4f90*/  ISETP.EQ.U32.AND P0, PT, R3, 0x1, PT ;  /* 0x000000010300780c */ /* 0x001fda0003f02070 */
[----:B------:R-:W-:Y:S05]  /*4fa0*/  @!P0 BRA `(.L_x_2480) ;  /* 0xfffffffc00ec8947 */ /* 0x000fea000383ffff */
[----:B------:R-:W-:Y:S05]  /*4fb0*/  EXIT ;  /* 0x000000000000794d */ /* 0x000fea0003800000 */
.L_x_2479:
[----:B------:R-:W0:Y:S02]  /*4fc0*/  LD.E R0, desc[UR8][R4.64+0x4] ;  /* 0x0000040804007980 */ /* 0x000e24000c101900 */
[----:B0-----:R-:W-:-:S05]  /*4fd0*/  IMAD.IADD R3, R18, 0x1, R0 ;  /* 0x0000000112037824 */ /* 0x001fca00078e0200 */
[----:B------:R-:W-:Y:S01]  /*4fe0*/  ST.E desc[UR8][R4.64+0x4], R3 ;  /* 0x0000040304007985 */ /* 0x000fe2000c101908 */
[----:B------:R-:W-:Y:S05]  /*4ff0*/  EXIT ;  /* 0x000000000000794d */ /* 0x000fea0003800000 */
.L_x_2481:
        /* <DEDUP_REMOVED lines=16> */
.L_x_3260:


//--------------------- .text._Z23gemm_half_q_half_kernelILi2ELi16ELb0ELb0ELi32EEvPK6__halfPKjS4_S2_PS0_iiiiPKtS7_iiiiiibS2_i --------------------------
	.section	.text._Z23gemm_half_q_half_kernelILi2ELi16ELb0ELb0ELi32EEvPK6__halfPKjS4_S2_PS0_iiiiPKtS7_iiiiiibS2_i,"ax",@progbits
	.align	128
        .global         _Z23gemm_half_q_half_kernelILi2ELi16ELb0ELb0ELi32EEvPK6__halfPKjS4_S2_PS0_iiiiPKtS7_iiiiiibS2_i
        .type           _Z23gemm_half_q_half_kernelILi2ELi16ELb0ELb0ELi32EEvPK6__halfPKjS4_S2_PS0_iiiiPKtS7_iiiiiibS2_i,@function
        .size           _Z23gemm_half_q_half_kernelILi2ELi16ELb0ELb0ELi32EEvPK6__halfPKjS4_S2_PS0_iiiiPKtS7_iiiiiibS2_i,(.L_x_3261 - _Z23gemm_half_q_half_kernelILi2ELi16ELb0ELb0ELi32EEvPK6__halfPKjS4_S2_PS0_iiiiPKtS7_iiiiiibS2_i)
        .other          _Z23gemm_half_q_half_kernelILi2ELi16ELb0ELb0ELi32EEvPK6__halfPKjS4_S2_PS0_iiiiPKtS7_iiiiiibS2_i,@"STO_CUDA_ENTRY STV_DEFAULT"
_Z23gemm_half_q_half_kernelILi2ELi16ELb0ELb0ELi32EEvPK6__halfPKjS4_S2_PS0_iiiiPKtS7_iiiiiibS2_i:
.text._Z23gemm_half_q_half_kernelILi2ELi16ELb0ELb0ELi32EEvPK6__halfPKjS4_S2_PS0_iiiiPKtS7_iiiiiibS2_i:
        /* <DEDUP_REMOVED lines=44> */
.L_x_2486:
        /* <DEDUP_REMOVED lines=16> */
.L_x_2485:
        /* <DEDUP_REMOVED lines=16> */
.L_x_2484:
        /* <DEDUP_REMOVED lines=17> */
.L_x_2488:
        /* <DEDUP_REMOVED lines=16> */
.L_x_2487:
        /* <DEDUP_REMOVED lines=14> */
.L_x_2483:
[----:B------:R-:W-:Y:S05]  /*07b0*/  BSYNC B0 ;  /* 0x0000000000007941 */ /* 0x000fea0003800000 */
.L_x_2482:
        /* <DEDUP_REMOVED lines=21> */
.L_x_2491:
        /* <DEDUP_REMOVED lines=11> */
.L_x_2490:
        /* <DEDUP_REMOVED lines=10> */
.L_x_2489:
        /* <DEDUP_REMOVED lines=18> */
.L_x_2493:
        /* <DEDUP_REMOVED lines=23> */
[----:B------:R-:W-:Y:S01]  /*0cf0*/  LOP3.LUT R10, R10, 0xf, RZ, 0xc0, !PT ;  /* 0x0000000f0a0a7812 */ /* 0x000fe200078ec0ff */
[----:B------:R-:W-:Y:S01]  /*0d00*/  VIADD R21, R21, 0x1 ;  /* 0x0000000115157836 */ /* 0x000fe20000000000 */
[----:B------:R-:W-:Y:S01]  /*0d10*/  ISETP.GE.AND P2, PT, R18, R45, PT ;  /* 0x0000002d1200720c */ /* 0x000fe20003f46270 */
[----:B------:R-:W-:Y:S01]  /*0d20*/  VIADD R19, R19, 0x1 ;  /* 0x0000000113137836 */ /* 0x000fe20000000000 */
[----:B------:R-:W4:Y:S01]  /*0d30*/  I2F.F16 R41, R20 ;  /* 0x0000001400297306 */ /* 0x000f220000200c00 */
[----:B------:R-:W-:-:S02]  /*0d40*/  VIADD R10, R10, 0x1 ;  /* 0x000000010a0a7836 */ /* 0x000fc40000000000 */
        /* <DEDUP_REMOVED lines=11> */
.L_x_2492:
[----:B------:R-:W-:Y:S01]  /*0e00*/  ULDC UR4, c[0x0][0x258] ;  /* 0x0000960000047ab9 */ /* 0x000fe20000000800 */
[----:B------:R-:W-:Y:S01]  /*0e10*/  ULDC UR5, c[0x0][0x260] ;  /* 0x0000980000057ab9 */ /* 0x000fe20000000800 */
[C---:B------:R-:W-:Y:S01]  /*0e20*/  ISETP.GT.AND P2, PT, R16.reuse, UR4, PT ;  /* 0x0000000410007c0c */ /* 0x040fe2000bf44270 */
[----:B------:R-:W-:Y:S01]  /*0e30*/  ULDC UR6, c[0x0][0x268] ;  /* 0x00009a0000067ab9 */ /* 0x000fe20000000800 */
[C---:B------:R-:W-:Y:S01]  /*0e40*/  VIMNMX R0, R16.reuse, UR4, PT ;  /* 0x0000000410007c48 */ /* 0x040fe2000bfe0100 */
[----:B------:R-:W-:Y:S01]  /*0e50*/  IMAD.MOV.U32 R2, RZ, RZ, RZ ;  /* 0x000000ffff027224 */ /* 0x000fe200078e00ff */
[C---:B------:R-:W-:Y:S02]  /*0e60*/  ISETP.GT.AND P4, PT, R16.reuse, UR5, PT ;  /* 0x0000000510007c0c */ /* 0x040fe4000bf84270 */
[----:B-1----:R-:W-:Y:S02]  /*0e70*/  SHF.R.S32.HI R5, RZ, 0x1f, R0 ;  /* 0x0000001fff057819 */ /* 0x002fe40000011400 */
[----:B------:R-:W-:-:S02]  /*0e80*/  ISETP.GT.AND P6, PT, R16, UR6, PT ;  /* 0x0000000610007c0c */ /* 0x000fc4000bfc4270 */
[----:B------:R-:W-:Y:S01]  /*0e90*/  LEA.HI R6, R5, R0, RZ, 0x5 ;  /* 0x0000000005067211 */ /* 0x000fe200078f28ff */
[----:B------:R-:W-:Y:S01]  /*0ea0*/  IMAD.MOV.U32 R0, RZ, RZ, RZ ;  /* 0x000000ffff007224 */ /* 0x000fe200078e00ff */
[C---:B0-----:R-:W-:Y:S02]  /*0eb0*/  ISETP.GT.AND P3, PT, R16.reuse, R23, PT ;  /* 0x000000171000720c */ /* 0x041fe40003f64270 */
        /* <DEDUP_REMOVED lines=9> */
.L_x_2494:
        /* <DEDUP_REMOVED lines=8> */
.L_x_2495:
[----:B------:R-:W-:Y:S02]  /*0fd0*/  CS2R R4, SRZ ;  /* 0x0000000000047805 */ /* 0x000fe4000001ff00 */
[----:B------:R-:W-:Y:S01]  /*0fe0*/  SHF.R.S32.HI R9, RZ, 0x5, R6 ;  /* 0x00000005ff097819 */ /* 0x000fe20000011406 */
        /* <DEDUP_REMOVED lines=8> */
.L_x_2496:
        /* <DEDUP_REMOVED lines=8> */
.L_x_2497:
        /* <DEDUP_REMOVED lines=9> */
.L_x_2498:
        /* <DEDUP_REMOVED lines=21> */
.L_x_2501:
        /* <DEDUP_REMOVED lines=85> */
[----:B------:R-:W-:Y:S02]  /*1820*/  LOP3.LUT R34, R5, 0x20002, R34, 0xf8, !PT ;  /* 0x0002000205227812 */ /* 0x000fe400078ef822 */
[----:B------:R-:W-:Y:S02]  /*1830*/  LOP3.LUT R11, R32, 0x64006400, RZ, 0xfc, !PT ;  /* 0x64006400200b7812 */ /* 0x000fe400078efcff */
[----:B------:R-:W-:-:S02]  /*1840*/  LOP3.LUT R69, R69, 0x64006400, RZ, 0xfc, !PT ;  /* 0x6400640045457812 */ /* 0x000fc400078efcff */
[----:B------:R-:W-:Y:S01]  /*1850*/  LOP3.LUT R62, R7, 0x20002, R62, 0xf8, !PT ;  /* 0x00020002073e7812 */ /* 0x000fe200078ef83e */
[-C--:B------:R-:W-:Y:S01]  /*1860*/  HFMA2 R32, R11, R0.reuse.H0_H0, -48, -48 ;  /* 0xd200d2000b207431 */ /* 0x080fe20000040000 */
[----:B------:R-:W-:Y:S01]  /*1870*/  LOP3.LUT R5, R2, 0x64006400, RZ, 0xfc, !PT ;  /* 0x6400640002057812 */ /* 0x000fe200078efcff */
[----:B------:R-:W-:Y:S01]  /*1880*/  HFMA2 R11, R69, R0.H0_H0, -48, -48 ;  /* 0xd200d200450b7431 */ /* 0x000fe20000040000 */
[----:B------:R-:W-:Y:S02]  /*1890*/  LOP3.LUT R15, R34, 0x40004, R15, 0xf8, !PT ;  /* 0x00040004220f7812 */ /* 0x000fe400078ef80f */
[----:B------:R-:W-:Y:S02]  /*18a0*/  LOP3.LUT R73, R73, 0x64006400, RZ, 0xfc, !PT ;  /* 0x6400640049497812 */ /* 0x000fe400078efcff */
[----:B------:R-:W-:Y:S02]  /*18b0*/  SHF.R.U32.HI R82, RZ, 0xc, R6 ;  /* 0x0000000cff527819 */ /* 0x000fe40000011606 */
[----:B------:R-:W-:-:S02]  /*18c0*/  LOP3.LUT R87, R6, 0x3e003e0, RZ, 0xc0, !PT ;  /* 0x03e003e006577812 */ /* 0x000fc400078ec0ff */
[----:B------:R-:W-:Y:S02]  /*18d0*/  LOP3.LUT R68, R6, 0x1f001f, RZ, 0xc0, !PT ;  /* 0x001f001f06447812 */ /* 0x000fe400078ec0ff */
[----:B------:R-:W-:Y:S02]  /*18e0*/  SHF.R.U32.HI R75, RZ, 0xa, R6 ;  /* 0x0000000aff4b7819 */ /* 0x000fe40000011606 */
[----:B------:R-:W-:Y:S01]  /*18f0*/  LOP3.LUT R9, R62, 0x40004, R9, 0xf8, !PT ;  /* 0x000400043e097812 */ /* 0x000fe200078ef809 */
[-C--:B------:R-:W-:Y:S01]  /*1900*/  HFMA2 R62, R5, R0.reuse.H0_H0, -48, -48 ;  /* 0xd200d200053e7431 */ /* 0x080fe20000040000 */
[----:B------:R-:W-:Y:S02]  /*1910*/  LOP3.LUT R7, R3, 0x64006400, RZ, 0xfc, !PT ;  /* 0x6400640003077812 */ /* 0x000fe400078efcff */
[----:B------:R-:W-:Y:S02]  /*1920*/  LOP3.LUT R71, R71, 0x64006400, RZ, 0xfc, !PT ;  /* 0x6400640047477812 */ /* 0x000fe400078efcff */
        /* <DEDUP_REMOVED lines=317> */
.L_x_2500:
[----:B------:R-:W-:Y:S01]  /*2d00*/  ISETP.LT.AND P0, PT, R16, R45, PT ;  /* 0x0000002d1000720c */ /* 0x000fe20003f01270 */
[----:B------:R-:W-:Y:S01]  /*2d10*/  UIADD3 UR4, UR4, 0x40, URZ ;  /* 0x0000004004047890 */ /* 0x000fe2000fffe03f */
[----:B-----5:R-:W-:Y:S02]  /*2d20*/  IMAD.MOV.U32 R24, RZ, RZ, R90 ;  /* 0x000000ffff187224 */ /* 0x020fe400078e005a */
[----:B------:R-:W-:-:S09]  /*2d30*/  IMAD.MOV.U32 R25, RZ, RZ, R91 ;  /* 0x000000ffff197224 */ /* 0x000fd200078e005b */
[----:B------:R-:W-:Y:S05]  /*2d40*/  @!P2 BRA P0, `(.L_x_2501) ;  /* 0xffffffe40060a947 */ /* 0x000fea000003ffff */
.L_x_2499:
[----:B------:R-:W-:Y:S05]  /*2d50*/  @!P1 EXIT ;  /* 0x000000000000994d */ /* 0x000fea0003800000 */
[----:B------:R-:W0:Y:S01]  /*2d60*/  S2R R3, SR_CTAID.X ;  /* 0x0000000000037919 */ /* 0x000e220000002500 */
[----:B------:R-:W1:Y:S01]  /*2d70*/  S2UR UR4, SR_CTAID.Y ;  /* 0x00000000000479c3 */ /* 0x000e620000002600 */
[----:B------:R-:W0:Y:S07]  /*2d80*/  S2R R0, SR_TID.X ;  /* 0x0000000000007919 */ /* 0x000e2e0000002100 */
[----:B------:R-:W2:Y:S01]  /*2d90*/  LDC.64 R6, c[0x0][0x230] ;  /* 0x00008c00ff067b82 */ /* 0x000ea20000000a00 */
[----:B-1----:R-:W-:Y:S01]  /*2da0*/  USHF.L.U32 UR4, UR4, 0x1, URZ ;  /* 0x0000000104047899 */ /* 0x002fe2000800063f */
[----:B0-----:R-:W-:-:S05]  /*2db0*/  IMAD R3, R3, 0x20, R0 ;  /* 0x0000002003037824 */ /* 0x001fca00078e0200 */
        /* <DEDUP_REMOVED lines=10> */
.L_x_2505:
[----:B------:R-:W0:Y:S02]  /*2e60*/  LDS R2, [R0] ;  /* 0x0000000000027984 */ /* 0x000e240000000800 */
[----:B0-----:R-:W-:-:S06]  /*2e70*/  HADD2 R3, R2, R37 ;  /* 0x0000002502037230 */ /* 0x001fcc0000000000 */
[----:B------:R-:W0:Y:S02]  /*2e80*/  ATOMS.CAST.SPIN R3, [R0], R2, R3 ;  /* 0x000000020003738d */ /* 0x000e240001800003 */
[----:B0-----:R-:W-:-:S13]  /*2e90*/  ISETP.EQ.U32.AND P0, PT, R3, 0x1, PT ;  /* 0x000000010300780c */ /* 0x001fda0003f02070 */
[----:B------:R-:W-:Y:S05]  /*2ea0*/  @!P0 BRA `(.L_x_2505) ;  /* 0xfffffffc00ec8947 */ /* 0x000fea000383ffff */
[----:B------:R-:W-:Y:S05]  /*2eb0*/  BRA `(.L_x_2503) ;  /* 0x00000000000c7947 */ /* 0x000fea0003800000 */
.L_x_2504:
[----:B------:R-:W2:Y:S02]  /*2ec0*/  LD.E R0, desc[UR8][R4.64] ;  /* 0x0000000804007980 */ /* 0x000ea4000c101900 */
[----:B--2---:R-:W-:-:S05]  /*2ed0*/  IMAD.IADD R3, R37, 0x1, R0 ;  /* 0x0000000125037824 */ /* 0x004fca00078e0200 */
[----:B------:R0:W-:Y:S02]  /*2ee0*/  ST.E desc[UR8][R4.64], R3 ;  /* 0x0000000304007985 */ /* 0x0001e4000c101908 */
.L_x_2503:
[----:B------:R-:W-:Y:S05]  /*2ef0*/  BSYNC B0 ;  /* 0x0000000000007941 */ /* 0x000fea0003800000 */
.L_x_2502:
[----:B------:R1:W-:Y:S01]  /*2f00*/  ATOM.E.ADD.F16x2.RN.STRONG.GPU P0, RZ, desc[UR8][R4.64+0x4], R36 ;  /* 0x0000042404ff79a2 */ /* 0x0003e2000810e1c8 */
[----:B------:R-:W-:Y:S04]  /*2f10*/  BSSY B0, `(.L_x_2506) ;  /* 0x000000f000007945 */ /* 0x000fe80003800000 */
[----:B-1----:R-:W-:Y:S05]  /*2f20*/  @P0 BRA `(.L_x_2507) ;  /* 0x0000000000340947 */ /* 0x002fea0003800000 */
[----:B------:R-:W1:Y:S02]  /*2f30*/  QSPC.E.S P0, RZ, [R4+0x4] ;  /* 0x0000040004ff73aa */ /* 0x000e640000000500 */
[----:B-1----:R-:W-:Y:S05]  /*2f40*/  @!P0 BRA `(.L_x_2508) ;  /* 0x0000000000208947 */ /* 0x002fea0003800000 */
[----:B------:R-:W-:-:S05]  /*2f50*/  IMAD.MOV.U32 R2, RZ, RZ, R4 ;  /* 0x000000ffff027224 */ /* 0x000fca00078e0004 */
[----:B------:R-:W-:-:S07]  /*2f60*/  MOV R0, R2 ;  /* 0x0000000200007202 */ /* 0x000fce0000000f00 */
.L_x_2509:
[----:B------:R-:W0:Y:S02]  /*2f70*/  LDS R2, [R0+0x4] ;  /* 0x0000040000027984 */ /* 0x000e240000000800 */
[----:B0-----:R-:W-:-:S10]  /*2f80*/  HFMA2.MMA R3, R2, 1, 1, R36 ;  /* 0x3c003c0002037835 */ /* 0x001fd40000000024 */
[----:B------:R-:W0:Y:S02]  /*2f90*/  ATOMS.CAST.SPIN R3, [R0+0x4], R2, R3 ;  /* 0x000004020003738d */ /* 0x000e240001800003 */
[----:B0-----:R-:W-:-:S13]  /*2fa0*/  ISETP.EQ.U32.AND P0, PT, R3, 0x1, PT ;  /* 0x000000010300780c */ /* 0x001fda0003f02070 */
[----:B------:R-:W-:Y:S05]  /*2fb0*/  @!P0 BRA `(.L_x_2509) ;  /* 0xfffffffc00ec8947 */ /* 0x000fea000383ffff */
[----:B------:R-:W-:Y:S05]  /*2fc0*/  BRA `(.L_x_2507) ;  /* 0x00000000000c7947 */ /* 0x000fea0003800000 */
.L_x_2508:
[----:B------:R-:W0:Y:S02]  /*2fd0*/  LD.E R0, desc[UR8][R4.64+0x4] ;  /* 0x0000040804007980 */ /* 0x000e24000c101900 */
[----:B0-----:R-:W-:-:S05]  /*2fe0*/  IMAD.IADD R3, R36, 0x1, R0 ;  /* 0x0000000124037824 */ /* 0x001fca00078e0200 */
[----:B------:R1:W-:Y:S02]  /*2ff0*/  ST.E desc[UR8][R4.64+0x4], R3 ;  /* 0x0000040304007985 */ /* 0x0003e4000c101908 */
.L_x_2507:
[----:B------:R-:W-:Y:S05]  /*3000*/  BSYNC B0 ;  /* 0x0000000000007941 */ /* 0x000fea0003800000 */
.L_x_2506:
        /* <DEDUP_REMOVED lines=11> */
.L_x_2513:
[----:B------:R-:W0:Y:S02]  /*30c0*/  LDS R2, [R0] ;  /* 0x0000000000027984 */ /* 0x000e240000000800 */
[----:B0-----:R-:W-:-:S06]  /*30d0*/  HADD2 R3, R2, R19 ;  /* 0x0000001302037230 */ /* 0x001fcc0000000000 */
[----:B------:R-:W0:Y:S02]  /*30e0*/  ATOMS.CAST.SPIN R3, [R0], R2, R3 ;  /* 0x000000020003738d */ /* 0x000e240001800003 */
[----:B0-----:R-:W-:-:S13]  /*30f0*/  ISETP.EQ.U32.AND P0, PT, R3, 0x1, PT ;  /* 0x000000010300780c */ /* 0x001fda0003f02070 */
[----:B------:R-:W-:Y:S05]  /*3100*/  @!P0 BRA `(.L_x_2513) ;  /* 0xfffffffc00ec8947 */ /* 0x000fea000383ffff */
[----:B------:R-:W-:Y:S05]  /*3110*/  BRA `(.L_x_2511) ;  /* 0x00000000000c7947 */ /* 0x000fea0003800000 */
.L_x_2512:
[----:B------:R-:W2:Y:S02]  /*3120*/  LD.E R0, desc[UR8][R4.64] ;  /* 0x0000000804007980 */ /* 0x000ea4000c101900 */
[----:B--2---:R-:W-:-:S05]  /*3130*/  IMAD.IADD R3, R19, 0x1, R0 ;  /* 0x0000000113037824 */ /* 0x004fca00078e0200 */
[----:B------:R0:W-:Y:S02]  /*3140*/  ST.E desc[UR8][R4.64], R3 ;  /* 0x0000000304007985 */ /* 0x0001e4000c101908 */
.L_x_2511:
[----:B------:R-:W-:Y:S05]  /*3150*/  BSYNC B0 ;  /* 0x0000000000007941 */ /* 0x000fea0003800000 */
.L_x_2510:
[----:B------:R1:W-:Y:S02]  /*3160*/  ATOM.E.ADD.F16x2.RN.STRONG.GPU P0, RZ, desc[UR8][R4.64+0x4], R18 ;  /* 0x0000041204ff79a2 */ /* 0x0003e4000810e1c8 */
[----:B-1----:R-:W-:Y:S05]  /*3170*/  @P0 EXIT ;  /* 0x000000000000094d */ /* 0x002fea0003800000 */
[----:B------:R-:W1:Y:S02]  /*3180*/  QSPC.E.S P0, RZ, [R4+0x4] ;  /* 0x0000040004ff73aa */ /* 0x000e640000000500 */
[----:B-1----:R-:W-:Y:S05]  /*3190*/  @!P0 BRA `(.L_x_2514) ;  /* 0x0000000000208947 */ /* 0x002fea0003800000 */
[----:B------:R-:W-:-:S05]  /*31a0*/  IMAD.MOV.U32 R2, RZ, RZ, R4 ;  /* 0x000000ffff027224 */ /* 0x000fca00078e0004 */
[----:B------:R-:W-:-:S07]  /*31b0*/  MOV R0, R2 ;  /* 0x0000000200007202 */ /* 0x000fce0000000f00 */
.L_x_2515:
[----:B------:R-:W0:Y:S02]  /*31c0*/  LDS R2, [R0+0x4] ;  /* 0x0000040000027984 */ /* 0x000e240000000800 */
[----:B0-----:R-:W-:-:S10]  /*31d0*/  HFMA2.MMA R3, R2, 1, 1, R18 ;  /* 0x3c003c0002037835 */ /* 0x001fd40000000012 */
[----:B------:R-:W0:Y:S02]  /*31e0*/  ATOMS.CAST.SPIN R3, [R0+0x4], R2, R3 ;  /* 0x000004020003738d */ /* 0x000e240001800003 */
[----:B0-----:R-:W-:-:S13]  /*31f0*/  ISETP.EQ.U32.AND P0, PT, R3, 0x1, PT ;  /* 0x000000010300780c */ /* 0x001fda0003f02070 */
[----:B------:R-:W-:Y:S05]  /*3200*/  @!P0 BRA `(.L_x_2515) ;  /* 0xfffffffc00ec8947 */ /* 0x000fea000383ffff */
[----:B------:R-:W-:Y:S05]  /*3210*/  EXIT ;  /* 0x000000000000794d */ /* 0x000fea0003800000 */
.L_x_2514:
[----:B------:R-:W0:Y:S02]  /*3220*/  LD.E R0, desc[UR8][R4.64+0x4] ;  /* 0x0000040804007980 */ /* 0x000e24000c101900 */
[----:B0-----:R-:W-:-:S05]  /*3230*/  IMAD.IADD R3, R18, 0x1, R0 ;  /* 0x0000000112037824 */ /* 0x001fca00078e0200 */
[----:B------:R-:W-:Y:S01]  /*3240*/  ST.E desc[UR8][R4.64+0x4], R3 ;  /* 0x0000040304007985 */ /* 0x000fe2000c101908 */
[----:B------:R-:W-:Y:S05]  /*3250*/  EXIT ;  /* 0x000000000000794d */ /* 0x000fea0003800000 */
.L_x_2516:
        /* <DEDUP_REMOVED lines=10> */
.L_x_3261:


//--------------------- .text._Z23gemm_half_q_half_kernelILi2ELi24ELb0ELb0ELi32EEvPK6__halfPKjS4_S2_PS0_iiiiPKtS7_iiiiiibS2_i --------------------------
	.section	.text._Z23gemm_half_q_half_kernelILi2ELi24ELb0ELb0ELi32EEvPK6__halfPKjS4_S2_PS0_iiiiPKtS7_iiiiiibS2_i,"ax",@progbits
	.align	128
        .global         _Z23gemm_half_q_half_kernelILi2ELi24ELb0ELb0ELi32EEvPK6__halfPKjS4_S2_PS0_iiiiPKtS7_iiiiiibS2_i
        .type           _Z23gemm_half_q_half_kernelILi2ELi24ELb0ELb0ELi32EEvPK6__halfPKjS4_S2_PS0_iiiiPKtS7_iiiiiibS2_i,@function
        .size           _Z23gemm_half_q_half_kernelILi2ELi24ELb0ELb0ELi32EEvPK6__halfPKjS4_S2_PS0_iiiiPKtS7_iiiiiibS2_i,(.L_x_3262 - _Z23gemm_half_q_half_kernelILi2ELi24ELb0ELb0ELi32EEvPK6__halfPKjS4_S2_PS0_iiiiPKtS7_iiiiiibS2_i)
        .other          _Z23gemm_half_q_half_kernelILi2ELi24ELb0ELb0ELi32EEvPK6__halfPKjS4_S2_PS0_iiiiPKtS7_iiiiiibS2_i,@"STO_CUDA_ENTRY STV_DEFAULT"
_Z23gemm_half_q_half_kernelILi2ELi24ELb0ELb0ELi32EEvPK6__halfPKjS4_S2_PS0_iiiiPKtS7_iiiiiibS2_i:
.text._Z23gemm_half_q_half_kernelILi2ELi24ELb0ELb0ELi32EEvPK6__halfPKjS4_S2_PS0_iiiiPKtS7_iiiiiibS2_i:
        /* <DEDUP_REMOVED lines=44> */
.L_x_2521:
        /* <DEDUP_REMOVED lines=16> */
.L_x_2520:
        /* <DEDUP_REMOVED lines=16> */
.L_x_2519:
        /* <DEDUP_REMOVED lines=17> */
.L_x_2523:
        /* <DEDUP_REMOVED lines=16> */
.L_x_2522:
        /* <DEDUP_REMOVED lines=14> */
.L_x_2518:
[----:B------:R-:W-:Y:S05]  /*07b0*/  BSYNC B0 ;  /* 0x0000000000007941 */ /* 0x000fea0003800000 */
.L_x_2517:
        /* <DEDUP_REMOVED lines=21> */
.L_x_2526:
        /* <DEDUP_REMOVED lines=11> */
.L_x_2525:
        /* <DEDUP_REMOVED lines=10> */
.L_x_2524:
        /* <DEDUP_REMOVED lines=18> */
.L_x_2528:
        /* <DEDUP_REMOVED lines=8> */
[----:B------:R-:W-:-:S06]  /*0c00*/  IMAD.WIDE R14, R15, 0x2, R4 ;  /* 0x000000020f0e7825 */ /* 0x000fcc00078e0204 */
[----:B------:R-:W4:Y:S01]  /*0c10*/  LDG.E.U16.CONSTANT R15, desc[UR8][R14.64] ;  /* 0x000000080e0f7981 */ /* 0x000f22000c1e9500 */
[----:B------:R-:W-:-:S06]  /*0c20*/  IMAD.WIDE R12, R13, 0x2, R8 ;  /* 0x000000020d0c7825 */ /* 0x000fcc00078e0208 */
[----:B------:R-:W2:Y:S01]  /*0c30*/  LDG.E.U16.CONSTANT R12, desc[UR8][R12.64] ;  /* 0x000000080c0c7981 */ /* 0x000ea2000c1e9500 */
[----:B------:R-:W-:Y:S01]  /*0c40*/  UIADD3 UR4, UR4, 0x1, URZ ;  /* 0x0000000104047890 */ /* 0x000fe2000fffe03f */
        /* <DEDUP_REMOVED lines=17> */
[----:B------:R-:W2:Y:S01]  /*0d60*/  I2F.F16 R21, R21 ;  /* 0x0000001500157306 */ /* 0x000ea20000200c00 */
[----:B------:R-:W-:-:S07]  /*0d70*/  ISETP.GE.AND P2, PT, R18, R45, PT ;  /* 0x0000002d1200720c */ /* 0x000fce0003f46270 */
[----:B------:R-:W1:Y:S01]  /*0d80*/  I2F.F16 R41, R20 ;  /* 0x0000001400297306 */ /* 0x000e620000200c00 */
[----:B--2---:R-:W-:-:S07]  /*0d90*/  HMUL2 R40, R21.H0_H0, R12.H0_H0 ;  /* 0x2000000c15287232 */ /* 0x004fce0000000800 */
[----:B------:R-:W2:Y:S01]  /*0da0*/  I2F.F16 R39, R10 ;  /* 0x0000000a00277306 */ /* 0x000ea20000200c00 */
[----:B-1----:R-:W-:-:S07]  /*0db0*/  HMUL2 R41, R41.H0_H0, R12.H0_H0 ;  /* 0x2000000c29297232 */ /* 0x002fce0000000800 */
[----:B------:R-:W1:Y:S01]  /*0dc0*/  I2F.F16 R19, R19 ;  /* 0x0000001300137306 */ /* 0x000e620000200c00 */
[-C--:B--2---:R-:W-:Y:S02]  /*0dd0*/  HMUL2 R39, R39.H0_H0, R12.reuse.H0_H0 ;  /* 0x2000000c27277232 */ /* 0x084fe40000000800 */
[----:B-1----:R-:W-:Y:S01]  /*0de0*/  HMUL2 R38, R19.H0_H0, R12.H0_H0 ;  /* 0x2000000c13267232 */ /* 0x002fe20000000800 */
[----:B------:R-:W-:Y:S06]  /*0df0*/  @!P2 BRA `(.L_x_2528) ;  /* 0xfffffffc0060a947 */ /* 0x000fec000383ffff */
.L_x_2527:
[----:B------:R-:W-:Y:S01]  /*0e00*/  ULDC UR4, c[0x0][0x258] ;  /* 0x0000960000047ab9 */ /* 0x000fe20000000800 */
[----:B------:R-:W-:Y:S01]  /*0e10*/  ULDC UR10, c[0x0][0x260] ;  /* 0x00009800000a7ab9 */ /* 0x000fe20000000800 */
[C---:B------:R-:W-:Y:S01]  /*0e20*/  ISETP.GT.AND P2, PT, R16.reuse, UR4, PT ;  /* 0x0000000410007c0c */ /* 0x040fe2000bf44270 */
[----:B------:R-:W-:Y:S01]  /*0e30*/  ULDC UR5, c[0x0][0x268] ;  /* 0x00009a0000057ab9 */ /* 0x000fe20000000800 */
[C---:B------:R-:W-:Y:S02]  /*0e40*/  VIMNMX R0, R16.reuse, UR4, PT ;  /* 0x0000000410007c48 */ /* 0x040fe4000bfe0100 */
[C---:B------:R-:W-:Y:S02]  /*0e50*/  ISETP.GT.AND P4, PT, R16.reuse, UR10, PT ;  /* 0x0000000a10007c0c */ /* 0x040fe4000bf84270 */
[----:B-1----:R-:W-:Y:S02]  /*0e60*/  SHF.R.S32.HI R5, RZ, 0x1f, R0 ;  /* 0x0000001fff057819 */ /* 0x002fe40000011400 */
[----:B------:R-:W-:-:S02]  /*0e70*/  ISETP.GT.AND P6, PT, R16, UR5, PT ;  /* 0x0000000510007c0c */ /* 0x000fc4000bfc4270 */
[----:B------:R-:W-:Y:S01]  /*0e80*/  LEA.HI R6, R5, R0, RZ, 0x5 ;  /* 0x0000000005067211 */ /* 0x000fe200078f28ff */
[----:B------:R-:W-:Y:S01]  /*0e90*/  HFMA2.MMA R0, -RZ, RZ, 0, 0 ;  /* 0x00000000ff007435 */ /* 0x000fe200000001ff */
[C---:B0-----:R-:W-:Y:S02]  /*0ea0*/  ISETP.GT.AND P3, PT, R16.reuse, R23, PT ;  /* 0x000000171000720c */ /* 0x041fe40003f64270 */
        /* <DEDUP_REMOVED lines=10> */
.L_x_2529:
        /* <DEDUP_REMOVED lines=8> */
.L_x_2530:
        /* <DEDUP_REMOVED lines=10> */
.L_x_2531:
        /* <DEDUP_REMOVED lines=8> */
.L_x_2532:
        /* <DEDUP_REMOVED lines=9> */
.L_x_2533:
[----:B------:R-:W-:Y:S01]  /*1180*/  LEA R2, R9, R2, 0x3 ;  /* 0x0000000209027211 */ /* 0x000fe200078e18ff */
[----:B------:R-:W0:Y:S01]  /*1190*/  S2UR UR5, SR_CgaCtaId ;  /* 0x00000000000579c3 */ /* 0x000e220000008800 */
[----:B------:R-:W-:Y:S01]  /*11a0*/  ISETP.GE.OR P0, PT, R16, UR10, P0 ;  /* 0x0000000a10007c0c */ /* 0x000fe20008706670 */
[----:B------:R-:W-:Y:S01]  /*11b0*/  ULDC.64 UR6, c[0x0][0x218] ;  /* 0x0000860000067ab9 */ /* 0x000fe20000000a00 */
[----:B------:R-:W-:Y:S01]  /*11c0*/  IADD3 R0, R5, R2, R0 ;  /* 0x0000000205007210 */ /* 0x000fe20007ffe000 */
[----:B------:R-:W-:Y:S01]  /*11d0*/  UMOV UR4, 0x400 ;  /* 0x0000040000047882 */ /* 0x000fe20000000000 */
[----:B------:R-:W-:Y:S02]  /*11e0*/  SHF.R.S32.HI R5, RZ, 0x1f, R3 ;  /* 0x0000001fff057819 */ /* 0x000fe40000011403 */
[----:B------:R-:W-:Y:S02]  /*11f0*/  IADD3 R7, R7, R0, R4 ;  /* 0x0000000007077210 */ /* 0x000fe40007ffe004 */
[----:B------:R-:W-:-:S02]  /*1200*/  PRMT R37, RZ, 0x5410, RZ ;  /* 0x00005410ff257816 */ /* 0x000fc400000000ff */
[----:B------:R-:W-:Y:S01]  /*1210*/  PRMT R36, RZ, 0x5410, RZ ;  /* 0x00005410ff247816 */ /* 0x000fe200000000ff */
[----:B------:R-:W-:Y:S01]  /*1220*/  IMAD R0, R7, R42, RZ ;  /* 0x0000002a07007224 */ /* 0x000fe200078e02ff */
[----:B------:R-:W-:Y:S02]  /*1230*/  PRMT R19, RZ, 0x5410, RZ ;  /* 0x00005410ff137816 */ /* 0x000fe400000000ff */
[----:B------:R-:W-:Y:S02]  /*1240*/  PRMT R18, RZ, 0x5410, RZ ;  /* 0x00005410ff127816 */ /* 0x000fe400000000ff */
[----:B------:R-:W-:-:S04]  /*1250*/  IADD3 R3, P2, R3, R0, RZ ;  /* 0x0000000003037210 */ /* 0x000fc80007f5e0ff */
[----:B------:R-:W-:Y:S02]  /*1260*/  LEA.HI.X.SX32 R0, R0, R5, 0x1, P2 ;  /* 0x0000000500007211 */ /* 0x000fe400010f0eff */
[----:B------:R-:W-:Y:S01]  /*1270*/  LEA R24, P2, R3, UR6, 0x2 ;  /* 0x0000000603187c11 */ /* 0x000fe2000f8410ff */
[----:B0-----:R-:W-:-:S03]  /*1280*/  ULEA UR4, UR5, UR4, 0x18 ;  /* 0x0000000405047291 */ /* 0x001fc6000f8ec03f */
[----:B------:R-:W-:Y:S01]  /*1290*/  LEA.HI.X R25, R3, UR7, R0, 0x2, P2 ;  /* 0x0000000703197c11 */ /* 0x000fe200090f1400 */
[----:B------:R-:W-:Y:S08]  /*12a0*/  @P0 BRA `(.L_x_2534) ;  /* 0x0000001800a00947 */ /* 0x000ff00003800000 */
[----:B------:R-:W-:Y:S01]  /*12b0*/  PRMT R37, RZ, 0x7610, R37 ;  /* 0x00007610ff257816 */ /* 0x000fe20000000025 */
[----:B------:R-:W-:-:S06]  /*12c0*/  ULDC UR5, c[0x0][0x260] ;  /* 0x0000980000057ab9 */ /* 0x000fcc0000000800 */
.L_x_2536:
        /* <DEDUP_REMOVED lines=8> */
[----:B------:R-:W-:Y:S01]  /*1350*/  IADD3 R16, R16, 0x20, RZ ;  /* 0x0000002010107810 */ /* 0x000fe20007ffe0ff */
[----:B------:R-:W-:-:S03]  /*1360*/  IMAD.WIDE R90, R42, 0x4, R2 ;  /* 0x000000042a5a7825 */ /* 0x000fc600078e0202 */
[C---:B------:R-:W-:Y:S02]  /*1370*/  ISETP.GE.AND P2, PT, R16.reuse, UR5, PT ;  /* 0x0000000510007c0c */ /* 0x040fe4000bf46270 */
[----:B------:R-:W-:Y:S01]  /*1380*/  ISETP.LT.AND P3, PT, R16, R45, PT ;  /* 0x0000002d1000720c */ /* 0x000fe20003f61270 */
[----:B------:R-:W-:-:S12]  /*1390*/  @!P1 BRA `(.L_x_2535) ;  /* 0x0000001800589947 */ /* 0x000fd80003800000 */
        /* <DEDUP_REMOVED lines=406> */
.L_x_2535:
[----:B------:R-:W-:Y:S01]  /*2d00*/  UIADD3 UR4, UR4, 0x40, URZ ;  /* 0x0000004004047890 */ /* 0x000fe2000fffe03f */
[----:B-----5:R-:W-:Y:S01]  /*2d10*/  IMAD.WIDE R24, R42, 0x4, R90 ;  /* 0x000000042a187825 */ /* 0x020fe200078e025a */
[----:B------:R-:W-:Y:S10]  /*2d20*/  @!P2 BRA P3, `(.L_x_2536) ;  /* 0xffffffe40068a947 */ /* 0x000ff4000183ffff */
.L_x_2534:
        /* <DEDUP_REMOVED lines=9> */
.L_x_2542:
[----:B------:R-:W-:Y:S05]  /*2dc0*/  @!P1 BRA `(.L_x_2538) ;  /* 0x0000003000409947 */ /* 0x000fea0003800000 */
[----:B------:R-:W0:Y:S01]  /*2dd0*/  LDG.E.128.CONSTANT R8, desc[UR8][R24.64] ;  /* 0x0000000818087981 */ /* 0x000e22000c1e9d00 */
[----:B------:R-:W-:Y:S02]  /*2de0*/  MOV R6, 0x2c00 ;  /* 0x00002c0000067802 */ /* 0x000fe40000000f00 */
[----:B------:R-:W-:Y:S02]  /*2df0*/  ISETP.GE.AND P0, PT, R43, 0x2, PT ;  /* 0x000000022b00780c */ /* 0x000fe40003f06270 */
[----:B0-----:R-:W-:Y:S02]  /*2e00*/  LOP3.LUT R3, R9, 0xf000f, RZ, 0xc0, !PT ;  /* 0x000f000f09037812 */ /* 0x001fe400078ec0ff */
[C---:B------:R-:W-:Y:S02]  /*2e10*/  LOP3.LUT R5, R10.reuse, 0xf000f, RZ, 0xc0, !PT ;  /* 0x000f000f0a057812 */ /* 0x040fe400078ec0ff */
[----:B------:R-:W-:Y:S02]  /*2e20*/  LOP3.LUT R3, R3, 0x64006400, RZ, 0xfc, !PT ;  /* 0x6400640003037812 */ /* 0x000fe400078efcff */
[----:B------:R-:W-:-:S02]  /*2e30*/  LOP3.LUT R12, R10, 0xf000f0, RZ, 0xc0, !PT ;  /* 0x00f000f00a0c7812 */ /* 0x000fc400078ec0ff */
[----:B------:R-:W-:Y:S02]  /*2e40*/  SHF.R.U32.HI R15, RZ, 0x8, R10 ;  /* 0x00000008ff0f7819 */ /* 0x000fe4000001160a */
[C---:B------:R-:W-:Y:S02]  /*2e50*/  LOP3.LUT R10, R11.reuse, 0xf000f, RZ, 0xc0, !PT ;  /* 0x000f000f0b0a7812 */ /* 0x040fe400078ec0ff */
[----:B------:R-:W-:Y:S02]  /*2e60*/  LOP3.LUT R13, R11, 0xf000f0, RZ, 0xc0, !PT ;  /* 0x00f000f00b0d7812 */ /* 0x000fe400078ec0ff */
[----:B------:R-:W-:Y:S01]  /*2e70*/  SHF.R.U32.HI R33, RZ, 0x8, R11 ;  /* 0x00000008ff217819 */ /* 0x000fe2000001160b */
[----:B------:R-:W-:Y:S01]  /*2e80*/  HADD2 R11, R3, -1032, -1032 ;  /* 0xe408e408030b7430 */ /* 0x000fe20000000000 */
[----:B------:R-:W-:Y:S02]  /*2e90*/  LOP3.LUT R2, R8, 0xf000f0, RZ, 0xc0, !PT ;  /* 0x00f000f008027812 */ /* 0x000fe400078ec0ff */
[----:B------:R-:W-:-:S02]  /*2ea0*/  LOP3.LUT R10, R10, 0x64006400, RZ, 0xfc, !PT ;  /* 0x640064000a0a7812 */ /* 0x000fc400078efcff */
[----:B------:R-:W-:Y:S01]  /*2eb0*/  LOP3.LUT R5, R5, 0x64006400, RZ, 0xfc, !PT ;  /* 0x6400640005057812 */ /* 0x000fe200078efcff */
[--C-:B------:R-:W-:Y:S01]  /*2ec0*/  HADD2.F32 R14, -RZ, R11.reuse.H1_H1 ;  /* 0x3000000bff0e7230 */ /* 0x100fe20000004100 */
[----:B------:R-:W-:Y:S01]  /*2ed0*/  LOP3.LUT R3, R2, 0x64006400, RZ, 0xfc, !PT ;  /* 0x6400640002037812 */ /* 0x000fe200078efcff */
[----:B------:R-:W-:Y:S01]  /*2ee0*/  HADD2.F32 R2, -RZ, R11.H0_H0 ;  /* 0x2000000bff027230 */ /* 0x000fe20000004100 */
[----:B------:R-:W-:Y:S01]  /*2ef0*/  LOP3.LUT R4, R9, 0xf000f0, RZ, 0xc0, !PT ;  /* 0x00f000f009047812 */ /* 0x000fe200078ec0ff */
[----:B------:R-:W-:Y:S01]  /*2f00*/  HADD2 R11, R10, -1032, -1032 ;  /* 0xe408e4080a0b7430 */ /* 0x000fe20000000000 */
[----:B------:R-:W-:Y:S01]  /*2f10*/  LOP3.LUT R23, R13, 0x64006400, RZ, 0xfc, !PT ;  /* 0x640064000d177812 */ /* 0x000fe200078efcff */
[----:B------:R-:W-:Y:S01]  /*2f20*/  HADD2 R17, R5, -1032, -1032 ;  /* 0xe408e40805117430 */ /* 0x000fe20000000000 */
[----:B------:R-:W-:Y:S01]  /*2f30*/  LOP3.LUT R5, R4, 0x64006400, RZ, 0xfc, !PT ;  /* 0x6400640004057812 */ /* 0x000fe200078efcff */
[-C--:B------:R-:W-:Y:S02]  /*2f40*/  HFMA2 R10, R3, R6.reuse.H0_H0, -72, -72 ;  /* 0xd480d480030a7431 */ /* 0x080fe40000040006 */
[--C-:B------:R-:W-:Y:S01]  /*2f50*/  HADD2.F32 R4, -RZ, R11.reuse.H0_H0 ;  /* 0x2000000bff047230 */ /* 0x100fe20000004100 */
[----:B------:R-:W-:Y:S01]  /*2f60*/  LOP3.LUT R0, R8, 0xf000f, RZ, 0xc0, !PT ;  /* 0x000f000f08007812 */ /* 0x000fe200078ec0ff */
[----:B------:R-:W-:Y:S01]  /*2f70*/  HADD2.F32 R53, -RZ, R11.H1_H1 ;  /* 0x3000000bff357230 */ /* 0x000fe20000004100 */
[----:B------:R-:W-:Y:S01]  /*2f80*/  LOP3.LUT R11, R12, 0x64006400, RZ, 0xfc, !PT ;  /* 0x640064000c0b7812 */ /* 0x000fe200078efcff */
[----:B------:R-:W-:Y:S01]  /*2f90*/  HFMA2 R5, R5, R6.H0_H0, -72, -72 ;  /* 0xd480d48005057431 */ /* 0x000fe20000040006 */
[----:B------:R-:W0:Y:S01]  /*2fa0*/  LDS.64 R12, [UR4] ;  /* 0x00000004ff0c7984 */ /* 0x000e220008000a00 */
[----:B------:R-:W-:Y:S01]  /*2fb0*/  SHF.R.U32.HI R8, RZ, 0x8, R8 ;  /* 0x00000008ff087819 */ /* 0x000fe20000011608 */
[----:B------:R-:W-:Y:S01]  /*2fc0*/  HADD2.F32 R3, -RZ, R17.H0_H0 ;  /* 0x20000011ff037230 */ /* 0x000fe20000004100 */
[----:B------:R-:W-:Y:S01]  /*2fd0*/  SHF.R.U32.HI R9, RZ, 0x8, R9 ;  /* 0x00000008ff097819 */ /* 0x000fe20000011609 */
[----:B------:R-:W-:-:S02]  /*2fe0*/  HADD2.F32 R22, -RZ, R5.H0_H0 ;  /* 0x20000005ff167230 */ /* 0x000fc40000004100 */
[----:B------:R-:W-:Y:S02]  /*2ff0*/  HFMA2 R26, R23, R6.H0_H0, -72, -72 ;  /* 0xd480d480171a7431 */ /* 0x000fe40000040006 */
[----:B------:R-:W-:Y:S01]  /*3000*/  HADD2.F32 R21, -RZ, R5.H1_H1 ;  /* 0x30000005ff157230 */ /* 0x000fe20000004100 */
[C---:B------:R-:W-:Y:S01]  /*3010*/  LOP3.LUT R5, R8.reuse, 0xf000f, RZ, 0xc0, !PT ;  /* 0x000f000f08057812 */ /* 0x040fe200078ec0ff */
[----:B------:R-:W-:Y:S01]  /*3020*/  HADD2.F32 R52, -RZ, R17.H1_H1 ;  /* 0x30000011ff347230 */ /* 0x000fe20000004100 */
[----:B------:R-:W-:Y:S01]  /*3030*/  LOP3.LUT R8, R8, 0xf000f0, RZ, 0xc0, !PT ;  /* 0x00f000f008087812 */ /* 0x000fe200078ec0ff */
[--C-:B------:R-:W-:Y:S01]  /*3040*/  HADD2.F32 R20, -RZ, R10.reuse.H0_H0 ;  /* 0x2000000aff147230 */ /* 0x100fe20000004100 */
[----:B------:R-:W-:Y:S01]  /*3050*/  LOP3.LUT R5, R5, 0x64006400, RZ, 0xfc, !PT ;  /* 0x6400640005057812 */ /* 0x000fe200078efcff */
[----:B------:R-:W-:Y:S01]  /*3060*/  HADD2.F32 R17, -RZ, R10.H1_H1 ;  /* 0x3000000aff117230 */ /* 0x000fe20000004100 */
[----:B------:R-:W-:Y:S01]  /*3070*/  LOP3.LUT R10, R9, 0xf000f, RZ, 0xc0, !PT ;  /* 0x000f000f090a7812 */ /* 0x000fe200078ec0ff */
[----:B------:R-:W-:-:S02]  /*3080*/  HADD2.F32 R48, -RZ, R26.H0_H0 ;  /* 0x2000001aff307230 */ /* 0x000fc40000004100 */
[-C--:B------:R-:W-:Y:S02]  /*3090*/  HFMA2 R11, R11, R6.reuse.H0_H0, -72, -72 ;  /* 0xd480d4800b0b7431 */ /* 0x080fe40000040006 */
[----:B------:R-:W-:Y:S01]  /*30a0*/  HADD2.F32 R30, -RZ, R26.H1_H1 ;  /* 0x3000001aff1e7230 */ /* 0x000fe20000004100 */
[----:B------:R-:W-:Y:S01]  /*30b0*/  LOP3.LUT R10, R10, 0x64006400, RZ, 0xfc, !PT ;  /* 0x640064000a0a7812 */ /* 0x000fe200078efcff */
[----:B------:R-:W-:Y:S01]  /*30c0*/  HADD2 R23, R5, -1032, -1032 ;  /* 0xe408e40805177430 */ /* 0x000fe20000000000 */
[----:B------:R-:W-:Y:S01]  /*30d0*/  LOP3.LUT R5, R33, 0xf000f, RZ, 0xc0, !PT ;  /* 0x000f000f21057812 */ /* 0x000fe200078ec0ff */
[--C-:B------:R-:W-:Y:S01]  /*30e0*/  HADD2.F32 R44, -RZ, R11.reuse.H0_H0 ;  /* 0x2000000bff2c7230 */ /* 0x100fe20000004100 */
[----:B------:R-:W-:Y:S01]  /*30f0*/  LOP3.LUT R9, R9, 0xf000f0, RZ, 0xc0, !PT ;  /* 0x00f000f009097812 */ /* 0x000fe200078ec0ff */
[----:B------:R-:W-:Y:S01]  /*3100*/  HADD2 R26, R10, -1032, -1032 ;  /* 0xe408e4080a1a7430 */ /* 0x000fe20000000000 */
[----:B------:R-:W-:Y:S01]  /*3110*/  LOP3.LUT R10, R5, 0x64006400, RZ, 0xfc, !PT ;  /* 0x64006400050a7812 */ /* 0x000fe200078efcff */
[----:B------:R-:W-:Y:S01]  /*3120*/  HADD2.F32 R28, -RZ, R11.H1_H1 ;  /* 0x3000000bff1c7230 */ /* 0x000fe20000004100 */
[----:B------:R-:W-:Y:S01]  /*3130*/  LOP3.LUT R5, R8, 0x64006400, RZ, 0xfc, !PT ;  /* 0x6400640008057812 */ /* 0x000fe200078efcff */
[----:B------:R-:W-:Y:S01]  /*3140*/  HADD2.F32 R27, -RZ, R23.H0_H0 ;  /* 0x20000017ff1b7230 */ /* 0x000fe20000004100 */
[----:B------:R-:W-:Y:S01]  /*3150*/  LOP3.LUT R0, R0, 0x64006400, RZ, 0xfc, !PT ;  /* 0x6400640000007812 */ /* 0x000fe200078efcff */
[----:B------:R-:W-:Y:S01]  /*3160*/  HADD2 R10, R10, -1032, -1032 ;  /* 0xe408e4080a0a7430 */ /* 0x000fe20000000000 */
[----:B------:R-:W-:Y:S01]  /*3170*/  LOP3.LUT R9, R9, 0x64006400, RZ, 0xfc, !PT ;  /* 0x6400640009097812 */ /* 0x000fe200078efcff */
[----:B------:R-:W-:Y:S01]  /*3180*/  HFMA2 R8, R5, R6.H0_H0, -72, -72 ;  /* 0xd480d48005087431 */ /* 0x000fe20000040006 */
[C---:B------:R-:W-:Y:S01]  /*3190*/  LOP3.LUT R11, R15.reuse, 0xf000f, RZ, 0xc0, !PT ;  /* 0x000f000f0f0b7812 */ /* 0x040fe200078ec0ff */
[----:B------:R-:W-:Y:S01]  /*31a0*/  HADD2 R7, R0, -1032, -1032 ;  /* 0xe408e40800077430 */ /* 0x000fe20000000000 */
[----:B------:R-:W-:Y:S01]  /*31b0*/  LOP3.LUT R15, R15, 0xf000f0, RZ, 0xc0, !PT ;  /* 0x00f000f00f0f7812 */ /* 0x000fe200078ec0ff */
[--C-:B------:R-:W-:Y:S01]  /*31c0*/  HADD2.F32 R42, -RZ, R10.reuse.H0_H0 ;  /* 0x2000000aff2a7230 */ /* 0x100fe20000004100 */
[----:B------:R-:W-:Y:S01]  /*31d0*/  LOP3.LUT R5, R33, 0xf000f0, RZ, 0xc0, !PT ;  /* 0x00f000f021057812 */ /* 0x000fe200078ec0ff */
[----:B------:R-:W-:-:S02]  /*31e0*/  HADD2.F32 R32, -RZ, R10.H1_H1 ;  /* 0x3000000aff207230 */ /* 0x000fc40000004100 */
[----:B------:R-:W-:Y:S01]  /*31f0*/  HFMA2 R10, R9, R6.H0_H0, -72, -72 ;  /* 0xd480d480090a7431 */ /* 0x000fe20000040006 */
[----:B------:R-:W-:Y:S01]  /*3200*/  LOP3.LUT R11, R11, 0x64006400, RZ, 0xfc, !PT ;  /* 0x640064000b0b7812 */ /* 0x000fe200078efcff */
[--C-:B------:R-:W-:Y:S01]  /*3210*/  HADD2.F32 R0, -RZ, R7.reuse.H0_H0 ;  /* 0x20000007ff007230 */ /* 0x100fe20000004100 */
[----:B------:R-:W-:Y:S01]  /*3220*/  LOP3.LUT R15, R15, 0x64006400, RZ, 0xfc, !PT ;  /* 0x640064000f0f7812 */ /* 0x000fe200078efcff */
[----:B------:R-:W-:Y:S01]  /*3230*/  HADD2.F32 R7, -RZ, R7.H1_H1 ;  /* 0x30000007ff077230 */ /* 0x000fe20000004100 */
[----:B------:R-:W-:Y:S01]  /*3240*/  LOP3.LUT R9, R5, 0x64006400, RZ, 0xfc, !PT ;  /* 0x6400640005097812 */ /* 0x000fe200078efcff */
[----:B0-----:R-:W-:Y:S02]  /*3250*/  HADD2.F32 R5, -RZ, R12.H0_H0 ;  /* 0x2000000cff057230 */ /* 0x001fe40000004100 */
[----:B------:R-:W-:Y:S02]  /*3260*/  HADD2 R11, R11, -1032, -1032 ;  /* 0xe408e4080b0b7430 */ /* 0x000fe40000000000 */
[----:B------:R-:W-:-:S02]  /*3270*/  HADD2.F32 R46, -RZ, R8.H0_H0 ;  /* 0x20000008ff2e7230 */ /* 0x000fc40000004100 */
[-C--:B------:R-:W-:Y:S02]  /*3280*/  HFMA2 R15, R15, R6.reuse.H0_H0, -72, -72 ;  /* 0xd480d4800f0f7431 */ /* 0x080fe40000040006 */
[----:B------:R-:W-:Y:S02]  /*3290*/  HADD2.F32 R33, -RZ, R8.H1_H1 ;  /* 0x30000008ff217230 */ /* 0x000fe40000004100 */
[----:B------:R-:W-:Y:S02]  /*32a0*/  HFMA2 R9, R9, R6.H0_H0, -72, -72 ;  /* 0xd480d48009097431 */ /* 0x000fe40000040006 */
[----:B------:R-:W-:Y:S02]  /*32b0*/  HADD2.F32 R12, -RZ, R12.H1_H1 ;  /* 0x3000000cff0c7230 */ /* 0x000fe40000004100 */
[----:B------:R-:W-:Y:S01]  /*32c0*/  FFMA.FTZ R8, R0, R5, RZ ;  /* 0x0000000500087223 */ /* 0x000fe200000100ff */
[----:B------:R-:W-:Y:S01]  /*32d0*/  FFMA.FTZ R55, R5, R2, RZ ;  /* 0x0000000205377223 */ /* 0x000fe200000100ff */
[----:B------:R-:W-:-:S02]  /*32e0*/  HADD2.F32 R31, -RZ, R26.H0_H0 ;  /* 0x2000001aff1f7230 */ /* 0x000fc40000004100 */
[C---:B------:R-:W-:Y:S01]  /*32f0*/  FFMA.FTZ R59, R5.reuse, R3, RZ ;  /* 0x00000003053b7223 */ /* 0x040fe200000100ff */
[----:B------:R-:W-:Y:S01]  /*3300*/  FFMA.FTZ R54, R5, R4, RZ ;  /* 0x0000000405367223 */ /* 0x000fe200000100ff */
[----:B------:R-:W-:Y:S02]  /*3310*/  HADD2.F32 R23, -RZ, R23.H1_H1 ;  /* 0x30000017ff177230 */ /* 0x000fe40000004100 */
[----:B------:R-:W-:Y:S01]  /*3320*/  FFMA.FTZ R57, R7, R12, R8 ;  /* 0x0000000c07397223 */ /* 0x000fe20000010008 */
[----:B------:R-:W-:Y:S02]  /*3330*/  HADD2.F32 R26, -RZ, R26.H1_H1 ;  /* 0x3000001aff1a7230 */ /* 0x000fe40000004100 */
[----:B------:R-:W-:Y:S01]  /*3340*/  FFMA.FTZ R55, R12, R14, R55 ;  /* 0x0000000e0c377223 */ /* 0x000fe20000010037 */
[--C-:B------:R-:W-:Y:S02]  /*3350*/  HADD2.F32 R47, -RZ, R11.reuse.H0_H0 ;  /* 0x2000000bff2f7230 */ /* 0x100fe40000004100 */
[----:B------:R-:W-:-:S02]  /*3360*/  HADD2.F32 R29, -RZ, R11.H1_H1 ;  /* 0x3000000bff1d7230 */ /* 0x000fc40000004100 */
[--C-:B------:R-:W-:Y:S02]  /*3370*/  HADD2.F32 R51, -RZ, R10.reuse.H0_H0 ;  /* 0x2000000aff337230 */ /* 0x100fe40000004100 */
[----:B------:R-:W-:Y:S02]  /*3380*/  HADD2.F32 R35, -RZ, R10.H1_H1 ;  /* 0x3000000aff237230 */ /* 0x000fe40000004100 */
[--C-:B------:R-:W-:Y:S02]  /*3390*/  HADD2.F32 R50, -RZ, R15.reuse.H0_H0 ;  /* 0x2000000fff327230 */ /* 0x100fe40000004100 */
        /* <DEDUP_REMOVED lines=58> */
.L_x_2539:
[----:B------:R-:W0:Y:S01]  /*3740*/  LDC R7, c[0x0][0x23c] ;  /* 0x00008f00ff077b82 */ /* 0x000e220000000800 */
[----:B------:R-:W1:Y:S01]  /*3750*/  LDS.64 R2, [UR4+0x8] ;  /* 0x00000804ff027984 */ /* 0x000e620008000a00 */
[----:B0-----:R-:W-:-:S05]  /*3760*/  IMAD.WIDE R14, R7, 0x4, R24 ;  /* 0x00000004070e7825 */ /* 0x001fca00078e0218 */
[----:B------:R0:W2:Y:S01]  /*3770*/  LDG.E.128.CONSTANT R8, desc[UR8][R14.64] ;  /* 0x000000080e087981 */ /* 0x0000a2000c1e9d00 */
[--C-:B------:R-:W-:Y:S02]  /*3780*/  HADD2.F32 R0, -RZ, R13.reuse.H0_H0 ;  /* 0x2000000dff007230 */ /* 0x100fe40000004100 */
[C---:B------:R-:W-:Y:S01]  /*3790*/  FFMA.FTZ R59, R12.reuse, R52, R59 ;  /* 0x000000340c3b7223 */ /* 0x040fe2000001003b */
[----:B------:R-:W-:Y:S01]  /*37a0*/  FFMA.FTZ R53, R12, R53, R54 ;  /* 0x000000350c357223 */ /* 0x000fe20000010036 */
[----:B------:R-:W-:Y:S02]  /*37b0*/  HADD2.F32 R13, -RZ, R13.H1_H1 ;  /* 0x3000000dff0d7230 */ /* 0x000fe40000004100 */
        /* <DEDUP_REMOVED lines=8> */
[--C-:B-1----:R-:W-:Y:S01]  /*3840*/  HADD2.F32 R0, -RZ, R2.reuse.H0_H0 ;  /* 0x20000002ff007230 */ /* 0x102fe20000004100 */
[----:B------:R-:W1:Y:S01]  /*3850*/  LDS.64 R12, [UR4+0x10] ;  /* 0x00001004ff0c7984 */ /* 0x000e620008000a00 */
[----:B------:R-:W-:-:S02]  /*3860*/  HADD2.F32 R2, -RZ, R2.H1_H1 ;  /* 0x30000002ff027230 */ /* 0x000fc40000004100 */
[--C-:B------:R-:W-:Y:S02]  /*3870*/  HADD2.F32 R4, -RZ, R3.reuse.H0_H0 ;  /* 0x20000003ff047230 */ /* 0x100fe40000004100 */
        /* <DEDUP_REMOVED lines=17> */
[----:B------:R-:W-:Y:S01]  /*3990*/  FMUL.FTZ R62, R40, R47 ;  /* 0x0000002f283e7220 */ /* 0x000fe20000410000 */
[----:B------:R-:W-:Y:S01]  /*39a0*/  FMUL.FTZ R60, R41, R42 ;  /* 0x0000002a293c7220 */ /* 0x000fe20000410000 */
[----:B0-----:R-:W-:-:S03]  /*39b0*/  IMAD.WIDE R14, R7, 0x4, R14 ;  /* 0x00000004070e7825 */ /* 0x001fc600078e020e */
[----:B------:R-:W-:Y:S02]  /*39c0*/  F2FP.F16.F32.PACK_AB R62, RZ, R62 ;  /* 0x0000003eff3e723e */ /* 0x000fe400000000ff */
[----:B------:R-:W-:Y:S01]  /*39d0*/  F2FP.F16.F32.PACK_AB R60, RZ, R60 ;  /* 0x0000003cff3c723e */ /* 0x000fe200000000ff */
[----:B-1----:R-:W-:Y:S01]  /*39e0*/  HADD2.F32 R59, -RZ, R13.H0_H0 ;  /* 0x2000000dff3b7230 */ /* 0x002fe20000004100 */
[----:B--2---:R-:W-:Y:S02]  /*39f0*/  LOP3.LUT R2, R9, 0xf000f, RZ, 0xc0, !PT ;  /* 0x000f000f09027812 */ /* 0x004fe400078ec0ff */
[----:B------:R-:W-:Y:S02]  /*3a00*/  LOP3.LUT R3, R10, 0xf000f, RZ, 0xc0, !PT ;  /* 0x000f000f0a037812 */ /* 0x000fe400078ec0ff */
[----:B------:R-:W-:Y:S02]  /*3a10*/  LOP3.LUT R5, R11, 0xf000f, RZ, 0xc0, !PT ;  /* 0x000f000f0b057812 */ /* 0x000fe400078ec0ff */
[----:B------:R-:W-:-:S02]  /*3a20*/  LOP3.LUT R2, R2, 0x64006400, RZ, 0xfc, !PT ;  /* 0x6400640002027812 */ /* 0x000fc400078efcff */
[----:B------:R-:W-:Y:S02]  /*3a30*/  LOP3.LUT R3, R3, 0x64006400, RZ, 0xfc, !PT ;  /* 0x6400640003037812 */ /* 0x000fe400078efcff */
        /* <DEDUP_REMOVED lines=11> */
[----:B------:R-:W-:-:S02]  /*3af0*/  HADD2 R20, R0, -1032, -1032 ;  /* 0xe408e40800147430 */ /* 0x000fc40000000000 */
[----:B------:R-:W-:Y:S02]  /*3b00*/  HADD2.F32 R21, -RZ, R21.H1_H1 ;  /* 0x30000015ff157230 */ /* 0x000fe40000004100 */
[----:B------:R-:W-:Y:S02]  /*3b10*/  HFMA2 R31, R23, R6.H0_H0, -72, -72 ;  /* 0xd480d480171f7431 */ /* 0x000fe40000040006 */
[----:B------:R-:W-:Y:S02]  /*3b20*/  HADD2.F32 R3, -RZ, R22.H0_H0 ;  /* 0x20000016ff037230 */ /* 0x000fe40000004100 */
[----:B------:R-:W-:Y:S01]  /*3b30*/  FFMA.FTZ R23, R5, R2, RZ ;  /* 0x0000000205177223 */ /* 0x000fe200000100ff */
[----:B------:R-:W-:Y:S01]  /*3b40*/  HADD2.F32 R12, -RZ, R12.H1_H1 ;  /* 0x3000000cff0c7230 */ /* 0x000fe20000004100 */
[----:B------:R-:W-:Y:S01]  /*3b50*/  SHF.R.U32.HI R33, RZ, 0x8, R8 ;  /* 0x00000008ff217819 */ /* 0x000fe20000011608 */
[----:B------:R-:W-:Y:S01]  /*3b60*/  HADD2.F32 R22, -RZ, R22.H1_H1 ;  /* 0x30000016ff167230 */ /* 0x000fe20000004100 */
[----:B------:R-:W-:Y:S01]  /*3b70*/  LOP3.LUT R8, R9, 0xf000f0, RZ, 0xc0, !PT ;  /* 0x00f000f009087812 */ /* 0x000fe200078ec0ff */
[----:B------:R-:W-:-:S02]  /*3b80*/  HADD2.F32 R0, -RZ, R20.H0_H0 ;  /* 0x20000014ff007230 */ /* 0x000fc40000004100 */
[----:B------:R-:W-:Y:S01]  /*3b90*/  FFMA.FTZ R29, R5, R3, RZ ;  /* 0x00000003051d7223 */ /* 0x000fe200000100ff */
[--C-:B------:R-:W-:Y:S02]  /*3ba0*/  HADD2.F32 R4, -RZ, R27.reuse.H0_H0 ;  /* 0x2000001bff047230 */ /* 0x100fe40000004100 */
[----:B------:R-:W-:Y:S01]  /*3bb0*/  FFMA.FTZ R58, R12, R21, R23 ;  /* 0x000000150c3a7223 */ /* 0x000fe20000010017 */
[----:B------:R-:W-:Y:S01]  /*3bc0*/  LOP3.LUT R28, R11, 0xf000f0, RZ, 0xc0, !PT ;  /* 0x00f000f00b1c7812 */ /* 0x000fe200078ec0ff */
[----:B------:R-:W-:Y:S01]  /*3bd0*/  HADD2.F32 R35, -RZ, R27.H1_H1 ;  /* 0x3000001bff237230 */ /* 0x000fe20000004100 */
[----:B------:R-:W-:Y:S01]  /*3be0*/  LOP3.LUT R23, R26, 0x64006400, RZ, 0xfc, !PT ;  /* 0x640064001a177812 */ /* 0x000fe200078efcff */
[----:B------:R-:W-:Y:S01]  /*3bf0*/  FFMA.FTZ R63, R0, R5, RZ ;  /* 0x00000005003f7223 */ /* 0x000fe200000100ff */
[----:B------:R-:W-:Y:S01]  /*3c00*/  SHF.R.U32.HI R9, RZ, 0x8, R9 ;  /* 0x00000008ff097819 */ /* 0x000fe20000011609 */
[----:B------:R-:W-:Y:S01]  /*3c10*/  FFMA.FTZ R30, R5, R4, RZ ;  /* 0x00000004051e7223 */ /* 0x000fe200000100ff */
[----:B------:R-:W-:Y:S01]  /*3c20*/  LOP3.LUT R27, R8, 0x64006400, RZ, 0xfc, !PT ;  /* 0x64006400081b7812 */ /* 0x000fe200078efcff */
[----:B------:R-:W-:Y:S01]  /*3c30*/  FFMA.FTZ R8, R12, R22, R29 ;  /* 0x000000160c087223 */ /* 0x000fe2000001001d */
[----:B------:R-:W-:Y:S01]  /*3c40*/  LOP3.LUT R29, R28, 0x64006400, RZ, 0xfc, !PT ;  /* 0x640064001c1d7812 */ /* 0x000fe200078efcff */
[-C--:B------:R-:W-:Y:S01]  /*3c50*/  HFMA2 R28, R23, R6.reuse.H0_H0, -72, -72 ;  /* 0xd480d480171c7431 */ /* 0x080fe20000040006 */
[----:B------:R-:W-:Y:S01]  /*3c60*/  LOP3.LUT R5, R33, 0xf000f, RZ, 0xc0, !PT ;  /* 0x000f000f21057812 */ /* 0x000fe200078ec0ff */
[--C-:B------:R-:W-:Y:S01]  /*3c70*/  HADD2.F32 R46, -RZ, R31.reuse.H0_H0 ;  /* 0x2000001fff2e7230 */ /* 0x100fe20000004100 */
[----:B------:R-:W-:Y:S01]  /*3c80*/  LOP3.LUT R23, R9, 0xf000f, RZ, 0xc0, !PT ;  /* 0x000f000f09177812 */ /* 0x000fe200078ec0ff */
[----:B------:R-:W-:Y:S01]  /*3c90*/  HADD2.F32 R26, -RZ, R31.H1_H1 ;  /* 0x3000001fff1a7230 */ /* 0x000fe20000004100 */
[----:B------:R-:W-:Y:S01]  /*3ca0*/  LOP3.LUT R5, R5, 0x64006400, RZ, 0xfc, !PT ;  /* 0x6400640005057812 */ /* 0x000fe200078efcff */
[----:B------:R-:W-:Y:S01]  /*3cb0*/  HADD2.F32 R20, -RZ, R20.H1_H1 ;  /* 0x30000014ff147230 */ /* 0x000fe20000004100 */
[----:B------:R-:W-:Y:S01]  /*3cc0*/  LOP3.LUT R23, R23, 0x64006400, RZ, 0xfc, !PT ;  /* 0x6400640017177812 */ /* 0x000fe200078efcff */
[-C--:B------:R-:W-:Y:S01]  /*3cd0*/  HFMA2 R27, R27, R6.reuse.H0_H0, -72, -72 ;  /* 0xd480d4801b1b7431 */ /* 0x080fe20000040006 */
[----:B------:R-:W-:Y:S01]  /*3ce0*/  SHF.R.U32.HI R10, RZ, 0x8, R10 ;  /* 0x00000008ff0a7819 */ /* 0x000fe2000001160a */
[----:B------:R-:W-:Y:S01]  /*3cf0*/  HADD2 R32, R5, -1032, -1032 ;  /* 0xe408e40805207430 */ /* 0x000fe20000000000 */
[----:B------:R-:W-:Y:S01]  /*3d00*/  SHF.R.U32.HI R11, RZ, 0x8, R11 ;  /* 0x00000008ff0b7819 */ /* 0x000fe2000001160b */
[----:B------:R-:W-:Y:S01]  /*3d10*/  HADD2 R49, R23, -1032, -1032 ;  /* 0xe408e40817317430 */ /* 0x000fe20000000000 */
[----:B------:R-:W-:Y:S01]  /*3d20*/  LOP3.LUT R5, R10, 0xf000f, RZ, 0xc0, !PT ;  /* 0x000f000f0a057812 */ /* 0x000fe200078ec0ff */
[----:B------:R-:W-:Y:S01]  /*3d30*/  FFMA.FTZ R63, R20, R12, R63 ;  /* 0x0000000c143f7223 */ /* 0x000fe2000001003f */
        /* <DEDUP_REMOVED lines=11> */
[-C--:B------:R-:W-:Y:S01]  /*3df0*/  HFMA2 R30, R29, R6.reuse.H0_H0, -72, -72 ;  /* 0xd480d4801d1e7431 */ /* 0x080fe20000040006 */
[----:B------:R-:W-:Y:S01]  /*3e00*/  LOP3.LUT R11, R11, 0xf000f0, RZ, 0xc0, !PT ;  /* 0x00f000f00b0b7812 */ /* 0x000fe200078ec0ff */
[----:B------:R-:W-:Y:S01]  /*3e10*/  HADD2 R50, R44, -1032, -1032 ;  /* 0xe408e4082c327430 */ /* 0x000fe20000000000 */
[----:B------:R-:W-:Y:S01]  /*3e20*/  LOP3.LUT R53, R10, 0x64006400, RZ, 0xfc, !PT ;  /* 0x640064000a357812 */ /* 0x000fe200078efcff */
[----:B------:R-:W-:Y:S01]  /*3e30*/  HADD2 R49, R49, -1032, -1032 ;  /* 0xe408e40831317430 */ /* 0x000fe20000000000 */
[----:B------:R-:W-:Y:S01]  /*3e40*/  LOP3.LUT R9, R33, 0x64006400, RZ, 0xfc, !PT ;  /* 0x6400640021097812 */ /* 0x000fe200078efcff */
[----:B------:R-:W-:Y:S01]  /*3e50*/  HADD2.F32 R56, -RZ, R27.H0_H0 ;  /* 0x2000001bff387230 */ /* 0x000fe20000004100 */
[----:B------:R-:W-:Y:S01]  /*3e60*/  LOP3.LUT R51, R48, 0x64006400, RZ, 0xfc, !PT ;  /* 0x6400640030337812 */ /* 0x000fe200078efcff */
[----:B------:R-:W-:Y:S01]  /*3e70*/  HFMA2 R55, R53, R6.H0_H0, -72, -72 ;  /* 0xd480d48035377431 */ /* 0x000fe20000040006 */
[----:B------:R-:W-:Y:S01]  /*3e80*/  LOP3.LUT R11, R11, 0x64006400, RZ, 0xfc, !PT ;  /* 0x640064000b0b7812 */ /* 0x000fe200078efcff */
[----:B------:R-:W-:-:S02]  /*3e90*/  HADD2.F32 R57, -RZ, R28.H0_H0 ;  /* 0x2000001cff397230 */ /* 0x000fc40000004100 */
[-C--:B------:R-:W-:Y:S02]  /*3ea0*/  HFMA2 R9, R9, R6.reuse.H0_H0, -72, -72 ;  /* 0xd480d48009097431 */ /* 0x080fe40000040006 */
[----:B------:R-:W-:Y:S02]  /*3eb0*/  HADD2.F32 R29, -RZ, R30.H0_H0 ;  /* 0x2000001eff1d7230 */ /* 0x000fe40000004100 */
[-C--:B------:R-:W-:Y:S02]  /*3ec0*/  HFMA2 R10, R51, R6.reuse.H0_H0, -72, -72 ;  /* 0xd480d480330a7431 */ /* 0x080fe40000040006 */
[--C-:B------:R-:W-:Y:S02]  /*3ed0*/  HADD2.F32 R44, -RZ, R50.reuse.H0_H0 ;  /* 0x20000032ff2c7230 */ /* 0x100fe40000004100 */
[----:B------:R-:W-:Y:S02]  /*3ee0*/  HFMA2 R11, R11, R6.H0_H0, -72, -72 ;  /* 0xd480d4800b0b7431 */ /* 0x000fe40000040006 */
[----:B------:R-:W-:-:S02]  /*3ef0*/  HADD2.F32 R33, -RZ, R50.H1_H1 ;  /* 0x30000032ff217230 */ /* 0x000fc40000004100 */
[----:B------:R-:W-:Y:S01]  /*3f00*/  FFMA.FTZ R63, R46, R59, R63 ;  /* 0x0000003b2e3f7223 */ /* 0x000fe2000001003f */
[----:B------:R-:W-:Y:S02]  /*3f10*/  HADD2.F32 R48, -RZ, R49.H0_H0 ;  /* 0x20000031ff307230 */ /* 0x000fe40000004100 */
[C---:B------:R-:W-:Y:S01]  /*3f20*/  FFMA.FTZ R58, R59.reuse, R56, R58 ;  /* 0x000000383b3a7223 */ /* 0x040fe2000001003a */
[--C-:B------:R-:W-:Y:S02]  /*3f30*/  HADD2.F32 R54, -RZ, R55.reuse.H0_H0 ;  /* 0x20000037ff367230 */ /* 0x100fe40000004100 */
[----:B------:R-:W-:Y:S01]  /*3f40*/  FFMA.FTZ R61, R59, R57, R8 ;  /* 0x000000393b3d7223 */ /* 0x000fe20000010008 */
[----:B------:R-:W-:Y:S02]  /*3f50*/  HADD2.F32 R42, -RZ, R55.H1_H1 ;  /* 0x30000037ff2a7230 */ /* 0x000fe40000004100 */
[----:B------:R-:W-:Y:S02]  /*3f60*/  HADD2.F32 R27, -RZ, R27.H1_H1 ;  /* 0x3000001bff1b7230 */ /* 0x000fe40000004100 */
[----:B------:R-:W-:-:S02]  /*3f70*/  HADD2.F32 R28, -RZ, R28.H1_H1 ;  /* 0x3000001cff1c7230 */ /* 0x000fc40000004100 */
        /* <DEDUP_REMOVED lines=63> */
.L_x_2540:
[----:B------:R0:W2:Y:S01]  /*4370*/  LDG.E.128.CONSTANT R8, desc[UR8][R14.64] ;  /* 0x000000080e087981 */ /* 0x0000a2000c1e9d00 */
[----:B------:R-:W-:Y:S02]  /*4380*/  HADD2.F32 R13, -RZ, R13.H1_H1 ;  /* 0x3000000dff0d7230 */ /* 0x000fe40000004100 */
[----:B------:R-:W-:Y:S01]  /*4390*/  FFMA.FTZ R29, R59, R29, R12 ;  /* 0x0000001d3b1d7223 */ /* 0x000fe2000001000c */
[----:B------:R-:W-:Y:S01]  /*43a0*/  FMUL.FTZ R34, R39, R34 ;  /* 0x0000002227227220 */ /* 0x000fe20000410000 */
[----:B------:R-:W1:Y:S01]  /*43b0*/  LDS.64 R2, [UR4+0x18] ;  /* 0x00001804ff027984 */ /* 0x000e620008000a00 */
[----:B------:R-:W-:Y:S01]  /*43c0*/  FMUL.FTZ R17, R38, R17 ;  /* 0x0000001126117220 */ /* 0x000fe20000410000 */
[----:B------:R-:W-:Y:S01]  /*43d0*/  FFMA.FTZ R26, R26, R13, R63 ;  /* 0x0000000d1a1a7223 */ /* 0x000fe2000001003f */
[C---:B------:R-:W-:Y:S01]  /*43e0*/  FFMA.FTZ R58, R13.reuse, R27, R58 ;  /* 0x0000001b0d3a7223 */ /* 0x040fe2000001003a */
[C---:B------:R-:W-:Y:S01]  /*43f0*/  FFMA.FTZ R61, R13.reuse, R28, R61 ;  /* 0x0000001c0d3d7223 */ /* 0x040fe2000001003d */
[----:B------:R-:W-:Y:S01]  /*4400*/  FFMA.FTZ R35, R13, R30, R29 ;  /* 0x0000001e0d237223 */ /* 0x000fe2000001001d */
[----:B0-----:R-:W-:Y:S01]  /*4410*/  IMAD.WIDE R14, R7, 0x4, R14 ;  /* 0x00000004070e7825 */ /* 0x001fe200078e020e */
[----:B------:R-:W0:Y:S01]  /*4420*/  LDS.64 R12, [UR4+0x20] ;  /* 0x00002004ff0c7984 */ /* 0x000e220008000a00 */
[----:B------:R-:W-:-:S02]  /*4430*/  F2FP.F16.F32.PACK_AB R20, RZ, R34 ;  /* 0x00000022ff14723e */ /* 0x000fc400000000ff */
[--C-:B------:R-:W-:Y:S01]  /*4440*/  HADD2 R21, R60.H0_H0, R37.reuse.H0_H0 ;  /* 0x200000253c157230 */ /* 0x100fe20000000800 */
[----:B------:R-:W-:Y:S01]  /*4450*/  F2FP.F16.F32.PACK_AB R17, RZ, R17 ;  /* 0x00000011ff11723e */ /* 0x000fe200000000ff */
[----:B------:R-:W-:Y:S02]  /*4460*/  HADD2 R22, R62.H0_H0, R37.H1_H1 ;  /* 0x300000253e167230 */ /* 0x000fe40000000800 */
[--C-:B------:R-:W-:Y:S02]  /*4470*/  HADD2 R20, R20.H0_H0, R36.reuse.H0_H0 ;  /* 0x2000002414147230 */ /* 0x100fe40000000800 */
[----:B------:R-:W-:Y:S02]  /*4480*/  HADD2 R17, R17.H0_H0, R36.H1_H1 ;  /* 0x3000002411117230 */ /* 0x000fe40000000800 */
[--C-:B-1----:R-:W-:Y:S02]  /*4490*/  HADD2.F32 R7, -RZ, R2.reuse.H0_H0 ;  /* 0x20000002ff077230 */ /* 0x102fe40000004100 */
[----:B------:R-:W-:-:S02]  /*44a0*/  HADD2.F32 R2, -RZ, R2.H1_H1 ;  /* 0x30000002ff027230 */ /* 0x000fc40000004100 */
[--C-:B------:R-:W-:Y:S02]  /*44b0*/  HADD2.F32 R27, -RZ, R3.reuse.H0_H0 ;  /* 0x20000003ff1b7230 */ /* 0x100fe40000004100 */
[C---:B------:R-:W-:Y:S01]  /*44c0*/  FFMA.FTZ R29, R7.reuse, R32, R58 ;  /* 0x00000020071d7223 */ /* 0x040fe2000001003a */
[----:B------:R-:W-:Y:S01]  /*44d0*/  FFMA.FTZ R44, R7, R44, R61 ;  /* 0x0000002c072c7223 */ /* 0x000fe2000001003d */
[----:B------:R-:W-:Y:S01]  /*44e0*/  FFMA.FTZ R26, R31, R7, R26 ;  /* 0x000000071f1a7223 */ /* 0x000fe2000001001a */
[----:B------:R-:W-:Y:S01]  /*44f0*/  FFMA.FTZ R48, R7, R48, R35 ;  /* 0x0000003007307223 */ /* 0x000fe20000010023 */
[C---:B------:R-:W-:Y:S01]  /*4500*/  FFMA.FTZ R0, R2.reuse, R5, R29 ;  /* 0x0000000502007223 */ /* 0x040fe2000001001d */
[----:B------:R-:W-:Y:S02]  /*4510*/  HADD2.F32 R3, -RZ, R3.H1_H1 ;  /* 0x30000003ff037230 */ /* 0x000fe40000004100 */
[C---:B------:R-:W-:Y:S01]  /*4520*/  FFMA.FTZ R33, R2.reuse, R33, R44 ;  /* 0x0000002102217223 */ /* 0x040fe2000001002c */
[----:B------:R-:W-:Y:S01]  /*4530*/  FFMA.FTZ R26, R23, R2, R26 ;  /* 0x00000002171a7223 */ /* 0x000fe2000001001a */
        /* <DEDUP_REMOVED lines=8> */
[----:B------:R-:W-:Y:S01]  /*45c0*/  FFMA.FTZ R47, R3, R47, R48 ;  /* 0x0000002f032f7223 */ /* 0x000fe20000010030 */
[----:B0-----:R-:W-:-:S02]  /*45d0*/  HADD2.F32 R60, -RZ, R13.H0_H0 ;  /* 0x2000000dff3c7230 */ /* 0x001fc40000004100 */
[----:B------:R-:W-:Y:S01]  /*45e0*/  FMUL.FTZ R63, R40, R33 ;  /* 0x00000021283f7220 */ /* 0x000fe20000410000 */
[----:B------:R-:W-:-:S04]  /*45f0*/  FMUL.FTZ R61, R41, R34 ;  /* 0x00000022293d7220 */ /* 0x000fc80000410000 */
[----:B------:R-:W-:Y:S02]  /*4600*/  F2FP.F16.F32.PACK_AB R63, RZ, R63 ;  /* 0x0000003fff3f723e */ /* 0x000fe400000000ff */
[----:B------:R-:W-:Y:S02]  /*4610*/  F2FP.F16.F32.PACK_AB R61, RZ, R61 ;  /* 0x0000003dff3d723e */ /* 0x000fe400000000ff */
[----:B--2---:R-:W-:Y:S02]  /*4620*/  LOP3.LUT R2, R9, 0xf000f, RZ, 0xc0, !PT ;  /* 0x000f000f09027812 */ /* 0x004fe400078ec0ff */
[----:B------:R-:W-:Y:S02]  /*4630*/  LOP3.LUT R0, R8, 0xf000f, RZ, 0xc0, !PT ;  /* 0x000f000f08007812 */ /* 0x000fe400078ec0ff */
[----:B------:R-:W-:Y:S02]  /*4640*/  LOP3.LUT R2, R2, 0x64006400, RZ, 0xfc, !PT ;  /* 0x6400640002027812 */ /* 0x000fe400078efcff */
        /* <DEDUP_REMOVED lines=11> */
[--C-:B------:R-:W-:Y:S01]  /*4700*/  HADD2.F32 R2, -RZ, R9.reuse.H0_H0 ;  /* 0x20000009ff027230 */ /* 0x100fe20000004100 */
[----:B------:R-:W-:Y:S01]  /*4710*/  SHF.R.U32.HI R31, RZ, 0x8, R8 ;  /* 0x00000008ff1f7819 */ /* 0x000fe20000011608 */
[----:B------:R-:W-:Y:S01]  /*4720*/  HADD2.F32 R36, -RZ, R9.H1_H1 ;  /* 0x30000009ff247230 */ /* 0x000fe20000004100 */
[----:B------:R-:W-:Y:S01]  /*4730*/  LOP3.LUT R28, R11, 0xf000f0, RZ, 0xc0, !PT ;  /* 0x00f000f00b1c7812 */ /* 0x000fe200078ec0ff */
[----:B------:R-:W-:Y:S01]  /*4740*/  HADD2 R9, R5, -1032, -1032 ;  /* 0xe408e40805097430 */ /* 0x000fe20000000000 */
[----:B------:R-:W-:Y:S01]  /*4750*/  SHF.R.U32.HI R8, RZ, 0x8, R11 ;  /* 0x00000008ff087819 */ /* 0x000fe2000001160b */
[----:B------:R-:W-:-:S02]  /*4760*/  HADD2 R11, R3, -1032, -1032 ;  /* 0xe408e408030b7430 */ /* 0x000fc40000000000 */
[--C-:B------:R-:W-:Y:S01]  /*4770*/  HADD2.F32 R5, -RZ, R12.reuse.H0_H0 ;  /* 0x2000000cff057230 */ /* 0x100fe20000004100 */
[----:B------:R-:W-:Y:S01]  /*4780*/  LOP3.LUT R26, R10, 0xf000f0, RZ, 0xc0, !PT ;  /* 0x00f000f00a1a7812 */ /* 0x000fe200078ec0ff */
[----:B------:R-:W-:Y:S01]  /*4790*/  HADD2.F32 R35, -RZ, R7.H1_H1 ;  /* 0x30000007ff237230 */ /* 0x000fe20000004100 */
[----:B------:R-:W-:Y:S01]  /*47a0*/  LOP3.LUT R7, R4, 0x64006400, RZ, 0xfc, !PT ;  /* 0x6400640004077812 */ /* 0x000fe200078efcff */
[--C-:B------:R-:W-:Y:S02]  /*47b0*/  HADD2.F32 R3, -RZ, R11.reuse.H0_H0 ;  /* 0x2000000bff037230 */ /* 0x100fe40000004100 */
[----:B------:R-:W-:Y:S01]  /*47c0*/  FFMA.FTZ R30, R0, R5, RZ ;  /* 0x00000005001e7223 */ /* 0x000fe200000100ff */
[----:B------:R-:W-:Y:S01]  /*47d0*/  HADD2.F32 R12, -RZ, R12.H1_H1 ;  /* 0x3000000cff0c7230 */ /* 0x000fe20000004100 */
[----:B------:R-:W-:Y:S01]  /*47e0*/  LOP3.LUT R27, R26, 0x64006400, RZ, 0xfc, !PT ;  /* 0x640064001a1b7812 */ /* 0x000fe200078efcff */
[----:B------:R-:W-:Y:S02]  /*47f0*/  HADD2.F32 R37, -RZ, R11.H1_H1 ;  /* 0x3000000bff257230 */ /* 0x000fe40000004100 */
[----:B------:R-:W-:Y:S01]  /*4800*/  FFMA.FTZ R32, R5, R3, RZ ;  /* 0x0000000305207223 */ /* 0x000fe200000100ff */
[--C-:B------:R-:W-:Y:S01]  /*4810*/  HADD2.F32 R4, -RZ, R9.reuse.H0_H0 ;  /* 0x20000009ff047230 */ /* 0x100fe20000004100 */
[----:B------:R-:W-:Y:S01]  /*4820*/  LOP3.LUT R29, R28, 0x64006400, RZ, 0xfc, !PT ;  /* 0x640064001c1d7812 */ /* 0x000fe200078efcff */
[----:B------:R-:W-:-:S02]  /*4830*/  HADD2.F32 R44, -RZ, R9.H1_H1 ;  /* 0x30000009ff2c7230 */ /* 0x000fc40000004100 */
[----:B------:R-:W-:Y:S01]  /*4840*/  FFMA.FTZ R9, R35, R12, R30 ;  /* 0x0000000c23097223 */ /* 0x000fe2000001001e */
[----:B------:R-:W-:Y:S01]  /*4850*/  LOP3.LUT R26, R31, 0xf000f, RZ, 0xc0, !PT ;  /* 0x000f000f1f1a7812 */ /* 0x000fe200078ec0ff */
[-C--:B------:R-:W-:Y:S01]  /*4860*/  HFMA2 R30, R27, R6.reuse.H0_H0, -72, -72 ;  /* 0xd480d4801b1e7431 */ /* 0x080fe20000040006 */
[----:B------:R-:W-:Y:S01]  /*4870*/  SHF.R.U32.HI R10, RZ, 0x8, R10 ;  /* 0x00000008ff0a7819 */ /* 0x000fe2000001160a */
[----:B------:R-:W-:Y:S01]  /*4880*/  FFMA.FTZ R59, R12, R37, R32 ;  /* 0x000000250c3b7223 */ /* 0x000fe20000010020 */
[----:B------:R-:W-:Y:S01]  /*4890*/  LOP3.LUT R28, R46, 0xf000f, RZ, 0xc0, !PT ;  /* 0x000f000f2e1c7812 */ /* 0x000fe200078ec0ff */
[----:B------:R-:W-:Y:S01]  /*48a0*/  HFMA2 R32, R29, R6.H0_H0, -72, -72 ;  /* 0xd480d4801d207431 */ /* 0x000fe20000040006 */
        /* <DEDUP_REMOVED lines=10> */
[----:B------:R-:W-:Y:S02]  /*4950*/  HADD2 R50, R29, -1032, -1032 ;  /* 0xe408e4081d327430 */ /* 0x000fe40000000000 */
        /* <DEDUP_REMOVED lines=9> */
[----:B------:R-:W-:Y:S01]  /*49f0*/  HADD2 R53, R51, -1032, -1032 ;  /* 0xe408e40833357430 */ /* 0x000fe20000000000 */
[----:B------:R-:W-:Y:S01]  /*4a00*/  LOP3.LUT R10, R10, 0xf000f0, RZ, 0xc0, !PT ;  /* 0x00f000f00a0a7812 */ /* 0x000fe200078ec0ff */
[C---:B------:R-:W-:Y:S01]  /*4a10*/  FFMA.FTZ R11, R5.reuse, R2, RZ ;  /* 0x00000002050b7223 */ /* 0x040fe200000100ff */
[----:B------:R-:W-:Y:S01]  /*4a20*/  LOP3.LUT R8, R8, 0xf000f0, RZ, 0xc0, !PT ;  /* 0x00f000f008087812 */ /* 0x000fe200078ec0ff */
[-C--:B------:R-:W-:Y:S01]  /*4a30*/  HFMA2 R7, R7, R6.reuse.H0_H0, -72, -72 ;  /* 0xd480d48007077431 */ /* 0x080fe20000040006 */
[----:B------:R-:W-:Y:S01]  /*4a40*/  LOP3.LUT R49, R48, 0x64006400, RZ, 0xfc, !PT ;  /* 0x6400640030317812 */ /* 0x000fe200078efcff */
[----:B------:R-:W-:Y:S01]  /*4a50*/  FFMA.FTZ R5, R5, R4, RZ ;  /* 0x0000000405057223 */ /* 0x000fe200000100ff */
[----:B------:R-:W-:Y:S01]  /*4a60*/  LOP3.LUT R51, R50, 0x64006400, RZ, 0xfc, !PT ;  /* 0x6400640032337812 */ /* 0x000fe200078efcff */
[----:B------:R-:W-:Y:S01]  /*4a70*/  HFMA2 R23, R23, R6.H0_H0, -72, -72 ;  /* 0xd480d48017177431 */ /* 0x000fe20000040006 */
[----:B------:R-:W-:Y:S01]  /*4a80*/  LOP3.LUT R55, R10, 0x64006400, RZ, 0xfc, !PT ;  /* 0x640064000a377812 */ /* 0x000fe200078efcff */
[--C-:B------:R-:W-:Y:S01]  /*4a90*/  HADD2.F32 R46, -RZ, R52.reuse.H0_H0 ;  /* 0x20000034ff2e7230 */ /* 0x100fe20000004100 */
[----:B------:R-:W-:Y:S01]  /*4aa0*/  LOP3.LUT R65, R8, 0x64006400, RZ, 0xfc, !PT ;  /* 0x6400640008417812 */ /* 0x000fe200078efcff */
[----:B------:R-:W-:-:S02]  /*4ab0*/  HADD2.F32 R48, -RZ, R52.H1_H1 ;  /* 0x30000034ff307230 */ /* 0x000fc40000004100 */
[C---:B------:R-:W-:Y:S01]  /*4ac0*/  FFMA.FTZ R11, R12.reuse, R36, R11 ;  /* 0x000000240c0b7223 */ /* 0x040fe2000001000b */
[----:B------:R-:W-:Y:S01]  /*4ad0*/  FFMA.FTZ R5, R12, R44, R5 ;  /* 0x0000002c0c057223 */ /* 0x000fe20000010005 */
[-C--:B------:R-:W-:Y:S02]  /*4ae0*/  HFMA2 R52, R49, R6.reuse.H0_H0, -72, -72 ;  /* 0xd480d48031347431 */ /* 0x080fe40000040006 */
[----:B------:R-:W-:Y:S02]  /*4af0*/  HADD2.F32 R12, -RZ, R7.H0_H0 ;  /* 0x20000007ff0c7230 */ /* 0x000fe40000004100 */
[-C--:B------:R-:W-:Y:S02]  /*4b00*/  HFMA2 R51, R51, R6.reuse.H0_H0, -72, -72 ;  /* 0xd480d48033337431 */ /* 0x080fe40000040006 */
[----:B------:R-:W-:Y:S02]  /*4b10*/  HADD2.F32 R57, -RZ, R23.H0_H0 ;  /* 0x20000017ff397230 */ /* 0x000fe40000004100 */
[----:B------:R-:W-:-:S02]  /*4b20*/  HFMA2 R55, R55, R6.H0_H0, -72, -72 ;  /* 0xd480d48037377431 */ /* 0x000fc40000040006 */
[--C-:B------:R-:W-:Y:S02]  /*4b30*/  HADD2.F32 R50, -RZ, R53.reuse.H0_H0 ;  /* 0x20000035ff327230 */ /* 0x100fe40000004100 */
[----:B------:R-:W-:Y:S02]  /*4b40*/  HFMA2 R65, R65, R6.H0_H0, -72, -72 ;  /* 0xd480d48041417431 */ /* 0x000fe40000040006 */
[----:B------:R-:W-:Y:S02]  /*4b50*/  HADD2.F32 R49, -RZ, R53.H1_H1 ;  /* 0x30000035ff317230 */ /* 0x000fe40000004100 */
[----:B------:R-:W-:Y:S01]  /*4b60*/  FFMA.FTZ R62, R12, R60, R9 ;  /* 0x0000003c0c3e7223 */ /* 0x000fe20000010009 */
[----:B------:R-:W-:Y:S02]  /*4b70*/  HADD2.F32 R54, -RZ, R52.H0_H0 ;  /* 0x20000034ff367230 */ /* 0x000fe40000004100 */
[----:B------:R-:W-:Y:S01]  /*4b80*/  FFMA.FTZ R64, R60, R57, R11 ;  /* 0x000000393c407223 */ /* 0x000fe2000001000b */
[----:B------:R-:W-:-:S02]  /*4b90*/  HADD2.F32 R53, -RZ, R51.H0_H0 ;  /* 0x20000033ff357230 */ /* 0x000fc40000004100 */
[----:B------:R-:W-:Y:S01]  /*4ba0*/  FFMA.FTZ R59, R60, R58, R59 ;  /* 0x0000003a3c3b7223 */ /* 0x000fe2000001003b */
[--C-:B------:R-:W-:Y:S02]  /*4bb0*/  HADD2.F32 R34, -RZ, R55.reuse.H0_H0 ;  /* 0x20000037ff227230 */ /* 0x100fe40000004100 */
[----:B------:R-:W-:Y:S02]  /*4bc0*/  HADD2.F32 R33, -RZ, R55.H1_H1 ;  /* 0x30000037ff217230 */ /* 0x000fe40000004100 */
[----:B------:R-:W-:Y:S02]  /*4bd0*/  HADD2.F32 R7, -RZ, R7.H1_H1 ;  /* 0x30000007ff077230 */ /* 0x000fe40000004100 */
[----:B------:R-:W-:Y:S02]  /*4be0*/  HADD2.F32 R23, -RZ, R23.H1_H1 ;  /* 0x30000017ff177230 */ /* 0x000fe40000004100 */
[----:B------:R-:W-:Y:S02]  /*4bf0*/  HADD2.F32 R52, -RZ, R52.H1_H1 ;  /* 0x30000034ff347230 */ /* 0x000fe40000004100 */
        /* <DEDUP_REMOVED lines=58> */
.L_x_2541:
        /* <DEDUP_REMOVED lines=8> */
[----:B------:R-:W3:Y:S01]  /*5020*/  LDS.64 R12, [UR4+0x30] ;  /* 0x00003004ff0c7984 */ /* 0x000ee20008000a00 */
[C---:B------:R-:W-:Y:S01]  /*5030*/  FFMA.FTZ R59, R35.reuse, R26, R59 ;  /* 0x0000001a233b7223 */ /* 0x040fe2000001003b */
[----:B------:R-:W-:Y:S01]  /*5040*/  FFMA.FTZ R27, R35, R27, R28 ;  /* 0x0000001b231b7223 */ /* 0x000fe2000001001c */
[----:B------:R-:W-:Y:S01]  /*5050*/  F2FP.F16.F32.PACK_AB R42, RZ, R42 ;  /* 0x0000002aff2a723e */ /* 0x000fe200000000ff */
[----:B------:R-:W-:Y:S01]  /*5060*/  HADD2 R21, R61.H0_H0, R21.H0_H0 ;  /* 0x200000153d157230 */ /* 0x000fe20000000800 */
[----:B------:R-:W-:Y:S01]  /*5070*/  F2FP.F16.F32.PACK_AB R47, RZ, R47 ;  /* 0x0000002fff2f723e */ /* 0x000fe200000000ff */
[----:B------:R-:W-:-:S02]  /*5080*/  HADD2 R22, R63.H0_H0, R22.H0_H0 ;  /* 0x200000163f167230 */ /* 0x000fc40000000800 */
[----:B------:R-:W-:Y:S02]  /*5090*/  HADD2 R20, R42.H0_H0, R20.H0_H0 ;  /* 0x200000142a147230 */ /* 0x000fe40000000800 */
[----:B------:R-:W-:Y:S02]  /*50a0*/  HADD2 R17, R47.H0_H0, R17.H0_H0 ;  /* 0x200000112f117230 */ /* 0x000fe40000000800 */
[--C-:B-1----:R-:W-:Y:S02]  /*50b0*/  HADD2.F32 R5, -RZ, R2.reuse.H0_H0 ;  /* 0x20000002ff057230 */ /* 0x102fe40000004100 */
        /* <DEDUP_REMOVED lines=19> */
[--C-:B---3--:R-:W-:Y:S02]  /*51f0*/  HADD2.F32 R5, -RZ, R12.reuse.H0_H0 ;  /* 0x2000000cff057230 */ /* 0x108fe40000004100 */
[----:B------:R-:W-:Y:S01]  /*5200*/  FMUL.FTZ R51, R40, R51 ;  /* 0x0000003328337220 */ /* 0x000fe20000410000 */
[----:B------:R-:W-:-:S02]  /*5210*/  HADD2.F32 R29, -RZ, R12.H1_H1 ;  /* 0x3000000cff1d7230 */ /* 0x000fc40000004100 */
[----:B------:R-:W-:Y:S01]  /*5220*/  FMUL.FTZ R55, R38, R55 ;  /* 0x0000003726377220 */ /* 0x000fe20000410000 */
[--C-:B------:R-:W-:Y:S02]  /*5230*/  HADD2.F32 R36, -RZ, R13.reuse.H0_H0 ;  /* 0x2000000dff247230 */ /* 0x100fe40000004100 */
[----:B------:R-:W-:Y:S01]  /*5240*/  HADD2.F32 R35, -RZ, R13.H1_H1 ;  /* 0x3000000dff237230 */ /* 0x000fe20000004100 */
[----:B------:R-:W-:Y:S02]  /*5250*/  F2FP.F16.F32.PACK_AB R51, RZ, R51 ;  /* 0x00000033ff33723e */ /* 0x000fe400000000ff */
[----:B------:R-:W-:-:S03]  /*5260*/  F2FP.F16.F32.PACK_AB R55, RZ, R55 ;  /* 0x00000037ff37723e */ /* 0x000fc600000000ff */
[----:B------:R-:W-:Y:S02]  /*5270*/  HADD2 R22, R51.H0_H0, R22.H0_H0 ;  /* 0x2000001633167230 */ /* 0x000fe40000000800 */
[----:B------:R-:W-:Y:S01]  /*5280*/  HADD2 R17, R55.H0_H0, R17.H0_H0 ;  /* 0x2000001137117230 */ /* 0x000fe20000000800 */
[C---:B--2---:R-:W-:Y:S02]  /*5290*/  LOP3.LUT R0, R8.reuse, 0xf000f, RZ, 0xc0, !PT ;  /* 0x000f000f08007812 */ /* 0x044fe400078ec0ff */
[----:B------:R-:W-:Y:S02]  /*52a0*/  LOP3.LUT R4, R8, 0xf000f0, RZ, 0xc0, !PT ;  /* 0x00f000f008047812 */ /* 0x000fe400078ec0ff */
[----:B------:R-:W-:Y:S02]  /*52b0*/  SHF.R.U32.HI R7, RZ, 0x8, R8 ;  /* 0x00000008ff077819 */ /* 0x000fe40000011608 */
[----:B------:R-:W-:Y:S02]  /*52c0*/  LOP3.LUT R2, R9, 0xf000f, RZ, 0xc0, !PT ;  /* 0x000f000f09027812 */ /* 0x000fe400078ec0ff */
[----:B------:R-:W-:-:S02]  /*52d0*/  LOP3.LUT R3, R10, 0xf000f, RZ, 0xc0, !PT ;  /* 0x000f000f0a037812 */ /* 0x000fc400078ec0ff */
[C---:B------:R-:W-:Y:S02]  /*52e0*/  LOP3.LUT R8, R11.reuse, 0xf000f, RZ, 0xc0, !PT ;  /* 0x000f000f0b087812 */ /* 0x040fe400078ec0ff */
[----:B------:R-:W-:Y:S02]  /*52f0*/  LOP3.LUT R28, R11, 0xf000f0, RZ, 0xc0, !PT ;  /* 0x00f000f00b1c7812 */ /* 0x000fe400078ec0ff */
[----:B------:R-:W-:Y:S02]  /*5300*/  SHF.R.U32.HI R32, RZ, 0x8, R11 ;  /* 0x00000008ff207819 */ /* 0x000fe4000001160b */
        /* <DEDUP_REMOVED lines=12> */
[----:B------:R-:W-:Y:S01]  /*53d0*/  HADD2.F32 R2, -RZ, R12.H0_H0 ;  /* 0x2000000cff027230 */ /* 0x000fe20000004100 */
[----:B------:R-:W-:Y:S01]  /*53e0*/  SHF.R.U32.HI R31, RZ, 0x8, R10 ;  /* 0x00000008ff1f7819 */ /* 0x000fe2000001160a */
[----:B------:R-:W-:-:S02]  /*53f0*/  HADD2.F32 R0, -RZ, R9.H0_H0 ;  /* 0x20000009ff007230 */ /* 0x000fc40000004100 */
[----:B------:R-:W-:Y:S02]  /*5400*/  HFMA2 R42, R15, R6.H0_H0, -72, -72 ;  /* 0xd480d4800f2a7431 */ /* 0x000fe40000040006 */
[----:B------:R-:W-:Y:S01]  /*5410*/  HADD2.F32 R3, -RZ, R13.H0_H0 ;  /* 0x2000000dff037230 */ /* 0x000fe20000004100 */
[----:B------:R-:W-:Y:S01]  /*5420*/  LOP3.LUT R23, R23, 0x64006400, RZ, 0xfc, !PT ;  /* 0x6400640017177812 */ /* 0x000fe200078efcff */
[----:B------:R-:W-:Y:S02]  /*5430*/  HADD2.F32 R4, -RZ, R27.H0_H0 ;  /* 0x2000001bff047230 */ /* 0x000fe40000004100 */
[----:B------:R-:W-:Y:S01]  /*5440*/  FFMA.FTZ R15, R0, R5, RZ ;  /* 0x00000005000f7223 */ /* 0x000fe200000100ff */
[----:B------:R-:W-:Y:S02]  /*5450*/  HADD2.F32 R11, -RZ, R12.H1_H1 ;  /* 0x3000000cff0b7230 */ /* 0x000fe40000004100 */
[----:B------:R-:W-:Y:S01]  /*5460*/  FFMA.FTZ R47, R5, R3, RZ ;  /* 0x00000003052f7223 */ /* 0x000fe200000100ff */
[----:B------:R-:W-:-:S02]  /*5470*/  HADD2.F32 R12, -RZ, R13.H1_H1 ;  /* 0x3000000dff0c7230 */ /* 0x000fc40000004100 */
[C---:B------:R-:W-:Y:S01]  /*5480*/  FFMA.FTZ R30, R5.reuse, R4, RZ ;  /* 0x00000004051e7223 */ /* 0x040fe200000100ff */
[----:B------:R-:W-:Y:S02]  /*5490*/  HADD2.F32 R10, -RZ, R9.H1_H1 ;  /* 0x30000009ff0a7230 */ /* 0x000fe40000004100 */
[----:B------:R-:W-:Y:S01]  /*54a0*/  HADD2.F32 R13, -RZ, R27.H1_H1 ;  /* 0x3000001bff0d7230 */ /* 0x000fe20000004100 */
[----:B------:R-:W0:Y:S01]  /*54b0*/  LDS.64 R8, [UR4+0x38] ;  /* 0x00003804ff087984 */ /* 0x000e220008000a00 */
[----:B------:R-:W-:Y:S01]  /*54c0*/  LOP3.LUT R27, R26, 0x64006400, RZ, 0xfc, !PT ;  /* 0x640064001a1b7812 */ /* 0x000fe200078efcff */
[----:B------:R-:W-:Y:S01]  /*54d0*/  FFMA.FTZ R26, R5, R2, RZ ;  /* 0x00000002051a7223 */ /* 0x000fe200000100ff */
        /* <DEDUP_REMOVED lines=13> */
[----:B------:R-:W-:Y:S02]  /*55b0*/  HADD2.F32 R29, -RZ, R30.H0_H0 ;  /* 0x2000001eff1d7230 */ /* 0x000fe40000004100 */
        /* <DEDUP_REMOVED lines=35> */
[C---:B------:R-:W-:Y:S01]  /*57f0*/  FFMA.FTZ R57, R49.reuse, R35, R46 ;  /* 0x0000002331397223 */ /* 0x040fe2000001002e */
[C---:B------:R-:W-:Y:S01]  /*5800*/  FFMA.FTZ R54, R49.reuse, R42, R59 ;  /* 0x0000002a31367223 */ /* 0x040fe2000001003b */
[-C--:B------:R-:W-:Y:S02]  /*5810*/  HFMA2 R59, R37, R6.reuse.H0_H0, -72, -72 ;  /* 0xd480d480253b7431 */ /* 0x080fe40000040006 */
[----:B------:R-:W-:Y:S01]  /*5820*/  FFMA.FTZ R61, R49, R44, R61 ;  /* 0x0000002c313d7223 */ /* 0x000fe2000001003d */
[----:B------:R-:W-:Y:S01]  /*5830*/  LOP3.LUT R49, R32, 0x64006400, RZ, 0xfc, !PT ;  /* 0x6400640020317812 */ /* 0x000fe200078efcff */
[----:B------:R-:W-:Y:S02]  /*5840*/  HADD2.F32 R8, -RZ, R8.H1_H1 ;  /* 0x30000008ff087230 */ /* 0x000fe40000004100 */
[----:B------:R-:W-:Y:S02]  /*5850*/  HFMA2 R7, R7, R6.H0_H0, -72, -72 ;  /* 0xd480d48007077431 */ /* 0x000fe40000040006 */
[----:B------:R-:W-:-:S02]  /*5860*/  HADD2.F32 R31, -RZ, R56.H1_H1 ;  /* 0x30000038ff1f7230 */ /* 0x000fc40000004100 */
[-C--:B------:R-:W-:Y:S02]  /*5870*/  HFMA2 R58, R33, R6.reuse.H0_H0, -72, -72 ;  /* 0xd480d480213a7431 */ /* 0x080fe40000040006 */
[----:B------:R-:W-:Y:S02]  /*5880*/  HADD2.F32 R47, -RZ, R48.H1_H1 ;  /* 0x30000030ff2f7230 */ /* 0x000fe40000004100 */
[----:B------:R-:W-:Y:S02]  /*5890*/  HFMA2 R62, R49, R6.H0_H0, -72, -72 ;  /* 0xd480d480313e7431 */ /* 0x000fe40000040006 */
[----:B------:R-:W-:Y:S02]  /*58a0*/  HADD2.F32 R46, -RZ, R50.H1_H1 ;  /* 0x30000032ff2e7230 */ /* 0x000fe40000004100 */
[----:B------:R-:W-:Y:S01]  /*58b0*/  FFMA.FTZ R54, R8, R31, R54 ;  /* 0x0000001f08367223 */ /* 0x000fe20000010036 */
[----:B------:R-:W-:Y:S02]  /*58c0*/  HADD2.F32 R53, -RZ, R9.H0_H0 ;  /* 0x20000009ff357230 */ /* 0x000fe40000004100 */
[----:B------:R-:W-:Y:S01]  /*58d0*/  FFMA.FTZ R36, R47, R8, R36 ;  /* 0x000000082f247223 */ /* 0x000fe20000010024 */
[----:B------:R-:W-:-:S02]  /*58e0*/  HADD2.F32 R33, -RZ, R59.H0_H0 ;  /* 0x2000003bff217230 */ /* 0x000fc40000004100 */
[C---:B------:R-:W-:Y:S01]  /*58f0*/  FFMA.FTZ R6, R8.reuse, R46, R57 ;  /* 0x0000002e08067223 */ /* 0x040fe20000010039 */
[----:B------:R-:W-:Y:S02]  /*5900*/  HADD2.F32 R50, -RZ, R60.H1_H1 ;  /* 0x3000003cff327230 */ /* 0x000fe40000004100 */
[----:B------:R-:W-:Y:S02]  /*5910*/  HADD2.F32 R49, -RZ, R7.H0_H0 ;  /* 0x20000007ff317230 */ /* 0x000fe40000004100 */
[----:B------:R-:W-:Y:S01]  /*5920*/  FFMA.FTZ R57, R53, R33, R54 ;  /* 0x0000002135397223 */ /* 0x000fe20000010036 */
[----:B------:R-:W-:Y:S02]  /*5930*/  HADD2.F32 R48, -RZ, R58.H0_H0 ;  /* 0x2000003aff307230 */ /* 0x000fe40000004100 */
[----:B------:R-:W-:Y:S01]  /*5940*/  FFMA.FTZ R61, R8, R50, R61 ;  /* 0x00000032083d7223 */ /* 0x000fe2000001003d */
[----:B------:R-:W-:Y:S02]  /*5950*/  HADD2.F32 R9, -RZ, R9.H1_H1 ;  /* 0x30000009ff097230 */ /* 0x000fe40000004100 */
[----:B------:R-:W-:Y:S01]  /*5960*/  FFMA.FTZ R37, R49, R53, R36 ;  /* 0x0000003531257223 */ /* 0x000fe20000010024 */
[----:B------:R-:W-:-:S02]  /*5970*/  HADD2.F32 R32, -RZ, R62.H0_H0 ;  /* 0x2000003eff207230 */ /* 0x000fc40000004100 */
[----:B------:R-:W-:Y:S01]  /*5980*/  FFMA.FTZ R36, R53, R48, R6 ;  /* 0x0000003035247223 */ /* 0x000fe20000010006 */
[----:B------:R-:W-:Y:S02]  /*5990*/  HADD2.F32 R56, -RZ, R7.H1_H1 ;  /* 0x30000007ff387230 */ /* 0x000fe40000004100 */
[----:B------:R-:W-:Y:S01]  /*59a0*/  FMUL.FTZ R6, R41, R52 ;  /* 0x0000003429067220 */ /* 0x000fe20000410000 */
[----:B------:R-:W-:Y:S02]  /*59b0*/  HADD2.F32 R54, -RZ, R58.H1_H1 ;  /* 0x3000003aff367230 */ /* 0x000fe40000004100 */
[----:B------:R-:W-:Y:S01]  /*59c0*/  FMUL.FTZ R7, R39, R14 ;  /* 0x0000000e27077220 */ /* 0x000fe20000410000 */
[----:B------:R-:W-:Y:S02]  /*59d0*/  HADD2.F32 R52, -RZ, R59.H1_H1 ;  /* 0x3000003bff347230 */ /* 0x000fe40000004100 */
[----:B------:R-:W-:Y:S01]  /*59e0*/  FFMA.FTZ R61, R53, R32, R61 ;  /* 0x00000020353d7223 */ /* 0x000fe2000001003d */
[----:B------:R-:W-:-:S02]  /*59f0*/  HADD2.F32 R14, -RZ, R62.H1_H1 ;  /* 0x3000003eff0e7230 */ /* 0x000fc40000004100 */
        /* <DEDUP_REMOVED lines=13> */
[----:B------:R-:W-:-:S02]  /*5ad0*/  F2FP.F16.F32.PACK_AB R37, RZ, R37 ;  /* 0x00000025ff25723e */ /* 0x000fc400000000ff */
[----:B------:R-:W-:Y:S02]  /*5ae0*/  F2FP.F16.F32.PACK_AB R36, RZ, R36 ;  /* 0x00000024ff24723e */ /* 0x000fe400000000ff */
[----:B------:R-:W-:Y:S02]  /*5af0*/  F2FP.F16.F32.PACK_AB R61, RZ, R61 ;  /* 0x0000003dff3d723e */ /* 0x000fe400000000ff */
[----:B------:R-:W-:Y:S02]  /*5b00*/  PRMT R8, R8, 0x5410, R37 ;  /* 0x0000541008087816 */ /* 0x000fe40000000025 */
[----:B------:R-:W-:Y:S02]  /*5b10*/  PRMT R6, R6, 0x5410, R22 ;  /* 0x0000541006067816 */ /* 0x000fe40000000016 */
[----:B------:R-:W-:Y:S02]  /*5b20*/  PRMT R36, R36, 0x5410, R61 ;  /* 0x0000541024247816 */ /* 0x000fe4000000003d */
[----:B------:R-:W-:-:S02]  /*5b30*/  PRMT R7, R7, 0x5410, R17 ;  /* 0x0000541007077816 */ /* 0x000fc40000000011 */
        /* <DEDUP_REMOVED lines=57> */
.L_x_2538:
[----:B------:R-:W1:Y:S01]  /*5ed0*/  LDC R42, c[0x0][0x23c] ;  /* 0x00008f00ff2a7b82 */ /* 0x000e620000000800 */
[----:B------:R-:W-:Y:S01]  /*5ee0*/  IADD3 R16, R16, 0x20, RZ ;  /* 0x0000002010107810 */ /* 0x000fe20007ffe0ff */
[----:B------:R-:W-:-:S03]  /*5ef0*/  UIADD3 UR4, UR4, 0x40, URZ ;  /* 0x0000004004047890 */ /* 0x000fc6000fffe03f */
[C---:B------:R-:W-:Y:S02]  /*5f00*/  ISETP.GE.AND P0, PT, R16.reuse, UR5, PT ;  /* 0x0000000510007c0c */ /* 0x040fe4000bf06270 */
[----:B------:R-:W-:Y:S01]  /*5f10*/  ISETP.LT.AND P2, PT, R16, R45, PT ;  /* 0x0000002d1000720c */ /* 0x000fe20003f41270 */
[----:B-1----:R-:W-:-:S12]  /*5f20*/  IMAD.WIDE R24, R42, 0x10, R24 ;  /* 0x000000102a187825 */ /* 0x002fd800078e0218 */
[----:B------:R-:W-:Y:S05]  /*5f30*/  @!P0 BRA P2, `(.L_x_2542) ;  /* 0xffffffcc00a08947 */ /* 0x000fea000103ffff */
.L_x_2537:
[----:B------:R-:W-:Y:S05]  /*5f40*/  @!P1 EXIT ;  /* 0x000000000000994d */ /* 0x000fea0003800000 */
[----:B0-----:R-:W0:Y:S01]  /*5f50*/  S2R R3, SR_CTAID.X ;  /* 0x0000000000037919 */ /* 0x001e220000002500 */
        /* <DEDUP_REMOVED lines=15> */
.L_x_2546:
[----:B------:R-:W0:Y:S02]  /*6050*/  LDS R2, [R0] ;  /* 0x0000000000027984 */ /* 0x000e240000000800 */
[----:B0-----:R-:W-:-:S10]  /*6060*/  HFMA2.MMA R3, R2, 1, 1, R37 ;  /* 0x3c003c0002037835 */ /* 0x001fd40000000025 */
[----:B------:R-:W0:Y:S02]  /*6070*/  ATOMS.CAST.SPIN R3, [R0], R2, R3 ;  /* 0x000000020003738d */ /* 0x000e240001800003 */
[----:B0-----:R-:W-:-:S13]  /*6080*/  ISETP.EQ.U32.AND P0, PT, R3, 0x1, PT ;  /* 0x000000010300780c */ /* 0x001fda0003f02070 */
[----:B------:R-:W-:Y:S05]  /*6090*/  @!P0 BRA `(.L_x_2546) ;  /* 0xfffffffc00ec8947 */ /* 0x000fea000383ffff */
[----:B------:R-:W-:Y:S05]  /*60a0*/  BRA `(.L_x_2544) ;  /* 0x00000000000c7947 */ /* 0x000fea0003800000 */
.L_x_2545:
[----:B------:R-:W2:Y:S02]  /*60b0*/  LD.E R0, desc[UR8][R4.64] ;  /* 0x0000000804007980 */ /* 0x000ea4000c101900 */
[----:B--2---:R-:W-:-:S05]  /*60c0*/  IADD3 R3, R37, R0, RZ ;  /* 0x0000000025037210 */ /* 0x004fca0007ffe0ff */
[----:B------:R0:W-:Y:S02]  /*60d0*/  ST.E desc[UR8][R4.64], R3 ;  /* 0x0000000304007985 */ /* 0x0001e4000c101908 */
.L_x_2544:
[----:B------:R-:W-:Y:S05]  /*60e0*/  BSYNC B0 ;  /* 0x0000000000007941 */ /* 0x000fea0003800000 */
.L_x_2543:
[----:B------:R1:W-:Y:S01]  /*60f0*/  ATOM.E.ADD.F16x2.RN.STRONG.GPU P0, RZ, desc[UR8][R4.64+0x4], R36 ;  /* 0x0000042404ff79a2 */ /* 0x0003e2000810e1c8 */
[----:B------:R-:W-:Y:S04]  /*6100*/  BSSY B0, `(.L_x_2547) ;  /* 0x000000f000007945 */ /* 0x000fe80003800000 */
[----:B-1----:R-:W-:Y:S05]  /*6110*/  @P0 BRA `(.L_x_2548) ;  /* 0x0000000000340947 */ /* 0x002fea0003800000 */
[----:B------:R-:W1:Y:S02]  /*6120*/  QSPC.E.S P0, RZ, [R4+0x4] ;  /* 0x0000040004ff73aa */ /* 0x000e640000000500 */
[----:B-1----:R-:W-:Y:S05]  /*6130*/  @!P0 BRA `(.L_x_2549) ;  /* 0x0000000000208947 */ /* 0x002fea0003800000 */
[----:B------:R-:W-:-:S04]  /*6140*/  MOV R2, R4 ;  /* 0x0000000400027202 */ /* 0x000fc80000000f00 */
[----:B------:R-:W-:-:S07]  /*6150*/  MOV R0, R2 ;  /* 0x0000000200007202 */ /* 0x000fce0000000f00 */
.L_x_2550:
[----:B------:R-:W0:Y:S02]  /*6160*/  LDS R2, [R0+0x4] ;  /* 0x0000040000027984 */ /* 0x000e240000000800 */
[----:B0-----:R-:W-:-:S06]  /*6170*/  HADD2 R3, R2, R36 ;  /* 0x0000002402037230 */ /* 0x001fcc0000000000 */
[----:B------:R-:W0:Y:S02]  /*6180*/  ATOMS.CAST.SPIN R3, [R0+0x4], R2, R3 ;  /* 0x000004020003738d */ /* 0x000e240001800003 */
[----:B0-----:R-:W-:-:S13]  /*6190*/  ISETP.EQ.U32.AND P0, PT, R3, 0x1, PT ;  /* 0x000000010300780c */ /* 0x001fda0003f02070 */
[----:B------:R-:W-:Y:S05]  /*61a0*/  @!P0 BRA `(.L_x_2550) ;  /* 0xfffffffc00ec8947 */ /* 0x000fea000383ffff */
[----:B------:R-:W-:Y:S05]  /*61b0*/  BRA `(.L_x_2548) ;  /* 0x00000000000c7947 */ /* 0x000fea0003800000 */
.L_x_2549:
[----:B------:R-:W0:Y:S02]  /*61c0*/  LD.E R0, desc[UR8][R4.64+0x4] ;  /* 0x0000040804007980 */ /* 0x000e24000c101900 */
[----:B0-----:R-:W-:-:S05]  /*61d0*/  IADD3 R3, R36, R0, RZ ;  /* 0x0000000024037210 */ /* 0x001fca0007ffe0ff */
[----:B------:R1:W-:Y:S02]  /*61e0*/  ST.E desc[UR8][R4.64+0x4], R3 ;  /* 0x0000040304007985 */ /* 0x0003e4000c101908 */
.L_x_2548:
[----:B------:R-:W-:Y:S05]  /*61f0*/  BSYNC B0 ;  /* 0x0000000000007941 */ /* 0x000fea0003800000 */
.L_x_2547:
        /* <DEDUP_REMOVED lines=11> */
.L_x_2554:
[----:B------:R-:W0:Y:S02]  /*62b0*/  LDS R2, [R0] ;  /* 0x0000000000027984 */ /* 0x000e240000000800 */
[----:B0-----:R-:W-:-:S10]  /*62c0*/  HFMA2.MMA R3, R2, 1, 1, R19 ;  /* 0x3c003c0002037835 */ /* 0x001fd40000000013 */
[----:B------:R-:W0:Y:S02]  /*62d0*/  ATOMS.CAST.SPIN R3, [R0], R2, R3 ;  /* 0x000000020003738d */ /* 0x000e240001800003 */
[----:B0-----:R-:W-:-:S13]  /*62e0*/  ISETP.EQ.U32.AND P0, PT, R3, 0x1, PT ;  /* 0x000000010300780c */ /* 0x001fda0003f02070 */
[----:B------:R-:W-:Y:S05]  /*62f0*/  @!P0 BRA `(.L_x_2554) ;  /* 0xfffffffc00ec8947 */ /* 0x000fea000383ffff */
[----:B------:R-:W-:Y:S05]  /*6300*/  BRA `(.L_x_2552) ;  /* 0x00000000000c7947 */ /* 0x000fea0003800000 */
.L_x_2553:
[----:B------:R-:W2:Y:S02]  /*6310*/  LD.E R0, desc[UR8][R4.64] ;  /* 0x0000000804007980 */ /* 0x000ea4000c101900 */
[----:B--2---:R-:W-:-:S05]  /*6320*/  IADD3 R3, R19, R0, RZ ;  /* 0x0000000013037210 */ /* 0x004fca0007ffe0ff */
[----:B------:R0:W-:Y:S02]  /*6330*/  ST.E desc[UR8][R4.64], R3 ;  /* 0x0000000304007985 */ /* 0x0001e4000c101908 */
.L_x_2552:
[----:B------:R-:W-:Y:S05]  /*6340*/  BSYNC B0 ;  /* 0x0000000000007941 */ /* 0x000fea0003800000 */
.L_x_2551:
[----:B------:R1:W-:Y:S02]  /*6350*/  ATOM.E.ADD.F16x2.RN.STRONG.GPU P0, RZ, desc[UR8][R4.64+0x4], R18 ;  /* 0x0000041204ff79a2 */ /* 0x0003e4000810e1c8 */
[----:B-1----:R-:W-:Y:S05]  /*6360*/  @P0 EXIT ;  /* 0x000000000000094d */ /* 0x002fea0003800000 */
[----:B------:R-:W1:Y:S02]  /*6370*/  QSPC.E.S P0, RZ, [R4+0x4] ;  /* 0x0000040004ff73aa */ /* 0x000e640000000500 */
[----:B-1----:R-:W-:Y:S05]  /*6380*/  @!P0 BRA `(.L_x_2555) ;  /* 0x0000000000208947 */ /* 0x002fea0003800000 */
[----:B------:R-:W-:-:S04]  /*6390*/  MOV R2, R4 ;  /* 0x0000000400027202 */ /* 0x000fc80000000f00 */
[----:B------:R-:W-:-:S07]  /*63a0*/  MOV R0, R2 ;  /* 0x0000000200007202 */ /* 0x000fce0000000f00 */
.L_x_2556:
[----:B------:R-:W0:Y:S02]  /*63b0*/  LDS R2, [R0+0x4] ;  /* 0x0000040000027984 */ /* 0x000e240000000800 */
[----:B0-----:R-:W-:-:S06]  /*63c0*/  HADD2 R3, R2, R18 ;  /* 0x0000001202037230 */ /* 0x001fcc0000000000 */
[----:B------:R-:W0:Y:S02]  /*63d0*/  ATOMS.CAST.SPIN R3, [R0+0x4], R2, R3 ;  /* 0x000004020003738d */ /* 0x000e240001800003 */
[----:B0-----:R-:W-:-:S13]  /*63e0*/  ISETP.EQ.U32.AND P0, PT, R3, 0x1, PT ;  /* 0x000000010300780c */ /* 0x001fda0003f02070 */
[----:B------:R-:W-:Y:S05]  /*63f0*/  @!P0 BRA `(.L_x_2556) ;  /* 0xfffffffc00ec8947 */ /* 0x000fea000383ffff */
[----:B------:R-:W-:Y:S05]  /*6400*/  EXIT ;  /* 0x000000000000794d */ /* 0x000fea0003800000 */
.L_x_2555:
[----:B------:R-:W0:Y:S02]  /*6410*/  LD.E R0, desc[UR8][R4.64+0x4] ;  /* 0x0000040804007980 */ /* 0x000e24000c101900 */
[----:B0-----:R-:W-:-:S05]  /*6420*/  IADD3 R3, R18, R0, RZ ;  /* 0x0000000012037210 */ /* 0x001fca0007ffe0ff */
[----:B------:R-:W-:Y:S01]  /*6430*/  ST.E desc[UR8][R4.64+0x4], R3 ;  /* 0x0000040304007985 */ /* 0x000fe2000c101908 */
[----:B------:R-:W-:Y:S05]  /*6440*/  EXIT ;  /* 0x000000000000794d */ /* 0x000fea0003800000 */
.L_x_2557:
        /* <DEDUP_REMOVED lines=11> */
.L_x_3262:


//--------------------- .text._Z23gemm_half_q_half_kernelILi2ELi8ELb0ELb0ELi32EEvPK6__halfPKjS4_S2_PS0_iiiiPKtS7_iiiiiibS2_i --------------------------
	.section	.text._Z23gemm_half_q_half_kernelILi2ELi8ELb0ELb0ELi32EEvPK6__halfPKjS4_S2_PS0_iiiiPKtS7_iiiiiibS2_i,"ax",@progbits
	.align	128
        .global         _Z23gemm_half_q_half_kernelILi2ELi8ELb0ELb0ELi32EEvPK6__halfPKjS4_S2_PS0_iiiiPKtS7_iiiiiibS2_i
        .type           _Z23gemm_half_q_half_kernelILi2ELi8ELb0ELb0ELi32EEvPK6__halfPKjS4_S2_PS0_iiiiPKtS7_iiiiiibS2_i,@function
        .size           _Z23gemm_half_q_half_kernelILi2ELi8ELb0ELb0ELi32EEvPK6__halfPKjS4_S2_PS0_iiiiPKtS7_iiiiiibS2_i,(.L_x_3263 - _Z23gemm_half_q_half_kernelILi2ELi8ELb0ELb0ELi32EEvPK6__halfPKjS4_S2_PS0_iiiiPKtS7_iiiiiibS2_i)
        .other          _Z23gemm_half_q_half_kernelILi2ELi8ELb0ELb0ELi32EEvPK6__halfPKjS4_S2_PS0_iiiiPKtS7_iiiiiibS2_i,@"STO_CUDA_ENTRY STV_DEFAULT"
_Z23gemm_half_q_half_kernelILi2ELi8ELb0ELb0ELi32EEvPK6__halfPKjS4_S2_PS0_iiiiPKtS7_iiiiiibS2_i:
.text._Z23gemm_half_q_half_kernelILi2ELi8ELb0ELb0ELi32EEvPK6__halfPKjS4_S2_PS0_iiiiPKtS7_iiiiiibS2_i:
        /* <DEDUP_REMOVED lines=44> */
.L_x_2562:
        /* <DEDUP_REMOVED lines=16> */
.L_x_2561:
        /* <DEDUP_REMOVED lines=16> */
.L_x_2560:
        /* <DEDUP_REMOVED lines=17> */
.L_x_2564:
        /* <DEDUP_REMOVED lines=16> */
.L_x_2563:
        /* <DEDUP_REMOVED lines=14> */
.L_x_2559:
[----:B------:R-:W-:Y:S05]  /*07b0*/  BSYNC B0 ;  /* 0x0000000000007941 */ /* 0x000fea0003800000 */
.L_x_2558:
[----:B------:R-:W-:Y:S02]  /*07c0*/  ULDC UR5, c[0x0][0x23c] ;  /* 0x00008f0000057ab9 */ /* 0x000fe40000000800 */
[----:B-1----:R-:W-:-:S04]  /*07d0*/  MOV R3, UR5 ;  /* 0x0000000500037c02 */ /* 0x002fc80008000f00 */
[----:B------:R-:W-:-:S13]  /*07e0*/  ISETP.GE.AND P0, PT, R0, R3, PT ;  /* 0x000000030000720c */ /* 0x000fda0003f06270 */
        /* <DEDUP_REMOVED lines=18> */
.L_x_2567:
        /* <DEDUP_REMOVED lines=11> */
.L_x_2566:
        /* <DEDUP_REMOVED lines=10> */
.L_x_2565:
[----:B------:R-:W2:Y:S08]  /*0a60*/  LDC R7, c[0x0][0x25c] ;  /* 0x00009700ff077b82 */ /* 0x000eb00000000800 */
[----:B------:R-:W-:Y:S01]  /*0a70*/  BAR.SYNC.DEFER_BLOCKING 0x0 ;  /* 0x0000000000007b1d */ /* 0x000fe20000010000 */
[----:B------:R-:W-:-:S07]  /*0a80*/  ISETP.GE.AND P0, PT, R4, R5, PT ;  /* 0x000000050400720c */ /* 0x000fce0003f06270 */
[----:B------:R-:W3:Y:S06]  /*0a90*/  LDC R15, c[0x0][0x264] ;  /* 0x00009900ff0f7b82 */ /* 0x000eec0000000800 */
[----:B------:R-:W-:Y:S05]  /*0aa0*/  @P0 BRA `(.L_x_2568) ;  /* 0x0000000000d40947 */ /* 0x000fea0003800000 */
[----:B-1----:R-:W1:Y:S01]  /*0ab0*/  LDC.64 R8, c[0x0][0x248] ;  /* 0x00009200ff087b82 */ /* 0x002e620000000a00 */
[----:B------:R-:W-:-:S07]  /*0ac0*/  SHF.L.U32 R19, R2, 0x6, RZ ;  /* 0x0000000602137819 */ /* 0x000fce00000006ff */
[----:B0-----:R-:W0:Y:S08]  /*0ad0*/  LDC.64 R10, c[0x0][0x220] ;  /* 0x00008800ff0a7b82 */ /* 0x001e300000000a00 */
        /* <DEDUP_REMOVED lines=10> */
.L_x_2569:
        /* <DEDUP_REMOVED lines=9> */
[----:B------:R0:W2:Y:S01]  /*0c10*/  LDG.E.U16.CONSTANT R29, desc[UR8][R22.64] ;  /* 0x00000008161d7981 */ /* 0x0000a2000c1e9500 */
        /* <DEDUP_REMOVED lines=30> */
.L_x_2568:
        /* <DEDUP_REMOVED lines=10> */
[C---:B--2---:R-:W-:Y:S02]  /*0ea0*/  ISETP.GT.AND P3, PT, R4.reuse, R7, PT ;  /* 0x000000070400720c */ /* 0x044fe40003f64270 */
[----:B---3--:R-:W-:Y:S02]  /*0eb0*/  ISETP.GT.AND P5, PT, R4, R15, PT ;  /* 0x0000000f0400720c */ /* 0x008fe40003fa4270 */
        /* <DEDUP_REMOVED lines=9> */
.L_x_2570:
        /* <DEDUP_REMOVED lines=8> */
.L_x_2571:
        /* <DEDUP_REMOVED lines=12> */
.L_x_2572:
        /* <DEDUP_REMOVED lines=8> */
.L_x_2573:
[----:B------:R-:W-:Y:S05]  /*1110*/  @!P6 BRA `(.L_x_2574) ;  /* 0x00000000001ce947 */ /* 0x000fea0003800000 */
[----:B0-----:R-:W0:Y:S02]  /*1120*/  LDC R11, c[0x0][0x26c] ;  /* 0x00009b00ff0b7b82 */ /* 0x001e240000000800 */
[----:B0-----:R-:W-:-:S04]  /*1130*/  VIMNMX R10, R4, R11, PT ;  /* 0x0000000b040a7248 */ /* 0x001fc80003fe0100 */
[----:B------:R-:W-:-:S04]  /*1140*/  IADD3 R10, R10, -UR6, RZ ;  /* 0x800000060a0a7c10 */ /* 0x000fc8000fffe0ff */
[----:B------:R-:W-:-:S04]  /*1150*/  SHF.R.S32.HI R11, RZ, 0x1f, R10 ;  /* 0x0000001fff0b7819 */ /* 0x000fc8000001140a */
[----:B------:R-:W-:-:S04]  /*1160*/  LEA.HI R11, R11, R10, RZ, 0x5 ;  /* 0x0000000a0b0b7211 */ /* 0x000fc800078f28ff */
[----:B------:R-:W-:-:S04]  /*1170*/  SHF.R.S32.HI R11, RZ, 0x5, R11 ;  /* 0x00000005ff0b7819 */ /* 0x000fc8000001140b */
[----:B------:R-:W-:-:S07]  /*1180*/  SHF.L.U32 R12, R11, 0x1, RZ ;  /* 0x000000010b0c7819 */ /* 0x000fce00000006ff */
.L_x_2574:
[----:B------:R-:W-:Y:S02]  /*1190*/  ISETP.GE.OR P0, PT, R4, R15, P0 ;  /* 0x0000000f0400720c */ /* 0x000fe40000706670 */
[----:B------:R-:W-:Y:S02]  /*11a0*/  LEA R8, R13, R8, 0x3 ;  /* 0x000000080d087211 */ /* 0x000fe400078e18ff */
[----:B------:R-:W-:Y:S02]  /*11b0*/  PRMT R20, RZ, 0x5410, RZ ;  /* 0x00005410ff147816 */ /* 0x000fe400000000ff */
[----:B------:R-:W-:Y:S02]  /*11c0*/  IADD3 R2, R7, R8, R2 ;  /* 0x0000000807027210 */ /* 0x000fe40007ffe002 */
[----:B------:R-:W-:Y:S02]  /*11d0*/  PRMT R7, RZ, 0x5410, RZ ;  /* 0x00005410ff077816 */ /* 0x000fe400000000ff */
[----:B------:R-:W-:-:S02]  /*11e0*/  IADD3 R2, R12, R2, R9 ;  /* 0x000000020c027210 */ /* 0x000fc40007ffe009 */
[----:B------:R-:W-:Y:S02]  /*11f0*/  PRMT R8, RZ, 0x5410, RZ ;  /* 0x00005410ff087816 */ /* 0x000fe400000000ff */
[----:B------:R-:W-:Y:S01]  /*1200*/  PRMT R26, RZ, 0x5410, RZ ;  /* 0x00005410ff1a7816 */ /* 0x000fe200000000ff */
[----:B------:R-:W-:Y:S06]  /*1210*/  @P0 BRA `(.L_x_2575) ;  /* 0x0000003000bc0947 */ /* 0x000fec0003800000 */
[----:B------:R-:W1:Y:S01]  /*1220*/  S2UR UR5, SR_CgaCtaId ;  /* 0x00000000000579c3 */ /* 0x000e620000008800 */
[----:B------:R-:W-:Y:S01]  /*1230*/  IMAD R3, R2, R3, RZ ;  /* 0x0000000302037224 */ /* 0x000fe200078e02ff */
[----:B------:R-:W-:Y:S01]  /*1240*/  ULDC.64 UR6, c[0x0][0x218] ;  /* 0x0000860000067ab9 */ /* 0x000fe20000000a00 */
[----:B------:R-:W-:Y:S01]  /*1250*/  UMOV UR4, 0x400 ;  /* 0x0000040000047882 */ /* 0x000fe20000000000 */
[----:B------:R-:W-:Y:S01]  /*1260*/  HADD2.F32 R10, -RZ, R19.H0_H0 ;  /* 0x20000013ff0a7230 */ /* 0x000fe20000004100 */
[----:B------:R-:W-:Y:S01]  /*1270*/  PRMT R7, R7, 0x5410, RZ ;  /* 0x0000541007077816 */ /* 0x000fe200000000ff */
[----:B0-----:R-:W-:Y:S01]  /*1280*/  HADD2.F32 R11, -RZ, R18.H0_H0 ;  /* 0x20000012ff0b7230 */ /* 0x001fe20000004100 */
        /* <DEDUP_REMOVED lines=9> */
.L_x_2580:
[----:B------:R-:W-:Y:S01]  /*1320*/  MOV R22, R0 ;  /* 0x0000000000167202 */ /* 0x000fe20000000f00 */
[----:B------:R-:W-:Y:S06]  /*1330*/  @!P1 BRA `(.L_x_2576) ;  /* 0x0000003000549947 */ /* 0x000fec0003800000 */
[----:B------:R-:W2:Y:S01]  /*1340*/  LDG.E.128.CONSTANT R16, desc[UR8][R22.64] ;  /* 0x0000000816107981 */ /* 0x000ea2000c1e9d00 */
[----:B------:R-:W-:Y:S01]  /*1350*/  HFMA2.MMA R49, -RZ, RZ, 0, 0.0625 ;  /* 0x00002c00ff317435 */ /* 0x000fe200000001ff */
[----:B------:R-:W-:Y:S02]  /*1360*/  ISETP.GE.AND P0, PT, R6, 0x2, PT ;  /* 0x000000020600780c */ /* 0x000fe40003f06270 */
[----:B------:R-:W0:Y:S04]  /*1370*/  LDS.64 R2, [UR4] ;  /* 0x00000004ff027984 */ /* 0x000e280008000a00 */
[----:B------:R-:W1:Y:S01]  /*1380*/  LDS.64 R24, [UR4+0x8] ;  /* 0x00000804ff187984 */ /* 0x000e620008000a00 */
[----:B0-----:R-:W-:Y:S02]  /*1390*/  HADD2.F32 R13, -RZ, R2.H0_H0 ;  /* 0x20000002ff0d7230 */ /* 0x001fe40000004100 */
[----:B-1----:R-:W-:-:S02]  /*13a0*/  HADD2.F32 R46, -RZ, R24.H0_H0 ;  /* 0x20000018ff2e7230 */ /* 0x002fc40000004100 */
[--C-:B------:R-:W-:Y:S02]  /*13b0*/  HADD2.F32 R54, -RZ, R25.reuse.H0_H0 ;  /* 0x20000019ff367230 */ /* 0x100fe40000004100 */
[----:B------:R-:W-:Y:S01]  /*13c0*/  HADD2.F32 R52, -RZ, R25.H1_H1 ;  /* 0x30000019ff347230 */ /* 0x000fe20000004100 */
[C---:B--2---:R-:W-:Y:S02]  /*13d0*/  LOP3.LUT R15, R17.reuse, 0xf000f, RZ, 0xc0, !PT ;  /* 0x000f000f110f7812 */ /* 0x044fe400078ec0ff */
[----:B------:R-:W-:Y:S02]  /*13e0*/  LOP3.LUT R28, R17, 0xf000f0, RZ, 0xc0, !PT ;  /* 0x00f000f0111c7812 */ /* 0x000fe400078ec0ff */
[----:B------:R-:W-:Y:S02]  /*13f0*/  SHF.R.U32.HI R42, RZ, 0x8, R17 ;  /* 0x00000008ff2a7819 */ /* 0x000fe40000011611 */
[----:B------:R-:W-:Y:S02]  /*1400*/  LOP3.LUT R17, R18, 0xf000f, RZ, 0xc0, !PT ;  /* 0x000f000f12117812 */ /* 0x000fe400078ec0ff */
[----:B------:R-:W-:-:S02]  /*1410*/  LOP3.LUT R0, R16, 0xf000f, RZ, 0xc0, !PT ;  /* 0x000f000f10007812 */ /* 0x000fc400078ec0ff */
[----:B------:R-:W-:Y:S02]  /*1420*/  LOP3.LUT R21, R16, 0xf000f0, RZ, 0xc0, !PT ;  /* 0x00f000f010157812 */ /* 0x000fe400078ec0ff */
[----:B------:R-:W-:Y:S02]  /*1430*/  SHF.R.U32.HI R14, RZ, 0x8, R16 ;  /* 0x00000008ff0e7819 */ /* 0x000fe40000011610 */
[----:B------:R-:W-:Y:S01]  /*1440*/  LOP3.LUT R16, R15, 0x64006400, RZ, 0xfc, !PT ;  /* 0x640064000f107812 */ /* 0x000fe200078efcff */
[----:B------:R-:W-:Y:S01]  /*1450*/  HADD2.F32 R15, -RZ, R2.H1_H1 ;  /* 0x30000002ff0f7230 */ /* 0x000fe20000004100 */
[----:B------:R-:W-:Y:S02]  /*1460*/  LOP3.LUT R17, R17, 0x64006400, RZ, 0xfc, !PT ;  /* 0x6400640011117812 */ /* 0x000fe400078efcff */
[----:B------:R-:W-:Y:S01]  /*1470*/  LOP3.LUT R0, R0, 0x64006400, RZ, 0xfc, !PT ;  /* 0x6400640000007812 */ /* 0x000fe200078efcff */
[----:B------:R-:W-:Y:S01]  /*1480*/  HADD2 R2, R16, -1032, -1032 ;  /* 0xe408e40810027430 */ /* 0x000fe20000000000 */
[----:B------:R-:W-:Y:S01]  /*1490*/  LOP3.LUT R29, R18, 0xf000f0, RZ, 0xc0, !PT ;  /* 0x00f000f0121d7812 */ /* 0x000fe200078ec0ff */
[----:B------:R-:W-:Y:S01]  /*14a0*/  HADD2 R17, R17, -1032, -1032 ;  /* 0xe408e40811117430 */ /* 0x000fe20000000000 */
[----:B------:R-:W-:Y:S01]  /*14b0*/  SHF.R.U32.HI R39, RZ, 0x8, R18 ;  /* 0x00000008ff277819 */ /* 0x000fe20000011612 */
        /* <DEDUP_REMOVED lines=17> */
[----:B------:R-:W-:Y:S01]  /*15d0*/  SHF.R.U32.HI R43, RZ, 0x8, R19 ;  /* 0x00000008ff2b7819 */ /* 0x000fe20000011613 */
[----:B------:R-:W-:-:S02]  /*15e0*/  HFMA2 R17, R28, R49.H0_H0, -72, -72 ;  /* 0xd480d4801c117431 */ /* 0x000fc40000040031 */
[----:B------:R-:W-:Y:S01]  /*15f0*/  FFMA.FTZ R28, R50, R13, RZ ;  /* 0x0000000d321c7223 */ /* 0x000fe200000100ff */
[-C--:B------:R-:W-:Y:S02]  /*1600*/  HFMA2 R29, R0, R49.reuse.H0_H0, -72, -72 ;  /* 0xd480d480001d7431 */ /* 0x080fe40000040031 */
[--C-:B------:R-:W-:Y:S02]  /*1610*/  HADD2.F32 R0, -RZ, R31.reuse.H0_H0 ;  /* 0x2000001fff007230 */ /* 0x100fe40000004100 */
[-C--:B------:R-:W-:Y:S02]  /*1620*/  HFMA2 R19, R30, R49.reuse.H0_H0, -72, -72 ;  /* 0xd480d4801e137431 */ /* 0x080fe40000040031 */
[----:B------:R-:W-:Y:S02]  /*1630*/  HADD2.F32 R36, -RZ, R31.H1_H1 ;  /* 0x3000001fff247230 */ /* 0x000fe40000004100 */
[----:B------:R-:W-:Y:S02]  /*1640*/  HFMA2 R21, R32, R49.H0_H0, -72, -72 ;  /* 0xd480d48020157431 */ /* 0x000fe40000040031 */
        /* <DEDUP_REMOVED lines=29> */
[----:B------:R-:W-:Y:S01]  /*1820*/  HADD2 R15, R13, -1032, -1032 ;  /* 0xe408e4080d0f7430 */ /* 0x000fe20000000000 */
[----:B------:R-:W-:Y:S01]  /*1830*/  LOP3.LUT R19, R19, 0x64006400, RZ, 0xfc, !PT ;  /* 0x6400640013137812 */ /* 0x000fe200078efcff */
[----:B------:R-:W-:-:S02]  /*1840*/  HADD2 R41, R41, -1032, -1032 ;  /* 0xe408e40829297430 */ /* 0x000fc40000000000 */
[----:B------:R-:W-:Y:S01]  /*1850*/  FFMA.FTZ R45, R16, R21, R18 ;  /* 0x00000015102d7223 */ /* 0x000fe20000010012 */
[----:B------:R-:W-:Y:S01]  /*1860*/  HADD2 R40, R17, -1032, -1032 ;  /* 0xe408e40811287430 */ /* 0x000fe20000000000 */
[----:B------:R-:W-:Y:S01]  /*1870*/  LOP3.LUT R48, R14, 0xf000f0, RZ, 0xc0, !PT ;  /* 0x00f000f00e307812 */ /* 0x000fe200078ec0ff */
[----:B------:R-:W-:Y:S02]  /*1880*/  HADD2 R13, R19, -1032, -1032 ;  /* 0xe408e408130d7430 */ /* 0x000fe40000000000 */
[----:B------:R-:W-:Y:S01]  /*1890*/  HADD2.F32 R19, -RZ, R15.H0_H0 ;  /* 0x2000000fff137230 */ /* 0x000fe20000004100 */
[----:B------:R-:W-:Y:S01]  /*18a0*/  LOP3.LUT R42, R42, 0xf000f0, RZ, 0xc0, !PT ;  /* 0x00f000f02a2a7812 */ /* 0x000fe200078ec0ff */
[----:B------:R-:W-:Y:S01]  /*18b0*/  HADD2.F32 R18, -RZ, R41.H0_H0 ;  /* 0x20000029ff127230 */ /* 0x000fe20000004100 */
[----:B------:R-:W-:Y:S01]  /*18c0*/  LOP3.LUT R48, R48, 0x64006400, RZ, 0xfc, !PT ;  /* 0x6400640030307812 */ /* 0x000fe200078efcff */
        /* <DEDUP_REMOVED lines=9> */
[----:B------:R-:W-:Y:S02]  /*1960*/  HFMA2 R48, R48, R49.H0_H0, -72, -72 ;  /* 0xd480d48030307431 */ /* 0x000fe40000040031 */
[----:B------:R-:W-:Y:S01]  /*1970*/  HADD2.F32 R41, -RZ, R40.H1_H1 ;  /* 0x30000028ff297230 */ /* 0x000fe20000004100 */
[----:B------:R-:W-:Y:S01]  /*1980*/  LOP3.LUT R43, R43, 0xf000f0, RZ, 0xc0, !PT ;  /* 0x00f000f02b2b7812 */ /* 0x000fe200078ec0ff */
[----:B------:R-:W-:-:S02]  /*1990*/  HADD2.F32 R40, -RZ, R13.H1_H1 ;  /* 0x3000000dff287230 */ /* 0x000fc40000004100 */
[----:B------:R-:W-:Y:S01]  /*19a0*/  FFMA.FTZ R24, R15, R46, R44 ;  /* 0x0000002e0f187223 */ /* 0x000fe2000001002c */
[----:B------:R-:W-:Y:S01]  /*19b0*/  LOP3.LUT R44, R39, 0xf000f0, RZ, 0xc0, !PT ;  /* 0x00f000f0272c7812 */ /* 0x000fe200078ec0ff */
[--C-:B------:R-:W-:Y:S01]  /*19c0*/  HADD2.F32 R39, -RZ, R48.reuse.H0_H0 ;  /* 0x20000030ff277230 */ /* 0x100fe20000004100 */
[----:B------:R-:W-:Y:S01]  /*19d0*/  LOP3.LUT R42, R42, 0x64006400, RZ, 0xfc, !PT ;  /* 0x640064002a2a7812 */ /* 0x000fe200078efcff */
[----:B------:R-:W-:Y:S01]  /*19e0*/  FFMA.FTZ R53, R46, R41, R28 ;  /* 0x000000292e357223 */ /* 0x000fe2000001001c */
[----:B------:R-:W-:Y:S01]  /*19f0*/  LOP3.LUT R44, R44, 0x64006400, RZ, 0xfc, !PT ;  /* 0x640064002c2c7812 */ /* 0x000fe200078efcff */
[C---:B------:R-:W-:Y:S01]  /*1a00*/  FFMA.FTZ R13, R46.reuse, R14, R47 ;  /* 0x0000000e2e0d7223 */ /* 0x040fe2000001002f */
[----:B------:R-:W-:Y:S01]  /*1a10*/  LOP3.LUT R56, R43, 0x64006400, RZ, 0xfc, !PT ;  /* 0x640064002b387812 */ /* 0x000fe200078efcff */
[----:B------:R-:W-:Y:S01]  /*1a20*/  FFMA.FTZ R28, R46, R40, R45 ;  /* 0x000000282e1c7223 */ /* 0x000fe2000001002d */
[----:B------:R-:W-:Y:S02]  /*1a30*/  HFMA2 R46, R42, R49.H0_H0, -72, -72 ;  /* 0xd480d4802a2e7431 */ /* 0x000fe40000040031 */
[----:B------:R-:W-:-:S02]  /*1a40*/  HADD2.F32 R42, -RZ, R48.H1_H1 ;  /* 0x30000030ff2a7230 */ /* 0x000fc40000004100 */
[-C--:B------:R-:W-:Y:S02]  /*1a50*/  HFMA2 R47, R44, R49.reuse.H0_H0, -72, -72 ;  /* 0xd480d4802c2f7431 */ /* 0x080fe40000040031 */
[----:B------:R-:W-:Y:S01]  /*1a60*/  FFMA.FTZ R25, R39, R54, R24 ;  /* 0x0000003627197223 */ /* 0x000fe20000010018 */
[----:B------:R-:W-:Y:S02]  /*1a70*/  HFMA2 R48, R56, R49.H0_H0, -72, -72 ;  /* 0xd480d48038307431 */ /* 0x000fe40000040031 */
[----:B------:R-:W-:Y:S02]  /*1a80*/  HADD2.F32 R43, -RZ, R46.H0_H0 ;  /* 0x2000002eff2b7230 */ /* 0x000fe40000004100 */
[----:B------:R-:W-:Y:S01]  /*1a90*/  FFMA.FTZ R24, R42, R52, R25 ;  /* 0x000000342a187223 */ /* 0x000fe20000010019 */
[----:B------:R-:W-:Y:S02]  /*1aa0*/  HADD2.F32 R44, -RZ, R47.H0_H0 ;  /* 0x2000002fff2c7230 */ /* 0x000fe40000004100 */
[----:B------:R-:W-:-:S02]  /*1ab0*/  HADD2.F32 R45, -RZ, R48.H0_H0 ;  /* 0x20000030ff2d7230 */ /* 0x000fc40000004100 */
[----:B------:R-:W-:Y:S01]  /*1ac0*/  FMUL.FTZ R51, R9, R24 ;  /* 0x0000001809337220 */ /* 0x000fe20000410000 */
[----:B------:R-:W-:Y:S02]  /*1ad0*/  HADD2.F32 R47, -RZ, R47.H1_H1 ;  /* 0x3000002fff2f7230 */ /* 0x000fe40000004100 */
[C---:B------:R-:W-:Y:S01]  /*1ae0*/  FFMA.FTZ R24, R54.reuse, R44, R53 ;  /* 0x0000002c36187223 */ /* 0x040fe20000010035 */
[----:B------:R-:W-:Y:S02]  /*1af0*/  HADD2.F32 R46, -RZ, R46.H1_H1 ;  /* 0x3000002eff2e7230 */ /* 0x000fe40000004100 */
[C---:B------:R-:W-:Y:S01]  /*1b00*/  FFMA.FTZ R13, R54.reuse, R43, R13 ;  /* 0x0000002b360d7223 */ /* 0x040fe2000001000d */
[----:B------:R-:W-:Y:S02]  /*1b10*/  HADD2.F32 R48, -RZ, R48.H1_H1 ;  /* 0x30000030ff307230 */ /* 0x000fe40000004100 */
[----:B------:R-:W-:Y:S01]  /*1b20*/  FFMA.FTZ R25, R54, R45, R28 ;  /* 0x0000002d36197223 */ /* 0x000fe2000001001c */
[C---:B------:R-:W-:Y:S01]  /*1b30*/  FFMA.FTZ R24, R52.reuse, R47, R24 ;  /* 0x0000002f34187223 */ /* 0x040fe20000010018 */
[C---:B------:R-:W-:Y:S01]  /*1b40*/  FFMA.FTZ R13, R52.reuse, R46, R13 ;  /* 0x0000002e340d7223 */ /* 0x040fe2000001000d */
[----:B------:R-:W-:Y:S01]  /*1b50*/  F2FP.F16.F32.PACK_AB R28, RZ, R51 ;  /* 0x00000033ff1c723e */ /* 0x000fe200000000ff */
[----:B------:R-:W-:Y:S01]  /*1b60*/  FFMA.FTZ R25, R52, R48, R25 ;  /* 0x0000003034197223 */ /* 0x000fe20000010019 */
[----:B------:R-:W-:Y:S01]  /*1b70*/  FMUL.FTZ R24, R11, R24 ;  /* 0x000000180b187220 */ /* 0x000fe20000410000 */
[----:B------:R-:W-:-:S02]  /*1b80*/  FMUL.FTZ R51, R10, R13 ;  /* 0x0000000d0a337220 */ /* 0x000fc40000410000 */
[----:B------:R-:W-:Y:S01]  /*1b90*/  FMUL.FTZ R25, R12, R25 ;  /* 0x000000190c197220 */ /* 0x000fe20000410000 */
[----:B------:R-:W-:Y:S01]  /*1ba0*/  HADD2 R13, R28.H0_H0, R26.H0_H0 ;  /* 0x2000001a1c0d7230 */ /* 0x000fe20000000800 */
[----:B------:R-:W-:Y:S02]  /*1bb0*/  F2FP.F16.F32.PACK_AB R24, RZ, R24 ;  /* 0x00000018ff18723e */ /* 0x000fe400000000ff */
[----:B------:R-:W-:Y:S02]  /*1bc0*/  F2FP.F16.F32.PACK_AB R51, RZ, R51 ;  /* 0x00000033ff33723e */ /* 0x000fe400000000ff */
[----:B------:R-:W-:Y:S01]  /*1bd0*/  F2FP.F16.F32.PACK_AB R25, RZ, R25 ;  /* 0x00000019ff19723e */ /* 0x000fe200000000ff */
[----:B------:R-:W-:Y:S02]  /*1be0*/  HADD2 R28, R24.H0_H0, R20.H0_H0 ;  /* 0x20000014181c7230 */ /* 0x000fe40000000800 */
[----:B------:R-:W-:Y:S02]  /*1bf0*/  HADD2 R51, R51.H0_H0, R26.H1_H1 ;  /* 0x3000001a33337230 */ /* 0x000fe40000000800 */
[----:B------:R-:W-:Y:S01]  /*1c00*/  HADD2 R20, R25.H0_H0, R20.H1_H1 ;  /* 0x3000001419147230 */ /* 0x000fe20000000800 */
[----:B------:R-:W-:Y:S06]  /*1c10*/  @!P0 BRA `(.L_x_2577) ;  /* 0x0000000000d88947 */ /* 0x000fec0003800000 */
[----:B------:R-:W0:Y:S02]  /*1c20*/  LDS.64 R24, [UR4+0x40] ;  /* 0x00004004ff187984 */ /* 0x000e240008000a00 */
[--C-:B0-----:R-:W-:Y:S02]  /*1c30*/  HADD2.F32 R53, -RZ, R24.reuse.H0_H0 ;  /* 0x20000018ff357230 */ /* 0x101fe40000004100 */
[----:B------:R-:W-:-:S03]  /*1c40*/  HADD2.F32 R24, -RZ, R24.H1_H1 ;  /* 0x30000018ff187230 */ /* 0x000fc60000004100 */
[-C--:B------:R-:W-:Y:S01]  /*1c50*/  FFMA.FTZ R50, R50, R53.reuse, RZ ;  /* 0x0000003532327223 */ /* 0x080fe200000100ff */
[-C--:B------:R-:W-:Y:S01]  /*1c60*/  FFMA.FTZ R3, R3, R53.reuse, RZ ;  /* 0x0000003503037223 */ /* 0x080fe200000100ff */
[-C--:B------:R-:W-:Y:S01]  /*1c70*/  FFMA.FTZ R2, R2, R53.reuse, RZ ;  /* 0x0000003502027223 */ /* 0x080fe200000100ff */
[----:B------:R-:W-:Y:S01]  /*1c80*/  FFMA.FTZ R53, R0, R53, RZ ;  /* 0x0000003500357223 */ /* 0x000fe200000100ff */
[-C--:B------:R-:W-:Y:S01]  /*1c90*/  FFMA.FTZ R50, R27, R24.reuse, R50 ;  /* 0x000000181b327223 */ /* 0x080fe20000010032 */
[--C-:B------:R-:W-:Y:S01]  /*1ca0*/  HADD2.F32 R0, -RZ, R25.reuse.H0_H0 ;  /* 0x20000019ff007230 */ /* 0x100fe20000004100 */
[----:B------:R-:W0:Y:S01]  /*1cb0*/  LDS.64 R26, [UR4+0x48] ;  /* 0x00004804ff1a7984 */ /* 0x000e220008000a00 */
        /* <DEDUP_REMOVED lines=12> */
[----:B0-----:R-:W-:-:S02]  /*1d80*/  HADD2.F32 R3, -RZ, R26.H0_H0 ;  /* 0x2000001aff037230 */ /* 0x001fc40000004100 */
[----:B------:R-:W-:Y:S02]  /*1d90*/  HADD2.F32 R26, -RZ, R26.H1_H1 ;  /* 0x3000001aff1a7230 */ /* 0x000fe40000004100 */
        /* <DEDUP_REMOVED lines=30> */
.L_x_2577:
[----:B------:R-:W0:Y:S01]  /*1f80*/  LDC R17, c[0x0][0x23c] ;  /* 0x00008f00ff117b82 */ /* 0x000e220000000800 */
[----:B------:R-:W1:Y:S01]  /*1f90*/  LDS.64 R2, [UR4+0x10] ;  /* 0x00001004ff027984 */ /* 0x000e620008000a00 */
[----:B0-----:R-:W-:-:S06]  /*1fa0*/  IMAD.WIDE R24, R17, 0x4, R22 ;  /* 0x0000000411187825 */ /* 0x001fcc00078e0216 */
[----:B------:R-:W2:Y:S01]  /*1fb0*/  LDG.E.128.CONSTANT R24, desc[UR8][R24.64] ;  /* 0x0000000818187981 */ /* 0x000ea2000c1e9d00 */
[----:B-1----:R-:W-:Y:S01]  /*1fc0*/  HADD2.F32 R46, -RZ, R3.H1_H1 ;  /* 0x30000003ff2e7230 */ /* 0x002fe20000004100 */
[----:B--2---:R-:W-:Y:S02]  /*1fd0*/  LOP3.LUT R15, R25, 0xf000f, RZ, 0xc0, !PT ;  /* 0x000f000f190f7812 */ /* 0x004fe400078ec0ff */
[C---:B------:R-:W-:Y:S02]  /*1fe0*/  LOP3.LUT R14, R24.reuse, 0xf000f, RZ, 0xc0, !PT ;  /* 0x000f000f180e7812 */ /* 0x040fe400078ec0ff */
[----:B------:R-:W-:Y:S02]  /*1ff0*/  LOP3.LUT R19, R24, 0xf000f0, RZ, 0xc0, !PT ;  /* 0x00f000f018137812 */ /* 0x000fe400078ec0ff */
[----:B------:R-:W-:Y:S02]  /*2000*/  SHF.R.U32.HI R39, RZ, 0x8, R24 ;  /* 0x00000008ff277819 */ /* 0x000fe40000011618 */
        /* <DEDUP_REMOVED lines=8> */
[----:B------:R-:W-:Y:S02]  /*2090*/  HADD2 R2, R16, -1032, -1032 ;  /* 0xe408e40810027430 */ /* 0x000fe40000000000 */
[----:B------:R-:W-:Y:S02]  /*20a0*/  HADD2.F32 R16, -RZ, R3.H0_H0 ;  /* 0x20000003ff107230 */ /* 0x000fe40000004100 */
[----:B------:R-:W-:Y:S01]  /*20b0*/  HADD2 R29, R29, -1032, -1032 ;  /* 0xe408e4081d1d7430 */ /* 0x000fe20000000000 */
[----:B------:R-:W-:Y:S01]  /*20c0*/  SHF.R.U32.HI R40, RZ, 0x8, R25 ;  /* 0x00000008ff287819 */ /* 0x000fe20000011619 */
[--C-:B------:R-:W-:Y:S01]  /*20d0*/  HADD2.F32 R3, -RZ, R24.reuse.H0_H0 ;  /* 0x20000018ff037230 */ /* 0x100fe20000004100 */
[C---:B------:R-:W-:Y:S01]  /*20e0*/  LOP3.LUT R30, R27.reuse, 0xf000f, RZ, 0xc0, !PT ;  /* 0x000f000f1b1e7812 */ /* 0x040fe200078ec0ff */
[----:B------:R-:W-:Y:S01]  /*20f0*/  HADD2.F32 R38, -RZ, R24.H1_H1 ;  /* 0x30000018ff267230 */ /* 0x000fe20000004100 */
[----:B------:R-:W-:Y:S01]  /*2100*/  LOP3.LUT R0, R26, 0xf000f0, RZ, 0xc0, !PT ;  /* 0x00f000f01a007812 */ /* 0x000fe200078ec0ff */
[----:B------:R-:W0:Y:S01]  /*2110*/  LDS.64 R24, [UR4+0x18] ;  /* 0x00001804ff187984 */ /* 0x000e220008000a00 */
[----:B------:R-:W-:Y:S01]  /*2120*/  SHF.R.U32.HI R41, RZ, 0x8, R26 ;  /* 0x00000008ff297819 */ /* 0x000fe2000001161a */
[--C-:B------:R-:W-:Y:S01]  /*2130*/  HADD2.F32 R26, -RZ, R2.reuse.H1_H1 ;  /* 0x30000002ff1a7230 */ /* 0x100fe20000004100 */
[----:B------:R-:W-:Y:S01]  /*2140*/  LOP3.LUT R18, R27, 0xf000f0, RZ, 0xc0, !PT ;  /* 0x00f000f01b127812 */ /* 0x000fe200078ec0ff */
[--C-:B------:R-:W-:Y:S01]  /*2150*/  HADD2.F32 R37, -RZ, R29.reuse.H1_H1 ;  /* 0x3000001dff257230 */ /* 0x100fe20000004100 */
[----:B------:R-:W-:Y:S01]  /*2160*/  SHF.R.U32.HI R42, RZ, 0x8, R27 ;  /* 0x00000008ff2a7819 */ /* 0x000fe2000001161b */
[----:B------:R-:W-:Y:S01]  /*2170*/  HADD2.F32 R27, -RZ, R2.H0_H0 ;  /* 0x20000002ff1b7230 */ /* 0x000fe20000004100 */
[----:B------:R-:W-:Y:S01]  /*2180*/  LOP3.LUT R0, R0, 0x64006400, RZ, 0xfc, !PT ;  /* 0x6400640000007812 */ /* 0x000fe200078efcff */
[----:B------:R-:W-:Y:S01]  /*2190*/  HADD2.F32 R2, -RZ, R29.H0_H0 ;  /* 0x2000001dff027230 */ /* 0x000fe20000004100 */
[----:B------:R-:W-:-:S02]  /*21a0*/  LOP3.LUT R29, R30, 0x64006400, RZ, 0xfc, !PT ;  /* 0x640064001e1d7812 */ /* 0x000fc400078efcff */
[----:B------:R-:W-:Y:S01]  /*21b0*/  LOP3.LUT R30, R19, 0x64006400, RZ, 0xfc, !PT ;  /* 0x64006400131e7812 */ /* 0x000fe200078efcff */
[-C--:B------:R-:W-:Y:S01]  /*21c0*/  HFMA2 R19, R0, R49.reuse.H0_H0, -72, -72 ;  /* 0xd480d48000137431 */ /* 0x080fe20000040031 */
[----:B------:R-:W-:Y:S01]  /*21d0*/  LOP3.LUT R32, R21, 0x64006400, RZ, 0xfc, !PT ;  /* 0x6400640015207812 */ /* 0x000fe200078efcff */
[----:B------:R-:W-:Y:S01]  /*21e0*/  HADD2 R31, R29, -1032, -1032 ;  /* 0xe408e4081d1f7430 */ /* 0x000fe20000000000 */
[----:B------:R-:W-:Y:S01]  /*21f0*/  LOP3.LUT R34, R18, 0x64006400, RZ, 0xfc, !PT ;  /* 0x6400640012227812 */ /* 0x000fe200078efcff */
[-C--:B------:R-:W-:Y:S02]  /*2200*/  HFMA2 R29, R30, R49.reuse.H0_H0, -72, -72 ;  /* 0xd480d4801e1d7431 */ /* 0x080fe40000040031 */
[----:B------:R-:W-:Y:S01]  /*2210*/  FFMA.FTZ R30, R14, R3, RZ ;  /* 0x000000030e1e7223 */ /* 0x000fe200000100ff */
[----:B------:R-:W-:Y:S02]  /*2220*/  HFMA2 R18, R32, R49.H0_H0, -72, -72 ;  /* 0xd480d48020127431 */ /* 0x000fe40000040031 */
[----:B------:R-:W-:-:S02]  /*2230*/  HADD2.F32 R0, -RZ, R31.H0_H0 ;  /* 0x2000001fff007230 */ /* 0x000fc40000004100 */
        /* <DEDUP_REMOVED lines=9> */
[----:B------:R-:W-:Y:S02]  /*22d0*/  HADD2.F32 R33, -RZ, R19.H0_H0 ;  /* 0x20000013ff217230 */ /* 0x000fe40000004100 */
[C---:B------:R-:W-:Y:S01]  /*22e0*/  FFMA.FTZ R14, R15.reuse, R37, R44 ;  /* 0x000000250f0e7223 */ /* 0x040fe2000001002c */
[----:B------:R-:W-:Y:S02]  /*22f0*/  HADD2.F32 R32, -RZ, R21.H0_H0 ;  /* 0x20000015ff207230 */ /* 0x000fe40000004100 */
[----:B------:R-:W-:Y:S01]  /*2300*/  FFMA.FTZ R43, R15, R36, R43 ;  /* 0x000000240f2b7223 */ /* 0x000fe2000001002b */
[----:B------:R-:W-:Y:S01]  /*2310*/  FFMA.FTZ R50, R35, R16, R50 ;  /* 0x0000001023327223 */ /* 0x000fe20000010032 */
[C---:B------:R-:W-:Y:S01]  /*2320*/  FFMA.FTZ R15, R16.reuse, R34, R31 ;  /* 0x00000022100f7223 */ /* 0x040fe2000001001f */
        /* <DEDUP_REMOVED lines=92> */
[----:B------:R-:W0:Y:S01]  /*28f0*/  LDS.64 R26, [UR4+0x58] ;  /* 0x00005804ff1a7984 */ /* 0x000e220008000a00 */
        /* <DEDUP_REMOVED lines=12> */
[--C-:B0-----:R-:W-:Y:S02]  /*29c0*/  HADD2.F32 R3, -RZ, R26.reuse.H0_H0 ;  /* 0x2000001aff037230 */ /* 0x101fe40000004100 */
[----:B------:R-:W-:-:S02]  /*29d0*/  HADD2.F32 R26, -RZ, R26.H1_H1 ;  /* 0x3000001aff1a7230 */ /* 0x000fc40000004100 */
[--C-:B------:R-:W-:Y:S02]  /*29e0*/  HADD2.F32 R0, -RZ, R27.reuse.H0_H0 ;  /* 0x2000001bff007230 */ /* 0x100fe40000004100 */
[-C--:B------:R-:W-:Y:S01]  /*29f0*/  FFMA.FTZ R19, R19, R3.reuse, R24 ;  /* 0x0000000313137223 */ /* 0x080fe20000010018 */
[-C--:B------:R-:W-:Y:S01]  /*2a00*/  FFMA.FTZ R18, R18, R3.reuse, R25 ;  /* 0x0000000312127223 */ /* 0x080fe20000010019 */
[-C--:B------:R-:W-:Y:S01]  /*2a10*/  FFMA.FTZ R29, R16, R3.reuse, R29 ;  /* 0x00000003101d7223 */ /* 0x080fe2000001001d */
        /* <DEDUP_REMOVED lines=26> */
.L_x_2578:
[C---:B------:R-:W-:Y:S01]  /*2bc0*/  IMAD.WIDE R26, R17.reuse, 0x4, R22 ;  /* 0x00000004111a7825 */ /* 0x040fe200078e0216 */
[----:B------:R-:W0:Y:S03]  /*2bd0*/  LDS.64 R2, [UR4+0x20] ;  /* 0x00002004ff027984 */ /* 0x000e260008000a00 */
[----:B------:R-:W-:-:S06]  /*2be0*/  IMAD.WIDE R26, R17, 0x4, R26 ;  /* 0x00000004111a7825 */ /* 0x000fcc00078e021a */
[----:B------:R-:W2:Y:S01]  /*2bf0*/  LDG.E.128.CONSTANT R24, desc[UR8][R26.64] ;  /* 0x000000081a187981 */ /* 0x000ea2000c1e9d00 */
[----:B------:R-:W-:Y:S01]  /*2c00*/  MOV R50, 0x2c00 ;  /* 0x00002c0000327802 */ /* 0x000fe20000000f00 */
[--C-:B0-----:R-:W-:Y:S02]  /*2c10*/  HADD2.F32 R19, -RZ, R2.reuse.H0_H0 ;  /* 0x20000002ff137230 */ /* 0x101fe40000004100 */
[----:B------:R-:W-:Y:S02]  /*2c20*/  HADD2.F32 R18, -RZ, R2.H1_H1 ;  /* 0x30000002ff127230 */ /* 0x000fe40000004100 */
[----:B------:R-:W-:Y:S01]  /*2c30*/  HADD2.F32 R53, -RZ, R3.H1_H1 ;  /* 0x30000003ff357230 */ /* 0x000fe20000004100 */
[----:B--2---:R-:W-:Y:S02]  /*2c40*/  LOP3.LUT R14, R24, 0xf000f, RZ, 0xc0, !PT ;  /* 0x000f000f180e7812 */ /* 0x004fe400078ec0ff */
[----:B------:R-:W-:Y:S02]  /*2c50*/  LOP3.LUT R15, R25, 0xf000f, RZ, 0xc0, !PT ;  /* 0x000f000f190f7812 */ /* 0x000fe400078ec0ff */
[----:B------:R-:W-:-:S02]  /*2c60*/  LOP3.LUT R14, R14, 0x64006400, RZ, 0xfc, !PT ;  /* 0x640064000e0e7812 */ /* 0x000fc400078efcff */
[----:B------:R-:W-:Y:S02]  /*2c70*/  LOP3.LUT R15, R15, 0x64006400, RZ, 0xfc, !PT ;  /* 0x640064000f0f7812 */ /* 0x000fe400078efcff */
[C---:B------:R-:W-:Y:S01]  /*2c80*/  LOP3.LUT R16, R26.reuse, 0xf000f, RZ, 0xc0, !PT ;  /* 0x000f000f1a107812 */ /* 0x040fe200078ec0ff */
[----:B------:R-:W-:Y:S01]  /*2c90*/  HADD2 R14, R14, -1032, -1032 ;  /* 0xe408e4080e0e7430 */ /* 0x000fe20000000000 */
[----:B------:R-:W-:Y:S01]  /*2ca0*/  LOP3.LUT R0, R26, 0xf000f0, RZ, 0xc0, !PT ;  /* 0x00f000f01a007812 */ /* 0x000fe200078ec0ff */
[----:B------:R-:W-:Y:S01]  /*2cb0*/  HADD2 R15, R15, -1032, -1032 ;  /* 0xe408e4080f0f7430 */ /* 0x000fe20000000000 */
[----:B------:R-:W-:Y:S01]  /*2cc0*/  LOP3.LUT R2, R16, 0x64006400, RZ, 0xfc, !PT ;  /* 0x6400640010027812 */ /* 0x000fe200078efcff */
[----:B------:R-:W-:Y:S01]  /*2cd0*/  HADD2.F32 R16, -RZ, R3.H0_H0 ;  /* 0x20000003ff107230 */ /* 0x000fe20000004100 */
[----:B------:R-:W-:Y:S01]  /*2ce0*/  SHF.R.U32.HI R42, RZ, 0x8, R26 ;  /* 0x00000008ff2a7819 */ /* 0x000fe2000001161a */
[--C-:B------:R-:W-:Y:S01]  /*2cf0*/  HADD2.F32 R52, -RZ, R14.reuse.H0_H0 ;  /* 0x2000000eff347230 */ /* 0x100fe20000004100 */
[----:B------:R-:W-:Y:S01]  /*2d00*/  LOP3.LUT R30, R24, 0xf000f0, RZ, 0xc0, !PT ;  /* 0x00f000f0181e7812 */ /* 0x000fe200078ec0ff */
[----:B------:R-:W-:Y:S01]  /*2d10*/  HADD2.F32 R29, -RZ, R14.H1_H1 ;  /* 0x3000000eff1d7230 */ /* 0x000fe20000004100 */
[----:B------:R-:W-:Y:S01]  /*2d20*/  SHF.R.U32.HI R40, RZ, 0x8, R24 ;  /* 0x00000008ff287819 */ /* 0x000fe20000011618 */
[----:B------:R-:W-:-:S02]  /*2d30*/  HADD2.F32 R3, -RZ, R15.H0_H0 ;  /* 0x2000000fff037230 */ /* 0x000fc40000004100 */
[----:B------:R-:W-:Y:S02]  /*2d40*/  HADD2 R26, R2, -1032, -1032 ;  /* 0xe408e408021a7430 */ /* 0x000fe40000000000 */
[----:B------:R-:W-:Y:S01]  /*2d50*/  HADD2.F32 R39, -RZ, R15.H1_H1 ;  /* 0x3000000fff277230 */ /* 0x000fe20000004100 */
[----:B------:R-:W-:Y:S01]  /*2d60*/  LOP3.LUT R24, R25, 0xf000f0, RZ, 0xc0, !PT ;  /* 0x00f000f019187812 */ /* 0x000fe200078ec0ff */
[----:B------:R-:W0:Y:S01]  /*2d70*/  LDS.64 R14, [UR4+0x28] ;  /* 0x00002804ff0e7984 */ /* 0x000e220008000a00 */
[----:B------:R-:W-:Y:S01]  /*2d80*/  SHF.R.U32.HI R41, RZ, 0x8, R25 ;  /* 0x00000008ff297819 */ /* 0x000fe20000011619 */
[--C-:B------:R-:W-:Y:S01]  /*2d90*/  HADD2.F32 R2, -RZ, R26.reuse.H0_H0 ;  /* 0x2000001aff027230 */ /* 0x100fe20000004100 */
[C---:B------:R-:W-:Y:S01]  /*2da0*/  LOP3.LUT R25, R27.reuse, 0xf000f, RZ, 0xc0, !PT ;  /* 0x000f000f1b197812 */ /* 0x040fe200078ec0ff */
[----:B------:R-:W-:Y:S01]  /*2db0*/  HADD2.F32 R38, -RZ, R26.H1_H1 ;  /* 0x3000001aff267230 */ /* 0x000fe20000004100 */
[----:B------:R-:W-:Y:S02]  /*2dc0*/  LOP3.LUT R21, R27, 0xf000f0, RZ, 0xc0, !PT ;  /* 0x00f000f01b157812 */ /* 0x000fe400078ec0ff */
[----:B------:R-:W-:Y:S01]  /*2dd0*/  LOP3.LUT R26, R25, 0x64006400, RZ, 0xfc, !PT ;  /* 0x64006400191a7812 */ /* 0x000fe200078efcff */
[----:B------:R-:W-:Y:S01]  /*2de0*/  FFMA.FTZ R43, R19, R2, RZ ;  /* 0x00000002132b7223 */ /* 0x000fe200000100ff */
[----:B------:R-:W-:-:S02]  /*2df0*/  LOP3.LUT R25, R30, 0x64006400, RZ, 0xfc, !PT ;  /* 0x640064001e197812 */ /* 0x000fc400078efcff */
[----:B------:R-:W-:Y:S01]  /*2e00*/  LOP3.LUT R31, R24, 0x64006400, RZ, 0xfc, !PT ;  /* 0x64006400181f7812 */ /* 0x000fe200078efcff */
[----:B------:R-:W-:Y:S01]  /*2e10*/  HADD2 R30, R26, -1032, -1032 ;  /* 0xe408e4081a1e7430 */ /* 0x000fe20000000000 */
[----:B------:R-:W-:Y:S01]  /*2e20*/  LOP3.LUT R33, R0, 0x64006400, RZ, 0xfc, !PT ;  /* 0x6400640000217812 */ /* 0x000fe200078efcff */
[-C--:B------:R-:W-:Y:S01]  /*2e30*/  HFMA2 R26, R25, R50.reuse.H0_H0, -72, -72 ;  /* 0xd480d480191a7431 */ /* 0x080fe20000040032 */
[----:B------:R-:W-:Y:S01]  /*2e40*/  LOP3.LUT R35, R21, 0x64006400, RZ, 0xfc, !PT ;  /* 0x6400640015237812 */ /* 0x000fe200078efcff */
[-C--:B------:R-:W-:Y:S02]  /*2e50*/  HFMA2 R21, R31, R50.reuse.H0_H0, -72, -72 ;  /* 0xd480d4801f157431 */ /* 0x080fe40000040032 */
[----:B------:R-:W-:Y:S02]  /*2e60*/  HADD2.F32 R0, -RZ, R30.H0_H0 ;  /* 0x2000001eff007230 */ /* 0x000fe40000004100 */
[-C--:B------:R-:W-:Y:S02]  /*2e70*/  HFMA2 R24, R33, R50.reuse.H0_H0, -72, -72 ;  /* 0xd480d48021187431 */ /* 0x080fe40000040032 */
[----:B------:R-:W-:Y:S01]  /*2e80*/  FFMA.FTZ R31, R19, R3, RZ ;  /* 0x00000003131f7223 */ /* 0x000fe200000100ff */
[----:B------:R-:W-:-:S02]  /*2e90*/  HFMA2 R25, R35, R50.H0_H0, -72, -72 ;  /* 0xd480d48023197431 */ /* 0x000fc40000040032 */
[----:B------:R-:W-:Y:S02]  /*2ea0*/  HADD2.F32 R37, -RZ, R30.H1_H1 ;  /* 0x3000001eff257230 */ /* 0x000fe40000004100 */
[----:B------:R-:W-:Y:S01]  /*2eb0*/  FFMA.FTZ R30, R52, R19, RZ ;  /* 0x00000013341e7223 */ /* 0x000fe200000100ff */
[----:B------:R-:W-:Y:S02]  /*2ec0*/  HADD2.F32 R35, -RZ, R21.H0_H0 ;  /* 0x20000015ff237230 */ /* 0x000fe40000004100 */
[----:B------:R-:W-:Y:S01]  /*2ed0*/  FFMA.FTZ R32, R19, R0, RZ ;  /* 0x0000000013207223 */ /* 0x000fe200000100ff */
        /* <DEDUP_REMOVED lines=8> */
[----:B------:R-:W-:Y:S01]  /*2f60*/  LOP3.LUT R46, R41, 0xf000f, RZ, 0xc0, !PT ;  /* 0x000f000f292e7812 */ /* 0x000fe200078ec0ff */
[----:B------:R-:W-:Y:S01]  /*2f70*/  HADD2.F32 R31, -RZ, R21.H1_H1 ;  /* 0x30000015ff1f7230 */ /* 0x000fe20000004100 */
[----:B------:R-:W-:Y:S01]  /*2f80*/  SHF.R.U32.HI R27, RZ, 0x8, R27 ;  /* 0x00000008ff1b7819 */ /* 0x000fe2000001161b */
[----:B------:R-:W-:Y:S01]  /*2f90*/  FFMA.FTZ R47, R36, R16, R47 ;  /* 0x00000010242f7223 */ /* 0x000fe2000001002f */
        /* <DEDUP_REMOVED lines=15> */
[----:B------:R-:W-:-:S02]  /*3090*/  HADD2 R46, R46, -1032, -1032 ;  /* 0xe408e4082e2e7430 */ /* 0x000fc40000000000 */
[----:B------:R-:W-:Y:S01]  /*30a0*/  FFMA.FTZ R53, R53, R25, R16 ;  /* 0x0000001935357223 */ /* 0x000fe20000010010 */
[----:B------:R-:W-:Y:S02]  /*30b0*/  HADD2 R16, R21, -1032, -1032 ;  /* 0xe408e40815107430 */ /* 0x000fe40000000000 */
[----:B0-----:R-:W-:Y:S02]  /*30c0*/  HADD2.F32 R54, -RZ, R14.H0_H0 ;  /* 0x2000000eff367230 */ /* 0x001fe40000004100 */
        /* <DEDUP_REMOVED lines=25> */
[C---:B------:R-:W-:Y:S01]  /*3260*/  FFMA.FTZ R55, R43.reuse, R46, R48 ;  /* 0x0000002e2b377223 */ /* 0x040fe20000010030 */
[-C--:B------:R-:W-:Y:S02]  /*3270*/  HFMA2 R27, R27, R50.reuse.H0_H0, -72, -72 ;  /* 0xd480d4801b1b7431 */ /* 0x080fe40000040032 */
[C---:B------:R-:W-:Y:S01]  /*3280*/  FFMA.FTZ R26, R43.reuse, R45, R26 ;  /* 0x0000002d2b1a7223 */ /* 0x040fe2000001001a */
[-C--:B------:R-:W-:Y:S02]  /*3290*/  HFMA2 R49, R49, R50.reuse.H0_H0, -72, -72 ;  /* 0xd480d48031317431 */ /* 0x080fe40000040032 */
[----:B------:R-:W-:Y:S01]  /*32a0*/  FFMA.FTZ R53, R43, R44, R53 ;  /* 0x0000002c2b357223 */ /* 0x000fe20000010035 */
[----:B------:R-:W-:Y:S02]  /*32b0*/  HFMA2 R50, R41, R50.H0_H0, -72, -72 ;  /* 0xd480d48029327431 */ /* 0x000fe40000040032 */
[----:B------:R-:W-:Y:S02]  /*32c0*/  HADD2.F32 R48, -RZ, R15.H0_H0 ;  /* 0x2000000fff307230 */ /* 0x000fe40000004100 */
[----:B------:R-:W-:-:S02]  /*32d0*/  HADD2.F32 R43, -RZ, R47.H0_H0 ;  /* 0x2000002fff2b7230 */ /* 0x000fc40000004100 */
[----:B------:R-:W-:Y:S02]  /*32e0*/  HADD2.F32 R42, -RZ, R27.H0_H0 ;  /* 0x2000001bff2a7230 */ /* 0x000fe40000004100 */
[----:B------:R-:W-:Y:S02]  /*32f0*/  HADD2.F32 R41, -RZ, R49.H0_H0 ;  /* 0x20000031ff297230 */ /* 0x000fe40000004100 */
[----:B------:R-:W-:Y:S01]  /*3300*/  FFMA.FTZ R54, R43, R48, R54 ;  /* 0x000000302b367223 */ /* 0x000fe20000010036 */
[----:B------:R-:W-:Y:S02]  /*3310*/  HADD2.F32 R40, -RZ, R50.H0_H0 ;  /* 0x20000032ff287230 */ /* 0x000fe40000004100 */
[C---:B------:R-:W-:Y:S01]  /*3320*/  FFMA.FTZ R14, R48.reuse, R42, R55 ;  /* 0x0000002a300e7223 */ /* 0x040fe20000010037 */
        /* <DEDUP_REMOVED lines=9> */
[C---:B------:R-:W-:Y:S02]  /*33c0*/  FFMA.FTZ R55, R15.reuse, R48, R14 ;  /* 0x000000300f377223 */ /* 0x040fe4000001000e */
        /* <DEDUP_REMOVED lines=18> */
[----:B------:R-:W-:-:S03]  /*34f0*/  FFMA.FTZ R0, R0, R51, RZ ;  /* 0x0000003300007223 */ /* 0x000fc600000100ff */
[-C--:B------:R-:W-:Y:S01]  /*3500*/  FFMA.FTZ R53, R29, R26.reuse, R52 ;  /* 0x0000001a1d357223 */ /* 0x080fe20000010034 */
[-C--:B------:R-:W-:Y:S01]  /*3510*/  FFMA.FTZ R52, R3, R51.reuse, RZ ;  /* 0x0000003303347223 */ /* 0x080fe200000100ff */
[----:B------:R-:W0:Y:S01]  /*3520*/  LDS.64 R28, [UR4+0x68] ;  /* 0x00006804ff1c7984 */ /* 0x000e220008000a00 */
[----:B------:R-:W-:Y:S02]  /*3530*/  FFMA.FTZ R3, R2, R51, RZ ;  /* 0x0000003302037223 */ /* 0x000fe400000100ff */
[-C--:B------:R-:W-:Y:S02]  /*3540*/  FFMA.FTZ R52, R39, R26.reuse, R52 ;  /* 0x0000001a27347223 */ /* 0x080fe40000010034 */
        /* <DEDUP_REMOVED lines=44> */
.L_x_2579:
[----:B------:R-:W-:-:S04]  /*3810*/  IMAD.WIDE R2, R17, 0x4, R22 ;  /* 0x0000000411027825 */ /* 0x000fc800078e0216 */
[----:B------:R-:W-:-:S04]  /*3820*/  IMAD.WIDE R2, R17, 0x4, R2 ;  /* 0x0000000411027825 */ /* 0x000fc800078e0202 */
[----:B------:R-:W-:Y:S02]  /*3830*/  IMAD.WIDE R16, R17, 0x4, R2 ;  /* 0x0000000411107825 */ /* 0x000fe400078e0202 */
[----:B------:R-:W0:Y:S04]  /*3840*/  LDS.64 R2, [UR4+0x30] ;  /* 0x00003004ff027984 */ /* 0x000e280008000a00 */
[----:B------:R-:W2:Y:S01]  /*3850*/  LDG.E.128.CONSTANT R16, desc[UR8][R16.64] ;  /* 0x0000000810107981 */ /* 0x000ea2000c1e9d00 */
[----:B------:R-:W-:Y:S02]  /*3860*/  MOV R47, 0x2c00 ;  /* 0x00002c00002f7802 */ /* 0x000fe40000000f00 */
[----:B------:R-:W-:Y:S02]  /*3870*/  PRMT R13, R13, 0x5410, R14 ;  /* 0x000054100d0d7816 */ /* 0x000fe4000000000e */
[----:B------:R-:W-:Y:S01]  /*3880*/  PRMT R15, R15, 0x5410, R20 ;  /* 0x000054100f0f7816 */ /* 0x000fe20000000014 */
[----:B0-----:R-:W-:-:S02]  /*3890*/  HADD2.F32 R24, -RZ, R2.H1_H1 ;  /* 0x30000002ff187230 */ /* 0x001fc40000004100 */
[----:B------:R-:W-:Y:S01]  /*38a0*/  HADD2.F32 R54, -RZ, R3.H1_H1 ;  /* 0x30000003ff367230 */ /* 0x000fe20000004100 */
[----:B--2---:R-:W-:Y:S02]  /*38b0*/  LOP3.LUT R0, R16, 0xf000f, RZ, 0xc0, !PT ;  /* 0x000f000f10007812 */ /* 0x004fe400078ec0ff */
[----:B------:R-:W-:Y:S02]  /*38c0*/  LOP3.LUT R21, R17, 0xf000f, RZ, 0xc0, !PT ;  /* 0x000f000f11157812 */ /* 0x000fe400078ec0ff */
[C---:B------:R-:W-:Y:S02]  /*38d0*/  LOP3.LUT R28, R18.reuse, 0xf000f, RZ, 0xc0, !PT ;  /* 0x000f000f121c7812 */ /* 0x040fe400078ec0ff */
[----:B------:R-:W-:Y:S02]  /*38e0*/  LOP3.LUT R29, R18, 0xf000f0, RZ, 0xc0, !PT ;  /* 0x00f000f0121d7812 */ /* 0x000fe400078ec0ff */
[----:B------:R-:W-:Y:S02]  /*38f0*/  SHF.R.U32.HI R41, RZ, 0x8, R18 ;  /* 0x00000008ff297819 */ /* 0x000fe40000011612 */
[----:B------:R-:W-:-:S02]  /*3900*/  LOP3.LUT R30, R19, 0xf000f, RZ, 0xc0, !PT ;  /* 0x000f000f131e7812 */ /* 0x000fc400078ec0ff */
[----:B------:R-:W-:Y:S02]  /*3910*/  LOP3.LUT R32, R19, 0xf000f0, RZ, 0xc0, !PT ;  /* 0x00f000f013207812 */ /* 0x000fe400078ec0ff */
[----:B------:R-:W-:Y:S02]  /*3920*/  SHF.R.U32.HI R42, RZ, 0x8, R19 ;  /* 0x00000008ff2a7819 */ /* 0x000fe40000011613 */
[----:B------:R-:W-:Y:S01]  /*3930*/  LOP3.LUT R0, R0, 0x64006400, RZ, 0xfc, !PT ;  /* 0x6400640000007812 */ /* 0x000fe200078efcff */
[----:B------:R-:W0:Y:S01]  /*3940*/  LDS.64 R18, [UR4+0x38] ;  /* 0x00003804ff127984 */ /* 0x000e220008000a00 */
[----:B------:R-:W-:Y:S02]  /*3950*/  LOP3.LUT R25, R16, 0xf000f0, RZ, 0xc0, !PT ;  /* 0x00f000f010197812 */ /* 0x000fe400078ec0ff */
[----:B------:R-:W-:Y:S01]  /*3960*/  SHF.R.U32.HI R26, RZ, 0x8, R16 ;  /* 0x00000008ff1a7819 */ /* 0x000fe20000011610 */
[----:B------:R-:W-:Y:S01]  /*3970*/  HADD2 R0, R0, -1032, -1032 ;  /* 0xe408e40800007430 */ /* 0x000fe20000000000 */
[----:B------:R-:W-:Y:S01]  /*3980*/  LOP3.LUT R16, R21, 0x64006400, RZ, 0xfc, !PT ;  /* 0x6400640015107812 */ /* 0x000fe200078efcff */
[----:B------:R-:W-:Y:S01]  /*3990*/  HADD2.F32 R21, -RZ, R3.H0_H0 ;  /* 0x20000003ff157230 */ /* 0x000fe20000004100 */
[----:B------:R-:W-:-:S02]  /*39a0*/  LOP3.LUT R28, R28, 0x64006400, RZ, 0xfc, !PT ;  /* 0x640064001c1c7812 */ /* 0x000fc400078efcff */
[----:B------:R-:W-:Y:S01]  /*39b0*/  LOP3.LUT R27, R17, 0xf000f0, RZ, 0xc0, !PT ;  /* 0x00f000f0111b7812 */ /* 0x000fe200078ec0ff */
[----:B------:R-:W-:Y:S01]  /*39c0*/  HADD2.F32 R39, -RZ, R0.H1_H1 ;  /* 0x30000000ff277230 */ /* 0x000fe20000004100 */
[----:B------:R-:W-:Y:S01]  /*39d0*/  SHF.R.U32.HI R40, RZ, 0x8, R17 ;  /* 0x00000008ff287819 */ /* 0x000fe20000011611 */
[----:B------:R-:W-:Y:S02]  /*39e0*/  HADD2.F32 R17, -RZ, R2.H0_H0 ;  /* 0x20000002ff117230 */ /* 0x000fe40000004100 */
[----:B------:R-:W-:Y:S01]  /*39f0*/  HADD2 R2, R16, -1032, -1032 ;  /* 0xe408e40810027430 */ /* 0x000fe20000000000 */
[----:B------:R-:W-:Y:S01]  /*3a00*/  LOP3.LUT R31, R30, 0x64006400, RZ, 0xfc, !PT ;  /* 0x640064001e1f7812 */ /* 0x000fe200078efcff */
[----:B------:R-:W-:Y:S02]  /*3a10*/  HADD2 R28, R28, -1032, -1032 ;  /* 0xe408e4081c1c7430 */ /* 0x000fe40000000000 */
[----:B------:R-:W-:Y:S01]  /*3a20*/  HADD2.F32 R16, -RZ, R0.H0_H0 ;  /* 0x20000000ff107230 */ /* 0x000fe20000004100 */
[----:B------:R-:W-:Y:S01]  /*3a30*/  LOP3.LUT R0, R25, 0x64006400, RZ, 0xfc, !PT ;  /* 0x6400640019007812 */ /* 0x000fe200078efcff */
[----:B------:R-:W-:-:S02]  /*3a40*/  HADD2.F32 R3, -RZ, R2.H0_H0 ;  /* 0x20000002ff037230 */ /* 0x000fc40000004100 */
[----:B------:R-:W-:Y:S02]  /*3a50*/  HADD2 R31, R31, -1032, -1032 ;  /* 0xe408e4081f1f7430 */ /* 0x000fe40000000000 */
[----:B------:R-:W-:Y:S01]  /*3a60*/  HADD2.F32 R38, -RZ, R2.H1_H1 ;  /* 0x30000002ff267230 */ /* 0x000fe20000004100 */
[----:B------:R-:W-:Y:S01]  /*3a70*/  LOP3.LUT R30, R29, 0x64006400, RZ, 0xfc, !PT ;  /* 0x640064001d1e7812 */ /* 0x000fe200078efcff */
[--C-:B------:R-:W-:Y:S01]  /*3a80*/  HADD2.F32 R2, -RZ, R28.reuse.H0_H0 ;  /* 0x2000001cff027230 */ /* 0x100fe20000004100 */
[----:B------:R-:W-:Y:S01]  /*3a90*/  LOP3.LUT R32, R32, 0x64006400, RZ, 0xfc, !PT ;  /* 0x6400640020207812 */ /* 0x000fe200078efcff */
[----:B------:R-:W-:Y:S01]  /*3aa0*/  HADD2.F32 R37, -RZ, R28.H1_H1 ;  /* 0x3000001cff257230 */ /* 0x000fe20000004100 */
[----:B------:R-:W-:Y:S01]  /*3ab0*/  LOP3.LUT R28, R27, 0x64006400, RZ, 0xfc, !PT ;  /* 0x640064001b1c7812 */ /* 0x000fe200078efcff */
[----:B------:R-:W-:Y:S02]  /*3ac0*/  HFMA2 R29, R0, R47.H0_H0, -72, -72 ;  /* 0xd480d480001d7431 */ /* 0x000fe4000004002f */
[----:B------:R-:W-:-:S02]  /*3ad0*/  HADD2.F32 R0, -RZ, R31.H0_H0 ;  /* 0x2000001fff007230 */ /* 0x000fc40000004100 */
[-C--:B------:R-:W-:Y:S02]  /*3ae0*/  HFMA2 R27, R30, R47.reuse.H0_H0, -72, -72 ;  /* 0xd480d4801e1b7431 */ /* 0x080fe4000004002f */
[----:B------:R-:W-:Y:S02]  /*3af0*/  HADD2.F32 R36, -RZ, R31.H1_H1 ;  /* 0x3000001fff247230 */ /* 0x000fe40000004100 */
[-C--:B------:R-:W-:Y:S02]  /*3b00*/  HFMA2 R25, R28, R47.reuse.H0_H0, -72, -72 ;  /* 0xd480d4801c197431 */ /* 0x080fe4000004002f */
[C---:B------:R-:W-:Y:S01]  /*3b10*/  FFMA.FTZ R46, R17.reuse, R2, RZ ;  /* 0x00000002112e7223 */ /* 0x040fe200000100ff */
[----:B------:R-:W-:Y:S02]  /*3b20*/  HFMA2 R28, R32, R47.H0_H0, -72, -72 ;  /* 0xd480d480201c7431 */ /* 0x000fe4000004002f */
[----:B------:R-:W-:Y:S01]  /*3b30*/  FFMA.FTZ R30, R16, R17, RZ ;  /* 0x00000011101e7223 */ /* 0x000fe200000100ff */
[C---:B------:R-:W-:Y:S01]  /*3b40*/  FFMA.FTZ R31, R17.reuse, R3, RZ ;  /* 0x00000003111f7223 */ /* 0x040fe200000100ff */
[----:B------:R-:W-:Y:S01]  /*3b50*/  FFMA.FTZ R17, R17, R0, RZ ;  /* 0x0000000011117223 */ /* 0x000fe200000100ff */
[----:B------:R-:W-:-:S02]  /*3b60*/  HADD2.F32 R33, -RZ, R27.H0_H0 ;  /* 0x2000001bff217230 */ /* 0x000fc40000004100 */
[C---:B------:R-:W-:Y:S01]  /*3b70*/  FFMA.FTZ R46, R24.reuse, R37, R46 ;  /* 0x00000025182e7223 */ /* 0x040fe2000001002e */
[----:B------:R-:W-:Y:S02]  /*3b80*/  HADD2.F32 R35, -RZ, R29.H0_H0 ;  /* 0x2000001dff237230 */ /* 0x000fe40000004100 */
[----:B------:R-:W-:Y:S01]  /*3b90*/  FFMA.FTZ R30, R39, R24, R30 ;  /* 0x00000018271e7223 */ /* 0x000fe2000001001e */
[----:B------:R-:W-:Y:S02]  /*3ba0*/  HADD2.F32 R34, -RZ, R25.H0_H0 ;  /* 0x20000019ff227230 */ /* 0x000fe40000004100 */
[C---:B------:R-:W-:Y:S01]  /*3bb0*/  FFMA.FTZ R44, R24.reuse, R38, R31 ;  /* 0x00000026182c7223 */ /* 0x040fe2000001001f */
[--C-:B------:R-:W-:Y:S02]  /*3bc0*/  HADD2.F32 R32, -RZ, R28.reuse.H0_H0 ;  /* 0x2000001cff207230 */ /* 0x100fe40000004100 */
[----:B------:R-:W-:Y:S01]  /*3bd0*/  FFMA.FTZ R17, R24, R36, R17 ;  /* 0x0000002418117223 */ /* 0x000fe20000010011 */
[----:B------:R-:W-:Y:S01]  /*3be0*/  LOP3.LUT R45, R41, 0xf000f, RZ, 0xc0, !PT ;  /* 0x000f000f292d7812 */ /* 0x000fe200078ec0ff */
[----:B------:R-:W-:Y:S01]  /*3bf0*/  FFMA.FTZ R24, R21, R33, R46 ;  /* 0x0000002115187223 */ /* 0x000fe2000001002e */
[----:B------:R-:W-:Y:S01]  /*3c00*/  LOP3.LUT R46, R40, 0xf000f, RZ, 0xc0, !PT ;  /* 0x000f000f282e7812 */ /* 0x000fe200078ec0ff */
        /* <DEDUP_REMOVED lines=12> */
[----:B------:R-:W-:-:S02]  /*3cd0*/  HADD2 R45, R45, -1032, -1032 ;  /* 0xe408e4082d2d7430 */ /* 0x000fc40000000000 */
[----:B------:R-:W-:Y:S01]  /*3ce0*/  FFMA.FTZ R50, R31, R54, R50 ;  /* 0x000000361f327223 */ /* 0x000fe20000010032 */
[C---:B------:R-:W-:Y:S01]  /*3cf0*/  FFMA.FTZ R49, R54.reuse, R30, R49 ;  /* 0x0000001e36317223 */ /* 0x040fe20000010031 */
[C---:B------:R-:W-:Y:S01]  /*3d00*/  FFMA.FTZ R43, R54.reuse, R29, R24 ;  /* 0x0000001d362b7223 */ /* 0x040fe20000010018 */
[----:B------:R-:W-:Y:S02]  /*3d10*/  HADD2 R46, R46, -1032, -1032 ;  /* 0xe408e4082e2e7430 */ /* 0x000fe40000000000 */
[----:B------:R-:W-:Y:S01]  /*3d20*/  FFMA.FTZ R54, R54, R28, R17 ;  /* 0x0000001c36367223 */ /* 0x000fe20000010011 */
[----:B------:R-:W-:Y:S01]  /*3d30*/  LOP3.LUT R44, R44, 0x64006400, RZ, 0xfc, !PT ;  /* 0x640064002c2c7812 */ /* 0x000fe200078efcff */
[----:B------:R-:W-:Y:S02]  /*3d40*/  HADD2 R17, R21, -1032, -1032 ;  /* 0xe408e40815117430 */ /* 0x000fe40000000000 */
[----:B0-----:R-:W-:Y:S01]  /*3d50*/  HADD2.F32 R56, -RZ, R18.H0_H0 ;  /* 0x20000012ff387230 */ /* 0x001fe20000004100 */
[----:B------:R-:W-:Y:S01]  /*3d60*/  LOP3.LUT R26, R26, 0xf000f0, RZ, 0xc0, !PT ;  /* 0x00f000f01a1a7812 */ /* 0x000fe200078ec0ff */
[----:B------:R-:W-:-:S02]  /*3d70*/  HADD2.F32 R24, -RZ, R45.H0_H0 ;  /* 0x2000002dff187230 */ /* 0x000fc40000004100 */
[----:B------:R-:W-:Y:S02]  /*3d80*/  HADD2 R44, R44, -1032, -1032 ;  /* 0xe408e4082c2c7430 */ /* 0x000fe40000000000 */
[----:B------:R-:W-:Y:S01]  /*3d90*/  HADD2.F32 R25, -RZ, R46.H0_H0 ;  /* 0x2000002eff197230 */ /* 0x000fe20000004100 */
[----:B------:R-:W-:Y:S01]  /*3da0*/  LOP3.LUT R40, R40, 0xf000f0, RZ, 0xc0, !PT ;  /* 0x00f000f028287812 */ /* 0x000fe200078ec0ff */
[--C-:B------:R-:W-:Y:S02]  /*3db0*/  HADD2.F32 R27, -RZ, R17.reuse.H0_H0 ;  /* 0x20000011ff1b7230 */ /* 0x100fe40000004100 */
[C---:B------:R-:W-:Y:S01]  /*3dc0*/  FFMA.FTZ R52, R56.reuse, R24, R43 ;  /* 0x0000001838347223 */ /* 0x040fe2000001002b */
[----:B------:R-:W-:Y:S02]  /*3dd0*/  HADD2.F32 R43, -RZ, R18.H1_H1 ;  /* 0x30000012ff2b7230 */ /* 0x000fe40000004100 */
[----:B------:R-:W-:Y:S01]  /*3de0*/  FFMA.FTZ R48, R56, R25, R49 ;  /* 0x0000001938307223 */ /* 0x000fe20000010031 */
[----:B------:R-:W-:Y:S01]  /*3df0*/  HADD2.F32 R46, -RZ, R46.H1_H1 ;  /* 0x3000002eff2e7230 */ /* 0x000fe20000004100 */
[----:B------:R-:W-:Y:S01]  /*3e00*/  LOP3.LUT R41, R41, 0xf000f0, RZ, 0xc0, !PT ;  /* 0x00f000f029297812 */ /* 0x000fe200078ec0ff */
[----:B------:R-:W-:-:S02]  /*3e10*/  HADD2.F32 R17, -RZ, R17.H1_H1 ;  /* 0x30000011ff117230 */ /* 0x000fc40000004100 */
[----:B------:R-:W-:Y:S01]  /*3e20*/  FFMA.FTZ R50, R27, R56, R50 ;  /* 0x000000381b327223 */ /* 0x000fe20000010032 */
[--C-:B------:R-:W-:Y:S01]  /*3e30*/  HADD2.F32 R21, -RZ, R44.reuse.H0_H0 ;  /* 0x2000002cff157230 */ /* 0x100fe20000004100 */
[----:B------:R-:W-:Y:S01]  /*3e40*/  LOP3.LUT R42, R42, 0xf000f0, RZ, 0xc0, !PT ;  /* 0x00f000f02a2a7812 */ /* 0x000fe200078ec0ff */
[----:B------:R-:W-:Y:S01]  /*3e50*/  FFMA.FTZ R53, R43, R46, R48 ;  /* 0x0000002e2b357223 */ /* 0x000fe20000010030 */
        /* <DEDUP_REMOVED lines=99> */
.L_x_2576:
[----:B------:R-:W0:Y:S01]  /*4490*/  LDC R3, c[0x0][0x23c] ;  /* 0x00008f00ff037b82 */ /* 0x000e220000000800 */
[----:B------:R-:W-:Y:S01]  /*44a0*/  IADD3 R4, R4, 0x20, RZ ;  /* 0x0000002004047810 */ /* 0x000fe20007ffe0ff */
[----:B------:R-:W-:-:S03]  /*44b0*/  UIADD3 UR4, UR4, 0x40, URZ ;  /* 0x0000004004047890 */ /* 0x000fc6000fffe03f */
[C---:B------:R-:W-:Y:S02]  /*44c0*/  ISETP.GE.AND P0, PT, R4.reuse, UR5, PT ;  /* 0x0000000504007c0c */ /* 0x040fe4000bf06270 */
[----:B------:R-:W-:Y:S01]  /*44d0*/  ISETP.LT.AND P2, PT, R4, R5, PT ;  /* 0x000000050400720c */ /* 0x000fe20003f41270 */
[----:B0-----:R-:W-:-:S03]  /*44e0*/  IMAD.WIDE R22, R3, 0x10, R22 ;  /* 0x0000001003167825 */ /* 0x001fc600078e0216 */
[----:B------:R-:W-:-:S09]  /*44f0*/  MOV R0, R22 ;  /* 0x0000001600007202 */ /* 0x000fd20000000f00 */
[----:B------:R-:W-:Y:S05]  /*4500*/  @!P0 BRA P2, `(.L_x_2580) ;  /* 0xffffffcc00848947 */ /* 0x000fea000103ffff */
.L_x_2575:
        /* <DEDUP_REMOVED lines=17> */
.L_x_2584:
[----:B------:R-:W0:Y:S02]  /*4620*/  LDS R10, [R0] ;  /* 0x00000000000a7984 */ /* 0x000e240000000800 */
[----:B0-----:R-:W-:-:S10]  /*4630*/  HFMA2.MMA R11, R10, 1, 1, R26 ;  /* 0x3c003c000a0b7835 */ /* 0x001fd4000000001a */
[----:B------:R-:W0:Y:S02]  /*4640*/  ATOMS.CAST.SPIN R11, [R0], R10, R11 ;  /* 0x0000000a000b738d */ /* 0x000e24000180000b */
[----:B0-----:R-:W-:-:S13]  /*4650*/  ISETP.EQ.U32.AND P0, PT, R11, 0x1, PT ;  /* 0x000000010b00780c */ /* 0x001fda0003f02070 */
[----:B------:R-:W-:Y:S05]  /*4660*/  @!P0 BRA `(.L_x_2584) ;  /* 0xfffffffc00ec8947 */ /* 0x000fea000383ffff */
[----:B------:R-:W-:Y:S05]  /*4670*/  BRA `(.L_x_2582) ;  /* 0x00000000000c7947 */ /* 0x000fea0003800000 */
.L_x_2583:
[----:B------:R-:W2:Y:S02]  /*4680*/  LD.E R0, desc[UR8][R12.64] ;  /* 0x000000080c007980 */ /* 0x000ea4000c101900 */
[----:B--2---:R-:W-:-:S05]  /*4690*/  IADD3 R9, R26, R0, RZ ;  /* 0x000000001a097210 */ /* 0x004fca0007ffe0ff */
[----:B------:R1:W-:Y:S02]  /*46a0*/  ST.E desc[UR8][R12.64], R9 ;  /* 0x000000090c007985 */ /* 0x0003e4000c101908 */
.L_x_2582:
[----:B------:R-:W-:Y:S05]  /*46b0*/  BSYNC B0 ;  /* 0x0000000000007941 */ /* 0x000fea0003800000 */
.L_x_2581:
[----:B------:R2:W-:Y:S01]  /*46c0*/  ATOM.E.ADD.F16x2.RN.STRONG.GPU P0, RZ, desc[UR8][R12.64+0x4], R20 ;  /* 0x000004140cff79a2 */ /* 0x0005e2000810e1c8 */
[----:B------:R-:W-:Y:S04]  /*46d0*/  BSSY B0, `(.L_x_2585) ;  /* 0x000000f000007945 */ /* 0x000fe80003800000 */
[----:B--2---:R-:W-:Y:S05]  /*46e0*/  @P0 BRA `(.L_x_2586) ;  /* 0x0000000000340947 */ /* 0x004fea0003800000 */
[----:B------:R-:W2:Y:S02]  /*46f0*/  QSPC.E.S P0, RZ, [R12+0x4] ;  /* 0x000004000cff73aa */ /* 0x000ea40000000500 */
[----:B--2---:R-:W-:Y:S05]  /*4700*/  @!P0 BRA `(.L_x_2587) ;  /* 0x0000000000208947 */ /* 0x004fea0003800000 */
[----:B------:R-:W-:-:S04]  /*4710*/  MOV R10, R12 ;  /* 0x0000000c000a7202 */ /* 0x000fc80000000f00 */
[----:B------:R-:W-:-:S07]  /*4720*/  MOV R0, R10 ;  /* 0x0000000a00007202 */ /* 0x000fce0000000f00 */
.L_x_2588:
[----:B------:R-:W0:Y:S02]  /*4730*/  LDS R10, [R0+0x4] ;  /* 0x00000400000a7984 */ /* 0x000e240000000800 */
[----:B0-----:R-:W-:-:S06]  /*4740*/  HADD2 R11, R10, R20 ;  /* 0x000000140a0b7230 */ /* 0x001fcc0000000000 */
[----:B------:R-:W0:Y:S02]  /*4750*/  ATOMS.CAST.SPIN R11, [R0+0x4], R10, R11 ;  /* 0x0000040a000b738d */ /* 0x000e24000180000b */
[----:B0-----:R-:W-:-:S13]  /*4760*/  ISETP.EQ.U32.AND P0, PT, R11, 0x1, PT ;  /* 0x000000010b00780c */ /* 0x001fda0003f02070 */
[----:B------:R-:W-:Y:S05]  /*4770*/  @!P0 BRA `(.L_x_2588) ;  /* 0xfffffffc00ec8947 */ /* 0x000fea000383ffff */
[----:B------:R-:W-:Y:S05]  /*4780*/  BRA `(.L_x_2586) ;  /* 0x00000000000c7947 */ /* 0x000fea0003800000 */
.L_x_2587:
[----:B------:R-:W1:Y:S02]  /*4790*/  LD.E R0, desc[UR8][R12.64+0x4] ;  /* 0x000004080c007980 */ /* 0x000e64000c101900 */
[----:B-1----:R-:W-:-:S05]  /*47a0*/  IADD3 R9, R20, R0, RZ ;  /* 0x0000000014097210 */ /* 0x002fca0007ffe0ff */
[----:B------:R2:W-:Y:S02]  /*47b0*/  ST.E desc[UR8][R12.64+0x4], R9 ;  /* 0x000004090c007985 */ /* 0x0005e4000c101908 */
.L_x_2586:
[----:B------:R-:W-:Y:S05]  /*47c0*/  BSYNC B0 ;  /* 0x0000000000007941 */ /* 0x000fea0003800000 */
.L_x_2585:
[----:B------:R-:W-:-:S13]  /*47d0*/  ISETP.GE.AND P0, PT, R6, 0x2, PT ;  /* 0x000000020600780c */ /* 0x000fda0003f06270 */
[----:B------:R-:W-:Y:S05]  /*47e0*/  @!P0 EXIT ;  /* 0x000000000000894d */ /* 0x000fea0003800000 */
[----:B------:R-:W-:-:S05]  /*47f0*/  IADD3 R3, R2, R3, RZ ;  /* 0x0000000302037210 */ /* 0x000fca0007ffe0ff */
[----:B------:R-:W-:-:S05]  /*4800*/  IMAD.WIDE R4, R3, 0x2, R4 ;  /* 0x0000000203047825 */ /* 0x000fca00078e0204 */
[----:B------:R3:W-:Y:S01]  /*4810*/  ATOM.E.ADD.F16x2.RN.STRONG.GPU P0, RZ, desc[UR8][R4.64], R8 ;  /* 0x0000000804ff79a2 */ /* 0x0007e2000810e1c8 */
[----:B------:R-:W-:Y:S04]  /*4820*/  BSSY B0, `(.L_x_2589) ;  /* 0x000000f000007945 */ /* 0x000fe80003800000 */
[----:B---3--:R-:W-:Y:S05]  /*4830*/  @P0 BRA `(.L_x_2590) ;  /* 0x0000000000340947 */ /* 0x008fea0003800000 */
[----:B------:R-:W3:Y:S02]  /*4840*/  QSPC.E.S P0, RZ, [R4] ;  /* 0x0000000004ff73aa */ /* 0x000ee40000000500 */
[----:B---3--:R-:W-:Y:S05]  /*4850*/  @!P0 BRA `(.L_x_2591) ;  /* 0x0000000000208947 */ /* 0x008fea0003800000 */
[----:B------:R-:W-:-:S04]  /*4860*/  MOV R2, R4 ;  /* 0x0000000400027202 */ /* 0x000fc80000000f00 */
[----:B------:R-:W-:-:S07]  /*4870*/  MOV R0, R2 ;  /* 0x0000000200007202 */ /* 0x000fce0000000f00 */
.L_x_2592:
[----:B------:R-:W3:Y:S02]  /*4880*/  LDS R2, [R0] ;  /* 0x0000000000027984 */ /* 0x000ee40000000800 */
[----:B---3--:R-:W-:-:S10]  /*4890*/  HFMA2.MMA R3, R2, 1, 1, R8 ;  /* 0x3c003c0002037835 */ /* 0x008fd40000000008 */
[----:B------:R-:W3:Y:S02]  /*48a0*/  ATOMS.CAST.SPIN R3, [R0], R2, R3 ;  /* 0x000000020003738d */ /* 0x000ee40001800003 */
[----:B---3--:R-:W-:-:S13]  /*48b0*/  ISETP.EQ.U32.AND P0, PT, R3, 0x1, PT ;  /* 0x000000010300780c */ /* 0x008fda0003f02070 */
[----:B------:R-:W-:Y:S05]  /*48c0*/  @!P0 BRA `(.L_x_2592) ;  /* 0xfffffffc00ec8947 */ /* 0x000fea000383ffff */
[----:B------:R-:W-:Y:S05]  /*48d0*/  BRA `(.L_x_2590) ;  /* 0x00000000000c7947 */ /* 0x000fea0003800000 */
.L_x_2591:
[----:B------:R-:W3:Y:S02]  /*48e0*/  LD.E R0, desc[UR8][R4.64] ;  /* 0x0000000804007980 */ /* 0x000ee4000c101900 */
[----:B---3--:R-:W-:-:S05]  /*48f0*/  IADD3 R3, R8, R0, RZ ;  /* 0x0000000008037210 */ /* 0x008fca0007ffe0ff */
[----:B------:R3:W-:Y:S02]  /*4900*/  ST.E desc[UR8][R4.64], R3 ;  /* 0x0000000304007985 */ /* 0x0007e4000c101908 */
.L_x_2590:
[----:B------:R-:W-:Y:S05]  /*4910*/  BSYNC B0 ;  /* 0x0000000000007941 */ /* 0x000fea0003800000 */
.L_x_2589:
[----:B------:R4:W-:Y:S02]  /*4920*/  ATOM.E.ADD.F16x2.RN.STRONG.GPU P0, RZ, desc[UR8][R4.64+0x4], R7 ;  /* 0x0000040704ff79a2 */ /* 0x0009e4000810e1c8 */
[----:B----4-:R-:W-:Y:S05]  /*4930*/  @P0 EXIT ;  /* 0x000000000000094d */ /* 0x010fea0003800000 */
[----:B------:R-:W4:Y:S02]  /*4940*/  QSPC.E.S P0, RZ, [R4+0x4] ;  /* 0x0000040004ff73aa */ /* 0x000f240000000500 */
[----:B----4-:R-:W-:Y:S05]  /*4950*/  @!P0 BRA `(.L_x_2593) ;  /* 0x0000000000208947 */ /* 0x010fea0003800000 */
[----:B------:R-:W-:-:S04]  /*4960*/  MOV R2, R4 ;  /* 0x0000000400027202 */ /* 0x000fc80000000f00 */
[----:B------:R-:W-:-:S07]  /*4970*/  MOV R0, R2 ;  /* 0x0000000200007202 */ /* 0x000fce0000000f00 */
.L_x_2594:
[----:B------:R-:W3:Y:S02]  /*4980*/  LDS R2, [R0+0x4] ;  /* 0x0000040000027984 */ /* 0x000ee40000000800 */
[----:B---3--:R-:W-:-:S06]  /*4990*/  HADD2 R3, R2, R7 ;  /* 0x0000000702037230 */ /* 0x008fcc0000000000 */
[----:B------:R-:W3:Y:S02]  /*49a0*/  ATOMS.CAST.SPIN R3, [R0+0x4], R2, R3 ;  /* 0x000004020003738d */ /* 0x000ee40001800003 */
[----:B---3--:R-:W-:-:S13]  /*49b0*/  ISETP.EQ.U32.AND P0, PT, R3, 0x1, PT ;  /* 0x000000010300780c */ /* 0x008fda0003f02070 */
[----:B------:R-:W-:Y:S05]  /*49c0*/  @!P0 BRA `(.L_x_2594) ;  /* 0xfffffffc00ec8947 */ /* 0x000fea000383ffff */
[----:B------:R-:W-:Y:S05]  /*49d0*/  EXIT ;  /* 0x000000000000794d */ /* 0x000fea0003800000 */
.L_x_2593:
[----:B------:R-:W3:Y:S02]  /*49e0*/  LD.E R0, desc[UR8][R4.64+0x4] ;  /* 0x0000040804007980 */ /* 0x000ee4000c101900 */
[----:B---3--:R-:W-:-:S05]  /*49f0*/  IADD3 R3, R7, R0, RZ ;  /* 0x0000000007037210 */ /* 0x008fca0007ffe0ff */
[----:B------:R-:W-:Y:S01]  /*4a00*/  ST.E desc[UR8][R4.64+0x4], R3 ;  /* 0x0000040304007985 */ /* 0x000fe2000c101908 */
[----:B------:R-:W-:Y:S05]  /*4a10*/  EXIT ;  /* 0x000000000000794d */ /* 0x000fea0003800000 */
.L_x_2595:
        /* <DEDUP_REMOVED lines=14> */
.L_x_3263:


//--------------------- .text._Z23gemm_half_q_half_kernelILi2ELi12ELb0ELb0ELi32EEvPK6__halfPKjS4_S2_PS0_iiiiPKtS7_iiiiiibS2_i --------------------------
	.section	.text._Z23gemm_half_q_half_kernelILi2ELi12ELb0ELb0ELi32EEvPK6__halfPKjS4_S2_PS0_iiiiPKtS7_iiiiiibS2_i,"ax",@progbits
	.align	128
        .global         _Z23gemm_half_q_half_kernelILi2ELi12ELb0ELb0ELi32EEvPK6__halfPKjS4_S2_PS0_iiiiPKtS7_iiiiiibS2_i
        .type           _Z23gemm_half_q_half_kernelILi2ELi12ELb0ELb0ELi32EEvPK6__halfPKjS4_S2_PS0_iiiiPKtS7_iiiiiibS2_i,@function
        .size           _Z23gemm_half_q_half_kernelILi2ELi12ELb0ELb0ELi32EEvPK6__halfPKjS4_S2_PS0_iiiiPKtS7_iiiiiibS2_i,(.L_x_3264 - _Z23gemm_half_q_half_kernelILi2ELi12ELb0ELb0ELi32EEvPK6__halfPKjS4_S2_PS0_iiiiPKtS7_iiiiiibS2_i)
        .other          _Z23gemm_half_q_half_kernelILi2ELi12ELb0ELb0ELi32EEvPK6__halfPKjS4_S2_PS0_iiiiPKtS7_iiiiiibS2_i,@"STO_CUDA_ENTRY STV_DEFAULT"
_Z23gemm_half_q_half_kernelILi2ELi12ELb0ELb0ELi32EEvPK6__halfPKjS4_S2_PS0_iiiiPKtS7_iiiiiibS2_i:
.text._Z23gemm_half_q_half_kernelILi2ELi12ELb0ELb0ELi32EEvPK6__halfPKjS4_S2_PS0_iiiiPKtS7_iiiiiibS2_i:
        /* <DEDUP_REMOVED lines=44> */
.L_x_2600:
        /* <DEDUP_REMOVED lines=16> */
.L_x_2599:
        /* <DEDUP_REMOVED lines=16> */
.L_x_2598:
        /* <DEDUP_REMOVED lines=17> */
.L_x_2602:
        /* <DEDUP_REMOVED lines=16> */
.L_x_2601:
        /* <DEDUP_REMOVED lines=14> */
.L_x_2597:
[----:B------:R-:W-:Y:S05]  /*07b0*/  BSYNC B0 ;  /* 0x0000000000007941 */ /* 0x000fea0003800000 */
.L_x_2596:
        /* <DEDUP_REMOVED lines=21> */
.L_x_2605:
        /* <DEDUP_REMOVED lines=11> */
.L_x_2604:
        /* <DEDUP_REMOVED lines=10> */
.L_x_2603:
[----:B------:R-:W0:Y:S08]  /*0a60*/  LDC R27, c[0x0][0x25c] ;  /* 0x00009700ff1b7b82 */ /* 0x000e300000000800 */
[----:B------:R-:W-:Y:S01]  /*0a70*/  BAR.SYNC.DEFER_BLOCKING 0x0 ;  /* 0x0000000000007b1d */ /* 0x000fe20000010000 */
[----:B------:R-:W-:-:S07]  /*0a80*/  ISETP.GE.AND P0, PT, R34, R25, PT ;  /* 0x000000192200720c */ /* 0x000fce0003f06270 */
[----:B------:R-:W3:Y:S06]  /*0a90*/  LDC R29, c[0x0][0x264] ;  /* 0x00009900ff1d7b82 */ /* 0x000eec0000000800 */
[----:B------:R-:W-:Y:S05]  /*0aa0*/  @P0 BRA `(.L_x_2606) ;  /* 0x0000000000d40947 */ /* 0x000fea0003800000 */
[----:B-1----:R-:W1:Y:S01]  /*0ab0*/  LDC.64 R10, c[0x0][0x248] ;  /* 0x00009200ff0a7b82 */ /* 0x002e620000000a00 */
[----:B--2---:R-:W-:-:S07]  /*0ac0*/  SHF.L.U32 R3, R14, 0x6, RZ ;  /* 0x000000060e037819 */ /* 0x004fce00000006ff */
[----:B------:R-:W2:Y:S08]  /*0ad0*/  LDC.64 R12, c[0x0][0x220] ;  /* 0x00008800ff0c7b82 */ /* 0x000eb00000000a00 */
        /* <DEDUP_REMOVED lines=10> */
.L_x_2607:
        /* <DEDUP_REMOVED lines=40> */
.L_x_2606:
        /* <DEDUP_REMOVED lines=20> */
.L_x_2608:
        /* <DEDUP_REMOVED lines=8> */
.L_x_2609:
        /* <DEDUP_REMOVED lines=11> */
.L_x_2610:
        /* <DEDUP_REMOVED lines=8> */
.L_x_2611:
        /* <DEDUP_REMOVED lines=8> */
.L_x_2612:
        /* <DEDUP_REMOVED lines=25> */
.L_x_2618:
        /* <DEDUP_REMOVED lines=17> */
[----:B------:R-:W-:Y:S02]  /*1410*/  LOP3.LUT R39, R4, 0xf000f0, RZ, 0xc0, !PT ;  /* 0x00f000f004277812 */ /* 0x000fe400078ec0ff */
[----:B------:R-:W-:Y:S02]  /*1420*/  LOP3.LUT R0, R0, 0x64006400, RZ, 0xfc, !PT ;  /* 0x6400640000007812 */ /* 0x000fe400078efcff */
[----:B------:R-:W-:Y:S02]  /*1430*/  SHF.R.U32.HI R58, RZ, 0x8, R4 ;  /* 0x00000008ff3a7819 */ /* 0x000fe40000011604 */
[----:B0-----:R-:W-:Y:S02]  /*1440*/  LOP3.LUT R2, R5, 0xf000f, RZ, 0xc0, !PT ;  /* 0x000f000f05027812 */ /* 0x001fe400078ec0ff */
[----:B------:R-:W-:Y:S02]  /*1450*/  LOP3.LUT R3, R6, 0xf000f, RZ, 0xc0, !PT ;  /* 0x000f000f06037812 */ /* 0x000fe400078ec0ff */
[----:B------:R-:W-:-:S02]  /*1460*/  LOP3.LUT R4, R7, 0xf000f, RZ, 0xc0, !PT ;  /* 0x000f000f07047812 */ /* 0x000fc400078ec0ff */
[----:B------:R-:W-:Y:S02]  /*1470*/  LOP3.LUT R46, R6, 0xf000f0, RZ, 0xc0, !PT ;  /* 0x00f000f0062e7812 */ /* 0x000fe400078ec0ff */
[----:B------:R-:W-:Y:S01]  /*1480*/  SHF.R.U32.HI R59, RZ, 0x8, R6 ;  /* 0x00000008ff3b7819 */ /* 0x000fe20000011606 */
[----:B------:R-:W-:Y:S01]  /*1490*/  HADD2 R6, R0, -1032, -1032 ;  /* 0xe408e40800067430 */ /* 0x000fe20000000000 */
[----:B------:R-:W-:Y:S02]  /*14a0*/  LOP3.LUT R2, R2, 0x64006400, RZ, 0xfc, !PT ;  /* 0x6400640002027812 */ /* 0x000fe400078efcff */
[----:B------:R-:W-:Y:S02]  /*14b0*/  LOP3.LUT R3, R3, 0x64006400, RZ, 0xfc, !PT ;  /* 0x6400640003037812 */ /* 0x000fe400078efcff */
[----:B------:R-:W-:Y:S01]  /*14c0*/  LOP3.LUT R0, R4, 0x64006400, RZ, 0xfc, !PT ;  /* 0x6400640004007812 */ /* 0x000fe200078efcff */
[----:B------:R-:W-:Y:S01]  /*14d0*/  HADD2 R2, R2, -1032, -1032 ;  /* 0xe408e40802027430 */ /* 0x000fe20000000000 */
        /* <DEDUP_REMOVED lines=9> */
[----:B------:R-:W-:-:S02]  /*1570*/  HADD2 R45, R0, -1032, -1032 ;  /* 0xe408e408002d7430 */ /* 0x000fc40000000000 */
[--C-:B------:R-:W-:Y:S01]  /*1580*/  HADD2.F32 R3, -RZ, R2.reuse.H0_H0 ;  /* 0x20000002ff037230 */ /* 0x100fe20000004100 */
[----:B------:R-:W-:Y:S01]  /*1590*/  LOP3.LUT R43, R39, 0x64006400, RZ, 0xfc, !PT ;  /* 0x64006400272b7812 */ /* 0x000fe200078efcff */
[----:B------:R-:W-:Y:S01]  /*15a0*/  HADD2.F32 R41, -RZ, R2.H1_H1 ;  /* 0x30000002ff297230 */ /* 0x000fe20000004100 */
[----:B------:R-:W-:Y:S01]  /*15b0*/  LOP3.LUT R47, R46, 0x64006400, RZ, 0xfc, !PT ;  /* 0x640064002e2f7812 */ /* 0x000fe200078efcff */
[----:B------:R-:W-:Y:S01]  /*15c0*/  HADD2.F32 R2, -RZ, R40.H0_H0 ;  /* 0x20000028ff027230 */ /* 0x000fe20000004100 */
[----:B---3--:R-:W-:Y:S01]  /*15d0*/  SHF.R.U32.HI R85, RZ, 0x8, R28 ;  /* 0x00000008ff557819 */ /* 0x008fe2000001161c */
[--C-:B------:R-:W-:Y:S02]  /*15e0*/  HADD2.F32 R0, -RZ, R45.reuse.H0_H0 ;  /* 0x2000002dff007230 */ /* 0x100fe40000004100 */
[-C--:B------:R-:W-:Y:S02]  /*15f0*/  HFMA2 R54, R43, R20.reuse.H1_H1, -72, -72 ;  /* 0xd480d4802b367431 */ /* 0x080fe40000060014 */
[----:B------:R-:W-:Y:S01]  /*1600*/  HADD2.F32 R39, -RZ, R45.H1_H1 ;  /* 0x3000002dff277230 */ /* 0x000fe20000004100 */
[----:B------:R-:W-:Y:S01]  /*1610*/  LOP3.LUT R45, R44, 0x64006400, RZ, 0xfc, !PT ;  /* 0x640064002c2d7812 */ /* 0x000fe200078efcff */
[----:B------:R-:W-:Y:S01]  /*1620*/  FFMA.FTZ R43, R4, R5, RZ ;  /* 0x00000005042b7223 */ /* 0x000fe200000100ff */
[C---:B------:R-:W-:Y:S01]  /*1630*/  FFMA.FTZ R44, R5.reuse, R3, RZ ;  /* 0x00000003052c7223 */ /* 0x040fe200000100ff */
[C---:B------:R-:W-:Y:S01]  /*1640*/  FFMA.FTZ R55, R5.reuse, R2, RZ ;  /* 0x0000000205377223 */ /* 0x040fe200000100ff */
[----:B------:R-:W-:Y:S01]  /*1650*/  FFMA.FTZ R46, R5, R0, RZ ;  /* 0x00000000052e7223 */ /* 0x000fe200000100ff */
[----:B------:R-:W-:Y:S01]  /*1660*/  LOP3.LUT R5, R48, 0x64006400, RZ, 0xfc, !PT ;  /* 0x6400640030057812 */ /* 0x000fe200078efcff */
[----:B------:R-:W-:Y:S01]  /*1670*/  FFMA.FTZ R51, R42, R49, R43 ;  /* 0x000000312a337223 */ /* 0x000fe2000001002b */
[----:B------:R-:W-:-:S02]  /*1680*/  HFMA2 R45, R45, R20.H1_H1, -72, -72 ;  /* 0xd480d4802d2d7431 */ /* 0x000fc40000060014 */
[----:B------:R-:W-:Y:S02]  /*1690*/  HADD2.F32 R40, -RZ, R40.H1_H1 ;  /* 0x30000028ff287230 */ /* 0x000fe40000004100 */
[-C--:B------:R-:W-:Y:S02]  /*16a0*/  HFMA2 R43, R47, R20.reuse.H1_H1, -72, -72 ;  /* 0xd480d4802f2b7431 */ /* 0x080fe40000060014 */
[C---:B------:R-:W-:Y:S01]  /*16b0*/  FFMA.FTZ R56, R49.reuse, R41, R44 ;  /* 0x0000002931387223 */ /* 0x040fe2000001002c */
[----:B------:R-:W-:Y:S02]  /*16c0*/  HFMA2 R5, R5, R20.H1_H1, -72, -72 ;  /* 0xd480d48005057431 */ /* 0x000fe40000060014 */
[C---:B------:R-:W-:Y:S01]  /*16d0*/  FFMA.FTZ R57, R49.reuse, R39, R46 ;  /* 0x0000002731397223 */ /* 0x040fe2000001002e */
[----:B------:R-:W-:Y:S02]  /*16e0*/  HADD2.F32 R48, -RZ, R45.H0_H0 ;  /* 0x2000002dff307230 */ /* 0x000fe40000004100 */
[----:B------:R-:W-:Y:S01]  /*16f0*/  FFMA.FTZ R55, R49, R40, R55 ;  /* 0x0000002831377223 */ /* 0x000fe20000010037 */
[----:B------:R-:W-:Y:S01]  /*1700*/  HADD2.F32 R50, -RZ, R54.H0_H0 ;  /* 0x20000036ff327230 */ /* 0x000fe20000004100 */
[----:B------:R-:W-:Y:S01]  /*1710*/  LOP3.LUT R72, R29, 0xf000f0, RZ, 0xc0, !PT ;  /* 0x00f000f01d487812 */ /* 0x000fe200078ec0ff */
[----:B------:R-:W-:Y:S01]  /*1720*/  HADD2.F32 R46, -RZ, R43.H0_H0 ;  /* 0x2000002bff2e7230 */ /* 0x000fe20000004100 */
[----:B------:R-:W-:Y:S01]  /*1730*/  SHF.R.U32.HI R86, RZ, 0x8, R29 ;  /* 0x00000008ff567819 */ /* 0x000fe2000001161d */
[----:B------:R-:W-:Y:S01]  /*1740*/  HADD2.F32 R44, -RZ, R5.H0_H0 ;  /* 0x20000005ff2c7230 */ /* 0x000fe20000004100 */
[----:B------:R-:W-:Y:S01]  /*1750*/  LOP3.LUT R74, R30, 0xf000f0, RZ, 0xc0, !PT ;  /* 0x00f000f01e4a7812 */ /* 0x000fe200078ec0ff */
[----:B------:R-:W-:Y:S01]  /*1760*/  HADD2.F32 R47, -RZ, R45.H1_H1 ;  /* 0x3000002dff2f7230 */ /* 0x000fe20000004100 */
[----:B------:R-:W-:Y:S01]  /*1770*/  LOP3.LUT R76, R31, 0xf000f0, RZ, 0xc0, !PT ;  /* 0x00f000f01f4c7812 */ /* 0x000fe200078ec0ff */
        /* <DEDUP_REMOVED lines=41> */
[----:B------:R-:W0:Y:S01]  /*1a10*/  LDS.64 R6, [UR4+0x10] ;  /* 0x00001004ff067984 */ /* 0x000e220008000a00 */
[----:B------:R-:W-:Y:S01]  /*1a20*/  LOP3.LUT R9, R9, 0x64006400, RZ, 0xfc, !PT ;  /* 0x6400640009097812 */ /* 0x000fe200078efcff */
[----:B------:R-:W-:Y:S01]  /*1a30*/  HADD2.F32 R55, -RZ, R65.H1_H1 ;  /* 0x30000041ff377230 */ /* 0x000fe20000004100 */
[----:B------:R-:W-:Y:S01]  /*1a40*/  LOP3.LUT R5, R5, 0x64006400, RZ, 0xfc, !PT ;  /* 0x6400640005057812 */ /* 0x000fe200078efcff */
[----:B------:R-:W-:Y:S01]  /*1a50*/  HADD2.F32 R58, -RZ, R67.H1_H1 ;  /* 0x30000043ff3a7230 */ /* 0x000fe20000004100 */
[----:B------:R-:W-:Y:S01]  /*1a60*/  LOP3.LUT R59, R59, 0x64006400, RZ, 0xfc, !PT ;  /* 0x640064003b3b7812 */ /* 0x000fe200078efcff */
[-C--:B------:R-:W-:Y:S02]  /*1a70*/  HFMA2 R9, R9, R20.reuse.H1_H1, -72, -72 ;  /* 0xd480d48009097431 */ /* 0x080fe40000060014 */
[----:B------:R-:W-:Y:S01]  /*1a80*/  FFMA.FTZ R67, R57, R60, R62 ;  /* 0x0000003c39437223 */ /* 0x000fe2000001003e */
[-C--:B------:R-:W-:Y:S01]  /*1a90*/  HFMA2 R65, R5, R20.reuse.H1_H1, -72, -72 ;  /* 0xd480d48005417431 */ /* 0x080fe20000060014 */
[----:B------:R-:W-:Y:S01]  /*1aa0*/  LOP3.LUT R5, R8, 0x64006400, RZ, 0xfc, !PT ;  /* 0x6400640008057812 */ /* 0x000fe200078efcff */
[C---:B------:R-:W-:Y:S01]  /*1ab0*/  FFMA.FTZ R68, R60.reuse, R56, R61 ;  /* 0x000000383c447223 */ /* 0x040fe2000001003d */
[C---:B------:R-:W-:Y:S01]  /*1ac0*/  FFMA.FTZ R71, R60.reuse, R55, R64 ;  /* 0x000000373c477223 */ /* 0x040fe20000010040 */
[----:B------:R-:W-:Y:S01]  /*1ad0*/  FFMA.FTZ R73, R60, R58, R63 ;  /* 0x0000003a3c497223 */ /* 0x000fe2000001003f */
[----:B------:R-:W-:-:S02]  /*1ae0*/  HFMA2 R8, R59, R20.H1_H1, -72, -72 ;  /* 0xd480d4803b087431 */ /* 0x000fc40000060014 */
[----:B------:R-:W-:Y:S02]  /*1af0*/  HADD2.F32 R60, -RZ, R65.H0_H0 ;  /* 0x20000041ff3c7230 */ /* 0x000fe40000004100 */
[----:B------:R-:W-:Y:S02]  /*1b00*/  HFMA2 R5, R5, R20.H1_H1, -72, -72 ;  /* 0xd480d48005057431 */ /* 0x000fe40000060014 */
[----:B------:R-:W-:Y:S01]  /*1b10*/  HADD2.F32 R66, -RZ, R9.H0_H0 ;  /* 0x20000009ff427230 */ /* 0x000fe20000004100 */
[----:B------:R-:W-:Y:S01]  /*1b20*/  LOP3.LUT R75, R74, 0x64006400, RZ, 0xfc, !PT ;  /* 0x640064004a4b7812 */ /* 0x000fe200078efcff */
[----:B------:R-:W-:Y:S02]  /*1b30*/  HADD2.F32 R59, -RZ, R65.H1_H1 ;  /* 0x30000041ff3b7230 */ /* 0x000fe40000004100 */
[----:B------:R-:W-:Y:S02]  /*1b40*/  HADD2.F32 R65, -RZ, R9.H1_H1 ;  /* 0x30000009ff417230 */ /* 0x000fe40000004100 */
[----:B------:R-:W-:-:S02]  /*1b50*/  HADD2.F32 R64, -RZ, R8.H0_H0 ;  /* 0x20000008ff407230 */ /* 0x000fc40000004100 */
[----:B------:R-:W-:Y:S02]  /*1b60*/  HFMA2 R75, R75, R20.H1_H1, -72, -72 ;  /* 0xd480d4804b4b7431 */ /* 0x000fe40000060014 */
[----:B------:R-:W-:Y:S02]  /*1b70*/  HADD2.F32 R63, -RZ, R8.H1_H1 ;  /* 0x30000008ff3f7230 */ /* 0x000fe40000004100 */
[----:B------:R-:W-:Y:S01]  /*1b80*/  FFMA.FTZ R8, R60, R69, R67 ;  /* 0x000000453c087223 */ /* 0x000fe20000010043 */
[--C-:B------:R-:W-:Y:S01]  /*1b90*/  HADD2.F32 R62, -RZ, R5.reuse.H0_H0 ;  /* 0x20000005ff3e7230 */ /* 0x100fe20000004100 */
[----:B------:R-:W-:Y:S01]  /*1ba0*/  LOP3.LUT R67, R31, 0xf000f, RZ, 0xc0, !PT ;  /* 0x000f000f1f437812 */ /* 0x000fe200078ec0ff */
[----:B------:R-:W-:Y:S02]  /*1bb0*/  HADD2.F32 R61, -RZ, R5.H1_H1 ;  /* 0x30000005ff3d7230 */ /* 0x000fe40000004100 */
[----:B------:R-:W-:Y:S01]  /*1bc0*/  FFMA.FTZ R5, R69, R66, R68 ;  /* 0x0000004245057223 */ /* 0x000fe20000010044 */
[----:B------:R-:W-:Y:S01]  /*1bd0*/  FFMA.FTZ R95, R59, R94, R8 ;  /* 0x0000005e3b5f7223 */ /* 0x000fe20000010008 */
[----:B------:R-:W-:Y:S01]  /*1be0*/  LOP3.LUT R8, R28, 0xf000f0, RZ, 0xc0, !PT ;  /* 0x00f000f01c087812 */ /* 0x000fe200078ec0ff */
[C---:B------:R-:W-:Y:S01]  /*1bf0*/  FFMA.FTZ R68, R69.reuse, R64, R71 ;  /* 0x0000004045447223 */ /* 0x040fe20000010047 */
        /* <DEDUP_REMOVED lines=12> */
[----:B------:R-:W-:Y:S01]  /*1cc0*/  HADD2.F32 R79, -RZ, R7.H0_H0 ;  /* 0x20000007ff4f7230 */ /* 0x000fe20000004100 */
[----:B------:R-:W-:Y:S01]  /*1cd0*/  LOP3.LUT R6, R67, 0x64006400, RZ, 0xfc, !PT ;  /* 0x6400640043067812 */ /* 0x000fe200078efcff */
[----:B------:R-:W-:-:S02]  /*1ce0*/  HADD2 R68, R5, -1032, -1032 ;  /* 0xe408e40805447430 */ /* 0x000fc40000000000 */
[----:B------:R-:W-:Y:S02]  /*1cf0*/  HADD2.F32 R80, -RZ, R7.H1_H1 ;  /* 0x30000007ff507230 */ /* 0x000fe40000004100 */
[----:B------:R-:W-:Y:S01]  /*1d00*/  HADD2 R7, R28, -1032, -1032 ;  /* 0xe408e4081c077430 */ /* 0x000fe20000000000 */
[----:B------:R-:W-:Y:S01]  /*1d10*/  LOP3.LUT R71, R8, 0x64006400, RZ, 0xfc, !PT ;  /* 0x6400640008477812 */ /* 0x000fe200078efcff */
[----:B------:R-:W-:Y:S02]  /*1d20*/  HADD2 R69, R29, -1032, -1032 ;  /* 0xe408e4081d457430 */ /* 0x000fe40000000000 */
[--C-:B------:R-:W-:Y:S02]  /*1d30*/  HADD2.F32 R5, -RZ, R68.reuse.H0_H0 ;  /* 0x20000044ff057230 */ /* 0x100fe40000004100 */
[----:B------:R-:W-:Y:S02]  /*1d40*/  HADD2 R70, R6, -1032, -1032 ;  /* 0xe408e40806467430 */ /* 0x000fe40000000000 */
[----:B------:R-:W-:Y:S01]  /*1d50*/  HADD2.F32 R67, -RZ, R68.H1_H1 ;  /* 0x30000044ff437230 */ /* 0x000fe20000004100 */
[----:B------:R-:W-:Y:S01]  /*1d60*/  LOP3.LUT R73, R72, 0x64006400, RZ, 0xfc, !PT ;  /* 0x6400640048497812 */ /* 0x000fe200078efcff */
[--C-:B------:R-:W-:Y:S01]  /*1d70*/  HADD2.F32 R6, -RZ, R7.reuse.H0_H0 ;  /* 0x20000007ff067230 */ /* 0x100fe20000004100 */
[----:B------:R-:W0:Y:S01]  /*1d80*/  LDS.64 R28, [UR4+0x18] ;  /* 0x00001804ff1c7984 */ /* 0x000e220008000a00 */
[----:B------:R-:W-:-:S02]  /*1d90*/  HADD2.F32 R68, -RZ, R7.H1_H1 ;  /* 0x30000007ff447230 */ /* 0x000fc40000004100 */
        /* <DEDUP_REMOVED lines=9> */
[C---:B------:R-:W-:Y:S01]  /*1e30*/  FFMA.FTZ R82, R77.reuse, R68, R74 ;  /* 0x000000444d527223 */ /* 0x040fe2000001004a */
[C---:B------:R-:W-:Y:S01]  /*1e40*/  FFMA.FTZ R83, R77.reuse, R69, R84 ;  /* 0x000000454d537223 */ /* 0x040fe20000010054 */
[-C--:B------:R-:W-:Y:S02]  /*1e50*/  HFMA2 R73, R73, R20.reuse.H1_H1, -72, -72 ;  /* 0xd480d48049497431 */ /* 0x080fe40000060014 */
[----:B------:R-:W-:Y:S01]  /*1e60*/  FFMA.FTZ R87, R77, R70, R9 ;  /* 0x000000464d577223 */ /* 0x000fe20000010009 */
[----:B------:R-:W-:Y:S01]  /*1e70*/  LOP3.LUT R77, R76, 0x64006400, RZ, 0xfc, !PT ;  /* 0x640064004c4d7812 */ /* 0x000fe200078efcff */
[----:B------:R-:W-:Y:S02]  /*1e80*/  HFMA2 R71, R71, R20.H1_H1, -72, -72 ;  /* 0xd480d48047477431 */ /* 0x000fe40000060014 */
[----:B------:R-:W-:Y:S01]  /*1e90*/  HADD2.F32 R74, -RZ, R75.H0_H0 ;  /* 0x2000004bff4a7230 */ /* 0x000fe20000004100 */
[----:B------:R-:W-:Y:S01]  /*1ea0*/  SHF.R.U32.HI R30, RZ, 0x8, R30 ;  /* 0x00000008ff1e7819 */ /* 0x000fe2000001161e */
[----:B------:R-:W-:-:S02]  /*1eb0*/  HADD2.F32 R72, -RZ, R73.H0_H0 ;  /* 0x20000049ff487230 */ /* 0x000fc40000004100 */
[----:B------:R-:W-:Y:S02]  /*1ec0*/  HFMA2 R77, R77, R20.H1_H1, -72, -72 ;  /* 0xd480d4804d4d7431 */ /* 0x000fe40000060014 */
[--C-:B------:R-:W-:Y:S01]  /*1ed0*/  HADD2.F32 R9, -RZ, R71.reuse.H0_H0 ;  /* 0x20000047ff097230 */ /* 0x100fe20000004100 */
[----:B------:R-:W-:Y:S01]  /*1ee0*/  SHF.R.U32.HI R31, RZ, 0x8, R31 ;  /* 0x00000008ff1f7819 */ /* 0x000fe2000001161f */
[----:B------:R-:W-:Y:S02]  /*1ef0*/  HADD2.F32 R71, -RZ, R71.H1_H1 ;  /* 0x30000047ff477230 */ /* 0x000fe40000004100 */
        /* <DEDUP_REMOVED lines=11> */
[----:B------:R-:W-:Y:S01]  /*1fb0*/  LOP3.LUT R78, R85, 0xf000f, RZ, 0xc0, !PT ;  /* 0x000f000f554e7812 */ /* 0x000fe200078ec0ff */
[----:B------:R-:W-:Y:S01]  /*1fc0*/  FFMA.FTZ R84, R80, R77, R84 ;  /* 0x0000004d50547223 */ /* 0x000fe20000010054 */
[----:B------:R-:W-:Y:S01]  /*1fd0*/  LOP3.LUT R79, R86, 0xf000f, RZ, 0xc0, !PT ;  /* 0x000f000f564f7812 */ /* 0x000fe200078ec0ff */
[----:B------:R-:W-:Y:S01]  /*1fe0*/  FMUL.FTZ R95, R38, R95 ;  /* 0x0000005f265f7220 */ /* 0x000fe20000410000 */
[----:B------:R-:W-:Y:S01]  /*1ff0*/  LOP3.LUT R80, R30, 0xf000f, RZ, 0xc0, !PT ;  /* 0x000f000f1e507812 */ /* 0x000fe200078ec0ff */
[--C-:B0-----:R-:W-:Y:S01]  /*2000*/  HADD2.F32 R82, -RZ, R28.reuse.H0_H0 ;  /* 0x2000001cff527230 */ /* 0x101fe20000004100 */
        /* <DEDUP_REMOVED lines=30> */
[-C--:B------:R-:W-:Y:S01]  /*21f0*/  HFMA2 R30, R29, R20.reuse.H1_H1, -72, -72 ;  /* 0xd480d4801d1e7431 */ /* 0x080fe20000060014 */
[----:B------:R-:W-:Y:S01]  /*2200*/  LOP3.LUT R89, R88, 0x64006400, RZ, 0xfc, !PT ;  /* 0x6400640058597812 */ /* 0x000fe200078efcff */
[----:B------:R-:W-:-:S02]  /*2210*/  HFMA2 R100, R31, R20.H1_H1, -72, -72 ;  /* 0xd480d4801f647431 */ /* 0x000fc40000060014 */
[----:B------:R-:W-:Y:S02]  /*2220*/  HADD2.F32 R84, -RZ, R101.H1_H1 ;  /* 0x30000065ff547230 */ /* 0x000fe40000004100 */
[-C--:B------:R-:W-:Y:S02]  /*2230*/  HFMA2 R102, R87, R20.reuse.H1_H1, -72, -72 ;  /* 0xd480d48057667431 */ /* 0x080fe40000060014 */
[----:B------:R-:W-:Y:S02]  /*2240*/  HADD2.F32 R86, -RZ, R30.H0_H0 ;  /* 0x2000001eff567230 */ /* 0x000fe40000004100 */
[----:B------:R-:W-:Y:S02]  /*2250*/  HFMA2 R103, R89, R20.H1_H1, -72, -72 ;  /* 0xd480d48059677431 */ /* 0x000fe40000060014 */
[----:B------:R-:W-:Y:S02]  /*2260*/  HADD2.F32 R87, -RZ, R100.H0_H0 ;  /* 0x20000064ff577230 */ /* 0x000fe40000004100 */
[----:B------:R-:W-:Y:S01]  /*2270*/  FFMA.FTZ R91, R82, R28, R91 ;  /* 0x0000001c525b7223 */ /* 0x000fe2000001005b */
[----:B------:R-:W-:-:S02]  /*2280*/  HADD2.F32 R88, -RZ, R102.H0_H0 ;  /* 0x20000066ff587230 */ /* 0x000fc40000004100 */
[C---:B------:R-:W-:Y:S01]  /*2290*/  FFMA.FTZ R31, R28.reuse, R83, R97 ;  /* 0x000000531c1f7223 */ /* 0x040fe20000010061 */
[----:B------:R-:W-:Y:S02]  /*22a0*/  HADD2.F32 R89, -RZ, R103.H0_H0 ;  /* 0x20000067ff597230 */ /* 0x000fe40000004100 */
        /* <DEDUP_REMOVED lines=8> */
[----:B------:R-:W-:-:S02]  /*2330*/  HADD2.F32 R91, -RZ, R100.H1_H1 ;  /* 0x30000064ff5b7230 */ /* 0x000fc40000004100 */
        /* <DEDUP_REMOVED lines=9> */
[----:B------:R-:W-:Y:S01]  /*23d0*/  FMUL.FTZ R101, R38, R97 ;  /* 0x0000006126657220 */ /* 0x000fe20000410000 */
[----:B------:R-:W-:Y:S01]  /*23e0*/  F2FP.F16.F32.PACK_AB R30, RZ, R30 ;  /* 0x0000001eff1e723e */ /* 0x000fe200000000ff */
[----:B------:R-:W-:Y:S01]  /*23f0*/  FMUL.FTZ R100, R37, R100 ;  /* 0x0000006425647220 */ /* 0x000fe20000410000 */
[----:B------:R-:W-:Y:S01]  /*2400*/  F2FP.F16.F32.PACK_AB R31, RZ, R31 ;  /* 0x0000001fff1f723e */ /* 0x000fe200000000ff */
[----:B------:R-:W-:Y:S01]  /*2410*/  FMUL.FTZ R99, R36, R99 ;  /* 0x0000006324637220 */ /* 0x000fe20000410000 */
[----:B------:R-:W-:Y:S01]  /*2420*/  F2FP.F16.F32.PACK_AB R98, RZ, R94 ;  /* 0x0000005eff62723e */ /* 0x000fe200000000ff */
        /* <DEDUP_REMOVED lines=11> */
[----:B------:R-:W1:Y:S04]  /*24e0*/  LDS.64 R26, [UR4+0x40] ;  /* 0x00004004ff1a7984 */ /* 0x000e680008000a00 */
[----:B------:R-:W2:Y:S01]  /*24f0*/  LDS.64 R30, [UR4+0x48] ;  /* 0x00004804ff1e7984 */ /* 0x000ea20008000a00 */
[--C-:B-1----:R-:W-:Y:S02]  /*2500*/  HADD2.F32 R103, -RZ, R26.reuse.H0_H0 ;  /* 0x2000001aff677230 */ /* 0x102fe40000004100 */
[--C-:B------:R-:W-:Y:S02]  /*2510*/  HADD2.F32 R105, -RZ, R27.reuse.H0_H0 ;  /* 0x2000001bff697230 */ /* 0x100fe40000004100 */
[----:B------:R-:W-:Y:S02]  /*2520*/  HADD2.F32 R102, -RZ, R27.H1_H1 ;  /* 0x3000001bff667230 */ /* 0x000fe40000004100 */
[----:B------:R-:W-:Y:S01]  /*2530*/  FFMA.FTZ R27, R4, R103, RZ ;  /* 0x00000067041b7223 */ /* 0x000fe200000100ff */
[----:B------:R-:W-:-:S02]  /*2540*/  HADD2.F32 R26, -RZ, R26.H1_H1 ;  /* 0x3000001aff1a7230 */ /* 0x000fc40000004100 */
[-C--:B------:R-:W-:Y:S01]  /*2550*/  FFMA.FTZ R4, R3, R103.reuse, RZ ;  /* 0x0000006703047223 */ /* 0x080fe200000100ff */
[-C--:B------:R-:W-:Y:S01]  /*2560*/  FFMA.FTZ R3, R2, R103.reuse, RZ ;  /* 0x0000006702037223 */ /* 0x080fe200000100ff */
[----:B------:R-:W-:Y:S01]  /*2570*/  FFMA.FTZ R0, R0, R103, RZ ;  /* 0x0000006700007223 */ /* 0x000fe200000100ff */
[----:B--2---:R-:W-:Y:S02]  /*2580*/  HADD2.F32 R2, -RZ, R31.H1_H1 ;  /* 0x3000001fff027230 */ /* 0x004fe40000004100 */
        /* <DEDUP_REMOVED lines=43> */
.L_x_2615:
[----:B------:R-:W-:Y:S05]  /*2840*/  @!P0 BRA `(.L_x_2616) ;  /* 0x0000000000d88947 */ /* 0x000fea0003800000 */
        /* <DEDUP_REMOVED lines=54> */
.L_x_2616:
        /* <DEDUP_REMOVED lines=15> */
[----:B------:R-:W-:Y:S01]  /*2ca0*/  HADD2 R27, R9, -1032, -1032 ;  /* 0xe408e408091b7430 */ /* 0x000fe20000000000 */
[----:B------:R-:W-:Y:S01]  /*2cb0*/  LOP3.LUT R4, R16, 0xf000f0, RZ, 0xc0, !PT ;  /* 0x00f000f010047812 */ /* 0x000fe200078ec0ff */
[----:B------:R-:W-:Y:S01]  /*2cc0*/  HADD2.F32 R3, -RZ, R7.H0_H0 ;  /* 0x20000007ff037230 */ /* 0x000fe20000004100 */
[----:B------:R-:W-:Y:S01]  /*2cd0*/  SHF.R.U32.HI R48, RZ, 0x8, R16 ;  /* 0x00000008ff307819 */ /* 0x000fe20000011610 */
[----:B------:R-:W-:Y:S01]  /*2ce0*/  HADD2 R16, R2, -1032, -1032 ;  /* 0xe408e40802107430 */ /* 0x000fe20000000000 */
[----:B------:R-:W-:Y:S01]  /*2cf0*/  LOP3.LUT R31, R19, 0xf000f0, RZ, 0xc0, !PT ;  /* 0x00f000f0131f7812 */ /* 0x000fe200078ec0ff */
[----:B------:R-:W-:Y:S01]  /*2d00*/  HADD2 R95, R100.H0_H0, R95.H0_H0 ;  /* 0x2000005f645f7230 */ /* 0x000fe20000000800 */
[----:B------:R-:W-:Y:S01]  /*2d10*/  SHF.R.U32.HI R8, RZ, 0x8, R19 ;  /* 0x00000008ff087819 */ /* 0x000fe20000011613 */
[----:B------:R-:W-:Y:S01]  /*2d20*/  HADD2 R19, R0, -1032, -1032 ;  /* 0xe408e40800137430 */ /* 0x000fe20000000000 */
[----:B------:R-:W-:Y:S01]  /*2d30*/  LOP3.LUT R30, R18, 0xf000f0, RZ, 0xc0, !PT ;  /* 0x00f000f0121e7812 */ /* 0x000fe200078ec0ff */
[--C-:B------:R-:W-:Y:S01]  /*2d40*/  HADD2.F32 R2, -RZ, R16.reuse.H0_H0 ;  /* 0x20000010ff027230 */ /* 0x100fe20000004100 */
[----:B------:R-:W-:Y:S01]  /*2d50*/  SHF.R.U32.HI R50, RZ, 0x8, R18 ;  /* 0x00000008ff327819 */ /* 0x000fe20000011612 */
[----:B------:R-:W-:Y:S01]  /*2d60*/  HADD2.F32 R18, -RZ, R7.H1_H1 ;  /* 0x30000007ff127230 */ /* 0x000fe20000004100 */
[----:B------:R-:W-:Y:S01]  /*2d70*/  LOP3.LUT R9, R4, 0x64006400, RZ, 0xfc, !PT ;  /* 0x6400640004097812 */ /* 0x000fe200078efcff */
[----:B------:R-:W0:Y:S01]  /*2d80*/  LDS.64 R6, [UR4+0x28] ;  /* 0x00002804ff067984 */ /* 0x000e220008000a00 */
[----:B------:R-:W-:Y:S01]  /*2d90*/  LOP3.LUT R26, R17, 0xf000f0, RZ, 0xc0, !PT ;  /* 0x00f000f0111a7812 */ /* 0x000fe200078ec0ff */
[----:B------:R-:W-:Y:S01]  /*2da0*/  HADD2.F32 R4, -RZ, R27.H0_H0 ;  /* 0x2000001bff047230 */ /* 0x000fe20000004100 */
[----:B------:R-:W-:Y:S01]  /*2db0*/  SHF.R.U32.HI R49, RZ, 0x8, R17 ;  /* 0x00000008ff317819 */ /* 0x000fe20000011611 */
[----:B------:R-:W-:Y:S01]  /*2dc0*/  HADD2.F32 R17, -RZ, R16.H1_H1 ;  /* 0x30000010ff117230 */ /* 0x000fe20000004100 */
[----:B------:R-:W-:Y:S01]  /*2dd0*/  LOP3.LUT R29, R30, 0x64006400, RZ, 0xfc, !PT ;  /* 0x640064001e1d7812 */ /* 0x000fe200078efcff */
[--C-:B------:R-:W-:Y:S01]  /*2de0*/  HADD2.F32 R0, -RZ, R19.reuse.H0_H0 ;  /* 0x20000013ff007230 */ /* 0x100fe20000004100 */
[----:B------:R-:W-:Y:S01]  /*2df0*/  LOP3.LUT R31, R31, 0x64006400, RZ, 0xfc, !PT ;  /* 0x640064001f1f7812 */ /* 0x000fe200078efcff */
[----:B------:R-:W-:-:S02]  /*2e00*/  HADD2.F32 R16, -RZ, R19.H1_H1 ;  /* 0x30000013ff107230 */ /* 0x000fc40000004100 */
[C---:B------:R-:W-:Y:S01]  /*2e10*/  FFMA.FTZ R39, R5.reuse, R2, RZ ;  /* 0x0000000205277223 */ /* 0x040fe200000100ff */
[----:B------:R-:W-:Y:S01]  /*2e20*/  HADD2.F32 R19, -RZ, R27.H1_H1 ;  /* 0x3000001bff137230 */ /* 0x000fe20000004100 */
[----:B------:R-:W-:Y:S01]  /*2e30*/  LOP3.LUT R27, R26, 0x64006400, RZ, 0xfc, !PT ;  /* 0x640064001a1b7812 */ /* 0x000fe200078efcff */
[C---:B------:R-:W-:Y:S01]  /*2e40*/  FFMA.FTZ R26, R5.reuse, R4, RZ ;  /* 0x00000004051a7223 */ /* 0x040fe200000100ff */
[----:B------:R-:W-:Y:S01]  /*2e50*/  FFMA.FTZ R43, R5, R0, RZ ;  /* 0x00000000052b7223 */ /* 0x000fe200000100ff */
[-C--:B------:R-:W-:Y:S02]  /*2e60*/  HFMA2 R30, R9, R20.reuse.H1_H1, -72, -72 ;  /* 0xd480d480091e7431 */ /* 0x080fe40000060014 */
[----:B------:R-:W-:Y:S01]  /*2e70*/  FFMA.FTZ R9, R3, R5, RZ ;  /* 0x0000000503097223 */ /* 0x000fe200000100ff */
[C---:B------:R-:W-:Y:S01]  /*2e80*/  FFMA.FTZ R54, R28.reuse, R19, R26 ;  /* 0x000000131c367223 */ /* 0x040fe2000001001a */
[-C--:B------:R-:W-:Y:S02]  /*2e90*/  HFMA2 R27, R27, R20.reuse.H1_H1, -72, -72 ;  /* 0xd480d4801b1b7431 */ /* 0x080fe40000060014 */
[----:B------:R-:W-:Y:S01]  /*2ea0*/  FFMA.FTZ R52, R28, R16, R43 ;  /* 0x000000101c347223 */ /* 0x000fe2000001002b */
[----:B------:R-:W-:-:S02]  /*2eb0*/  HFMA2 R26, R29, R20.H1_H1, -72, -72 ;  /* 0xd480d4801d1a7431 */ /* 0x000fc40000060014 */
[----:B------:R-:W-:Y:S01]  /*2ec0*/  FFMA.FTZ R5, R28, R17, R39 ;  /* 0x000000111c057223 */ /* 0x000fe20000010027 */
[----:B------:R-:W-:Y:S02]  /*2ed0*/  HFMA2 R43, R31, R20.H1_H1, -72, -72 ;  /* 0xd480d4801f2b7431 */ /* 0x000fe40000060014 */
[----:B------:R-:W-:Y:S02]  /*2ee0*/  HADD2.F32 R31, -RZ, R27.H0_H0 ;  /* 0x2000001bff1f7230 */ /* 0x000fe40000004100 */
[----:B------:R-:W-:Y:S01]  /*2ef0*/  FFMA.FTZ R9, R18, R28, R9 ;  /* 0x0000001c12097223 */ /* 0x000fe20000010009 */
[----:B------:R-:W-:Y:S01]  /*2f00*/  HADD2.F32 R29, -RZ, R26.H0_H0 ;  /* 0x2000001aff1d7230 */ /* 0x000fe20000004100 */
[----:B------:R-:W-:Y:S01]  /*2f10*/  SHF.R.U32.HI R74, RZ, 0x8, R12 ;  /* 0x00000008ff4a7819 */ /* 0x000fe2000001160c */
[--C-:B------:R-:W-:Y:S02]  /*2f20*/  HADD2.F32 R40, -RZ, R30.reuse.H0_H0 ;  /* 0x2000001eff287230 */ /* 0x100fe40000004100 */
[----:B------:R-:W-:Y:S01]  /*2f30*/  FFMA.FTZ R46, R42, R31, R5 ;  /* 0x0000001f2a2e7223 */ /* 0x000fe20000010005 */
[----:B------:R-:W-:-:S02]  /*2f40*/  HADD2.F32 R39, -RZ, R30.H1_H1 ;  /* 0x3000001eff277230 */ /* 0x000fc40000004100 */
[----:B------:R-:W-:Y:S01]  /*2f50*/  FFMA.FTZ R5, R42, R29, R52 ;  /* 0x0000001d2a057223 */ /* 0x000fe20000010034 */
[----:B------:R-:W-:Y:S02]  /*2f60*/  HADD2.F32 R30, -RZ, R27.H1_H1 ;  /* 0x3000001bff1e7230 */ /* 0x000fe40000004100 */
[----:B------:R-:W-:Y:S01]  /*2f70*/  FFMA.FTZ R44, R40, R42, R9 ;  /* 0x0000002a282c7223 */ /* 0x000fe20000010009 */
[----:B------:R-:W-:Y:S01]  /*2f80*/  HADD2.F32 R28, -RZ, R26.H1_H1 ;  /* 0x3000001aff1c7230 */ /* 0x000fe20000004100 */
[----:B------:R-:W-:Y:S01]  /*2f90*/  SHF.R.U32.HI R75, RZ, 0x8, R13 ;  /* 0x00000008ff4b7819 */ /* 0x000fe2000001160d */
[--C-:B------:R-:W-:Y:S02]  /*2fa0*/  HADD2.F32 R27, -RZ, R43.reuse.H0_H0 ;  /* 0x2000002bff1b7230 */ /* 0x100fe40000004100 */
[----:B------:R-:W-:Y:S01]  /*2fb0*/  FFMA.FTZ R45, R39, R41, R44 ;  /* 0x00000029272d7223 */ /* 0x000fe2000001002c */
[----:B------:R-:W-:Y:S02]  /*2fc0*/  HADD2.F32 R26, -RZ, R43.H1_H1 ;  /* 0x3000002bff1a7230 */ /* 0x000fe40000004100 */
[C---:B------:R-:W-:Y:S01]  /*2fd0*/  FFMA.FTZ R53, R41.reuse, R28, R5 ;  /* 0x0000001c29357223 */ /* 0x040fe20000010005 */
[----:B------:R-:W-:Y:S01]  /*2fe0*/  LOP3.LUT R5, R48, 0xf000f, RZ, 0xc0, !PT ;  /* 0x000f000f30057812 */ /* 0x000fe200078ec0ff */
        /* <DEDUP_REMOVED lines=16> */
[----:B------:R-:W-:-:S02]  /*30f0*/  HADD2 R9, R9, -1032, -1032 ;  /* 0xe408e40809097430 */ /* 0x000fc40000000000 */
[----:B------:R-:W-:Y:S02]  /*3100*/  HADD2.F32 R44, -RZ, R5.H0_H0 ;  /* 0x20000005ff2c7230 */ /* 0x000fe40000004100 */
[----:B------:R-:W-:Y:S01]  /*3110*/  HADD2 R6, R41, -1032, -1032 ;  /* 0xe408e40829067430 */ /* 0x000fe20000000000 */
[----:B------:R-:W-:Y:S01]  /*3120*/  LOP3.LUT R50, R50, 0xf000f0, RZ, 0xc0, !PT ;  /* 0x00f000f032327812 */ /* 0x000fe200078ec0ff */
[----:B------:R-:W-:Y:S02]  /*3130*/  HADD2 R55, R42, -1032, -1032 ;  /* 0xe408e4082a377430 */ /* 0x000fe40000000000 */
[----:B------:R-:W-:Y:S02]  /*3140*/  HADD2.F32 R43, -RZ, R9.H0_H0 ;  /* 0x20000009ff2b7230 */ /* 0x000fe40000004100 */
[----:B------:R-:W-:Y:S01]  /*3150*/  FFMA.FTZ R52, R44, R46, R45 ;  /* 0x0000002e2c347223 */ /* 0x000fe2000001002d */
[--C-:B------:R-:W-:Y:S01]  /*3160*/  HADD2.F32 R42, -RZ, R6.reuse.H0_H0 ;  /* 0x20000006ff2a7230 */ /* 0x100fe20000004100 */
[----:B------:R-:W-:Y:S01]  /*3170*/  LOP3.LUT R8, R8, 0xf000f0, RZ, 0xc0, !PT ;  /* 0x00f000f008087812 */ /* 0x000fe200078ec0ff */
[----:B------:R-:W-:-:S02]  /*3180*/  HADD2.F32 R45, -RZ, R6.H1_H1 ;  /* 0x30000006ff2d7230 */ /* 0x000fc40000004100 */
[----:B------:R-:W-:Y:S01]  /*3190*/  FFMA.FTZ R54, R46, R43, R47 ;  /* 0x0000002b2e367223 */ /* 0x000fe2000001002f */
[----:B------:R-:W0:Y:S01]  /*31a0*/  LDS.64 R6, [UR4+0x30] ;  /* 0x00003004ff067984 */ /* 0x000e220008000a00 */
[----:B------:R-:W-:Y:S01]  /*31b0*/  HADD2.F32 R47, -RZ, R5.H1_H1 ;  /* 0x30000005ff2f7230 */ /* 0x000fe20000004100 */
[----:B------:R-:W-:Y:S01]  /*31c0*/  LOP3.LUT R5, R48, 0xf000f0, RZ, 0xc0, !PT ;  /* 0x00f000f030057812 */ /* 0x000fe200078ec0ff */
[--C-:B------:R-:W-:Y:S02]  /*31d0*/  HADD2.F32 R41, -RZ, R55.reuse.H0_H0 ;  /* 0x20000037ff297230 */ /* 0x100fe40000004100 */
[C---:B------:R-:W-:Y:S01]  /*31e0*/  FFMA.FTZ R56, R46.reuse, R42, R53 ;  /* 0x0000002a2e387223 */ /* 0x040fe20000010035 */
[----:B------:R-:W-:Y:S01]  /*31f0*/  LOP3.LUT R49, R49, 0xf000f0, RZ, 0xc0, !PT ;  /* 0x00f000f031317812 */ /* 0x000fe200078ec0ff */
[----:B------:R-:W-:Y:S01]  /*3200*/  HADD2.F32 R48, -RZ, R55.H1_H1 ;  /* 0x30000037ff307230 */ /* 0x000fe20000004100 */
[----:B------:R-:W-:Y:S01]  /*3210*/  LOP3.LUT R5, R5, 0x64006400, RZ, 0xfc, !PT ;  /* 0x6400640005057812 */ /* 0x000fe200078efcff */
[----:B------:R-:W-:Y:S01]  /*3220*/  FFMA.FTZ R53, R46, R41, R58 ;  /* 0x000000292e357223 */ /* 0x000fe2000001003a */
[----:B------:R-:W-:Y:S01]  /*3230*/  HADD2.F32 R46, -RZ, R9.H1_H1 ;  /* 0x30000009ff2e7230 */ /* 0x000fe20000004100 */
[----:B------:R-:W-:Y:S01]  /*3240*/  LOP3.LUT R9, R50, 0x64006400, RZ, 0xfc, !PT ;  /* 0x6400640032097812 */ /* 0x000fe200078efcff */
[----:B------:R-:W-:Y:S01]  /*3250*/  FFMA.FTZ R58, R47, R51, R52 ;  /* 0x000000332f3a7223 */ /* 0x000fe20000010034 */
[-C--:B------:R-:W-:Y:S01]  /*3260*/  HFMA2 R50, R5, R20.reuse.H1_H1, -72, -72 ;  /* 0xd480d48005327431 */ /* 0x080fe20000060014 */
[----:B------:R-:W-:Y:S01]  /*3270*/  LOP3.LUT R5, R8, 0x64006400, RZ, 0xfc, !PT ;  /* 0x6400640008057812 */ /* 0x000fe200078efcff */
[----:B------:R-:W-:Y:S01]  /*3280*/  FFMA.FTZ R64, R51, R48, R53 ;  /* 0x0000003033407223 */ /* 0x000fe20000010035 */
[----:B------:R-:W-:Y:S01]  /*3290*/  LOP3.LUT R49, R49, 0x64006400, RZ, 0xfc, !PT ;  /* 0x6400640031317812 */ /* 0x000fe200078efcff */
[----:B------:R-:W-:-:S02]  /*32a0*/  HFMA2 R9, R9, R20.H1_H1, -72, -72 ;  /* 0xd480d48009097431 */ /* 0x000fc40000060014 */
[C---:B------:R-:W-:Y:S01]  /*32b0*/  FFMA.FTZ R59, R51.reuse, R46, R54 ;  /* 0x0000002e333b7223 */ /* 0x040fe20000010036 */
[-C--:B------:R-:W-:Y:S02]  /*32c0*/  HFMA2 R5, R5, R20.reuse.H1_H1, -72, -72 ;  /* 0xd480d48005057431 */ /* 0x080fe40000060014 */
[----:B------:R-:W-:Y:S01]  /*32d0*/  FFMA.FTZ R62, R51, R45, R56 ;  /* 0x0000002d333e7223 */ /* 0x000fe20000010038 */
[----:B------:R-:W-:Y:S02]  /*32e0*/  HFMA2 R8, R49, R20.H1_H1, -72, -72 ;  /* 0xd480d48031087431 */ /* 0x000fe40000060014 */
[----:B------:R-:W-:Y:S01]  /*32f0*/  HADD2.F32 R49, -RZ, R50.H0_H0 ;  /* 0x20000032ff317230 */ /* 0x000fe20000004100 */
[----:B------:R-:W-:Y:S01]  /*3300*/  LOP3.LUT R66, R15, 0xf000f0, RZ, 0xc0, !PT ;  /* 0x00f000f00f427812 */ /* 0x000fe200078ec0ff */
[----:B------:R-:W-:Y:S02]  /*3310*/  HADD2.F32 R55, -RZ, R5.H0_H0 ;  /* 0x20000005ff377230 */ /* 0x000fe40000004100 */
[----:B------:R-:W-:-:S02]  /*3320*/  HADD2.F32 R51, -RZ, R8.H0_H0 ;  /* 0x20000008ff337230 */ /* 0x000fc40000004100 */
[----:B------:R-:W-:Y:S01]  /*3330*/  FFMA.FTZ R85, R49, R60, R58 ;  /* 0x0000003c31557223 */ /* 0x000fe2000001003a */
[----:B------:R-:W-:Y:S02]  /*3340*/  HADD2.F32 R53, -RZ, R9.H0_H0 ;  /* 0x20000009ff357230 */ /* 0x000fe40000004100 */
[----:B------:R-:W-:Y:S02]  /*3350*/  HADD2.F32 R56, -RZ, R5.H1_H1 ;  /* 0x30000005ff387230 */ /* 0x000fe40000004100 */
[C---:B------:R-:W-:Y:S01]  /*3360*/  FFMA.FTZ R5, R60.reuse, R55, R64 ;  /* 0x000000373c057223 */ /* 0x040fe20000010040 */
[----:B------:R-:W-:Y:S02]  /*3370*/  HADD2.F32 R50, -RZ, R50.H1_H1 ;  /* 0x30000032ff327230 */ /* 0x000fe40000004100 */
[C---:B------:R-:W-:Y:S01]  /*3380*/  FFMA.FTZ R82, R60.reuse, R51, R59 ;  /* 0x000000333c527223 */ /* 0x040fe2000001003b */
[----:B------:R-:W-:Y:S02]  /*3390*/  HADD2.F32 R52, -RZ, R8.H1_H1 ;  /* 0x30000008ff347230 */ /* 0x000fe40000004100 */
[----:B------:R-:W-:Y:S01]  /*33a0*/  FFMA.FTZ R83, R60, R53, R62 ;  /* 0x000000353c537223 */ /* 0x000fe2000001003e */
[----:B------:R-:W-:-:S02]  /*33b0*/  HADD2.F32 R54, -RZ, R9.H1_H1 ;  /* 0x30000009ff367230 */ /* 0x000fc40000004100 */
[C---:B------:R-:W-:Y:S01]  /*33c0*/  FFMA.FTZ R84, R57.reuse, R56, R5 ;  /* 0x0000003839547223 */ /* 0x040fe20000010005 */
        /* <DEDUP_REMOVED lines=25> */
[----:B------:R-:W0:Y:S01]  /*3560*/  LDS.64 R12, [UR4+0x38] ;  /* 0x00003804ff0c7984 */ /* 0x000e220008000a00 */
        /* <DEDUP_REMOVED lines=29> */
[----:B------:R-:W-:-:S02]  /*3740*/  HADD2.F32 R66, -RZ, R67.H0_H0 ;  /* 0x20000043ff427230 */ /* 0x000fc40000004100 */
[----:B------:R-:W-:Y:S01]  /*3750*/  FFMA.FTZ R68, R9, R69, R68 ;  /* 0x0000004509447223 */ /* 0x000fe20000010044 */
[----:B------:R-:W-:Y:S02]  /*3760*/  HADD2.F32 R61, -RZ, R61.H1_H1 ;  /* 0x3000003dff3d7230 */ /* 0x000fe40000004100 */
[C---:B------:R-:W-:Y:S01]  /*3770*/  FFMA.FTZ R72, R69.reuse, R64, R73 ;  /* 0x0000004045487223 */ /* 0x040fe20000010049 */
[----:B------:R-:W-:Y:S02]  /*3780*/  HADD2.F32 R63, -RZ, R63.H1_H1 ;  /* 0x3000003fff3f7230 */ /* 0x000fe40000004100 */
[----:B------:R-:W-:Y:S01]  /*3790*/  FFMA.FTZ R76, R69, R66, R77 ;  /* 0x00000042454c7223 */ /* 0x000fe2000001004d */
[----:B------:R-:W-:Y:S02]  /*37a0*/  HADD2.F32 R65, -RZ, R65.H1_H1 ;  /* 0x30000041ff417230 */ /* 0x000fe40000004100 */
[----:B------:R-:W-:Y:S01]  /*37b0*/  FFMA.FTZ R73, R61, R70, R68 ;  /* 0x000000463d497223 */ /* 0x000fe20000010044 */
[----:B------:R-:W-:-:S02]  /*37c0*/  HADD2.F32 R67, -RZ, R67.H1_H1 ;  /* 0x30000043ff437230 */ /* 0x000fc40000004100 */
        /* <DEDUP_REMOVED lines=60> */
[----:B------:R-:W-:Y:S01]  /*3b90*/  FFMA.FTZ R15, R80, R13, R15 ;  /* 0x0000000d500f7223 */ /* 0x000fe2000001000f */
[----:B------:R-:W-:Y:S02]  /*3ba0*/  HADD2.F32 R83, -RZ, R92.H1_H1 ;  /* 0x3000005cff537230 */ /* 0x000fe40000004100 */
[C---:B------:R-:W-:Y:S01]  /*3bb0*/  FFMA.FTZ R88, R13.reuse, R81, R88 ;  /* 0x000000510d587223 */ /* 0x040fe20000010058 */
[----:B------:R-:W-:Y:S01]  /*3bc0*/  F2FP.F16.F32.PACK_AB R85, RZ, R85 ;  /* 0x00000055ff55723e */ /* 0x000fe200000000ff */
[C---:B------:R-:W-:Y:S01]  /*3bd0*/  FFMA.FTZ R89, R13.reuse, R82, R89 ;  /* 0x000000520d597223 */ /* 0x040fe20000010059 */
[----:B------:R-:W-:Y:S01]  /*3be0*/  F2FP.F16.F32.PACK_AB R84, RZ, R84 ;  /* 0x00000054ff54723e */ /* 0x000fe200000000ff */
[----:B------:R-:W-:Y:S01]  /*3bf0*/  FFMA.FTZ R86, R13, R83, R86 ;  /* 0x000000530d567223 */ /* 0x000fe20000010056 */
[----:B------:R-:W-:Y:S01]  /*3c00*/  FMUL.FTZ R15, R38, R15 ;  /* 0x0000000f260f7220 */ /* 0x000fe20000410000 */
[----:B------:R-:W-:Y:S01]  /*3c10*/  FMUL.FTZ R88, R37, R88 ;  /* 0x0000005825587220 */ /* 0x000fe20000410000 */
[----:B------:R-:W-:Y:S01]  /*3c20*/  FMUL.FTZ R89, R36, R89 ;  /* 0x0000005924597220 */ /* 0x000fe20000410000 */
        /* <DEDUP_REMOVED lines=68> */
.L_x_2617:
        /* <DEDUP_REMOVED lines=59> */
.L_x_2614:
[----:B------:R-:W0:Y:S01]  /*4420*/  LDC R9, c[0x0][0x23c] ;  /* 0x00008f00ff097b82 */ /* 0x000e220000000800 */
[----:B------:R-:W-:Y:S01]  /*4430*/  IADD3 R34, R34, 0x20, RZ ;  /* 0x0000002022227810 */ /* 0x000fe20007ffe0ff */
[----:B------:R-:W-:-:S03]  /*4440*/  UIADD3 UR4, UR4, 0x40, URZ ;  /* 0x0000004004047890 */ /* 0x000fc6000fffe03f */
[C---:B------:R-:W-:Y:S02]  /*4450*/  ISETP.GE.AND P0, PT, R34.reuse, UR5, PT ;  /* 0x0000000522007c0c */ /* 0x040fe4000bf06270 */
[----:B------:R-:W-:Y:S01]  /*4460*/  ISETP.LT.AND P2, PT, R34, R25, PT ;  /* 0x000000192200720c */ /* 0x000fe20003f41270 */
[----:B0-----:R-:W-:-:S12]  /*4470*/  IMAD.WIDE R32, R9, 0x10, R32 ;  /* 0x0000001009207825 */ /* 0x001fd800078e0220 */
[----:B------:R-:W-:Y:S05]  /*4480*/  @!P0 BRA P2, `(.L_x_2618) ;  /* 0xffffffcc009c8947 */ /* 0x000fea000103ffff */
.L_x_2613:
[----:B------:R-:W-:Y:S01]  /*4490*/  ISETP.GE.AND P0, PT, R34, R25, PT ;  /* 0x000000192200720c */ /* 0x000fe20003f06270 */
[----:B------:R-:W-:-:S03]  /*44a0*/  ULDC UR5, c[0x0][0x268] ;  /* 0x00009a0000057ab9 */ /* 0x000fc60000000800 */
[----:B------:R-:W-:Y:S01]  /*44b0*/  ISETP.GE.OR P0, PT, R34, UR5, P0 ;  /* 0x0000000522007c0c */ /* 0x000fe20008706670 */
[----:B------:R-:W-:-:S12]  /*44c0*/  ULDC UR5, c[0x0][0x268] ;  /* 0x00009a0000057ab9 */ /* 0x000fd80000000800 */
[----:B------:R-:W-:Y:S05]  /*44d0*/  @P0 BRA `(.L_x_2619) ;  /* 0x00000018002c0947 */ /* 0x000fea0003800000 */
.L_x_2621:
[----:B------:R-:W0:Y:S01]  /*44e0*/  LDC R9, c[0x0][0x23c] ;  /* 0x00008f00ff097b82 */ /* 0x000e220000000800 */
[----:B-----5:R1:W5:Y:S01]  /*44f0*/  LDG.E.128.CONSTANT R72, desc[UR8][R32.64] ;  /* 0x0000000820487981 */ /* 0x020362000c1e9d00 */
[----:B0-----:R-:W-:-:S05]  /*4500*/  IMAD.WIDE R4, R9, 0x4, R32 ;  /* 0x0000000409047825 */ /* 0x001fca00078e0220 */
[----:B------:R1:W5:Y:S01]  /*4510*/  LDG.E.128.CONSTANT R12, desc[UR8][R4.64] ;  /* 0x00000008040c7981 */ /* 0x000362000c1e9d00 */
[----:B------:R-:W-:Y:S01]  /*4520*/  IADD3 R34, R34, 0x20, RZ ;  /* 0x0000002022227810 */ /* 0x000fe20007ffe0ff */
[----:B------:R-:W-:-:S03]  /*4530*/  IMAD.WIDE R2, R9, 0x4, R4 ;  /* 0x0000000409027825 */ /* 0x000fc600078e0204 */
[C---:B------:R-:W-:Y:S02]  /*4540*/  ISETP.GE.AND P0, PT, R34.reuse, UR5, PT ;  /* 0x0000000522007c0c */ /* 0x040fe4000bf06270 */
[----:B------:R-:W-:Y:S01]  /*4550*/  ISETP.LT.AND P3, PT, R34, R25, PT ;  /* 0x000000192200720c */ /* 0x000fe20003f61270 */
[----:B------:R-:W-:-:S12]  /*4560*/  @!P1 BRA `(.L_x_2620) ;  /* 0x0000001400fc9947 */ /* 0x000fd80003800000 */
[----:B-1----:R-:W2:Y:S01]  /*4570*/  LDG.E.128.CONSTANT R4, desc[UR8][R2.64] ;  /* 0x0000000802047981 */ /* 0x002ea2000c1e9d00 */
[----:B-----5:R-:W-:Y:S01]  /*4580*/  SHF.R.U32.HI R19, RZ, 0xf, R73 ;  /* 0x0000000fff137819 */ /* 0x020fe20000011649 */
[----:B------:R-:W-:Y:S01]  /*4590*/  HFMA2.MMA R63, -RZ, RZ, 0, 0.015625 ;  /* 0x00002400ff3f7435 */ /* 0x000fe200000001ff */
[----:B------:R-:W-:Y:S02]  /*45a0*/  SHF.R.U32.HI R32, RZ, 0xf, R74 ;  /* 0x0000000fff207819 */ /* 0x000fe4000001164a */
[----:B------:R-:W-:Y:S02]  /*45b0*/  SHF.R.U32.HI R28, RZ, 0xe, R13 ;  /* 0x0000000eff1c7819 */ /* 0x000fe4000001160d */
[----:B------:R-:W-:Y:S02]  /*45c0*/  LOP3.LUT R19, R19, 0x10001, RZ, 0xc0, !PT ;  /* 0x0001000113137812 */ /* 0x000fe400078ec0ff */
[----:B------:R-:W-:Y:S02]  /*45d0*/  SHF.R.U32.HI R8, RZ, 0xf, R72 ;  /* 0x0000000fff087819 */ /* 0x000fe40000011648 */
[----:B------:R-:W-:-:S02]  /*45e0*/  SHF.R.U32.HI R36, RZ, 0xf, R75 ;  /* 0x0000000fff247819 */ /* 0x000fc4000001164b */
[----:B------:R-:W-:Y:S02]  /*45f0*/  SHF.R.U32.HI R33, RZ, 0xe, R14 ;  /* 0x0000000eff217819 */ /* 0x000fe4000001160e */
[----:B------:R-:W-:Y:S02]  /*4600*/  LOP3.LUT R32, R32, 0x10001, RZ, 0xc0, !PT ;  /* 0x0001000120207812 */ /* 0x000fe400078ec0ff */
[----:B------:R-:W-:Y:S02]  /*4610*/  LOP3.LUT R19, R19, 0x20002, R28, 0xf8, !PT ;  /* 0x0002000213137812 */ /* 0x000fe400078ef81c */
[----:B------:R-:W-:Y:S02]  /*4620*/  SHF.R.U32.HI R67, RZ, 0x6, R75 ;  /* 0x00000006ff437819 */ /* 0x000fe4000001164b */
[----:B------:R-:W-:Y:S02]  /*4630*/  SHF.R.U32.HI R17, RZ, 0xe, R12 ;  /* 0x0000000eff117819 */ /* 0x000fe4000001160c */
[----:B------:R-:W-:-:S02]  /*4640*/  LOP3.LUT R16, R12, 0x380038, RZ, 0xc0, !PT ;  /* 0x003800380c107812 */ /* 0x000fc400078ec0ff */
[----:B------:R-:W-:Y:S02]  /*4650*/  LOP3.LUT R8, R8, 0x10001, RZ, 0xc0, !PT ;  /* 0x0001000108087812 */ /* 0x000fe400078ec0ff */
[----:B------:R-:W-:Y:S02]  /*4660*/  SHF.R.U32.HI R65, RZ, 0x6, R74 ;  /* 0x00000006ff417819 */ /* 0x000fe4000001164a */
[----:B------:R-:W-:Y:S02]  /*4670*/  SHF.R.U32.HI R39, RZ, 0xe, R15 ;  /* 0x0000000eff277819 */ /* 0x000fe4000001160f */
[----:B------:R-:W-:Y:S02]  /*4680*/  LOP3.LUT R36, R36, 0x10001, RZ, 0xc0, !PT ;  /* 0x0001000124247812 */ /* 0x000fe400078ec0ff */
[C---:B------:R-:W-:Y:S02]  /*4690*/  LOP3.LUT R30, R74.reuse, 0x380038, RZ, 0xc0, !PT ;  /* 0x003800384a1e7812 */ /* 0x040fe400078ec0ff */
[----:B------:R-:W-:-:S02]  /*46a0*/  LOP3.LUT R71, R74, 0x70007, RZ, 0xc0, !PT ;  /* 0x000700074a477812 */ /* 0x000fc400078ec0ff */
[----:B------:R-:W-:Y:S02]  /*46b0*/  LOP3.LUT R33, R32, 0x20002, R33, 0xf8, !PT ;  /* 0x0002000220217812 */ /* 0x000fe400078ef821 */
[----:B------:R-:W-:Y:S02]  /*46c0*/  LOP3.LUT R18, R73, 0x380038, RZ, 0xc0, !PT ;  /* 0x0038003849127812 */ /* 0x000fe400078ec0ff */
[----:B------:R-:W-:Y:S02]  /*46d0*/  LOP3.LUT R17, R8, 0x20002, R17, 0xf8, !PT ;  /* 0x0002000208117812 */ /* 0x000fe400078ef811 */
[----:B------:R-:W-:Y:S02]  /*46e0*/  LOP3.LUT R61, R16, 0x64006400, RZ, 0xfc, !PT ;  /* 0x64006400103d7812 */ /* 0x000fe400078efcff */
[----:B------:R-:W-:Y:S02]  /*46f0*/  SHF.R.U32.HI R85, RZ, 0x6, R14 ;  /* 0x00000006ff557819 */ /* 0x000fe4000001160e */
[----:B------:R-:W-:-:S02]  /*4700*/  LOP3.LUT R37, R15, 0x380038, RZ, 0xc0, !PT ;  /* 0x003800380f257812 */ /* 0x000fc400078ec0ff */
[----:B------:R-:W-:Y:S02]  /*4710*/  SHF.R.U32.HI R86, RZ, 0x6, R15 ;  /* 0x00000006ff567819 */ /* 0x000fe4000001160f */
[----:B------:R-:W-:Y:S02]  /*4720*/  LOP3.LUT R90, R15, 0x70007, RZ, 0xc0, !PT ;  /* 0x000700070f5a7812 */ /* 0x000fe400078ec0ff */
[----:B------:R-:W-:Y:S02]  /*4730*/  LOP3.LUT R16, R65, 0x380038, RZ, 0xc0, !PT ;  /* 0x0038003841107812 */ /* 0x000fe400078ec0ff */
[----:B------:R-:W-:Y:S02]  /*4740*/  LOP3.LUT R15, R36, 0x20002, R39, 0xf8, !PT ;  /* 0x00020002240f7812 */ /* 0x000fe400078ef827 */
[----:B------:R-:W-:Y:S02]  /*4750*/  LOP3.LUT R0, R72, 0x380038, RZ, 0xc0, !PT ;  /* 0x0038003848007812 */ /* 0x000fe400078ec0ff */
[----:B------:R-:W-:-:S02]  /*4760*/  SHF.R.U32.HI R80, RZ, 0x6, R12 ;  /* 0x00000006ff507819 */ /* 0x000fc4000001160c */
[----:B------:R-:W-:Y:S02]  /*4770*/  LOP3.LUT R87, R12, 0x70007, RZ, 0xc0, !PT ;  /* 0x000700070c577812 */ /* 0x000fe400078ec0ff */
[----:B------:R-:W-:Y:S02]  /*4780*/  MOV R38, 0x3000 ;  /* 0x0000300000267802 */ /* 0x000fe40000000f00 */
[C---:B------:R-:W-:Y:S02]  /*4790*/  LOP3.LUT R12, R13.reuse, 0x380038, RZ, 0xc0, !PT ;  /* 0x003800380d0c7812 */ /* 0x040fe400078ec0ff */
[----:B------:R-:W-:Y:S01]  /*47a0*/  SHF.R.U32.HI R83, RZ, 0x6, R13 ;  /* 0x00000006ff537819 */ /* 0x000fe2000001160d */
[----:B------:R-:W-:Y:S01]  /*47b0*/  HFMA2 R61, R61, R38.H0_H0, -132, -132 ;  /* 0xd820d8203d3d7431 */ /* 0x000fe20000040026 */
[----:B------:R-:W-:Y:S02]  /*47c0*/  LOP3.LUT R88, R13, 0x70007, RZ, 0xc0, !PT ;  /* 0x000700070d587812 */ /* 0x000fe400078ec0ff */
[----:B------:R-:W-:-:S02]  /*47d0*/  SHF.R.U32.HI R29, RZ, 0x6, R72 ;  /* 0x00000006ff1d7819 */ /* 0x000fc40000011648 */
[C---:B------:R-:W-:Y:S02]  /*47e0*/  LOP3.LUT R13, R14.reuse, 0x380038, RZ, 0xc0, !PT ;  /* 0x003800380e0d7812 */ /* 0x040fe400078ec0ff */
[----:B------:R-:W-:Y:S02]  /*47f0*/  LOP3.LUT R89, R14, 0x70007, RZ, 0xc0, !PT ;  /* 0x000700070e597812 */ /* 0x000fe400078ec0ff */
[----:B------:R-:W-:Y:S02]  /*4800*/  LOP3.LUT R69, R72, 0x70007, RZ, 0xc0, !PT ;  /* 0x0007000748457812 */ /* 0x000fe400078ec0ff */
[----:B------:R-:W-:Y:S02]  /*4810*/  SHF.R.U32.HI R31, RZ, 0x6, R73 ;  /* 0x00000006ff1f7819 */ /* 0x000fe40000011649 */
[----:B------:R-:W-:Y:S02]  /*4820*/  LOP3.LUT R57, R13, 0x64006400, RZ, 0xfc, !PT ;  /* 0x640064000d397812 */ /* 0x000fe400078efcff */
[----:B------:R-:W-:-:S02]  /*4830*/  LOP3.LUT R59, R12, 0x64006400, RZ, 0xfc, !PT ;  /* 0x640064000c3b7812 */ /* 0x000fc400078efcff */
[----:B------:R-:W-:Y:S01]  /*4840*/  LOP3.LUT R35, R75, 0x380038, RZ, 0xc0, !PT ;  /* 0x003800384b237812 */ /* 0x000fe200078ec0ff */
[-C--:B------:R-:W-:Y:S01]  /*4850*/  HFMA2 R57, R57, R38.reuse.H0_H0, -132, -132 ;  /* 0xd820d82039397431 */ /* 0x080fe20000040026 */
        /* <DEDUP_REMOVED lines=21> */
[----:B------:R-:W-:Y:S01]  /*49b0*/  PRMT R23, R23, 0x5410, R22 ;  /* 0x0000541017177816 */ /* 0x000fe20000000016 */
[----:B------:R-:W-:Y:S01]  /*49c0*/  HADD2 R94, R94, -1028, -1028 ;  /* 0xe404e4045e5e7430 */ /* 0x000fe20000000000 */
[----:B------:R-:W-:Y:S02]  /*49d0*/  PRMT R21, R21, 0x5410, R20 ;  /* 0x0000541015157816 */ /* 0x000fe40000000014 */
[----:B--2---:R-:W-:Y:S02]  /*49e0*/  SHF.R.U32.HI R66, RZ, 0xd, R5 ;  /* 0x0000000dff427819 */ /* 0x004fe40000011605 */
[----:B------:R-:W-:Y:S02]  /*49f0*/  SHF.R.U32.HI R68, RZ, 0xd, R6 ;  /* 0x0000000dff447819 */ /* 0x000fe40000011606 */
[----:B------:R-:W-:-:S02]  /*4a00*/  LOP3.LUT R66, R19, 0x40004, R66, 0xf8, !PT ;  /* 0x0004000413427812 */ /* 0x000fc400078ef842 */
[----:B------:R-:W-:Y:S02]  /*4a10*/  SHF.R.U32.HI R74, RZ, 0xd, R4 ;  /* 0x0000000dff4a7819 */ /* 0x000fe40000011604 */
[----:B------:R-:W-:Y:S02]  /*4a20*/  LOP3.LUT R19, R67, 0x380038, RZ, 0xc0, !PT ;  /* 0x0038003843137812 */ /* 0x000fe400078ec0ff */
[----:B------:R-:W-:Y:S02]  /*4a30*/  LOP3.LUT R32, R6, 0x380038, RZ, 0xc0, !PT ;  /* 0x0038003806207812 */ /* 0x000fe400078ec0ff */
[--C-:B------:R-:W-:Y:S02]  /*4a40*/  SHF.R.U32.HI R70, RZ, 0xd, R7.reuse ;  /* 0x0000000dff467819 */ /* 0x100fe40000011607 */
        /* <DEDUP_REMOVED lines=12> */
[C---:B------:R-:W-:Y:S01]  /*4b10*/  LOP3.LUT R14, R5.reuse, 0x380038, RZ, 0xc0, !PT ;  /* 0x00380038050e7812 */ /* 0x040fe200078ec0ff */
[-C--:B------:R-:W-:Y:S01]  /*4b20*/  HFMA2 R56, R17, R38.reuse.H0_H0, -132, -132 ;  /* 0xd820d82011387431 */ /* 0x080fe20000040026 */
[----:B------:R-:W-:Y:S01]  /*4b30*/  SHF.R.U32.HI R76, RZ, 0x6, R5 ;  /* 0x00000006ff4c7819 */ /* 0x000fe20000011605 */
[-C--:B------:R-:W-:Y:S01]  /*4b40*/  HFMA2 R48, R19, R38.reuse.H0_H0, -132, -132 ;  /* 0xd820d82013307431 */ /* 0x080fe20000040026 */
[----:B------:R-:W-:Y:S02]  /*4b50*/  LOP3.LUT R81, R5, 0x70007, RZ, 0xc0, !PT ;  /* 0x0007000705517812 */ /* 0x000fe400078ec0ff */
[----:B------:R-:W-:Y:S02]  /*4b60*/  LOP3.LUT R5, R0, 0x64006400, RZ, 0xfc, !PT ;  /* 0x6400640000057812 */ /* 0x000fe400078efcff */
[----:B------:R-:W-:Y:S02]  /*4b70*/  LOP3.LUT R49, R18, 0x64006400, RZ, 0xfc, !PT ;  /* 0x6400640012317812 */ /* 0x000fe400078efcff */
[----:B------:R-:W-:Y:S01]  /*4b80*/  LOP3.LUT R0, R29, 0x380038, RZ, 0xc0, !PT ;  /* 0x003800381d007812 */ /* 0x000fe200078ec0ff */
[----:B------:R-:W0:Y:S01]  /*4b90*/  LDS.128 R16, [UR4] ;  /* 0x00000004ff107984 */ /* 0x000e220008000c00 */
[C---:B------:R-:W-:Y:S01]  /*4ba0*/  LOP3.LUT R8, R4.reuse, 0x380038, RZ, 0xc0, !PT ;  /* 0x0038003804087812 */ /* 0x040fe200078ec0ff */
[-C--:B------:R-:W-:Y:S01]  /*4bb0*/  HFMA2 R64, R5, R38.reuse.H0_H0, -132, -132 ;  /* 0xd820d82005407431 */ /* 0x080fe20000040026 */
[----:B------:R-:W-:Y:S01]  /*4bc0*/  SHF.R.U32.HI R72, RZ, 0x6, R4 ;  /* 0x00000006ff487819 */ /* 0x000fe20000011604 */
[----:B------:R-:W-:Y:S01]  /*4bd0*/  HFMA2 R49, R49, R38.H0_H0, -132, -132 ;  /* 0xd820d82031317431 */ /* 0x000fe20000040026 */
[----:B------:R-:W-:-:S02]  /*4be0*/  LOP3.LUT R79, R4, 0x70007, RZ, 0xc0, !PT ;  /* 0x00070007044f7812 */ /* 0x000fc400078ec0ff */
[----:B------:R-:W-:Y:S02]  /*4bf0*/  LOP3.LUT R70, R15, 0x40004, R70, 0xf8, !PT ;  /* 0x000400040f467812 */ /* 0x000fe400078ef846 */
[----:B------:R-:W-:Y:S02]  /*4c00*/  LOP3.LUT R4, R80, 0x380038, RZ, 0xc0, !PT ;  /* 0x0038003850047812 */ /* 0x000fe400078ec0ff */
[----:B------:R-:W-:Y:S02]  /*4c10*/  SHF.R.U32.HI R77, RZ, 0x6, R6 ;  /* 0x00000006ff4d7819 */ /* 0x000fe40000011606 */
        /* <DEDUP_REMOVED lines=72> */
[-C--:B0-----:R-:W-:Y:S01]  /*50a0*/  HFMA2.MMA R15, R73, R16.reuse, RZ ;  /* 0x00000010490f7235 */ /* 0x081fe200000000ff */
[----:B------:R-:W-:Y:S01]  /*50b0*/  HADD2 R71, R13, -1028, -1028 ;  /* 0xe404e4040d477430 */ /* 0x000fe20000000000 */
[----:B------:R-:W-:Y:S01]  /*50c0*/  LOP3.LUT R13, R67, 0x64006400, RZ, 0xfc, !PT ;  /* 0x64006400430d7812 */ /* 0x000fe200078efcff */
[----:B------:R-:W-:Y:S01]  /*50d0*/  HADD2 R29, R75, -1028, -1028 ;  /* 0xe404e4044b1d7430 */ /* 0x000fe20000000000 */
        /* <DEDUP_REMOVED lines=29> */
[-C--:B-1----:R-:W-:Y:S01]  /*52b0*/  HFMA2 R91, R43, R4.reuse, R91 ;  /* 0x000000042b5b7231 */ /* 0x082fe2000000005b */
[-C--:B------:R-:W-:Y:S01]  /*52c0*/  HFMA2.MMA R17, R45, R4.reuse, R17 ;  /* 0x000000042d117235 */ /* 0x080fe20000000011 */
[----:B------:R-:W-:Y:S01]  /*52d0*/  HFMA2 R19, R39, R4, R19 ;  /* 0x0000000427137231 */ /* 0x000fe20000000013 */
[----:B------:R-:W-:Y:S01]  /*52e0*/  LOP3.LUT R86, R86, 0x70007, RZ, 0xc0, !PT ;  /* 0x0007000756567812 */ /* 0x000fe200078ec0ff */
[----:B------:R-:W-:Y:S01]  /*52f0*/  HADD2 R90, R16, -1028, -1028 ;  /* 0xe404e404105a7430 */ /* 0x000fe20000000000 */
[----:B------:R-:W-:Y:S01]  /*5300*/  HFMA2.MMA R18, R41, R4, R92 ;  /* 0x0000000429127235 */ /* 0x000fe2000000005c */
        /* <DEDUP_REMOVED lines=17> */
[----:B------:R-:W1:Y:S01]  /*5420*/  LDS.128 R16, [UR4+0x30] ;  /* 0x00003004ff107984 */ /* 0x000e620008000c00 */
        /* <DEDUP_REMOVED lines=8> */
[-C--:B0-----:R-:W-:Y:S01]  /*54b0*/  HFMA2 R91, R51, R12.reuse, R91 ;  /* 0x0000000c335b7231 */ /* 0x081fe2000000005b */
        /* <DEDUP_REMOVED lines=21> */
[----:B------:R-:W-:Y:S01]  /*5610*/  HFMA2 R87, R85, R14, R87 ;  /* 0x0000000e55577231 */ /* 0x000fe20000000057 */
[----:B------:R-:W-:Y:S01]  /*5620*/  LOP3.LUT R78, R78, 0x64006400, RZ, 0xfc, !PT ;  /* 0x640064004e4e7812 */ /* 0x000fe200078efcff */
[----:B------:R-:W-:Y:S01]  /*5630*/  HFMA2 R4, R50, R15, R91 ;  /* 0x0000000f32047231 */ /* 0x000fe2000000005b */
[----:B------:R-:W-:Y:S01]  /*5640*/  HFMA2.MMA R7, R52, R15, R7 ;  /* 0x0000000f34077235 */ /* 0x000fe20000000007 */
[----:B------:R-:W-:-:S02]  /*5650*/  LOP3.LUT R74, R74, 0x64006400, RZ, 0xfc, !PT ;  /* 0x640064004a4a7812 */ /* 0x000fc400078efcff */
[----:B------:R-:W-:Y:S01]  /*5660*/  HADD2 R91, R78, -1028, -1028 ;  /* 0xe404e4044e5b7430 */ /* 0x000fe20000000000 */
[----:B------:R-:W-:Y:S01]  /*5670*/  HFMA2.MMA R5, R48, R15, R5 ;  /* 0x0000000f30057235 */ /* 0x000fe20000000005 */
[----:B------:R-:W-:Y:S01]  /*5680*/  HFMA2 R15, R46, R15, R87 ;  /* 0x0000000f2e0f7231 */ /* 0x000fe20000000057 */
[----:B------:R-:W-:Y:S01]  /*5690*/  LOP3.LUT R72, R70, 0x64006400, RZ, 0xfc, !PT ;  /* 0x6400640046487812 */ /* 0x000fe200078efcff */
        /* <DEDUP_REMOVED lines=8> */
[----:B------:R-:W-:Y:S01]  /*5720*/  LOP3.LUT R4, R66, 0x64006400, RZ, 0xfc, !PT ;  /* 0x6400640042047812 */ /* 0x000fe200078efcff */
[----:B------:R-:W-:Y:S02]  /*5730*/  HADD2 R66, R74, -1028, -1028 ;  /* 0xe404e4044a427430 */ /* 0x000fe40000000000 */
[----:B------:R-:W-:Y:S01]  /*5740*/  HFMA2.MMA R12, R40, R17, R5 ;  /* 0x00000011280c7235 */ /* 0x000fe20000000005 */
[----:B------:R-:W-:Y:S01]  /*5750*/  LOP3.LUT R5, R68, 0x64006400, RZ, 0xfc, !PT ;  /* 0x6400640044057812 */ /* 0x000fe200078efcff */
[----:B------:R-:W-:Y:S02]  /*5760*/  HFMA2 R6, R35, R18, R6 ;  /* 0x0000001223067231 */ /* 0x000fe40000000006 */
[----:B------:R-:W-:Y:S01]  /*5770*/  HFMA2.MMA R7, R37, R18, R7 ;  /* 0x0000001225077235 */ /* 0x000fe20000000007 */
[----:B------:R-:W-:-:S02]  /*5780*/  HADD2 R68, R4, -1028, -1028 ;  /* 0xe404e40404447430 */ /* 0x000fc40000000000 */
[----:B------:R-:W-:Y:S01]  /*5790*/  HADD2 R70, R5, -1028, -1028 ;  /* 0xe404e40405467430 */ /* 0x000fe20000000000 */
[----:B------:R-:W-:Y:S01]  /*57a0*/  HFMA2.MMA R12, R33, R18, R12 ;  /* 0x00000012210c7235 */ /* 0x000fe2000000000c */
[----:B------:R-:W-:Y:S02]  /*57b0*/  HFMA2 R15, R63, R18, R15 ;  /* 0x000000123f0f7231 */ /* 0x000fe4000000000f */
[----:B------:R-:W-:Y:S01]  /*57c0*/  HADD2 R72, R72, -1028, -1028 ;  /* 0xe404e40448487430 */ /* 0x000fe20000000000 */
[-C--:B------:R-:W-:Y:S01]  /*57d0*/  HFMA2.MMA R7, R66, R19.reuse, R7 ;  /* 0x0000001342077235 */ /* 0x080fe20000000007 */
[-C--:B------:R-:W-:Y:S02]  /*57e0*/  HFMA2 R6, R68, R19.reuse, R6 ;  /* 0x0000001344067231 */ /* 0x080fe40000000006 */
[----:B------:R-:W-:Y:S01]  /*57f0*/  HFMA2 R15, R72, R19, R15 ;  /* 0x00000013480f7231 */ /* 0x000fe2000000000f */
[----:B------:R-:W-:Y:S01]  /*5800*/  HFMA2.MMA R12, R70, R19, R12 ;  /* 0x00000013460c7235 */ /* 0x000fe2000000000c */
[----:B------:R-:W-:-:S02]  /*5810*/  HADD2 R6, R6.H0_H0, R6.H1_H1 ;  /* 0x3000000606067230 */ /* 0x000fc40000000800 */
[----:B------:R-:W-:-:S03]  /*5820*/  HADD2 R15, R15.H0_H0, R15.H1_H1 ;  /* 0x3000000f0f0f7230 */ /* 0x000fc60000000800 */
[----:B------:R-:W-:-:S04]  /*5830*/  HADD2 R7, R7.H0_H0, R7.H1_H1 ;  /* 0x3000000707077230 */ /* 0x000fc80000000800 */
        /* <DEDUP_REMOVED lines=21> */
[-C--:B------:R-:W-:Y:S02]  /*5990*/  HFMA2.MMA R73, R75, R6.reuse, R73 ;  /* 0x000000064b497235 */ /* 0x080fe40000000049 */
[----:B------:R-:W-:Y:S01]  /*59a0*/  HFMA2.MMA R4, R67, R6, R4 ;  /* 0x0000000643047235 */ /* 0x000fe20000000004 */
[----:B------:R-:W-:-:S04]  /*59b0*/  HFMA2 R5, R54, R7, R5 ;  /* 0x0000000736057231 */ /* 0x000fc80000000005 */
[----:B-1----:R-:W-:Y:S01]  /*59c0*/  HFMA2 R5, R39, R12, R5 ;  /* 0x0000000c27057231 */ /* 0x002fe20000000005 */
[-C--:B------:R-:W-:Y:S02]  /*59d0*/  HFMA2.MMA R6, R60, R7.reuse, R73 ;  /* 0x000000073c067235 */ /* 0x080fe40000000049 */
[----:B------:R-:W-:Y:S01]  /*59e0*/  HFMA2.MMA R4, R56, R7, R4 ;  /* 0x0000000738047235 */ /* 0x000fe20000000004 */
[----:B------:R-:W-:-:S04]  /*59f0*/  HFMA2 R5, R94, R13, R5 ;  /* 0x0000000d5e057231 */ /* 0x000fc80000000005 */
[----:B------:R-:W-:Y:S01]  /*5a00*/  HFMA2 R5, R55, R14, R5 ;  /* 0x0000000e37057231 */ /* 0x000fe20000000005 */
[-C--:B------:R-:W-:Y:S01]  /*5a10*/  HFMA2.MMA R6, R45, R12.reuse, R6 ;  /* 0x0000000c2d067235 */ /* 0x080fe20000000006 */
[----:B------:R-:W-:Y:S01]  /*5a20*/  HFMA2 R45, R43, R12, R71 ;  /* 0x0000000c2b2d7231 */ /* 0x000fe20000000047 */
[----:B------:R-:W-:Y:S01]  /*5a30*/  HFMA2.MMA R4, R41, R12, R4 ;  /* 0x0000000c29047235 */ /* 0x000fe20000000004 */
[----:B------:R-:W-:Y:S02]  /*5a40*/  HFMA2 R5, R98, R15, R5 ;  /* 0x0000000f62057231 */ /* 0x000fe40000000005 */
[----:B------:R-:W-:Y:S02]  /*5a50*/  HFMA2 R45, R90, R13, R45 ;  /* 0x0000000d5a2d7231 */ /* 0x000fe4000000002d */
[----:B--2---:R-:W-:Y:S01]  /*5a60*/  HFMA2 R5, R47, R16, R5 ;  /* 0x000000102f057231 */ /* 0x004fe20000000005 */
        /* <DEDUP_REMOVED lines=10> */
[----:B------:R-:W-:-:S03]  /*5b10*/  HFMA2 R43, R32, R17, R43 ;  /* 0x00000011202b7231 */ /* 0x000fc6000000002b */
[-C--:B------:R-:W-:Y:S01]  /*5b20*/  HFMA2.MMA R7, R80, R15.reuse, R7 ;  /* 0x0000000f50077235 */ /* 0x080fe20000000007 */
[----:B------:R-:W-:Y:S01]  /*5b30*/  HFMA2 R43, R81, R18, R43 ;  /* 0x00000012512b7231 */ /* 0x000fe2000000002b */
[----:B------:R-:W-:-:S03]  /*5b40*/  HFMA2.MMA R4, R96, R15, R4 ;  /* 0x0000000f60047235 */ /* 0x000fc60000000004 */
[----:B------:R-:W-:-:S03]  /*5b50*/  HFMA2 R43, R50, R19, R43 ;  /* 0x00000013322b7231 */ /* 0x000fc6000000002b */
[-C--:B------:R-:W-:Y:S01]  /*5b60*/  HFMA2.MMA R7, R53, R16.reuse, R7 ;  /* 0x0000001035077235 */ /* 0x080fe20000000007 */
[----:B0-----:R-:W-:Y:S01]  /*5b70*/  HFMA2 R43, R87, R28, R43 ;  /* 0x0000001c572b7231 */ /* 0x001fe2000000002b */
        /* <DEDUP_REMOVED lines=30> */
.L_x_2620:
[----:B------:R-:W-:Y:S01]  /*5d60*/  UIADD3 UR4, UR4, 0x40, URZ ;  /* 0x0000004004047890 */ /* 0x000fe2000fffe03f */
[----:B-1----:R-:W-:Y:S01]  /*5d70*/  IMAD.WIDE R32, R9, 0x4, R2 ;  /* 0x0000000409207825 */ /* 0x002fe200078e0202 */
[----:B------:R-:W-:Y:S10]  /*5d80*/  @!P0 BRA P3, `(.L_x_2621) ;  /* 0xffffffe400d48947 */ /* 0x000ff4000183ffff */
.L_x_2619:
        /* <DEDUP_REMOVED lines=17> */
.L_x_2625:
[----:B------:R-:W0:Y:S02]  /*5ea0*/  LDS R2, [R0] ;  /* 0x0000000000027984 */ /* 0x000e240000000800 */
[----:B0-----:R-:W-:-:S06]  /*5eb0*/  HADD2 R3, R2, R27 ;  /* 0x0000001b02037230 */ /* 0x001fcc0000000000 */
[----:B------:R-:W0:Y:S02]  /*5ec0*/  ATOMS.CAST.SPIN R3, [R0], R2, R3 ;  /* 0x000000020003738d */ /* 0x000e240001800003 */
[----:B0-----:R-:W-:-:S13]  /*5ed0*/  ISETP.EQ.U32.AND P0, PT, R3, 0x1, PT ;  /* 0x000000010300780c */ /* 0x001fda0003f02070 */
[----:B------:R-:W-:Y:S05]  /*5ee0*/  @!P0 BRA `(.L_x_2625) ;  /* 0xfffffffc00ec8947 */ /* 0x000fea000383ffff */
[----:B------:R-:W-:Y:S05]  /*5ef0*/  BRA `(.L_x_2623) ;  /* 0x00000000000c7947 */ /* 0x000fea0003800000 */
.L_x_2624:
[----:B------:R-:W2:Y:S02]  /*5f00*/  LD.E R0, desc[UR8][R4.64] ;  /* 0x0000000804007980 */ /* 0x000ea4000c101900 */
[----:B--2---:R-:W-:-:S05]  /*5f10*/  IADD3 R3, R27, R0, RZ ;  /* 0x000000001b037210 */ /* 0x004fca0007ffe0ff */
[----:B------:R0:W-:Y:S02]  /*5f20*/  ST.E desc[UR8][R4.64], R3 ;  /* 0x0000000304007985 */ /* 0x0001e4000c101908 */
.L_x_2623:
[----:B------:R-:W-:Y:S05]  /*5f30*/  BSYNC B0 ;  /* 0x0000000000007941 */ /* 0x000fea0003800000 */
.L_x_2622:
[----:B------:R1:W-:Y:S01]  /*5f40*/  ATOM.E.ADD.F16x2.RN.STRONG.GPU P0, RZ, desc[UR8][R4.64+0x4], R26 ;  /* 0x0000041a04ff79a2 */ /* 0x0003e2000810e1c8 */
[----:B------:R-:W-:Y:S04]  /*5f50*/  BSSY B0, `(.L_x_2626) ;  /* 0x000000f000007945 */ /* 0x000fe80003800000 */
[----:B-1----:R-:W-:Y:S05]  /*5f60*/  @P0 BRA `(.L_x_2627) ;  /* 0x0000000000340947 */ /* 0x002fea0003800000 */
[----:B------:R-:W1:Y:S02]  /*5f70*/  QSPC.E.S P0, RZ, [R4+0x4] ;  /* 0x0000040004ff73aa */ /* 0x000e640000000500 */
[----:B-1----:R-:W-:Y:S05]  /*5f80*/  @!P0 BRA `(.L_x_2628) ;  /* 0x0000000000208947 */ /* 0x002fea0003800000 */
[----:B------:R-:W-:-:S04]  /*5f90*/  MOV R2, R4 ;  /* 0x0000000400027202 */ /* 0x000fc80000000f00 */
[----:B------:R-:W-:-:S07]  /*5fa0*/  MOV R0, R2 ;  /* 0x0000000200007202 */ /* 0x000fce0000000f00 */
.L_x_2629:
[----:B------:R-:W0:Y:S02]  /*5fb0*/  LDS R2, [R0+0x4] ;  /* 0x0000040000027984 */ /* 0x000e240000000800 */
[----:B0-----:R-:W-:-:S10]  /*5fc0*/  HFMA2.MMA R3, R2, 1, 1, R26 ;  /* 0x3c003c0002037835 */ /* 0x001fd4000000001a */
[----:B------:R-:W0:Y:S02]  /*5fd0*/  ATOMS.CAST.SPIN R3, [R0+0x4], R2, R3 ;  /* 0x000004020003738d */ /* 0x000e240001800003 */
[----:B0-----:R-:W-:-:S13]  /*5fe0*/  ISETP.EQ.U32.AND P0, PT, R3, 0x1, PT ;  /* 0x000000010300780c */ /* 0x001fda0003f02070 */
[----:B------:R-:W-:Y:S05]  /*5ff0*/  @!P0 BRA `(.L_x_2629) ;  /* 0xfffffffc00ec8947 */ /* 0x000fea000383ffff */
[----:B------:R-:W-:Y:S05]  /*6000*/  BRA `(.L_x_2627) ;  /* 0x00000000000c7947 */ /* 0x000fea0003800000 */
.L_x_2628:
[----:B------:R-:W0:Y:S02]  /*6010*/  LD.E R0, desc[UR8][R4.64+0x4] ;  /* 0x0000040804007980 */ /* 0x000e24000c101900 */
[----:B0-----:R-:W-:-:S05]  /*6020*/  IADD3 R3, R26, R0, RZ ;  /* 0x000000001a037210 */ /* 0x001fca0007ffe0ff */
[----:B------:R1:W-:Y:S02]  /*6030*/  ST.E desc[UR8][R4.64+0x4], R3 ;  /* 0x0000040304007985 */ /* 0x0003e4000c101908 */
.L_x_2627:
[----:B------:R-:W-:Y:S05]  /*6040*/  BSYNC B0 ;  /* 0x0000000000007941 */ /* 0x000fea0003800000 */
.L_x_2626:
        /* <DEDUP_REMOVED lines=11> */
.L_x_2633:
[----:B------:R-:W0:Y:S02]  /*6100*/  LDS R2, [R0] ;  /* 0x0000000000027984 */ /* 0x000e240000000800 */
[----:B0-----:R-:W-:-:S06]  /*6110*/  HADD2 R3, R2, R11 ;  /* 0x0000000b02037230 */ /* 0x001fcc0000000000 */
[----:B------:R-:W0:Y:S02]  /*6120*/  ATOMS.CAST.SPIN R3, [R0], R2, R3 ;  /* 0x000000020003738d */ /* 0x000e240001800003 */
[----:B0-----:R-:W-:-:S13]  /*6130*/  ISETP.EQ.U32.AND P0, PT, R3, 0x1, PT ;  /* 0x000000010300780c */ /* 0x001fda0003f02070 */
[----:B------:R-:W-:Y:S05]  /*6140*/  @!P0 BRA `(.L_x_2633) ;  /* 0xfffffffc00ec8947 */ /* 0x000fea000383ffff */
[----:B------:R-:W-:Y:S05]  /*6150*/  BRA `(.L_x_2631) ;  /* 0x00000000000c7947 */ /* 0x000fea0003800000 */
.L_x_2632:
[----:B------:R-:W2:Y:S02]  /*6160*/  LD.E R0, desc[UR8][R4.64] ;  /* 0x0000000804007980 */ /* 0x000ea4000c101900 */
[----:B--2---:R-:W-:-:S05]  /*6170*/  IADD3 R3, R11, R0, RZ ;  /* 0x000000000b037210 */ /* 0x004fca0007ffe0ff */
[----:B------:R0:W-:Y:S02]  /*6180*/  ST.E desc[UR8][R4.64], R3 ;  /* 0x0000000304007985 */ /* 0x0001e4000c101908 */
.L_x_2631:
[----:B------:R-:W-:Y:S05]  /*6190*/  BSYNC B0 ;  /* 0x0000000000007941 */ /* 0x000fea0003800000 */
.L_x_2630:
[----:B------:R1:W-:Y:S02]  /*61a0*/  ATOM.E.ADD.F16x2.RN.STRONG.GPU P0, RZ, desc[UR8][R4.64+0x4], R10 ;  /* 0x0000040a04ff79a2 */ /* 0x0003e4000810e1c8 */
[----:B-1----:R-:W-:Y:S05]  /*61b0*/  @P0 EXIT ;  /* 0x000000000000094d */ /* 0x002fea0003800000 */
[----:B------:R-:W1:Y:S02]  /*61c0*/  QSPC.E.S P0, RZ, [R4+0x4] ;  /* 0x0000040004ff73aa */ /* 0x000e640000000500 */
[----:B-1----:R-:W-:Y:S05]  /*61d0*/  @!P0 BRA `(.L_x_2634) ;  /* 0x0000000000208947 */ /* 0x002fea0003800000 */
[----:B------:R-:W-:-:S04]  /*61e0*/  MOV R2, R4 ;  /* 0x0000000400027202 */ /* 0x000fc80000000f00 */
[----:B------:R-:W-:-:S07]  /*61f0*/  MOV R0, R2 ;  /* 0x0000000200007202 */ /* 0x000fce0000000f00 */
.L_x_2635:
[----:B------:R-:W0:Y:S02]  /*6200*/  LDS R2, [R0+0x4] ;  /* 0x0000040000027984 */ /* 0x000e240000000800 */
[----:B0-----:R-:W-:-:S10]  /*6210*/  HFMA2.MMA R3, R2, 1, 1, R10 ;  /* 0x3c003c0002037835 */ /* 0x001fd4000000000a */
[----:B------:R-:W0:Y:S02]  /*6220*/  ATOMS.CAST.SPIN R3, [R0+0x4], R2, R3 ;  /* 0x000004020003738d */ /* 0x000e240001800003 */
[----:B0-----:R-:W-:-:S13]  /*6230*/  ISETP.EQ.U32.AND P0, PT, R3, 0x1, PT ;  /* 0x000000010300780c */ /* 0x001fda0003f02070 */
[----:B------:R-:W-:Y:S05]  /*6240*/  @!P0 BRA `(.L_x_2635) ;  /* 0xfffffffc00ec8947 */ /* 0x000fea000383ffff */
[----:B------:R-:W-:Y:S05]  /*6250*/  EXIT ;  /* 0x000000000000794d */ /* 0x000fea0003800000 */
.L_x_2634:
[----:B------:R-:W0:Y:S02]  /*6260*/  LD.E R0, desc[UR8][R4.64+0x4] ;  /* 0x0000040804007980 */ /* 0x000e24000c101900 */
[----:B0-----:R-:W-:-:S05]  /*6270*/  IADD3 R3, R10, R0, RZ ;  /* 0x000000000a037210 */ /* 0x001fca0007ffe0ff */
[----:B------:R-:W-:Y:S01]  /*6280*/  ST.E desc[UR8][R4.64+0x4], R3 ;  /* 0x0000040304007985 */ /* 0x000fe2000c101908 */
[----:B------:R-:W-:Y:S05]  /*6290*/  EXIT ;  /* 0x000000000000794d */ /* 0x000fea0003800000 */
.L_x_2636:
        /* <DEDUP_REMOVED lines=14> */
.L_x_3264:


//--------------------- .text._Z23gemm_half_q_half_kernelILi2ELi14ELb0ELb0ELi32EEvPK6__halfPKjS4_S2_PS0_iiiiPKtS7_iiiiiibS2_i --------------------------
	.section	.text._Z23gemm_half_q_half_kernelILi2ELi14ELb0ELb0ELi32EEvPK6__halfPKjS4_S2_PS0_iiiiPKtS7_iiiiiibS2_i,"ax",@progbits
	.align	128
        .global         _Z23gemm_half_q_half_kernelILi2ELi14ELb0ELb0ELi32EEvPK6__halfPKjS4_S2_PS0_iiiiPKtS7_iiiiiibS2_i
        .type           _Z23gemm_half_q_half_kernelILi2ELi14ELb0ELb0ELi32EEvPK6__halfPKjS4_S2_PS0_iiiiPKtS7_iiiiiibS2_i,@function
        .size           _Z23gemm_half_q_half_kernelILi2ELi14ELb0ELb0ELi32EEvPK6__halfPKjS4_S2_PS0_iiiiPKtS7_iiiiiibS2_i,(.L_x_3265 - _Z23gemm_half_q_half_kernelILi2ELi14ELb0ELb0ELi32EEvPK6__halfPKjS4_S2_PS0_iiiiPKtS7_iiiiiibS2_i)
        .other          _Z23gemm_half_q_half_kernelILi2ELi14ELb0ELb0ELi32EEvPK6__halfPKjS4_S2_PS0_iiiiPKtS7_iiiiiibS2_i,@"STO_CUDA_ENTRY STV_DEFAULT"
_Z23gemm_half_q_half_kernelILi2ELi14ELb0ELb0ELi32EEvPK6__halfPKjS4_S2_PS0_iiiiPKtS7_iiiiiibS2_i:
.text._Z23gemm_half_q_half_kernelILi2ELi14ELb0ELb0ELi32EEvPK6__halfPKjS4_S2_PS0_iiiiPKtS7_iiiiiibS2_i:
        /* <DEDUP_REMOVED lines=44> */
.L_x_2641:
        /* <DEDUP_REMOVED lines=16> */
.L_x_2640:
        /* <DEDUP_REMOVED lines=16> */
.L_x_2639:
        /* <DEDUP_REMOVED lines=17> */
.L_x_2643:
        /* <DEDUP_REMOVED lines=16> */
.L_x_2642:
        /* <DEDUP_REMOVED lines=14> */
.L_x_2638:
[----:B------:R-:W-:Y:S05]  /*07b0*/  BSYNC B0 ;  /* 0x0000000000007941 */ /* 0x000fea0003800000 */
.L_x_2637:
        /* <DEDUP_REMOVED lines=21> */
.L_x_2646:
        /* <DEDUP_REMOVED lines=11> */
.L_x_2645:
        /* <DEDUP_REMOVED lines=10> */
.L_x_2644:
        /* <DEDUP_REMOVED lines=18> */
.L_x_2648:
        /* <DEDUP_REMOVED lines=40> */
.L_x_2647:
        /* <DEDUP_REMOVED lines=20> */
.L_x_2649:
        /* <DEDUP_REMOVED lines=8> */
.L_x_2650:
        /* <DEDUP_REMOVED lines=11> */
.L_x_2651:
        /* <DEDUP_REMOVED lines=8> */
.L_x_2652:
        /* <DEDUP_REMOVED lines=8> */
.L_x_2653:
        /* <DEDUP_REMOVED lines=25> */
.L_x_2659:
        /* <DEDUP_REMOVED lines=340> */
.L_x_2656:
        /* <DEDUP_REMOVED lines=55> */
.L_x_2657:
        /* <DEDUP_REMOVED lines=332> */
.L_x_2658:
        /* <DEDUP_REMOVED lines=59> */
.L_x_2655:
[----:B------:R-:W0:Y:S01]  /*4420*/  LDC R9, c[0x0][0x23c] ;  /* 0x00008f00ff097b82 */ /* 0x000e220000000800 */
[----:B------:R-:W-:Y:S01]  /*4430*/  IADD3 R34, R34, 0x20, RZ ;  /* 0x0000002022227810 */ /* 0x000fe20007ffe0ff */
[----:B------:R-:W-:-:S03]  /*4440*/  UIADD3 UR4, UR4, 0x40, URZ ;  /* 0x0000004004047890 */ /* 0x000fc6000fffe03f */
[C---:B------:R-:W-:Y:S02]  /*4450*/  ISETP.GE.AND P0, PT, R34.reuse, UR5, PT ;  /* 0x0000000522007c0c */ /* 0x040fe4000bf06270 */
[----:B------:R-:W-:Y:S01]  /*4460*/  ISETP.LT.AND P2, PT, R34, R25, PT ;  /* 0x000000192200720c */ /* 0x000fe20003f41270 */
[----:B0-----:R-:W-:-:S12]  /*4470*/  IMAD.WIDE R32, R9, 0x10, R32 ;  /* 0x0000001009207825 */ /* 0x001fd800078e0220 */
[----:B------:R-:W-:Y:S05]  /*4480*/  @!P0 BRA P2, `(.L_x_2659) ;  /* 0xffffffcc009c8947 */ /* 0x000fea000103ffff */
.L_x_2654:
[----:B------:R-:W-:Y:S01]  /*4490*/  ISETP.GE.AND P0, PT, R34, R25, PT ;  /* 0x000000192200720c */ /* 0x000fe20003f06270 */
[----:B------:R-:W-:-:S03]  /*44a0*/  ULDC UR5, c[0x0][0x268] ;  /* 0x00009a0000057ab9 */ /* 0x000fc60000000800 */
[----:B------:R-:W-:Y:S01]  /*44b0*/  ISETP.GE.OR P0, PT, R34, UR5, P0 ;  /* 0x0000000522007c0c */ /* 0x000fe20008706670 */
[----:B------:R-:W-:-:S12]  /*44c0*/  ULDC UR5, c[0x0][0x268] ;  /* 0x00009a0000057ab9 */ /* 0x000fd80000000800 */
[----:B------:R-:W-:Y:S05]  /*44d0*/  @P0 BRA `(.L_x_2660) ;  /* 0x0000001800340947 */ /* 0x000fea0003800000 */
.L_x_2662:
[----:B------:R-:W0:Y:S01]  /*44e0*/  LDC R9, c[0x0][0x23c] ;  /* 0x00008f00ff097b82 */ /* 0x000e220000000800 */
[----:B-----5:R1:W5:Y:S01]  /*44f0*/  LDG.E.128.CONSTANT R72, desc[UR8][R32.64] ;  /* 0x0000000820487981 */ /* 0x020362000c1e9d00 */
[----:B0-----:R-:W-:-:S05]  /*4500*/  IMAD.WIDE R4, R9, 0x4, R32 ;  /* 0x0000000409047825 */ /* 0x001fca00078e0220 */
[----:B------:R1:W5:Y:S01]  /*4510*/  LDG.E.128.CONSTANT R12, desc[UR8][R4.64] ;  /* 0x00000008040c7981 */ /* 0x000362000c1e9d00 */
[----:B------:R-:W-:Y:S01]  /*4520*/  IMAD.WIDE R6, R9, 0x4, R4 ;  /* 0x0000000409067825 */ /* 0x000fe200078e0204 */
[----:B------:R-:W-:-:S04]  /*4530*/  IADD3 R34, R34, 0x20, RZ ;  /* 0x0000002022227810 */ /* 0x000fc80007ffe0ff */
[----:B------:R-:W-:Y:S01]  /*4540*/  ISETP.GE.AND P0, PT, R34, UR5, PT ;  /* 0x0000000522007c0c */ /* 0x000fe2000bf06270 */
[----:B------:R-:W-:Y:S01]  /*4550*/  IMAD.WIDE R2, R9, 0x4, R6 ;  /* 0x0000000409027825 */ /* 0x000fe200078e0206 */
[----:B------:R-:W-:Y:S11]  /*4560*/  @!P1 BRA `(.L_x_2661) ;  /* 0x0000001400fc9947 */ /* 0x000ff60003800000 */
        /* <DEDUP_REMOVED lines=383> */
.L_x_2661:
[----:B------:R-:W-:Y:S01]  /*5d60*/  ISETP.LT.AND P2, PT, R34, R25, PT ;  /* 0x000000192200720c */ /* 0x000fe20003f41270 */
[----:B------:R-:W-:Y:S01]  /*5d70*/  UIADD3 UR4, UR4, 0x40, URZ ;  /* 0x0000004004047890 */ /* 0x000fe2000fffe03f */
[----:B-1----:R-:W-:Y:S02]  /*5d80*/  MOV R32, R2 ;  /* 0x0000000200207202 */ /* 0x002fe40000000f00 */
[----:B------:R-:W-:-:S09]  /*5d90*/  MOV R33, R3 ;  /* 0x0000000300217202 */ /* 0x000fd20000000f00 */
[----:B------:R-:W-:Y:S05]  /*5da0*/  @!P0 BRA P2, `(.L_x_2662) ;  /* 0xffffffe400cc8947 */ /* 0x000fea000103ffff */
.L_x_2660:
        /* <DEDUP_REMOVED lines=8> */
.L_x_2665:
[----:B------:R-:W-:-:S04]  /*5e30*/  IADD3 R34, R34, 0x10, RZ ;  /* 0x0000001022227810 */ /* 0x000fc80007ffe0ff */
[C---:B------:R-:W-:Y:S02]  /*5e40*/  ISETP.GE.AND P0, PT, R34.reuse, UR5, PT ;  /* 0x0000000522007c0c */ /* 0x040fe4000bf06270 */
[----:B------:R-:W-:Y:S01]  /*5e50*/  ISETP.LT.AND P3, PT, R34, R25, PT ;  /* 0x000000192200720c */ /* 0x000fe20003f61270 */
[----:B------:R-:W-:-:S12]  /*5e60*/  @!P1 BRA `(.L_x_2664) ;  /* 0x0000000c00089947 */ /* 0x000fd80003800000 */
        /* <DEDUP_REMOVED lines=85> */
[----:B------:R-:W1:Y:S01]  /*63c0*/  LDS.128 R12, [UR4+0x10] ;  /* 0x00001004ff0c7984 */ /* 0x000e620008000c00 */
[----:B------:R-:W-:Y:S01]  /*63d0*/  LOP3.LUT R50, R46, 0x64006400, RZ, 0xfc, !PT ;  /* 0x640064002e327812 */ /* 0x000fe200078efcff */
[-C--:B------:R-:W-:Y:S01]  /*63e0*/  HFMA2 R46, R42, R20.reuse.H1_H1, -18, -18 ;  /* 0xcc80cc802a2e7431 */ /* 0x080fe20000060014 */
[----:B------:R-:W-:Y:S01]  /*63f0*/  LOP3.LUT R57, R54, 0x64006400, RZ, 0xfc, !PT ;  /* 0x6400640036397812 */ /* 0x000fe200078efcff */
[----:B0-----:R-:W-:Y:S01]  /*6400*/  HFMA2.MMA R53, R61, R4, RZ ;  /* 0x000000043d357235 */ /* 0x001fe200000000ff */
[----:B------:R-:W-:Y:S01]  /*6410*/  LOP3.LUT R42, R44, 0x64006400, RZ, 0xfc, !PT ;  /* 0x640064002c2a7812 */ /* 0x000fe200078efcff */
[-C--:B------:R-:W-:Y:S01]  /*6420*/  HFMA2 R44, R40, R20.reuse.H1_H1, -18, -18 ;  /* 0xcc80cc80282c7431 */ /* 0x080fe20000060014 */
[----:B------:R-:W-:Y:S01]  /*6430*/  LOP3.LUT R52, R52, 0x64006400, RZ, 0xfc, !PT ;  /* 0x6400640034347812 */ /* 0x000fe200078efcff */
[-C--:B------:R-:W-:Y:S01]  /*6440*/  HFMA2 R40, R48, R20.reuse.H1_H1, -18, -18 ;  /* 0xcc80cc8030287431 */ /* 0x080fe20000060014 */
[----:B------:R-:W-:Y:S01]  /*6450*/  LOP3.LUT R41, R41, 0x30003, RZ, 0xc0, !PT ;  /* 0x0003000329297812 */ /* 0x000fe200078ec0ff */
[----:B------:R-:W-:Y:S01]  /*6460*/  HFMA2 R48, R57, R20.H1_H1, -18, -18 ;  /* 0xcc80cc8039307431 */ /* 0x000fe20000060014 */
[----:B------:R-:W-:Y:S01]  /*6470*/  LOP3.LUT R45, R45, 0x30003, RZ, 0xc0, !PT ;  /* 0x000300032d2d7812 */ /* 0x000fe200078ec0ff */
[----:B------:R-:W-:Y:S01]  /*6480*/  HADD2 R57, R49, -1026, -1026 ;  /* 0xe402e40231397430 */ /* 0x000fe20000000000 */
[----:B------:R-:W-:Y:S01]  /*6490*/  HFMA2.MMA R53, R16, R5, R53 ;  /* 0x0000000510357235 */ /* 0x000fe20000000035 */
[----:B------:R-:W-:Y:S01]  /*64a0*/  HFMA2 R51, R59, R4, RZ.H0_H0 ;  /* 0x000000043b337231 */ /* 0x000fe200000400ff */
[----:B------:R-:W-:Y:S01]  /*64b0*/  LOP3.LUT R41, R41, 0x64006400, RZ, 0xfc, !PT ;  /* 0x6400640029297812 */ /* 0x000fe200078efcff */
[----:B------:R-:W-:Y:S01]  /*64c0*/  HFMA2 R52, R52, R20.H1_H1, -18, -18 ;  /* 0xcc80cc8034347431 */ /* 0x000fe20000060014 */
[----:B------:R-:W-:Y:S01]  /*64d0*/  LOP3.LUT R45, R45, 0x64006400, RZ, 0xfc, !PT ;  /* 0x640064002d2d7812 */ /* 0x000fe200078efcff */
[----:B------:R-:W-:Y:S01]  /*64e0*/  HFMA2.MMA R49, R57, R4, RZ ;  /* 0x0000000439317235 */ /* 0x000fe200000000ff */
[----:B------:R-:W-:Y:S01]  /*64f0*/  HFMA2 R4, R55, R4, RZ.H0_H0 ;  /* 0x0000000437047231 */ /* 0x000fe200000400ff */
[----:B------:R-:W-:Y:S01]  /*6500*/  LOP3.LUT R43, R43, 0x30003, RZ, 0xc0, !PT ;  /* 0x000300032b2b7812 */ /* 0x000fe200078ec0ff */
[-C--:B------:R-:W-:Y:S01]  /*6510*/  HFMA2 R51, R8, R5.reuse, R51 ;  /* 0x0000000508337231 */ /* 0x080fe20000000033 */
[----:B------:R-:W-:Y:S01]  /*6520*/  HFMA2.MMA R53, R19, R6, R53 ;  /* 0x0000000613357235 */ /* 0x000fe20000000035 */
[----:B------:R-:W-:Y:S01]  /*6530*/  HFMA2 R4, R18, R5, R4 ;  /* 0x0000000512047231 */ /* 0x000fe20000000004 */
[----:B------:R-:W-:Y:S01]  /*6540*/  LOP3.LUT R47, R47, 0x30003, RZ, 0xc0, !PT ;  /* 0x000300032f2f7812 */ /* 0x000fe200078ec0ff */
[-C--:B------:R-:W-:Y:S01]  /*6550*/  HFMA2 R51, R17, R6.reuse, R51 ;  /* 0x0000000611337231 */ /* 0x080fe20000000033 */
[----:B------:R-:W-:Y:S01]  /*6560*/  HFMA2.MMA R49, R2, R5, R49 ;  /* 0x0000000502317235 */ /* 0x000fe20000000031 */
[----:B------:R-:W-:Y:S01]  /*6570*/  HFMA2 R4, R29, R6, R4 ;  /* 0x000000061d047231 */ /* 0x000fe20000000004 */
[----:B------:R-:W-:Y:S01]  /*6580*/  LOP3.LUT R43, R43, 0x64006400, RZ, 0xfc, !PT ;  /* 0x640064002b2b7812 */ /* 0x000fe200078efcff */
[----:B------:R-:W-:Y:S01]  /*6590*/  HADD2 R58, R45, -1026, -1026 ;  /* 0xe402e4022d3a7430 */ /* 0x000fe20000000000 */
[----:B------:R-:W-:Y:S01]  /*65a0*/  HFMA2.MMA R53, R52, R7, R53 ;  /* 0x0000000734357235 */ /* 0x000fe20000000035 */
[-C--:B------:R-:W-:Y:S01]  /*65b0*/  HFMA2 R50, R50, R20.reuse.H1_H1, -18, -18 ;  /* 0xcc80cc8032327431 */ /* 0x080fe20000060014 */
[----:B------:R-:W-:Y:S01]  /*65c0*/  LOP3.LUT R47, R47, 0x64006400, RZ, 0xfc, !PT ;  /* 0x640064002f2f7812 */ /* 0x000fe200078efcff */
[----:B------:R-:W-:Y:S01]  /*65d0*/  HFMA2 R54, R56, R20.H1_H1, -18, -18 ;  /* 0xcc80cc8038367431 */ /* 0x000fe20000060014 */
[----:B------:R-:W-:Y:S01]  /*65e0*/  HFMA2.MMA R49, R9, R6, R49 ;  /* 0x0000000609317235 */ /* 0x000fe20000000031 */
[----:B------:R-:W-:-:S02]  /*65f0*/  HFMA2 R51, R50, R7, R51 ;  /* 0x0000000732337231 */ /* 0x000fc40000000033 */
[----:B------:R-:W-:Y:S02]  /*6600*/  HFMA2 R4, R54, R7, R4 ;  /* 0x0000000736047231 */ /* 0x000fe40000000004 */
[----:B------:R-:W-:Y:S01]  /*6610*/  HADD2 R56, R43, -1026, -1026 ;  /* 0xe402e4022b387430 */ /* 0x000fe20000000000 */
[----:B-1----:R-:W-:Y:S01]  /*6620*/  HFMA2.MMA R53, R58, R12, R53 ;  /* 0x0000000c3a357235 */ /* 0x002fe20000000035 */
[----:B------:R-:W-:Y:S01]  /*6630*/  HADD2 R47, R47, -1026, -1026 ;  /* 0xe402e4022f2f7430 */ /* 0x000fe20000000000 */
[----:B------:R-:W-:Y:S01]  /*6640*/  HFMA2.MMA R6, R46, R7, R49 ;  /* 0x000000072e067235 */ /* 0x000fe20000000031 */
[----:B------:R-:W-:Y:S02]  /*6650*/  HADD2 R49, R41, -1026, -1026 ;  /* 0xe402e40229317430 */ /* 0x000fe40000000000 */
[-C--:B------:R-:W-:Y:S02]  /*6660*/  HFMA2 R51, R56, R12.reuse, R51 ;  /* 0x0000000c38337231 */ /* 0x080fe40000000033 */
[----:B------:R-:W-:Y:S01]  /*6670*/  HFMA2 R4, R47, R12, R4 ;  /* 0x0000000c2f047231 */ /* 0x000fe20000000004 */
[----:B------:R-:W-:Y:S01]  /*6680*/  HFMA2.MMA R53, R36, R13, R53 ;  /* 0x0000000d24357235 */ /* 0x000fe20000000035 */
[-C--:B------:R-:W-:Y:S01]  /*6690*/  HFMA2 R51, R30, R13.reuse, R51 ;  /* 0x0000000d1e337231 */ /* 0x080fe20000000033 */
[----:B------:R-:W-:Y:S01]  /*66a0*/  HFMA2.MMA R6, R49, R12, R6 ;  /* 0x0000000c31067235 */ /* 0x000fe20000000006 */
[----:B------:R-:W-:-:S02]  /*66b0*/  HFMA2 R4, R38, R13, R4 ;  /* 0x0000000d26047231 */ /* 0x000fc40000000004 */
[----:B------:R-:W-:Y:S02]  /*66c0*/  HFMA2 R42, R42, R20.H1_H1, -18, -18 ;  /* 0xcc80cc802a2a7431 */ /* 0x000fe40000060014 */
[-C--:B------:R-:W-:Y:S01]  /*66d0*/  HFMA2 R51, R35, R14.reuse, R51 ;  /* 0x0000000e23337231 */ /* 0x080fe20000000033 */
[----:B------:R-:W-:Y:S01]  /*66e0*/  HFMA2.MMA R53, R37, R14, R53 ;  /* 0x0000000e25357235 */ /* 0x000fe20000000035 */
[----:B------:R-:W-:Y:S01]  /*66f0*/  HFMA2 R4, R39, R14, R4 ;  /* 0x0000000e27047231 */ /* 0x000fe20000000004 */
[----:B------:R-:W-:Y:S01]  /*6700*/  HFMA2.MMA R7, R28, R13, R6 ;  /* 0x0000000d1c077235 */ /* 0x000fe20000000006 */
[-C--:B------:R-:W-:Y:S02]  /*6710*/  HFMA2 R51, R42, R15.reuse, R51 ;  /* 0x0000000f2a337231 */ /* 0x080fe40000000033 */
[----:B------:R-:W-:Y:S02]  /*6720*/  HFMA2 R4, R48, R15, R4 ;  /* 0x0000000f30047231 */ /* 0x000fe40000000004 */
[----:B------:R-:W-:Y:S01]  /*6730*/  HADD2 R51, R51.H0_H0, R51.H1_H1 ;  /* 0x3000003333337230 */ /* 0x000fe20000000800 */
[----:B------:R-:W-:Y:S01]  /*6740*/  HFMA2.MMA R53, R40, R15, R53 ;  /* 0x0000000f28357235 */ /* 0x000fe20000000035 */
[----:B------:R-:W-:Y:S01]  /*6750*/  HADD2 R4, R4.H0_H0, R4.H1_H1 ;  /* 0x3000000404047230 */ /* 0x000fe20000000800 */
[----:B------:R-:W-:-:S08]  /*6760*/  HFMA2.MMA R7, R31, R14, R7 ;  /* 0x0000000e1f077235 */ /* 0x000fd00000000007 */
[----:B------:R-:W-:Y:S01]  /*6770*/  HFMA2.MMA R7, R44, R15, R7 ;  /* 0x0000000f2c077235 */ /* 0x000fe20000000007 */
[----:B------:R-:W-:-:S05]  /*6780*/  HADD2 R53, R53.H0_H0, R53.H1_H1 ;  /* 0x3000003535357230 */ /* 0x000fca0000000800 */
[----:B------:R-:W-:-:S04]  /*6790*/  PRMT R53, R53, 0x5410, R4 ;  /* 0x0000541035357816 */ /* 0x000fc80000000004 */
[----:B------:R-:W-:Y:S02]  /*67a0*/  HADD2 R7, R7.H0_H0, R7.H1_H1 ;  /* 0x3000000707077230 */ /* 0x000fe40000000800 */
[----:B------:R-:W-:-:S03]  /*67b0*/  HFMA2 R26, R53, R21, R26 ;  /* 0x00000015351a7231 */ /* 0x000fc6000000001a */
[----:B------:R-:W-:-:S06]  /*67c0*/  PRMT R7, R7, 0x5410, R51 ;  /* 0x0000541007077816 */ /* 0x000fcc0000000033 */
[----:B------:R-:W-:Y:S01]  /*67d0*/  HFMA2.MMA R27, R7, R23, R27 ;  /* 0x00000017071b7235 */ /* 0x000fe2000000001b */
[----:B------:R-:W-:Y:S10]  /*67e0*/  @!P2 BRA `(.L_x_2664) ;  /* 0x0000000000a8a947 */ /* 0x000ff40003800000 */
        /* <DEDUP_REMOVED lines=42> */
.L_x_2664:
[----:B------:R-:W-:Y:S01]  /*6a90*/  IADD3 R32, P2, R32, R3, RZ ;  /* 0x0000000320207210 */ /* 0x000fe20007f5e0ff */
[----:B------:R-:W-:-:S03]  /*6aa0*/  UIADD3 UR4, UR4, 0x20, URZ ;  /* 0x0000002004047890 */ /* 0x000fc6000fffe03f */
[----:B------:R-:W-:Y:S01]  /*6ab0*/  IADD3.X R33, R33, R0, RZ, P2, !PT ;  /* 0x0000000021217210 */ /* 0x000fe200017fe4ff */
[----:B------:R-:W-:Y:S08]  /*6ac0*/  @!P0 BRA P3, `(.L_x_2665) ;  /* 0xfffffff000d88947 */ /* 0x000ff0000183ffff */
.L_x_2663:
        /* <DEDUP_REMOVED lines=18> */
.L_x_2669:
[----:B-----5:R-:W0:Y:S02]  /*6bf0*/  LDS R12, [R4] ;  /* 0x00000000040c7984 */ /* 0x020e240000000800 */
[----:B0-----:R-:W-:-:S06]  /*6c00*/  HADD2 R13, R12, R27 ;  /* 0x0000001b0c0d7230 */ /* 0x001fcc0000000000 */
[----:B------:R-:W0:Y:S02]  /*6c10*/  ATOMS.CAST.SPIN R13, [R4], R12, R13 ;  /* 0x0000000c040d738d */ /* 0x000e24000180000d */
[----:B0-----:R-:W-:-:S13]  /*6c20*/  ISETP.EQ.U32.AND P0, PT, R13, 0x1, PT ;  /* 0x000000010d00780c */ /* 0x001fda0003f02070 */
[----:B------:R-:W-:Y:S05]  /*6c30*/  @!P0 BRA `(.L_x_2669) ;  /* 0xfffffffc00ec8947 */ /* 0x000fea000383ffff */
[----:B------:R-:W-:Y:S05]  /*6c40*/  BRA `(.L_x_2667) ;  /* 0x00000000000c7947 */ /* 0x000fea0003800000 */
.L_x_2668:
[----:B------:R-:W2:Y:S02]  /*6c50*/  LD.E R0, desc[UR8][R2.64] ;  /* 0x0000000802007980 */ /* 0x000ea4000c101900 */
[----:B--2---:R-:W-:-:S05]  /*6c60*/  IADD3 R5, R27, R0, RZ ;  /* 0x000000001b057210 */ /* 0x004fca0007ffe0ff */
[----:B------:R0:W-:Y:S02]  /*6c70*/  ST.E desc[UR8][R2.64], R5 ;  /* 0x0000000502007985 */ /* 0x0001e4000c101908 */
.L_x_2667:
[----:B------:R-:W-:Y:S05]  /*6c80*/  BSYNC B0 ;  /* 0x0000000000007941 */ /* 0x000fea0003800000 */
.L_x_2666:
[----:B------:R1:W-:Y:S01]  /*6c90*/  ATOM.E.ADD.F16x2.RN.STRONG.GPU P0, RZ, desc[UR8][R2.64+0x4], R26 ;  /* 0x0000041a02ff79a2 */ /* 0x0003e2000810e1c8 */
[----:B------:R-:W-:Y:S04]  /*6ca0*/  BSSY B0, `(.L_x_2670) ;  /* 0x000000e000007945 */ /* 0x000fe80003800000 */
[----:B-1----:R-:W-:Y:S05]  /*6cb0*/  @P0 BRA `(.L_x_2671) ;  /* 0x0000000000300947 */ /* 0x002fea0003800000 */
[----:B------:R-:W1:Y:S02]  /*6cc0*/  QSPC.E.S P0, RZ, [R2+0x4] ;  /* 0x0000040002ff73aa */ /* 0x000e640000000500 */
[----:B-1----:R-:W-:Y:S05]  /*6cd0*/  @!P0 BRA `(.L_x_2672) ;  /* 0x00000000001c8947 */ /* 0x002fea0003800000 */
[----:B0-----:R-:W-:-:S07]  /*6ce0*/  MOV R2, R2 ;  /* 0x0000000200027202 */ /* 0x001fce0000000f00 */
.L_x_2673:
[----:B------:R-:W0:Y:S02]  /*6cf0*/  LDS R4, [R2+0x4] ;  /* 0x0000040002047984 */ /* 0x000e240000000800 */
[----:B0-----:R-:W-:-:S10]  /*6d00*/  HFMA2.MMA R5, R4, 1, 1, R26 ;  /* 0x3c003c0004057835 */ /* 0x001fd4000000001a */
[----:B------:R-:W0:Y:S02]  /*6d10*/  ATOMS.CAST.SPIN R5, [R2+0x4], R4, R5 ;  /* 0x000004040205738d */ /* 0x000e240001800005 */
[----:B0-----:R-:W-:-:S13]  /*6d20*/  ISETP.EQ.U32.AND P0, PT, R5, 0x1, PT ;  /* 0x000000010500780c */ /* 0x001fda0003f02070 */
[----:B------:R-:W-:Y:S05]  /*6d30*/  @!P0 BRA `(.L_x_2673) ;  /* 0xfffffffc00ec8947 */ /* 0x000fea000383ffff */
[----:B------:R-:W-:Y:S05]  /*6d40*/  BRA `(.L_x_2671) ;  /* 0x00000000000c7947 */ /* 0x000fea0003800000 */
.L_x_2672:
[----:B------:R-:W0:Y:S02]  /*6d50*/  LD.E R0, desc[UR8][R2.64+0x4] ;  /* 0x0000040802007980 */ /* 0x000e24000c101900 */
[----:B0-----:R-:W-:-:S05]  /*6d60*/  IADD3 R5, R26, R0, RZ ;  /* 0x000000001a057210 */ /* 0x001fca0007ffe0ff */
[----:B------:R1:W-:Y:S02]  /*6d70*/  ST.E desc[UR8][R2.64+0x4], R5 ;  /* 0x0000040502007985 */ /* 0x0003e4000c101908 */
.L_x_2671:
[----:B------:R-:W-:Y:S05]  /*6d80*/  BSYNC B0 ;  /* 0x0000000000007941 */ /* 0x000fea0003800000 */
.L_x_2670:
        /* <DEDUP_REMOVED lines=11> */
.L_x_2677:
[----:B------:R-:W0:Y:S02]  /*6e40*/  LDS R6, [R4] ;  /* 0x0000000004067984 */ /* 0x000e240000000800 */
[----:B0-----:R-:W-:-:S06]  /*6e50*/  HADD2 R7, R6, R11 ;  /* 0x0000000b06077230 */ /* 0x001fcc0000000000 */
[----:B------:R-:W0:Y:S02]  /*6e60*/  ATOMS.CAST.SPIN R7, [R4], R6, R7 ;  /* 0x000000060407738d */ /* 0x000e240001800007 */
[----:B0-----:R-:W-:-:S13]  /*6e70*/  ISETP.EQ.U32.AND P0, PT, R7, 0x1, PT ;  /* 0x000000010700780c */ /* 0x001fda0003f02070 */
[----:B------:R-:W-:Y:S05]  /*6e80*/  @!P0 BRA `(.L_x_2677) ;  /* 0xfffffffc00ec8947 */ /* 0x000fea000383ffff */
[----:B------:R-:W-:Y:S05]  /*6e90*/  BRA `(.L_x_2675) ;  /* 0x00000000000c7947 */ /* 0x000fea0003800000 */
.L_x_2676:
[----:B------:R-:W2:Y:S02]  /*6ea0*/  LD.E R0, desc[UR8][R2.64] ;  /* 0x0000000802007980 */ /* 0x000ea4000c101900 */
[----:B--2---:R-:W-:-:S05]  /*6eb0*/  IADD3 R5, R11, R0, RZ ;  /* 0x000000000b057210 */ /* 0x004fca0007ffe0ff */
[----:B------:R0:W-:Y:S02]  /*6ec0*/  ST.E desc[UR8][R2.64], R5 ;  /* 0x0000000502007985 */ /* 0x0001e4000c101908 */
.L_x_2675:
[----:B------:R-:W-:Y:S05]  /*6ed0*/  BSYNC B0 ;  /* 0x0000000000007941 */ /* 0x000fea0003800000 */
.L_x_2674:
[----:B------:R1:W-:Y:S02]  /*6ee0*/  ATOM.E.ADD.F16x2.RN.STRONG.GPU P0, RZ, desc[UR8][R2.64+0x4], R10 ;  /* 0x0000040a02ff79a2 */ /* 0x0003e4000810e1c8 */
[----:B-1----:R-:W-:Y:S05]  /*6ef0*/  @P0 EXIT ;  /* 0x000000000000094d */ /* 0x002fea0003800000 */
[----:B------:R-:W1:Y:S02]  /*6f00*/  QSPC.E.S P0, RZ, [R2+0x4] ;  /* 0x0000040002ff73aa */ /* 0x000e640000000500 */
[----:B-1----:R-:W-:Y:S05]  /*6f10*/  @!P0 BRA `(.L_x_2678) ;  /* 0x00000000001c8947 */ /* 0x002fea0003800000 */
[----:B0-----:R-:W-:-:S07]  /*6f20*/  MOV R2, R2 ;  /* 0x0000000200027202 */ /* 0x001fce0000000f00 */
.L_x_2679:
[----:B------:R-:W0:Y:S02]  /*6f30*/  LDS R4, [R2+0x4] ;  /* 0x0000040002047984 */ /* 0x000e240000000800 */
[----:B0-----:R-:W-:-:S10]  /*6f40*/  HFMA2.MMA R5, R4, 1, 1, R10 ;  /* 0x3c003c0004057835 */ /* 0x001fd4000000000a */
[----:B------:R-:W0:Y:S02]  /*6f50*/  ATOMS.CAST.SPIN R5, [R2+0x4], R4, R5 ;  /* 0x000004040205738d */ /* 0x000e240001800005 */
[----:B0-----:R-:W-:-:S13]  /*6f60*/  ISETP.EQ.U32.AND P0, PT, R5, 0x1, PT ;  /* 0x000000010500780c */ /* 0x001fda0003f02070 */
[----:B------:R-:W-:Y:S05]  /*6f70*/  @!P0 BRA `(.L_x_2679) ;  /* 0xfffffffc00ec8947 */ /* 0x000fea000383ffff */
[----:B------:R-:W-:Y:S05]  /*6f80*/  EXIT ;  /* 0x000000000000794d */ /* 0x000fea0003800000 */
.L_x_2678:
[----:B------:R-:W0:Y:S02]  /*6f90*/  LD.E R0, desc[UR8][R2.64+0x4] ;  /* 0x0000040802007980 */ /* 0x000e24000c101900 */
[----:B0-----:R-:W-:-:S05]  /*6fa0*/  IADD3 R5, R10, R0, RZ ;  /* 0x000000000a057210 */ /* 0x001fca0007ffe0ff */
[----:B------:R-:W-:Y:S01]  /*6fb0*/  ST.E desc[UR8][R2.64+0x4], R5 ;  /* 0x0000040502007985 */ /* 0x000fe2000c101908 */
[----:B------:R-:W-:Y:S05]  /*6fc0*/  EXIT ;  /* 0x000000000000794d */ /* 0x000fea0003800000 */
.L_x_2680:
        /* <DEDUP_REMOVED lines=11> */
.L_x_3265:


//--------------------- .text._Z23gemm_half_q_half_kernelILi2ELi4ELb0ELb0ELi32EEvPK6__halfPKjS4_S2_PS0_iiiiPKtS7_iiiiiibS2_i --------------------------
	.section	.text._Z23gemm_half_q_half_kernelILi2ELi4ELb0ELb0ELi32EEvPK6__halfPKjS4_S2_PS0_iiiiPKtS7_iiiiiibS2_i,"ax",@progbits
	.align	128
        .global         _Z23gemm_half_q_half_kernelILi2ELi4ELb0ELb0ELi32EEvPK6__halfPKjS4_S2_PS0_iiiiPKtS7_iiiiiibS2_i
        .type           _Z23gemm_half_q_half_kernelILi2ELi4ELb0ELb0ELi32EEvPK6__halfPKjS4_S2_PS0_iiiiPKtS7_iiiiiibS2_i,@function
        .size           _Z23gemm_half_q_half_kernelILi2ELi4ELb0ELb0ELi32EEvPK6__halfPKjS4_S2_PS0_iiiiPKtS7_iiiiiibS2_i,(.L_x_3266 - _Z23gemm_half_q_half_kernelILi2ELi4ELb0ELb0ELi32EEvPK6__halfPKjS4_S2_PS0_iiiiPKtS7_iiiiiibS2_i)
        .other          _Z23gemm_half_q_half_kernelILi2ELi4ELb0ELb0ELi32EEvPK6__halfPKjS4_S2_PS0_iiiiPKtS7_iiiiiibS2_i,@"STO_CUDA_ENTRY STV_DEFAULT"
_Z23gemm_half_q_half_kernelILi2ELi4ELb0ELb0ELi32EEvPK6__halfPKjS4_S2_PS0_iiiiPKtS7_iiiiiibS2_i:
.text._Z23gemm_half_q_half_kernelILi2ELi4ELb0ELb0ELi32EEvPK6__halfPKjS4_S2_PS0_iiiiPKtS7_iiiiiibS2_i:
        /* <DEDUP_REMOVED lines=44> */
.L_x_2685:
        /* <DEDUP_REMOVED lines=16> */
.L_x_2684:
        /* <DEDUP_REMOVED lines=16> */
.L_x_2683:
        /* <DEDUP_REMOVED lines=17> */
.L_x_2687:
        /* <DEDUP_REMOVED lines=16> */
.L_x_2686:
        /* <DEDUP_REMOVED lines=14> */
.L_x_2682:
[----:B------:R-:W-:Y:S05]  /*07b0*/  BSYNC B0 ;  /* 0x0000000000007941 */ /* 0x000fea0003800000 */
.L_x_2681:
        /* <DEDUP_REMOVED lines=16> */
[----:B------:R-:W-:-:S04]  /*08c0*/  IMAD.MOV.U32 R0, RZ, RZ, RZ ;  /* 0x000000ffff007224 */ /* 0x000fc800078e00ff */
[----:B0-----:R-:W-:Y:S01]  /*08d0*/  IMAD.WIDE R4, R7, 0x2, R4 ;  /* 0x0000000207047825 */ /* 0x001fe200078e0204 */
[----:B------:R-:W-:Y:S06]  /*08e0*/  @!P2 BRA `(.L_x_2689) ;  /* 0x000000000034a947 */ /* 0x000fec0003800000 */
[----:B------:R-:W-:Y:S01]  /*08f0*/  PLOP3.LUT P0, PT, PT, PT, PT, 0x8, 0x0 ;  /* 0x000000000000781c */ /* 0x000fe20003f0e170 */
[----:B------:R-:W-:-:S12]  /*0900*/  VIADD R13, R59, 0xfffffffd ;  /* 0xfffffffd3b0d7836 */ /* 0x000fd80000000000 */
.L_x_2690:
        /* <DEDUP_REMOVED lines=11> */
.L_x_2689:
        /* <DEDUP_REMOVED lines=10> */
.L_x_2688:
        /* <DEDUP_REMOVED lines=18> */
.L_x_2692:
        /* <DEDUP_REMOVED lines=27> */
[----:B------:R-:W-:Y:S01]  /*0d30*/  IADD3 R10, R10, 0x1, RZ ;  /* 0x000000010a0a7810 */ /* 0x000fe20007ffe0ff */
[----:B------:R-:W-:Y:S01]  /*0d40*/  IMAD R20, R20, R20, RZ ;  /* 0x0000001414147224 */ /* 0x000fe200078e02ff */
[----:B------:R-:W4:Y:S01]  /*0d50*/  I2F.F16 R57, R19 ;  /* 0x0000001300397306 */ /* 0x000f220000200c00 */
[----:B------:R-:W-:-:S02]  /*0d60*/  IMAD R17, R17, R17, RZ ;  /* 0x0000001111117224 */ /* 0x000fc400078e02ff */
[----:B------:R-:W-:-:S05]  /*0d70*/  IMAD R10, R10, R10, RZ ;  /* 0x0000000a0a0a7224 */ /* 0x000fca00078e02ff */
        /* <DEDUP_REMOVED lines=8> */
.L_x_2691:
[----:B------:R-:W-:Y:S01]  /*0e00*/  ULDC UR4, c[0x0][0x258] ;  /* 0x0000960000047ab9 */ /* 0x000fe20000000800 */
[----:B------:R-:W-:Y:S01]  /*0e10*/  ULDC UR5, c[0x0][0x260] ;  /* 0x0000980000057ab9 */ /* 0x000fe20000000800 */
[C---:B------:R-:W-:Y:S01]  /*0e20*/  ISETP.GT.AND P2, PT, R48.reuse, UR4, PT ;  /* 0x0000000430007c0c */ /* 0x040fe2000bf44270 */
[----:B------:R-:W-:Y:S01]  /*0e30*/  ULDC UR6, c[0x0][0x268] ;  /* 0x00009a0000067ab9 */ /* 0x000fe20000000800 */
[C---:B------:R-:W-:Y:S01]  /*0e40*/  VIMNMX R0, R48.reuse, UR4, PT ;  /* 0x0000000430007c48 */ /* 0x040fe2000bfe0100 */
[----:B------:R-:W-:Y:S01]  /*0e50*/  HFMA2.MMA R2, -RZ, RZ, 0, 0 ;  /* 0x00000000ff027435 */ /* 0x000fe200000001ff */
        /* <DEDUP_REMOVED lines=15> */
.L_x_2693:
        /* <DEDUP_REMOVED lines=8> */
.L_x_2694:
        /* <DEDUP_REMOVED lines=10> */
.L_x_2695:
        /* <DEDUP_REMOVED lines=8> */
.L_x_2696:
        /* <DEDUP_REMOVED lines=9> */
.L_x_2697:
        /* <DEDUP_REMOVED lines=21> */
.L_x_2700:
[----:B------:R-:W0:Y:S02]  /*12d0*/  LDC R58, c[0x0][0x23c] ;  /* 0x00008f00ff3a7b82 */ /* 0x000e240000000800 */
[C---:B0-----:R-:W-:Y:S02]  /*12e0*/  IMAD.WIDE R2, R58.reuse, 0x4, R4 ;  /* 0x000000043a027825 */ /* 0x041fe400078e0204 */
        /* <DEDUP_REMOVED lines=21> */
[C---:B------:R-:W-:Y:S02]  /*1440*/  LOP3.LUT R16, R7.reuse, 0x380038, RZ, 0xc0, !PT ;  /* 0x0038003807107812 */ /* 0x040fe400078ec0ff */
[----:B------:R-:W-:Y:S02]  /*1450*/  SHF.R.U32.HI R35, RZ, 0x6, R7 ;  /* 0x00000006ff237819 */ /* 0x000fe40000011607 */
[----:B------:R-:W-:Y:S02]  /*1460*/  LOP3.LUT R69, R7, 0x70007, RZ, 0xc0, !PT ;  /* 0x0007000707457812 */ /* 0x000fe400078ec0ff */
[----:B------:R-:W-:Y:S02]  /*1470*/  LOP3.LUT R7, R0, 0x20002, R5, 0xf8, !PT ;  /* 0x0002000200077812 */ /* 0x000fe400078ef805 */
[--C-:B------:R-:W-:Y:S02]  /*1480*/  SHF.R.U32.HI R74, RZ, 0x6, R66.reuse ;  /* 0x00000006ff4a7819 */ /* 0x100fe40000011642 */
[----:B------:R-:W-:-:S02]  /*1490*/  SHF.R.U32.HI R15, RZ, 0xe, R66 ;  /* 0x0000000eff0f7819 */ /* 0x000fc40000011642 */
[----:B------:R-:W-:Y:S02]  /*14a0*/  LOP3.LUT R4, R4, 0x10001, RZ, 0xc0, !PT ;  /* 0x0001000104047812 */ /* 0x000fe400078ec0ff */
[----:B------:R-:W-:Y:S02]  /*14b0*/  LOP3.LUT R19, R16, 0x64006400, RZ, 0xfc, !PT ;  /* 0x6400640010137812 */ /* 0x000fe400078efcff */
[----:B------:R-:W-:Y:S02]  /*14c0*/  SHF.R.U32.HI R11, RZ, 0xe, R65 ;  /* 0x0000000eff0b7819 */ /* 0x000fe40000011641 */
[----:B------:R-:W-:Y:S01]  /*14d0*/  LOP3.LUT R2, R2, 0x10001, RZ, 0xc0, !PT ;  /* 0x0001000102027812 */ /* 0x000fe200078ec0ff */
[----:B------:R-:W-:Y:S01]  /*14e0*/  HFMA2 R32, R19, R8.H0_H0, -132, -132 ;  /* 0xd820d82013207431 */ /* 0x000fe20000040008 */
[----:B------:R-:W-:Y:S02]  /*14f0*/  LOP3.LUT R16, R74, 0x380038, RZ, 0xc0, !PT ;  /* 0x003800384a107812 */ /* 0x000fe400078ec0ff */
[----:B------:R-:W-:-:S02]  /*1500*/  LOP3.LUT R13, R6, 0x380038, RZ, 0xc0, !PT ;  /* 0x00380038060d7812 */ /* 0x000fc400078ec0ff */
[----:B------:R-:W-:Y:S02]  /*1510*/  SHF.R.U32.HI R33, RZ, 0x6, R6 ;  /* 0x00000006ff217819 */ /* 0x000fe40000011606 */
[----:B------:R-:W-:Y:S02]  /*1520*/  LOP3.LUT R63, R6, 0x70007, RZ, 0xc0, !PT ;  /* 0x00070007063f7812 */ /* 0x000fe400078ec0ff */
[----:B------:R-:W-:Y:S02]  /*1530*/  LOP3.LUT R15, R4, 0x20002, R15, 0xf8, !PT ;  /* 0x00020002040f7812 */ /* 0x000fe400078ef80f */
        /* <DEDUP_REMOVED lines=12> */
[----:B------:R-:W-:Y:S01]  /*1600*/  SHF.R.U32.HI R20, RZ, 0xe, R67 ;  /* 0x0000000eff147819 */ /* 0x000fe20000011643 */
[----:B------:R-:W-:Y:S01]  /*1610*/  HFMA2 R47, R47, R8.H0_H0, -132, -132 ;  /* 0xd820d8202f2f7431 */ /* 0x000fe20000040008 */
[----:B------:R-:W-:Y:S02]  /*1620*/  LOP3.LUT R17, R17, 0x10001, RZ, 0xc0, !PT ;  /* 0x0001000111117812 */ /* 0x000fe400078ec0ff */
[----:B------:R-:W-:Y:S02]  /*1630*/  LOP3.LUT R12, R26, 0x380038, RZ, 0xc0, !PT ;  /* 0x003800381a0c7812 */ /* 0x000fe400078ec0ff */
[----:B------:R-:W-:Y:S02]  /*1640*/  LOP3.LUT R17, R17, 0x20002, R20, 0xf8, !PT ;  /* 0x0002000211117812 */ /* 0x000fe400078ef814 */
[----:B------:R-:W-:Y:S02]  /*1650*/  LOP3.LUT R45, R14, 0x64006400, RZ, 0xfc, !PT ;  /* 0x640064000e2d7812 */ /* 0x000fe400078efcff */
[----:B------:R-:W-:-:S02]  /*1660*/  SHF.R.U32.HI R92, RZ, 0x6, R65 ;  /* 0x00000006ff5c7819 */ /* 0x000fc40000011641 */
[----:B------:R-:W-:Y:S01]  /*1670*/  LOP3.LUT R14, R33, 0x380038, RZ, 0xc0, !PT ;  /* 0x00380038210e7812 */ /* 0x000fe200078ec0ff */
[----:B------:R-:W-:Y:S01]  /*1680*/  HFMA2 R45, R45, R8.H0_H0, -132, -132 ;  /* 0xd820d8202d2d7431 */ /* 0x000fe20000040008 */
[----:B------:R-:W-:Y:S02]  /*1690*/  SHF.R.U32.HI R93, RZ, 0x6, R64 ;  /* 0x00000006ff5d7819 */ /* 0x000fe40000011640 */
[----:B------:R-:W-:Y:S02]  /*16a0*/  SHF.R.U32.HI R72, RZ, 0x6, R67 ;  /* 0x00000006ff487819 */ /* 0x000fe40000011643 */
[----:B------:R-:W-:Y:S02]  /*16b0*/  LOP3.LUT R18, R67, 0x380038, RZ, 0xc0, !PT ;  /* 0x0038003843127812 */ /* 0x000fe400078ec0ff */
[----:B------:R-:W-:Y:S02]  /*16c0*/  LOP3.LUT R20, R72, 0x380038, RZ, 0xc0, !PT ;  /* 0x0038003848147812 */ /* 0x000fe400078ec0ff */
[----:B------:R-:W-:-:S02]  /*16d0*/  LOP3.LUT R43, R18, 0x64006400, RZ, 0xfc, !PT ;  /* 0x64006400122b7812 */ /* 0x000fc400078efcff */
[----:B------:R-:W-:Y:S02]  /*16e0*/  LOP3.LUT R18, R35, 0x380038, RZ, 0xc0, !PT ;  /* 0x0038003823127812 */ /* 0x000fe400078ec0ff */
[----:B------:R-:W-:Y:S01]  /*16f0*/  MOV R3, 0x2400 ;  /* 0x0000240000037802 */ /* 0x000fe20000000f00 */
        /* <DEDUP_REMOVED lines=26> */
[----:B------:R-:W-:Y:S01]  /*18a0*/  ISETP.GE.AND P0, PT, R59, 0x2, PT ;  /* 0x000000023b00780c */ /* 0x000fe20003f06270 */
[----:B------:R-:W-:Y:S01]  /*18b0*/  HADD2 R66, R66, -1028, -1028 ;  /* 0xe404e40442427430 */ /* 0x000fe20000000000 */
[----:B------:R-:W-:-:S02]  /*18c0*/  PRMT R57, R57, 0x5410, R56 ;  /* 0x0000541039397816 */ /* 0x000fc40000000038 */
[----:B------:R-:W-:Y:S02]  /*18d0*/  PRMT R55, R55, 0x5410, R54 ;  /* 0x0000541037377816 */ /* 0x000fe40000000036 */
[----:B--2---:R-:W-:Y:S02]  /*18e0*/  LOP3.LUT R5, R79, 0x380038, RZ, 0xc0, !PT ;  /* 0x003800384f057812 */ /* 0x004fe400078ec0ff */
[----:B------:R-:W-:Y:S02]  /*18f0*/  SHF.R.U32.HI R84, RZ, 0xd, R78 ;  /* 0x0000000dff547819 */ /* 0x000fe4000001164e */
[----:B------:R-:W-:Y:S02]  /*1900*/  LOP3.LUT R29, R5, 0x64006400, RZ, 0xfc, !PT ;  /* 0x64006400051d7812 */ /* 0x000fe400078efcff */
[----:B------:R-:W-:Y:S02]  /*1910*/  SHF.R.U32.HI R82, RZ, 0xd, R77 ;  /* 0x0000000dff527819 */ /* 0x000fe4000001164d */
[----:B------:R-:W-:Y:S01]  /*1920*/  LOP3.LUT R84, R15, 0x40004, R84, 0xf8, !PT ;  /* 0x000400040f547812 */ /* 0x000fe200078ef854 */
[----:B------:R-:W-:Y:S01]  /*1930*/  HFMA2 R16, R29, R8.H0_H0, -132, -132 ;  /* 0xd820d8201d107431 */ /* 0x000fe20000040008 */
[----:B------:R-:W-:Y:S01]  /*1940*/  SHF.R.U32.HI R80, RZ, 0xd, R76 ;  /* 0x0000000dff507819 */ /* 0x000fe2000001164c */
[----:B------:R-:W0:Y:S01]  /*1950*/  LDS.128 R28, [UR4] ;  /* 0x00000004ff1c7984 */ /* 0x000e220008000c00 */
[----:B------:R-:W-:-:S02]  /*1960*/  LOP3.LUT R15, R13, 0x64006400, RZ, 0xfc, !PT ;  /* 0x640064000d0f7812 */ /* 0x000fc400078efcff */
[----:B------:R-:W-:Y:S02]  /*1970*/  LOP3.LUT R0, R76, 0x380038, RZ, 0xc0, !PT ;  /* 0x003800384c007812 */ /* 0x000fe400078ec0ff */
[----:B------:R-:W-:Y:S01]  /*1980*/  SHF.R.U32.HI R88, RZ, 0x6, R76 ;  /* 0x00000006ff587819 */ /* 0x000fe2000001164c */
[----:B------:R-:W-:Y:S01]  /*1990*/  HFMA2 R34, R15, R8.H0_H0, -132, -132 ;  /* 0xd820d8200f227431 */ /* 0x000fe20000040008 */
[----:B------:R-:W-:Y:S02]  /*19a0*/  LOP3.LUT R2, R77, 0x380038, RZ, 0xc0, !PT ;  /* 0x003800384d027812 */ /* 0x000fe400078ec0ff */
[----:B------:R-:W-:Y:S02]  /*19b0*/  LOP3.LUT R82, R11, 0x40004, R82, 0xf8, !PT ;  /* 0x000400040b527812 */ /* 0x000fe400078ef852 */
[----:B------:R-:W-:Y:S02]  /*19c0*/  SHF.R.U32.HI R83, RZ, 0x6, R77 ;  /* 0x00000006ff537819 */ /* 0x000fe4000001164d */
[----:B------:R-:W-:-:S02]  /*19d0*/  LOP3.LUT R11, R10, 0x64006400, RZ, 0xfc, !PT ;  /* 0x640064000a0b7812 */ /* 0x000fc400078efcff */
[----:B------:R-:W-:Y:S02]  /*19e0*/  LOP3.LUT R80, R7, 0x40004, R80, 0xf8, !PT ;  /* 0x0004000407507812 */ /* 0x000fe400078ef850 */
[----:B------:R-:W-:Y:S01]  /*19f0*/  LOP3.LUT R4, R78, 0x380038, RZ, 0xc0, !PT ;  /* 0x003800384e047812 */ /* 0x000fe200078ec0ff */
[-C--:B------:R-:W-:Y:S01]  /*1a00*/  HFMA2 R60, R11, R8.reuse.H0_H0, -132, -132 ;  /* 0xd820d8200b3c7431 */ /* 0x080fe20000040008 */
[----:B------:R-:W-:Y:S02]  /*1a10*/  LOP3.LUT R7, R6, 0x64006400, RZ, 0xfc, !PT ;  /* 0x6400640006077812 */ /* 0x000fe400078efcff */
[----:B------:R-:W-:Y:S02]  /*1a20*/  LOP3.LUT R9, R0, 0x64006400, RZ, 0xfc, !PT ;  /* 0x6400640000097812 */ /* 0x000fe400078efcff */
[----:B------:R-:W-:Y:S01]  /*1a30*/  SHF.R.U32.HI R85, RZ, 0x6, R78 ;  /* 0x00000006ff557819 */ /* 0x000fe2000001164e */
[-C--:B------:R-:W-:Y:S01]  /*1a40*/  HFMA2 R46, R7, R8.reuse.H0_H0, -132, -132 ;  /* 0xd820d820072e7431 */ /* 0x080fe20000040008 */
[----:B------:R-:W-:Y:S01]  /*1a50*/  LOP3.LUT R15, R2, 0x64006400, RZ, 0xfc, !PT ;  /* 0x64006400020f7812 */ /* 0x000fe200078efcff */
[----:B------:R-:W-:Y:S01]  /*1a60*/  HFMA2 R38, R9, R8.H0_H0, -132, -132 ;  /* 0xd820d82009267431 */ /* 0x000fe20000040008 */
[----:B------:R-:W-:-:S02]  /*1a70*/  LOP3.LUT R0, R88, 0x380038, RZ, 0xc0, !PT ;  /* 0x0038003858007812 */ /* 0x000fc400078ec0ff */
[--C-:B------:R-:W-:Y:S01]  /*1a80*/  SHF.R.U32.HI R87, RZ, 0x6, R79.reuse ;  /* 0x00000006ff577819 */ /* 0x100fe2000001164f */
[-C--:B------:R-:W-:Y:S01]  /*1a90*/  HFMA2 R36, R15, R8.reuse.H0_H0, -132, -132 ;  /* 0xd820d8200f247431 */ /* 0x080fe20000040008 */
[----:B------:R-:W-:Y:S02]  /*1aa0*/  LOP3.LUT R2, R83, 0x380038, RZ, 0xc0, !PT ;  /* 0x0038003853027812 */ /* 0x000fe400078ec0ff */
[----:B------:R-:W-:Y:S02]  /*1ab0*/  SHF.R.U32.HI R86, RZ, 0xd, R79 ;  /* 0x0000000dff567819 */ /* 0x000fe4000001164f */
        /* <DEDUP_REMOVED lines=8> */
[----:B------:R-:W-:Y:S02]  /*1b40*/  LOP3.LUT R86, R17, 0x40004, R86, 0xf8, !PT ;  /* 0x0004000411567812 */ /* 0x000fe400078ef856 */
        /* <DEDUP_REMOVED lines=49> */
[----:B------:R-:W1:Y:S01]  /*1e60*/  LDS.128 R20, [UR4+0x10] ;  /* 0x00001004ff147984 */ /* 0x000e620008000c00 */
        /* <DEDUP_REMOVED lines=9> */
[----:B------:R-:W-:Y:S01]  /*1f00*/  HADD2 R69, R27, -1028, -1028 ;  /* 0xe404e4041b457430 */ /* 0x000fe20000000000 */
[----:B------:R-:W-:Y:S01]  /*1f10*/  HFMA2.MMA R25, R35, R28, RZ ;  /* 0x0000001c23197235 */ /* 0x000fe200000000ff */
[----:B------:R-:W-:Y:S01]  /*1f20*/  HADD2 R33, R76, -1028, -1028 ;  /* 0xe404e4044c217430 */ /* 0x000fe20000000000 */
[----:B------:R-:W-:Y:S01]  /*1f30*/  LOP3.LUT R74, R74, 0x70007, RZ, 0xc0, !PT ;  /* 0x000700074a4a7812 */ /* 0x000fe200078ec0ff */
[-C--:B------:R-:W-:Y:S01]  /*1f40*/  HFMA2 R24, R69, R28.reuse, RZ.H0_H0 ;  /* 0x0000001c45187231 */ /* 0x080fe200000400ff */
[----:B------:R-:W-:Y:S01]  /*1f50*/  LOP3.LUT R72, R72, 0x70007, RZ, 0xc0, !PT ;  /* 0x0007000748487812 */ /* 0x000fe200078ec0ff */
[----:B------:R-:W-:Y:S01]  /*1f60*/  HFMA2 R76, R33, R28, RZ.H0_H0 ;  /* 0x0000001c214c7231 */ /* 0x000fe200000400ff */
        /* <DEDUP_REMOVED lines=12> */
[----:B------:R-:W0:Y:S01]  /*2030*/  LDS.128 R24, [UR4+0x20] ;  /* 0x00002004ff187984 */ /* 0x000e220008000c00 */
[----:B------:R-:W-:Y:S01]  /*2040*/  HADD2 R74, R74, -1028, -1028 ;  /* 0xe404e4044a4a7430 */ /* 0x000fe20000000000 */
        /* <DEDUP_REMOVED lines=9> */
[-C--:B-1----:R-:W-:Y:S01]  /*20e0*/  HFMA2 R28, R15, R20.reuse, R28 ;  /* 0x000000140f1c7231 */ /* 0x082fe2000000001c */
        /* <DEDUP_REMOVED lines=11> */
[----:B------:R-:W-:Y:S01]  /*21a0*/  LOP3.LUT R76, R76, 0x64006400, RZ, 0xfc, !PT ;  /* 0x640064004c4c7812 */ /* 0x000fe200078efcff */
[-C--:B------:R-:W-:Y:S01]  /*21b0*/  HFMA2 R20, R47, R22.reuse, R20 ;  /* 0x000000162f147231 */ /* 0x080fe20000000014 */
[----:B------:R-:W-:Y:S01]  /*21c0*/  LOP3.LUT R79, R79, 0x70007, RZ, 0xc0, !PT ;  /* 0x000700074f4f7812 */ /* 0x000fe200078ec0ff */
[----:B------:R-:W-:Y:S01]  /*21d0*/  HADD2 R81, R81, -1028, -1028 ;  /* 0xe404e40451517430 */ /* 0x000fe20000000000 */
[----:B------:R-:W-:Y:S01]  /*21e0*/  LOP3.LUT R85, R85, 0x70007, RZ, 0xc0, !PT ;  /* 0x0007000755557812 */ /* 0x000fe200078ec0ff */
[-C--:B------:R-:W-:Y:S01]  /*21f0*/  HFMA2.MMA R89, R49, R22.reuse, R30 ;  /* 0x0000001631597235 */ /* 0x080fe2000000001e */
[----:B------:R-:W-:Y:S01]  /*2200*/  HADD2 R76, R76, -1028, -1028 ;  /* 0xe404e4044c4c7430 */ /* 0x000fe20000000000 */
[----:B------:R-:W-:Y:S01]  /*2210*/  HFMA2.MMA R21, R45, R22, R29 ;  /* 0x000000162d157235 */ /* 0x000fe2000000001d */
[----:B------:R-:W-:Y:S01]  /*2220*/  HFMA2 R22, R43, R22, R31 ;  /* 0x000000162b167231 */ /* 0x000fe2000000001f */
[----:B------:R-:W-:Y:S01]  /*2230*/  LOP3.LUT R75, R75, 0x64006400, RZ, 0xfc, !PT ;  /* 0x640064004b4b7812 */ /* 0x000fe200078efcff */
[----:B------:R-:W1:Y:S01]  /*2240*/  LDS.128 R28, [UR4+0x30] ;  /* 0x00003004ff1c7984 */ /* 0x000e620008000c00 */
[-C--:B------:R-:W-:Y:S01]  /*2250*/  HFMA2 R20, R76, R23.reuse, R20 ;  /* 0x000000174c147231 */ /* 0x080fe20000000014 */
[----:B------:R-:W-:Y:S01]  /*2260*/  LOP3.LUT R85, R85, 0x64006400, RZ, 0xfc, !PT ;  /* 0x6400640055557812 */ /* 0x000fe200078efcff */
[-C--:B------:R-:W-:Y:S01]  /*2270*/  HFMA2.MMA R92, R78, R23.reuse, R89 ;  /* 0x000000174e5c7235 */ /* 0x080fe20000000059 */
[----:B------:R-:W-:Y:S01]  /*2280*/  HADD2 R77, R77, -1028, -1028 ;  /* 0xe404e4044d4d7430 */ /* 0x000fe20000000000 */
[----:B------:R-:W-:Y:S01]  /*2290*/  HFMA2.MMA R89, R74, R23, R21 ;  /* 0x000000174a597235 */ /* 0x000fe20000000015 */
[----:B------:R-:W-:Y:S01]  /*22a0*/  HFMA2 R23, R72, R23, R22 ;  /* 0x0000001748177231 */ /* 0x000fe20000000016 */
[----:B------:R-:W-:Y:S01]  /*22b0*/  LOP3.LUT R83, R83, 0x70007, RZ, 0xc0, !PT ;  /* 0x0007000753537812 */ /* 0x000fe200078ec0ff */
[-C--:B0-----:R-:W-:Y:S01]  /*22c0*/  HFMA2 R21, R39, R24.reuse, R20 ;  /* 0x0000001827157231 */ /* 0x081fe20000000014 */
[----:B------:R-:W-:Y:S01]  /*22d0*/  LOP3.LUT R80, R80, 0x64006400, RZ, 0xfc, !PT ;  /* 0x6400640050507812 */ /* 0x000fe200078efcff */
[----:B------:R-:W-:Y:S01]  /*22e0*/  HADD2 R85, R85, -1028, -1028 ;  /* 0xe404e40455557430 */ /* 0x000fe20000000000 */
        /* <DEDUP_REMOVED lines=21> */
[----:B------:R-:W-:-:S02]  /*2440*/  HFMA2 R21, R36, R27, R21 ;  /* 0x0000001b24157231 */ /* 0x000fc40000000015 */
[----:B------:R-:W-:Y:S01]  /*2450*/  HADD2 R87, R87, -1028, -1028 ;  /* 0xe404e40457577430 */ /* 0x000fe20000000000 */
[-C--:B------:R-:W-:Y:S01]  /*2460*/  HFMA2.MMA R22, R38, R27.reuse, R22 ;  /* 0x0000001b26167235 */ /* 0x080fe20000000016 */
[----:B------:R-:W-:Y:S01]  /*2470*/  HFMA2 R24, R16, R27, R24 ;  /* 0x0000001b10187231 */ /* 0x000fe20000000018 */
[----:B------:R-:W-:Y:S01]  /*2480*/  HFMA2.MMA R20, R18, R27, R20 ;  /* 0x0000001b12147235 */ /* 0x000fe20000000014 */
[----:B------:R-:W-:Y:S02]  /*2490*/  HADD2 R83, R83, -1028, -1028 ;  /* 0xe404e40453537430 */ /* 0x000fe40000000000 */
[----:B-1----:R-:W-:-:S03]  /*24a0*/  HFMA2 R21, R87, R28, R21 ;  /* 0x0000001c57157231 */ /* 0x002fc60000000015 */
[-C--:B------:R-:W-:Y:S01]  /*24b0*/  HFMA2.MMA R22, R89, R28.reuse, R22 ;  /* 0x0000001c59167235 */ /* 0x080fe20000000016 */
[-C--:B------:R-:W-:Y:S01]  /*24c0*/  HFMA2 R23, R12, R29.reuse, R21 ;  /* 0x0000001d0c177231 */ /* 0x080fe20000000015 */
[----:B------:R-:W-:Y:S01]  /*24d0*/  HFMA2.MMA R20, R85, R28, R20 ;  /* 0x0000001c55147235 */ /* 0x000fe20000000014 */
[----:B------:R-:W-:Y:S01]  /*24e0*/  HFMA2 R28, R83, R28, R24 ;  /* 0x0000001c531c7231 */ /* 0x000fe20000000018 */
[----:B------:R-:W-:Y:S01]  /*24f0*/  LOP3.LUT R21, R86, 0x64006400, RZ, 0xfc, !PT ;  /* 0x6400640056157812 */ /* 0x000fe200078efcff */
[----:B------:R-:W-:Y:S02]  /*2500*/  HADD2 R86, R80, -1028, -1028 ;  /* 0xe404e40450567430 */ /* 0x000fe40000000000 */
[----:B------:R-:W-:Y:S01]  /*2510*/  HFMA2 R28, R8, R29, R28 ;  /* 0x0000001d081c7231 */ /* 0x000fe2000000001c */
[-C--:B------:R-:W-:Y:S01]  /*2520*/  HFMA2.MMA R22, R14, R29.reuse, R22 ;  /* 0x0000001d0e167235 */ /* 0x080fe20000000016 */
[----:B------:R-:W-:Y:S01]  /*2530*/  HFMA2 R23, R7, R30, R23 ;  /* 0x0000001e07177231 */ /* 0x000fe20000000017 */
[----:B------:R-:W-:Y:S01]  /*2540*/  HFMA2.MMA R24, R10, R29, R20 ;  /* 0x0000001d0a187235 */ /* 0x000fe20000000014 */
[----:B------:R-:W-:Y:S01]  /*2550*/  LOP3.LUT R20, R84, 0x64006400, RZ, 0xfc, !PT ;  /* 0x6400640054147812 */ /* 0x000fe200078efcff */
[----:B------:R-:W-:-:S02]  /*2560*/  HADD2 R84, R82, -1028, -1028 ;  /* 0xe404e40452547430 */ /* 0x000fc40000000000 */
[----:B------:R-:W-:Y:S02]  /*2570*/  HFMA2 R28, R3, R30, R28 ;  /* 0x0000001e031c7231 */ /* 0x000fe4000000001c */
[-C--:B------:R-:W-:Y:S01]  /*2580*/  HFMA2.MMA R22, R9, R30.reuse, R22 ;  /* 0x0000001e09167235 */ /* 0x080fe20000000016 */
[----:B------:R-:W-:Y:S01]  /*2590*/  HADD2 R80, R20, -1028, -1028 ;  /* 0xe404e40414507430 */ /* 0x000fe20000000000 */
[----:B------:R-:W-:Y:S01]  /*25a0*/  HFMA2.MMA R24, R5, R30, R24 ;  /* 0x0000001e05187235 */ /* 0x000fe20000000018 */
[----:B------:R-:W-:Y:S02]  /*25b0*/  HADD2 R82, R21, -1028, -1028 ;  /* 0xe404e40415527430 */ /* 0x000fe40000000000 */
        /* <DEDUP_REMOVED lines=55> */
[----:B0-----:R-:W-:-:S05]  /*2930*/  HFMA2 R4, R83, R32, R16 ;  /* 0x0000002053047231 */ /* 0x001fca0000000010 */
        /* <DEDUP_REMOVED lines=33> */
.L_x_2699:
[----:B------:R-:W-:Y:S01]  /*2b50*/  ISETP.LT.AND P0, PT, R48, R61, PT ;  /* 0x0000003d3000720c */ /* 0x000fe20003f01270 */
[----:B------:R-:W-:Y:S01]  /*2b60*/  UIADD3 UR4, UR4, 0x40, URZ ;  /* 0x0000004004047890 */ /* 0x000fe2000fffe03f */
[----:B-----5:R-:W-:Y:S02]  /*2b70*/  IMAD.MOV.U32 R4, RZ, RZ, R90 ;  /* 0x000000ffff047224 */ /* 0x020fe400078e005a */
[----:B------:R-:W-:-:S09]  /*2b80*/  IMAD.MOV.U32 R5, RZ, RZ, R91 ;  /* 0x000000ffff057224 */ /* 0x000fd200078e005b */
[----:B------:R-:W-:Y:S05]  /*2b90*/  @!P2 BRA P0, `(.L_x_2700) ;  /* 0xffffffe400cca947 */ /* 0x000fea000003ffff */
.L_x_2698:
        /* <DEDUP_REMOVED lines=17> */
.L_x_2704:
[----:B------:R-:W0:Y:S02]  /*2cb0*/  LDS R2, [R0] ;  /* 0x0000000000027984 */ /* 0x000e240000000800 */
[----:B0-----:R-:W-:-:S06]  /*2cc0*/  HADD2 R3, R2, R53 ;  /* 0x0000003502037230 */ /* 0x001fcc0000000000 */
[----:B------:R-:W0:Y:S02]  /*2cd0*/  ATOMS.CAST.SPIN R3, [R0], R2, R3 ;  /* 0x000000020003738d */ /* 0x000e240001800003 */
[----:B0-----:R-:W-:-:S13]  /*2ce0*/  ISETP.EQ.U32.AND P0, PT, R3, 0x1, PT ;  /* 0x000000010300780c */ /* 0x001fda0003f02070 */
[----:B------:R-:W-:Y:S05]  /*2cf0*/  @!P0 BRA `(.L_x_2704) ;  /* 0xfffffffc00ec8947 */ /* 0x000fea000383ffff */
[----:B------:R-:W-:Y:S05]  /*2d00*/  BRA `(.L_x_2702) ;  /* 0x00000000000c7947 */ /* 0x000fea0003800000 */
.L_x_2703:
[----:B------:R-:W2:Y:S02]  /*2d10*/  LD.E R0, desc[UR8][R4.64] ;  /* 0x0000000804007980 */ /* 0x000ea4000c101900 */
[----:B--2---:R-:W-:-:S05]  /*2d20*/  IADD3 R3, R53, R0, RZ ;  /* 0x0000000035037210 */ /* 0x004fca0007ffe0ff */
[----:B------:R0:W-:Y:S02]  /*2d30*/  ST.E desc[UR8][R4.64], R3 ;  /* 0x0000000304007985 */ /* 0x0001e4000c101908 */
.L_x_2702:
[----:B------:R-:W-:Y:S05]  /*2d40*/  BSYNC B0 ;  /* 0x0000000000007941 */ /* 0x000fea0003800000 */
.L_x_2701:
[----:B------:R1:W-:Y:S01]  /*2d50*/  ATOM.E.ADD.F16x2.RN.STRONG.GPU P0, RZ, desc[UR8][R4.64+0x4], R52 ;  /* 0x0000043404ff79a2 */ /* 0x0003e2000810e1c8 */
[----:B------:R-:W-:Y:S04]  /*2d60*/  BSSY B0, `(.L_x_2705) ;  /* 0x000000f000007945 */ /* 0x000fe80003800000 */
[----:B-1----:R-:W-:Y:S05]  /*2d70*/  @P0 BRA `(.L_x_2706) ;  /* 0x0000000000340947 */ /* 0x002fea0003800000 */
[----:B------:R-:W1:Y:S02]  /*2d80*/  QSPC.E.S P0, RZ, [R4+0x4] ;  /* 0x0000040004ff73aa */ /* 0x000e640000000500 */
[----:B-1----:R-:W-:Y:S05]  /*2d90*/  @!P0 BRA `(.L_x_2707) ;  /* 0x0000000000208947 */ /* 0x002fea0003800000 */
[----:B------:R-:W-:-:S05]  /*2da0*/  IMAD.MOV.U32 R2, RZ, RZ, R4 ;  /* 0x000000ffff027224 */ /* 0x000fca00078e0004 */
[----:B------:R-:W-:-:S07]  /*2db0*/  MOV R0, R2 ;  /* 0x0000000200007202 */ /* 0x000fce0000000f00 */
.L_x_2708:
[----:B------:R-:W0:Y:S02]  /*2dc0*/  LDS R2, [R0+0x4] ;  /* 0x0000040000027984 */ /* 0x000e240000000800 */
[----:B0-----:R-:W-:-:S10]  /*2dd0*/  HFMA2.MMA R3, R2, 1, 1, R52 ;  /* 0x3c003c0002037835 */ /* 0x001fd40000000034 */
[----:B------:R-:W0:Y:S02]  /*2de0*/  ATOMS.CAST.SPIN R3, [R0+0x4], R2, R3 ;  /* 0x000004020003738d */ /* 0x000e240001800003 */
[----:B0-----:R-:W-:-:S13]  /*2df0*/  ISETP.EQ.U32.AND P0, PT, R3, 0x1, PT ;  /* 0x000000010300780c */ /* 0x001fda0003f02070 */
[----:B------:R-:W-:Y:S05]  /*2e00*/  @!P0 BRA `(.L_x_2708) ;  /* 0xfffffffc00ec8947 */ /* 0x000fea000383ffff */
[----:B------:R-:W-:Y:S05]  /*2e10*/  BRA `(.L_x_2706) ;  /* 0x00000000000c7947 */ /* 0x000fea0003800000 */
.L_x_2707:
[----:B------:R-:W0:Y:S02]  /*2e20*/  LD.E R0, desc[UR8][R4.64+0x4] ;  /* 0x0000040804007980 */ /* 0x000e24000c101900 */
[----:B0-----:R-:W-:-:S05]  /*2e30*/  IMAD.IADD R3, R52, 0x1, R0 ;  /* 0x0000000134037824 */ /* 0x001fca00078e0200 */
[----:B------:R1:W-:Y:S02]  /*2e40*/  ST.E desc[UR8][R4.64+0x4], R3 ;  /* 0x0000040304007985 */ /* 0x0003e4000c101908 */
.L_x_2706:
[----:B------:R-:W-:Y:S05]  /*2e50*/  BSYNC B0 ;  /* 0x0000000000007941 */ /* 0x000fea0003800000 */
.L_x_2705:
        /* <DEDUP_REMOVED lines=11> */
.L_x_2712:
[----:B------:R-:W0:Y:S02]  /*2f10*/  LDS R2, [R0] ;  /* 0x0000000000027984 */ /* 0x000e240000000800 */
[----:B0-----:R-:W-:-:S06]  /*2f20*/  HADD2 R3, R2, R51 ;  /* 0x0000003302037230 */ /* 0x001fcc0000000000 */
[----:B------:R-:W0:Y:S02]  /*2f30*/  ATOMS.CAST.SPIN R3, [R0], R2, R3 ;  /* 0x000000020003738d */ /* 0x000e240001800003 */
[----:B0-----:R-:W-:-:S13]  /*2f40*/  ISETP.EQ.U32.AND P0, PT, R3, 0x1, PT ;  /* 0x000000010300780c */ /* 0x001fda0003f02070 */
[----:B------:R-:W-:Y:S05]  /*2f50*/  @!P0 BRA `(.L_x_2712) ;  /* 0xfffffffc00ec8947 */ /* 0x000fea000383ffff */
[----:B------:R-:W-:Y:S05]  /*2f60*/  BRA `(.L_x_2710) ;  /* 0x00000000000c7947 */ /* 0x000fea0003800000 */
.L_x_2711:
[----:B------:R-:W2:Y:S02]  /*2f70*/  LD.E R0, desc[UR8][R4.64] ;  /* 0x0000000804007980 */ /* 0x000ea4000c101900 */
[----:B--2---:R-:W-:-:S05]  /*2f80*/  IMAD.IADD R3, R51, 0x1, R0 ;  /* 0x0000000133037824 */ /* 0x004fca00078e0200 */
[----:B------:R0:W-:Y:S02]  /*2f90*/  ST.E desc[UR8][R4.64], R3 ;  /* 0x0000000304007985 */ /* 0x0001e4000c101908 */
.L_x_2710:
[----:B------:R-:W-:Y:S05]  /*2fa0*/  BSYNC B0 ;  /* 0x0000000000007941 */ /* 0x000fea0003800000 */
.L_x_2709:
[----:B------:R1:W-:Y:S02]  /*2fb0*/  ATOM.E.ADD.F16x2.RN.STRONG.GPU P0, RZ, desc[UR8][R4.64+0x4], R50 ;  /* 0x0000043204ff79a2 */ /* 0x0003e4000810e1c8 */
[----:B-1----:R-:W-:Y:S05]  /*2fc0*/  @P0 EXIT ;  /* 0x000000000000094d */ /* 0x002fea0003800000 */
[----:B------:R-:W1:Y:S02]  /*2fd0*/  QSPC.E.S P0, RZ, [R4+0x4] ;  /* 0x0000040004ff73aa */ /* 0x000e640000000500 */
[----:B-1----:R-:W-:Y:S05]  /*2fe0*/  @!P0 BRA `(.L_x_2713) ;  /* 0x0000000000208947 */ /* 0x002fea0003800000 */
[----:B------:R-:W-:-:S04]  /*2ff0*/  MOV R2, R4 ;  /* 0x0000000400027202 */ /* 0x000fc80000000f00 */
[----:B------:R-:W-:-:S07]  /*3000*/  MOV R0, R2 ;  /* 0x0000000200007202 */ /* 0x000fce0000000f00 */
.L_x_2714:
[----:B------:R-:W0:Y:S02]  /*3010*/  LDS R2, [R0+0x4] ;  /* 0x0000040000027984 */ /* 0x000e240000000800 */
[----:B0-----:R-:W-:-:S10]  /*3020*/  HFMA2.MMA R3, R2, 1, 1, R50 ;  /* 0x3c003c0002037835 */ /* 0x001fd40000000032 */
[----:B------:R-:W0:Y:S02]  /*3030*/  ATOMS.CAST.SPIN R3, [R0+0x4], R2, R3 ;  /* 0x000004020003738d */ /* 0x000e240001800003 */
[----:B0-----:R-:W-:-:S13]  /*3040*/  ISETP.EQ.U32.AND P0, PT, R3, 0x1, PT ;  /* 0x000000010300780c */ /* 0x001fda0003f02070 */
[----:B------:R-:W-:Y:S05]  /*3050*/  @!P0 BRA `(.L_x_2714) ;  /* 0xfffffffc00ec8947 */ /* 0x000fea000383ffff */
[----:B------:R-:W-:Y:S05]  /*3060*/  EXIT ;  /* 0x000000000000794d */ /* 0x000fea0003800000 */
.L_x_2713:
[----:B------:R-:W0:Y:S02]  /*3070*/  LD.E R0, desc[UR8][R4.64+0x4] ;  /* 0x0000040804007980 */ /* 0x000e24000c101900 */
[----:B0-----:R-:W-:-:S05]  /*3080*/  IMAD.IADD R3, R50, 0x1, R0 ;  /* 0x0000000132037824 */ /* 0x001fca00078e0200 */
[----:B------:R-:W-:Y:S01]  /*3090*/  ST.E desc[UR8][R4.64+0x4], R3 ;  /* 0x0000040304007985 */ /* 0x000fe2000c101908 */
[----:B------:R-:W-:Y:S05]  /*30a0*/  EXIT ;  /* 0x000000000000794d */ /* 0x000fea0003800000 */
.L_x_2715:
        /* <DEDUP_REMOVED lines=13> */
.L_x_3266:


//--------------------- .text._Z23gemm_half_q_half_kernelILi2ELi6ELb0ELb0ELi32EEvPK6__halfPKjS4_S2_PS0_iiiiPKtS7_iiiiiibS2_i --------------------------
	.section	.text._Z23gemm_half_q_half_kernelILi2ELi6ELb0ELb0ELi32EEvPK6__halfPKjS4_S2_PS0_iiiiPKtS7_iiiiiibS2_i,"ax",@progbits
	.align	128
        .global         _Z23gemm_half_q_half_kernelILi2ELi6ELb0ELb0ELi32EEvPK6__halfPKjS4_S2_PS0_iiiiPKtS7_iiiiiibS2_i
        .type           _Z23gemm_half_q_half_kernelILi2ELi6ELb0ELb0ELi32EEvPK6__halfPKjS4_S2_PS0_iiiiPKtS7_iiiiiibS2_i,@function
        .size           _Z23gemm_half_q_half_kernelILi2ELi6ELb0ELb0ELi32EEvPK6__halfPKjS4_S2_PS0_iiiiPKtS7_iiiiiibS2_i,(.L_x_3267 - _Z23gemm_half_q_half_kernelILi2ELi6ELb0ELb0ELi32EEvPK6__halfPKjS4_S2_PS0_iiiiPKtS7_iiiiiibS2_i)
        .other          _Z23gemm_half_q_half_kernelILi2ELi6ELb0ELb0ELi32EEvPK6__halfPKjS4_S2_PS0_iiiiPKtS7_iiiiiibS2_i,@"STO_CUDA_ENTRY STV_DEFAULT"
_Z23gemm_half_q_half_kernelILi2ELi6ELb0ELb0ELi32EEvPK6__halfPKjS4_S2_PS0_iiiiPKtS7_iiiiiibS2_i:
.text._Z23gemm_half_q_half_kernelILi2ELi6ELb0ELb0ELi32EEvPK6__halfPKjS4_S2_PS0_iiiiPKtS7_iiiiiibS2_i:
        /* <DEDUP_REMOVED lines=44> */
.L_x_2720:
        /* <DEDUP_REMOVED lines=16> */
.L_x_2719:
        /* <DEDUP_REMOVED lines=16> */
.L_x_2718:
        /* <DEDUP_REMOVED lines=17> */
.L_x_2722:
        /* <DEDUP_REMOVED lines=16> */
.L_x_2721:
        /* <DEDUP_REMOVED lines=14> */
.L_x_2717:
[----:B------:R-:W-:Y:S05]  /*07b0*/  BSYNC B0 ;  /* 0x0000000000007941 */ /* 0x000fea0003800000 */
.L_x_2716:
        /* <DEDUP_REMOVED lines=15> */
[----:B------:R-:W-:Y:S01]  /*08b0*/  IMAD R7, R15, 0x4, R0 ;  /* 0x000000040f077824 */ /* 0x000fe200078e0200 */
[----:B------:R-:W-:-:S03]  /*08c0*/  HFMA2.MMA R0, -RZ, RZ, 0, 0 ;  /* 0x00000000ff007435 */ /* 0x000fc600000001ff */
[----:B0-----:R-:W-:Y:S01]  /*08d0*/  IMAD.WIDE R4, R7, 0x2, R4 ;  /* 0x0000000207047825 */ /* 0x001fe200078e0204 */
[----:B------:R-:W-:Y:S07]  /*08e0*/  @!P2 BRA `(.L_x_2724) ;  /* 0x000000000034a947 */ /* 0x000fee0003800000 */
[----:B------:R-:W-:Y:S01]  /*08f0*/  PLOP3.LUT P0, PT, PT, PT, PT, 0x8, 0x0 ;  /* 0x000000000000781c */ /* 0x000fe20003f0e170 */
[----:B------:R-:W-:-:S12]  /*0900*/  VIADD R13, R59, 0xfffffffd ;  /* 0xfffffffd3b0d7836 */ /* 0x000fd80000000000 */
.L_x_2725:
        /* <DEDUP_REMOVED lines=11> */
.L_x_2724:
        /* <DEDUP_REMOVED lines=10> */
.L_x_2723:
        /* <DEDUP_REMOVED lines=18> */
.L_x_2727:
[----:B-----5:R-:W-:-:S05]  /*0b80*/  IADD3 R13, R0, UR4, RZ ;  /* 0x00000004000d7c10 */ /* 0x020fca000fffe0ff */
        /* <DEDUP_REMOVED lines=24> */
[----:B------:R-:W4:Y:S01]  /*0d10*/  I2F.F16 R57, R19 ;  /* 0x0000001300397306 */ /* 0x000f220000200c00 */
[----:B------:R-:W-:Y:S01]  /*0d20*/  IADD3 R20, R20, 0x1, RZ ;  /* 0x0000000114147810 */ /* 0x000fe20007ffe0ff */
        /* <DEDUP_REMOVED lines=13> */
.L_x_2726:
        /* <DEDUP_REMOVED lines=21> */
.L_x_2728:
        /* <DEDUP_REMOVED lines=8> */
.L_x_2729:
        /* <DEDUP_REMOVED lines=10> */
.L_x_2730:
        /* <DEDUP_REMOVED lines=8> */
.L_x_2731:
        /* <DEDUP_REMOVED lines=9> */
.L_x_2732:
        /* <DEDUP_REMOVED lines=21> */
.L_x_2735:
[----:B------:R-:W0:Y:S01]  /*12d0*/  LDC R58, c[0x0][0x23c] ;  /* 0x00008f00ff3a7b82 */ /* 0x000e220000000800 */
[----:B-----5:R1:W5:Y:S01]  /*12e0*/  LDG.E.128.CONSTANT R4, desc[UR8][R90.64] ;  /* 0x000000085a047981 */ /* 0x020362000c1e9d00 */
[----:B0-----:R-:W-:-:S05]  /*12f0*/  IMAD.WIDE R2, R58, 0x4, R90 ;  /* 0x000000043a027825 */ /* 0x001fca00078e025a */
[----:B------:R0:W5:Y:S01]  /*1300*/  LDG.E.128.CONSTANT R64, desc[UR8][R2.64] ;  /* 0x0000000802407981 */ /* 0x000162000c1e9d00 */
[----:B------:R-:W-:-:S04]  /*1310*/  IMAD.WIDE R76, R58, 0x4, R2 ;  /* 0x000000043a4c7825 */ /* 0x000fc800078e0202 */
[----:B------:R-:W-:Y:S02]  /*1320*/  VIADD R48, R48, 0x20 ;  /* 0x0000002030307836 */ /* 0x000fe40000000000 */
[----:B-1----:R-:W-:-:S03]  /*1330*/  IMAD.WIDE R90, R58, 0x4, R76 ;  /* 0x000000043a5a7825 */ /* 0x002fc600078e024c */
        /* <DEDUP_REMOVED lines=25> */
[----:B------:R-:W-:Y:S02]  /*14d0*/  MOV R8, 0x3000 ;  /* 0x0000300000087802 */ /* 0x000fe40000000f00 */
[----:B------:R-:W-:Y:S02]  /*14e0*/  LOP3.LUT R2, R2, 0x10001, RZ, 0xc0, !PT ;  /* 0x0001000102027812 */ /* 0x000fe400078ec0ff */
[----:B------:R-:W-:Y:S01]  /*14f0*/  LOP3.LUT R16, R74, 0x380038, RZ, 0xc0, !PT ;  /* 0x003800384a107812 */ /* 0x000fe200078ec0ff */
[----:B------:R-:W-:Y:S01]  /*1500*/  HFMA2 R32, R19, R8.H0_H0, -132, -132 ;  /* 0xd820d82013207431 */ /* 0x000fe20000040008 */
        /* <DEDUP_REMOVED lines=356> */
.L_x_2734:
[----:B------:R-:W-:Y:S01]  /*2b50*/  ISETP.LT.AND P0, PT, R48, R61, PT ;  /* 0x0000003d3000720c */ /* 0x000fe20003f01270 */
[----:B------:R-:W-:-:S12]  /*2b60*/  UIADD3 UR4, UR4, 0x40, URZ ;  /* 0x0000004004047890 */ /* 0x000fd8000fffe03f */
[----:B------:R-:W-:Y:S05]  /*2b70*/  @!P2 BRA P0, `(.L_x_2735) ;  /* 0xffffffe400d4a947 */ /* 0x000fea000003ffff */
.L_x_2733:
[----:B------:R-:W-:Y:S01]  /*2b80*/  ISETP.GE.AND P0, PT, R48, R61, PT ;  /* 0x0000003d3000720c */ /* 0x000fe20003f06270 */
[----:B------:R-:W-:-:S03]  /*2b90*/  ULDC UR5, c[0x0][0x26c] ;  /* 0x00009b0000057ab9 */ /* 0x000fc60000000800 */
[----:B------:R-:W-:-:S13]  /*2ba0*/  ISETP.GE.OR P0, PT, R48, UR5, P0 ;  /* 0x0000000530007c0c */ /* 0x000fda0008706670 */
[----:B------:R-:W-:Y:S05]  /*2bb0*/  @P0 BRA `(.L_x_2736) ;  /* 0x0000000c00340947 */ /* 0x000fea0003800000 */
[----:B-----5:R-:W-:Y:S01]  /*2bc0*/  SHF.R.S32.HI R5, RZ, 0x1f, R58 ;  /* 0x0000001fff057819 */ /* 0x020fe2000001143a */
[----:B------:R-:W-:Y:S01]  /*2bd0*/  ULDC UR5, c[0x0][0x26c] ;  /* 0x00009b0000057ab9 */ /* 0x000fe20000000800 */
[C---:B------:R-:W-:Y:S02]  /*2be0*/  SHF.L.U32 R3, R58.reuse, 0x2, RZ ;  /* 0x000000023a037819 */ /* 0x040fe400000006ff */
[----:B------:R-:W-:-:S07]  /*2bf0*/  SHF.L.U64.HI R58, R58, 0x2, R5 ;  /* 0x000000023a3a7819 */ /* 0x000fce0000010205 */
.L_x_2738:
[----:B------:R-:W-:-:S05]  /*2c00*/  VIADD R48, R48, 0x10 ;  /* 0x0000001030307836 */ /* 0x000fca0000000000 */
[C---:B------:R-:W-:Y:S02]  /*2c10*/  ISETP.GE.AND P0, PT, R48.reuse, UR5, PT ;  /* 0x0000000530007c0c */ /* 0x040fe4000bf06270 */
[----:B------:R-:W-:Y:S01]  /*2c20*/  ISETP.LT.AND P3, PT, R48, R61, PT ;  /* 0x0000003d3000720c */ /* 0x000fe20003f61270 */
[----:B------:R-:W-:-:S12]  /*2c30*/  @!P1 BRA `(.L_x_2737) ;  /* 0x0000000c00049947 */ /* 0x000fd80003800000 */
[----:B------:R-:W2:Y:S01]  /*2c40*/  LDG.E.128.CONSTANT R4, desc[UR8][R90.64] ;  /* 0x000000085a047981 */ /* 0x000ea2000c1e9d00 */
[----:B------:R-:W-:Y:S01]  /*2c50*/  MOV R22, 0x3400 ;  /* 0x0000340000167802 */ /* 0x000fe20000000f00 */
[----:B------:R-:W-:Y:S01]  /*2c60*/  HFMA2.MMA R24, -RZ, RZ, 0, 0.015625 ;  /* 0x00002400ff187435 */ /* 0x000fe200000001ff */
[----:B------:R-:W-:Y:S01]  /*2c70*/  IMAD.MOV.U32 R37, RZ, RZ, 0x2c00 ;  /* 0x00002c00ff257424 */ /* 0x000fe200078e00ff */
[----:B------:R-:W-:Y:S02]  /*2c80*/  ISETP.GE.AND P2, PT, R59, 0x2, PT ;  /* 0x000000023b00780c */ /* 0x000fe40003f46270 */
[----:B------:R-:W-:Y:S02]  /*2c90*/  PRMT R22, R22, 0x5410, R22 ;  /* 0x0000541016167816 */ /* 0x000fe40000000016 */
[----:B------:R-:W-:Y:S02]  /*2ca0*/  PRMT R57, R57, 0x5410, R56 ;  /* 0x0000541039397816 */ /* 0x000fe40000000038 */
[----:B------:R-:W-:-:S02]  /*2cb0*/  PRMT R55, R55, 0x5410, R54 ;  /* 0x0000541037377816 */ /* 0x000fc40000000036 */
[C---:B--2---:R-:W-:Y:S02]  /*2cc0*/  LOP3.LUT R2, R5.reuse, 0xc000c, RZ, 0xc0, !PT ;  /* 0x000c000c05027812 */ /* 0x044fe400078ec0ff */
        /* <DEDUP_REMOVED lines=11> */
[----:B------:R-:W-:Y:S02]  /*2d80*/  SHF.R.U32.HI R21, RZ, 0x8, R7 ;  /* 0x00000008ff157819 */ /* 0x000fe40000011607 */
[C---:B------:R-:W-:Y:S02]  /*2d90*/  LOP3.LUT R0, R4.reuse, 0xc000c, RZ, 0xc0, !PT ;  /* 0x000c000c04007812 */ /* 0x040fe400078ec0ff */
[C---:B------:R-:W-:Y:S02]  /*2da0*/  LOP3.LUT R8, R4.reuse, 0x300030, RZ, 0xc0, !PT ;  /* 0x0030003004087812 */ /* 0x040fe400078ec0ff */
[C---:B------:R-:W-:Y:S02]  /*2db0*/  LOP3.LUT R28, R4.reuse, 0xc000c0, RZ, 0xc0, !PT ;  /* 0x00c000c0041c7812 */ /* 0x040fe400078ec0ff */
[----:B------:R-:W-:Y:S02]  /*2dc0*/  LOP3.LUT R26, R4, 0x30003, RZ, 0xc0, !PT ;  /* 0x00030003041a7812 */ /* 0x000fe400078ec0ff */
[----:B------:R-:W-:-:S02]  /*2dd0*/  LOP3.LUT R4, R2, 0x64006400, RZ, 0xfc, !PT ;  /* 0x6400640002047812 */ /* 0x000fc400078efcff */
[----:B------:R-:W-:Y:S02]  /*2de0*/  LOP3.LUT R12, R5, 0x64006400, RZ, 0xfc, !PT ;  /* 0x64006400050c7812 */ /* 0x000fe400078efcff */
[----:B------:R-:W-:Y:S02]  /*2df0*/  LOP3.LUT R14, R6, 0x64006400, RZ, 0xfc, !PT ;  /* 0x64006400060e7812 */ /* 0x000fe400078efcff */
[C---:B------:R-:W-:Y:S01]  /*2e00*/  LOP3.LUT R11, R7.reuse, 0x300030, RZ, 0xc0, !PT ;  /* 0x00300030070b7812 */ /* 0x040fe200078ec0ff */
[-C--:B------:R-:W-:Y:S01]  /*2e10*/  HFMA2 R12, R12, R22.reuse.H1_H1, -258, -258 ;  /* 0xdc08dc080c0c7431 */ /* 0x080fe20000060016 */
[C---:B------:R-:W-:Y:S01]  /*2e20*/  LOP3.LUT R44, R7.reuse, 0xc000c0, RZ, 0xc0, !PT ;  /* 0x00c000c0072c7812 */ /* 0x040fe200078ec0ff */
[----:B------:R-:W-:Y:S01]  /*2e30*/  HFMA2 R14, R14, R22.H1_H1, -258, -258 ;  /* 0xdc08dc080e0e7431 */ /* 0x000fe20000060016 */
        /* <DEDUP_REMOVED lines=43> */
[----:B------:R-:W-:Y:S01]  /*30f0*/  HFMA2 R26, R39, R24.H0_H0, -18, -18 ;  /* 0xcc80cc80271a7431 */ /* 0x000fe20000040018 */
[----:B------:R-:W-:-:S02]  /*3100*/  LOP3.LUT R30, R17, 0xc000c0, RZ, 0xc0, !PT ;  /* 0x00c000c0111e7812 */ /* 0x000fc400078ec0ff */
[----:B------:R-:W-:Y:S01]  /*3110*/  LOP3.LUT R39, R28, 0x64006400, RZ, 0xfc, !PT ;  /* 0x640064001c277812 */ /* 0x000fe200078efcff */
[-C--:B------:R-:W-:Y:S01]  /*3120*/  HFMA2 R28, R41, R24.reuse.H0_H0, -18, -18 ;  /* 0xcc80cc80291c7431 */ /* 0x080fe20000040018 */
[----:B------:R-:W-:Y:S01]  /*3130*/  LOP3.LUT R43, R36, 0x64006400, RZ, 0xfc, !PT ;  /* 0x64006400242b7812 */ /* 0x000fe200078efcff */
[----:B------:R-:W-:Y:S01]  /*3140*/  HADD2 R37, R37, -1026, -1026 ;  /* 0xe402e40225257430 */ /* 0x000fe20000000000 */
        /* <DEDUP_REMOVED lines=10> */
[-C--:B------:R-:W-:Y:S01]  /*31f0*/  HFMA2 R32, R45, R24.reuse.H0_H0, -18, -18 ;  /* 0xcc80cc802d207431 */ /* 0x080fe20000040018 */
[----:B------:R-:W-:Y:S01]  /*3200*/  LOP3.LUT R47, R34, 0x64006400, RZ, 0xfc, !PT ;  /* 0x64006400222f7812 */ /* 0x000fe200078efcff */
[-C--:B------:R-:W-:Y:S01]  /*3210*/  HFMA2 R34, R39, R24.reuse.H0_H0, -18, -18 ;  /* 0xcc80cc8027227431 */ /* 0x080fe20000040018 */
[----:B------:R-:W-:Y:S01]  /*3220*/  LOP3.LUT R19, R19, 0x30003, RZ, 0xc0, !PT ;  /* 0x0003000313137812 */ /* 0x000fe200078ec0ff */
[----:B------:R-:W-:Y:S01]  /*3230*/  HADD2 R39, R40, -1026, -1026 ;  /* 0xe402e40228277430 */ /* 0x000fe20000000000 */
[-C--:B0-----:R-:W-:Y:S01]  /*3240*/  HFMA2.MMA R40, R37, R4.reuse, RZ ;  /* 0x0000000425287235 */ /* 0x081fe200000000ff */
[----:B------:R-:W-:Y:S01]  /*3250*/  HFMA2 R38, R43, R24.H0_H0, -18, -18 ;  /* 0xcc80cc802b267431 */ /* 0x000fe20000040018 */
[----:B------:R-:W-:Y:S01]  /*3260*/  LOP3.LUT R15, R15, 0x30003, RZ, 0xc0, !PT ;  /* 0x000300030f0f7812 */ /* 0x000fe200078ec0ff */
[----:B------:R-:W-:Y:S01]  /*3270*/  HADD2 R43, R44, -1026, -1026 ;  /* 0xe402e4022c2b7430 */ /* 0x000fe20000000000 */
        /* <DEDUP_REMOVED lines=9> */
[----:B------:R-:W-:-:S02]  /*3310*/  HFMA2 R42, R23, R6, R42 ;  /* 0x00000006172a7231 */ /* 0x000fc4000000002a */
[----:B------:R-:W-:Y:S01]  /*3320*/  HADD2 R21, R21, -1026, -1026 ;  /* 0xe402e40215157430 */ /* 0x000fe20000000000 */
[-C--:B------:R-:W-:Y:S01]  /*3330*/  HFMA2.MMA R40, R13, R6.reuse, R40 ;  /* 0x000000060d287235 */ /* 0x080fe20000000028 */
[-C--:B------:R-:W-:Y:S02]  /*3340*/  HFMA2 R42, R28, R7.reuse, R42 ;  /* 0x000000071c2a7231 */ /* 0x080fe4000000002a */
[----:B------:R-:W-:Y:S01]  /*3350*/  HFMA2 R24, R47, R24.H0_H0, -18, -18 ;  /* 0xcc80cc802f187431 */ /* 0x000fe20000040018 */
[----:B------:R-:W-:Y:S01]  /*3360*/  HFMA2.MMA R44, R25, R6, R44 ;  /* 0x00000006192c7235 */ /* 0x000fe2000000002c */
[----:B------:R-:W-:Y:S01]  /*3370*/  HFMA2 R6, R27, R6, R4 ;  /* 0x000000061b067231 */ /* 0x000fe20000000004 */
[----:B------:R-:W-:Y:S02]  /*3380*/  LOP3.LUT R4, R17, 0x30003, RZ, 0xc0, !PT ;  /* 0x0003000311047812 */ /* 0x000fe400078ec0ff */
        /* <DEDUP_REMOVED lines=8> */
[-C--:B-1----:R-:W-:Y:S02]  /*3410*/  HFMA2 R6, R21, R8.reuse, R6 ;  /* 0x0000000815067231 */ /* 0x082fe40000000006 */
[-C--:B------:R-:W-:Y:S01]  /*3420*/  HFMA2.MMA R40, R17, R8.reuse, R40 ;  /* 0x0000000811287235 */ /* 0x080fe20000000028 */
[----:B------:R-:W-:Y:S01]  /*3430*/  HADD2 R15, R4, -1026, -1026 ;  /* 0xe402e402040f7430 */ /* 0x000fe20000000000 */
[----:B------:R-:W-:Y:S01]  /*3440*/  HFMA2.MMA R44, R19, R8, R44 ;  /* 0x00000008132c7235 */ /* 0x000fe2000000002c */
[-C--:B------:R-:W-:Y:S02]  /*3450*/  HFMA2 R6, R22, R9.reuse, R6 ;  /* 0x0000000916067231 */ /* 0x080fe40000000006 */
[----:B------:R-:W-:Y:S02]  /*3460*/  HFMA2 R42, R15, R8, R42 ;  /* 0x000000080f2a7231 */ /* 0x000fe4000000002a */
[----:B------:R-:W-:Y:S01]  /*3470*/  HFMA2 R6, R35, R10, R6 ;  /* 0x0000000a23067231 */ /* 0x000fe20000000006 */
[-C--:B------:R-:W-:Y:S01]  /*3480*/  HFMA2.MMA R5, R16, R9.reuse, R40 ;  /* 0x0000000910057235 */ /* 0x080fe20000000028 */
[----:B------:R-:W-:Y:S01]  /*3490*/  HFMA2 R42, R18, R9, R42 ;  /* 0x00000009122a7231 */ /* 0x000fe2000000002a */
[----:B------:R-:W-:Y:S01]  /*34a0*/  HFMA2.MMA R44, R20, R9, R44 ;  /* 0x00000009142c7235 */ /* 0x000fe2000000002c */
[----:B------:R-:W-:-:S02]  /*34b0*/  HFMA2 R6, R24, R11, R6 ;  /* 0x0000000b18067231 */ /* 0x000fc40000000006 */
[----:B------:R-:W-:Y:S02]  /*34c0*/  HFMA2 R42, R31, R10, R42 ;  /* 0x0000000a1f2a7231 */ /* 0x000fe4000000002a */
[----:B------:R-:W-:Y:S01]  /*34d0*/  HADD2 R6, R6.H0_H0, R6.H1_H1 ;  /* 0x3000000606067230 */ /* 0x000fe20000000800 */
[-C--:B------:R-:W-:Y:S01]  /*34e0*/  HFMA2.MMA R5, R29, R10.reuse, R5 ;  /* 0x0000000a1d057235 */ /* 0x080fe20000000005 */
[----:B------:R-:W-:Y:S01]  /*34f0*/  HFMA2 R42, R36, R11, R42 ;  /* 0x0000000b242a7231 */ /* 0x000fe2000000002a */
[----:B------:R-:W-:-:S03]  /*3500*/  HFMA2.MMA R44, R33, R10, R44 ;  /* 0x0000000a212c7235 */ /* 0x000fc6000000002c */
[----:B------:R-:W-:-:S03]  /*3510*/  HADD2 R42, R42.H0_H0, R42.H1_H1 ;  /* 0x3000002a2a2a7230 */ /* 0x000fc60000000800 */
        /* <DEDUP_REMOVED lines=51> */
.L_x_2737:
[----:B------:R-:W-:Y:S01]  /*3850*/  IADD3 R90, P2, R90, R3, RZ ;  /* 0x000000035a5a7210 */ /* 0x000fe20007f5e0ff */
[----:B------:R-:W-:-:S04]  /*3860*/  UIADD3 UR4, UR4, 0x20, URZ ;  /* 0x0000002004047890 */ /* 0x000fc8000fffe03f */
[----:B------:R-:W-:Y:S01]  /*3870*/  IMAD.X R91, R91, 0x1, R58, P2 ;  /* 0x000000015b5b7824 */ /* 0x000fe200010e063a */
[----:B------:R-:W-:Y:S07]  /*3880*/  @!P0 BRA P3, `(.L_x_2738) ;  /* 0xfffffff000dc8947 */ /* 0x000fee000183ffff */
.L_x_2736:
[----:B------:R-:W-:Y:S05]  /*3890*/  @!P1 EXIT ;  /* 0x000000000000994d */ /* 0x000fea0003800000 */
[----:B------:R-:W0:Y:S01]  /*38a0*/  S2R R0, SR_CTAID.X ;  /* 0x0000000000007919 */ /* 0x000e220000002500 */
[----:B------:R-:W1:Y:S01]  /*38b0*/  S2UR UR4, SR_CTAID.Y ;  /* 0x00000000000479c3 */ /* 0x000e620000002600 */
[----:B------:R-:W0:Y:S07]  /*38c0*/  S2R R3, SR_TID.X ;  /* 0x0000000000037919 */ /* 0x000e2e0000002100 */
[----:B------:R-:W2:Y:S08]  /*38d0*/  LDC R8, c[0x0][0x23c] ;  /* 0x00008f00ff087b82 */ /* 0x000eb00000000800 */
[----:B-----5:R-:W3:Y:S01]  /*38e0*/  LDC.64 R6, c[0x0][0x230] ;  /* 0x00008c00ff067b82 */ /* 0x020ee20000000a00 */
        /* <DEDUP_REMOVED lines=12> */
.L_x_2742:
[----:B------:R-:W0:Y:S02]  /*39b0*/  LDS R10, [R4] ;  /* 0x00000000040a7984 */ /* 0x000e240000000800 */
[----:B0-----:R-:W-:-:S06]  /*39c0*/  HADD2 R11, R10, R53 ;  /* 0x000000350a0b7230 */ /* 0x001fcc0000000000 */
[----:B------:R-:W0:Y:S02]  /*39d0*/  ATOMS.CAST.SPIN R11, [R4], R10, R11 ;  /* 0x0000000a040b738d */ /* 0x000e24000180000b */
[----:B0-----:R-:W-:-:S13]  /*39e0*/  ISETP.EQ.U32.AND P0, PT, R11, 0x1, PT ;  /* 0x000000010b00780c */ /* 0x001fda0003f02070 */
[----:B------:R-:W-:Y:S05]  /*39f0*/  @!P0 BRA `(.L_x_2742) ;  /* 0xfffffffc00ec8947 */ /* 0x000fea000383ffff */
[----:B------:R-:W-:Y:S05]  /*3a00*/  BRA `(.L_x_2740) ;  /* 0x00000000000c7947 */ /* 0x000fea0003800000 */
.L_x_2741:
[----:B------:R-:W2:Y:S02]  /*3a10*/  LD.E R0, desc[UR8][R2.64] ;  /* 0x0000000802007980 */ /* 0x000ea4000c101900 */
[----:B--2---:R-:W-:-:S05]  /*3a20*/  IMAD.IADD R5, R53, 0x1, R0 ;  /* 0x0000000135057824 */ /* 0x004fca00078e0200 */
[----:B------:R0:W-:Y:S02]  /*3a30*/  ST.E desc[UR8][R2.64], R5 ;  /* 0x0000000502007985 */ /* 0x0001e4000c101908 */
.L_x_2740:
[----:B------:R-:W-:Y:S05]  /*3a40*/  BSYNC B0 ;  /* 0x0000000000007941 */ /* 0x000fea0003800000 */
.L_x_2739:
[----:B------:R1:W-:Y:S01]  /*3a50*/  ATOM.E.ADD.F16x2.RN.STRONG.GPU P0, RZ, desc[UR8][R2.64+0x4], R52 ;  /* 0x0000043402ff79a2 */ /* 0x0003e2000810e1c8 */
[----:B------:R-:W-:Y:S04]  /*3a60*/  BSSY B0, `(.L_x_2743) ;  /* 0x000000e000007945 */ /* 0x000fe80003800000 */
[----:B-1----:R-:W-:Y:S05]  /*3a70*/  @P0 BRA `(.L_x_2744) ;  /* 0x0000000000300947 */ /* 0x002fea0003800000 */
[----:B------:R-:W1:Y:S02]  /*3a80*/  QSPC.E.S P0, RZ, [R2+0x4] ;  /* 0x0000040002ff73aa */ /* 0x000e640000000500 */
[----:B-1----:R-:W-:Y:S05]  /*3a90*/  @!P0 BRA `(.L_x_2745) ;  /* 0x00000000001c8947 */ /* 0x002fea0003800000 */
[----:B0-----:R-:W-:-:S07]  /*3aa0*/  MOV R2, R2 ;  /* 0x0000000200027202 */ /* 0x001fce0000000f00 */
.L_x_2746:
[----:B------:R-:W0:Y:S02]  /*3ab0*/  LDS R4, [R2+0x4] ;  /* 0x0000040002047984 */ /* 0x000e240000000800 */
[----:B0-----:R-:W-:-:S10]  /*3ac0*/  HFMA2.MMA R5, R4, 1, 1, R52 ;  /* 0x3c003c0004057835 */ /* 0x001fd40000000034 */
[----:B------:R-:W0:Y:S02]  /*3ad0*/  ATOMS.CAST.SPIN R5, [R2+0x4], R4, R5 ;  /* 0x000004040205738d */ /* 0x000e240001800005 */
[----:B0-----:R-:W-:-:S13]  /*3ae0*/  ISETP.EQ.U32.AND P0, PT, R5, 0x1, PT ;  /* 0x000000010500780c */ /* 0x001fda0003f02070 */
[----:B------:R-:W-:Y:S05]  /*3af0*/  @!P0 BRA `(.L_x_2746) ;  /* 0xfffffffc00ec8947 */ /* 0x000fea000383ffff */
[----:B------:R-:W-:Y:S05]  /*3b00*/  BRA `(.L_x_2744) ;  /* 0x00000000000c7947 */ /* 0x000fea0003800000 */
.L_x_2745:
[----:B------:R-:W0:Y:S02]  /*3b10*/  LD.E R0, desc[UR8][R2.64+0x4] ;  /* 0x0000040802007980 */ /* 0x000e24000c101900 */
[----:B0-----:R-:W-:-:S05]  /*3b20*/  IADD3 R5, R52, R0, RZ ;  /* 0x0000000034057210 */ /* 0x001fca0007ffe0ff */
[----:B------:R1:W-:Y:S02]  /*3b30*/  ST.E desc[UR8][R2.64+0x4], R5 ;  /* 0x0000040502007985 */ /* 0x0003e4000c101908 */
.L_x_2744:
[----:B------:R-:W-:Y:S05]  /*3b40*/  BSYNC B0 ;  /* 0x0000000000007941 */ /* 0x000fea0003800000 */
.L_x_2743:
        /* <DEDUP_REMOVED lines=11> */
.L_x_2750:
[----:B------:R-:W0:Y:S02]  /*3c00*/  LDS R6, [R4] ;  /* 0x0000000004067984 */ /* 0x000e240000000800 */
[----:B0-----:R-:W-:-:S06]  /*3c10*/  HADD2 R7, R6, R51 ;  /* 0x0000003306077230 */ /* 0x001fcc0000000000 */
[----:B------:R-:W0:Y:S02]  /*3c20*/  ATOMS.CAST.SPIN R7, [R4], R6, R7 ;  /* 0x000000060407738d */ /* 0x000e240001800007 */
[----:B0-----:R-:W-:-:S13]  /*3c30*/  ISETP.EQ.U32.AND P0, PT, R7, 0x1, PT ;  /* 0x000000010700780c */ /* 0x001fda0003f02070 */
[----:B------:R-:W-:Y:S05]  /*3c40*/  @!P0 BRA `(.L_x_2750) ;  /* 0xfffffffc00ec8947 */ /* 0x000fea000383ffff */
[----:B------:R-:W-:Y:S05]  /*3c50*/  BRA `(.L_x_2748) ;  /* 0x00000000000c7947 */ /* 0x000fea0003800000 */
.L_x_2749:
[----:B------:R-:W2:Y:S02]  /*3c60*/  LD.E R0, desc[UR8][R2.64] ;  /* 0x0000000802007980 */ /* 0x000ea4000c101900 */
[----:B--2---:R-:W-:-:S05]  /*3c70*/  IMAD.IADD R5, R51, 0x1, R0 ;  /* 0x0000000133057824 */ /* 0x004fca00078e0200 */
[----:B------:R0:W-:Y:S02]  /*3c80*/  ST.E desc[UR8][R2.64], R5 ;  /* 0x0000000502007985 */ /* 0x0001e4000c101908 */
.L_x_2748:
[----:B------:R-:W-:Y:S05]  /*3c90*/  BSYNC B0 ;  /* 0x0000000000007941 */ /* 0x000fea0003800000 */
.L_x_2747:
[----:B------:R1:W-:Y:S02]  /*3ca0*/  ATOM.E.ADD.F16x2.RN.STRONG.GPU P0, RZ, desc[UR8][R2.64+0x4], R50 ;  /* 0x0000043202ff79a2 */ /* 0x0003e4000810e1c8 */
[----:B-1----:R-:W-:Y:S05]  /*3cb0*/  @P0 EXIT ;  /* 0x000000000000094d */ /* 0x002fea0003800000 */
[----:B------:R-:W1:Y:S02]  /*3cc0*/  QSPC.E.S P0, RZ, [R2+0x4] ;  /* 0x0000040002ff73aa */ /* 0x000e640000000500 */
[----:B-1----:R-:W-:Y:S05]  /*3cd0*/  @!P0 BRA `(.L_x_2751) ;  /* 0x00000000001c8947 */ /* 0x002fea0003800000 */
[----:B0-----:R-:W-:-:S07]  /*3ce0*/  MOV R2, R2 ;  /* 0x0000000200027202 */ /* 0x001fce0000000f00 */
.L_x_2752:
[----:B------:R-:W0:Y:S02]  /*3cf0*/  LDS R4, [R2+0x4] ;  /* 0x0000040002047984 */ /* 0x000e240000000800 */
[----:B0-----:R-:W-:-:S10]  /*3d00*/  HFMA2.MMA R5, R4, 1, 1, R50 ;  /* 0x3c003c0004057835 */ /* 0x001fd40000000032 */
[----:B------:R-:W0:Y:S02]  /*3d10*/  ATOMS.CAST.SPIN R5, [R2+0x4], R4, R5 ;  /* 0x000004040205738d */ /* 0x000e240001800005 */
[----:B0-----:R-:W-:-:S13]  /*3d20*/  ISETP.EQ.U32.AND P0, PT, R5, 0x1, PT ;  /* 0x000000010500780c */ /* 0x001fda0003f02070 */
[----:B------:R-:W-:Y:S05]  /*3d30*/  @!P0 BRA `(.L_x_2752) ;  /* 0xfffffffc00ec8947 */ /* 0x000fea000383ffff */
[----:B------:R-:W-:Y:S05]  /*3d40*/  EXIT ;  /* 0x000000000000794d */ /* 0x000fea0003800000 */
.L_x_2751:
[----:B------:R-:W0:Y:S02]  /*3d50*/  LD.E R0, desc[UR8][R2.64+0x4] ;  /* 0x0000040802007980 */ /* 0x000e24000c101900 */
[----:B0-----:R-:W-:-:S05]  /*3d60*/  IADD3 R5, R50, R0, RZ ;  /* 0x0000000032057210 */ /* 0x001fca0007ffe0ff */
[----:B------:R-:W-:Y:S01]  /*3d70*/  ST.E desc[UR8][R2.64+0x4], R5 ;  /* 0x0000040502007985 */ /* 0x000fe2000c101908 */
[----:B------:R-:W-:Y:S05]  /*3d80*/  EXIT ;  /* 0x000000000000794d */ /* 0x000fea0003800000 */
.L_x_2753:
        /* <DEDUP_REMOVED lines=15> */
.L_x_3267:


//--------------------- .text._Z23gemm_half_q_half_kernelILi2ELi2ELb0ELb0ELi32EEvPK6__halfPKjS4_S2_PS0_iiiiPKtS7_iiiiiibS2_i --------------------------
	.section	.text._Z23gemm_half_q_half_kernelILi2ELi2ELb0ELb0ELi32EEvPK6__halfPKjS4_S2_PS0_iiiiPKtS7_iiiiiibS2_i,"ax",@progbits
	.align	128
        .global         _Z23gemm_half_q_half_kernelILi2ELi2ELb0ELb0ELi32EEvPK6__halfPKjS4_S2_PS0_iiiiPKtS7_iiiiiibS2_i
        .type           _Z23gemm_half_q_half_kernelILi2ELi2ELb0ELb0ELi32EEvPK6__halfPKjS4_S2_PS0_iiiiPKtS7_iiiiiibS2_i,@function
        .size           _Z23gemm_half_q_half_kernelILi2ELi2ELb0ELb0ELi32EEvPK6__halfPKjS4_S2_PS0_iiiiPKtS7_iiiiiibS2_i,(.L_x_3268 - _Z23gemm_half_q_half_kernelILi2ELi2ELb0ELb0ELi32EEvPK6__halfPKjS4_S2_PS0_iiiiPKtS7_iiiiiibS2_i)
        .other          _Z23gemm_half_q_half_kernelILi2ELi2ELb0ELb0ELi32EEvPK6__halfPKjS4_S2_PS0_iiiiPKtS7_iiiiiibS2_i,@"STO_CUDA_ENTRY STV_DEFAULT"
_Z23gemm_half_q_half_kernelILi2ELi2ELb0ELb0ELi32EEvPK6__halfPKjS4_S2_PS0_iiiiPKtS7_iiiiiibS2_i:
.text._Z23gemm_half_q_half_kernelILi2ELi2ELb0ELb0ELi32EEvPK6__halfPKjS4_S2_PS0_iiiiPKtS7_iiiiiibS2_i:
        /* <DEDUP_REMOVED lines=44> */
.L_x_2758:
        /* <DEDUP_REMOVED lines=16> */
.L_x_2757:
        /* <DEDUP_REMOVED lines=16> */
.L_x_2756:
        /* <DEDUP_REMOVED lines=17> */
.L_x_2760:
        /* <DEDUP_REMOVED lines=16> */
.L_x_2759:
        /* <DEDUP_REMOVED lines=14> */
.L_x_2755:
[----:B------:R-:W-:Y:S05]  /*07b0*/  BSYNC B0 ;  /* 0x0000000000007941 */ /* 0x000fea0003800000 */
.L_x_2754:
[----:B------:R-:W2:Y:S02]  /*07c0*/  LDC R21, c[0x0][0x23c] ;  /* 0x00008f00ff157b82 */ /* 0x000ea40000000800 */
[----:B--2---:R-:W-:-:S13]  /*07d0*/  ISETP.GE.AND P0, PT, R2, R21, PT ;  /* 0x000000150200720c */ /* 0x004fda0003f06270 */
[----:B------:R-:W-:Y:S05]  /*07e0*/  @P0 EXIT ;  /* 0x000000000000094d */ /* 0x000fea0003800000 */
[----:B-1----:R-:W1:Y:S02]  /*07f0*/  LDC.U8 R7, c[0x0][0x270] ;  /* 0x00009c00ff077b82 */ /* 0x002e640000000000 */
[----:B-1----:R-:W-:-:S04]  /*0800*/  PRMT R7, R7, 0x8880, RZ ;  /* 0x0000888007077816 */ /* 0x002fc800000000ff */
[----:B------:R-:W-:-:S04]  /*0810*/  ISETP.NE.AND P0, PT, R7, RZ, PT ;  /* 0x000000ff0700720c */ /* 0x000fc80003f05270 */
[----:B------:R-:W-:-:S04]  /*0820*/  ISETP.NE.OR P0, PT, R3, RZ, !P0 ;  /* 0x000000ff0300720c */ /* 0x000fc80004705670 */
[----:B------:R-:W-:-:S13]  /*0830*/  ISETP.LT.OR P0, PT, R6, 0x1, P0 ;  /* 0x000000010600780c */ /* 0x000fda0000701670 */
[----:B------:R-:W-:Y:S05]  /*0840*/  @P0 BRA `(.L_x_2761) ;  /* 0x0000000000800947 */ /* 0x000fea0003800000 */
[----:B------:R-:W1:Y:S01]  /*0850*/  LDC.64 R6, c[0x0][0x230] ;  /* 0x00008c00ff067b82 */ /* 0x000e620000000a00 */
[----:B------:R-:W-:Y:S01]  /*0860*/  ISETP.GT.AND P2, PT, R22, 0x3, PT ;  /* 0x000000031600780c */ /* 0x000fe20003f44270 */
[----:B------:R-:W-:Y:S01]  /*0870*/  IMAD R4, R4, R21, RZ ;  /* 0x0000001504047224 */ /* 0x000fe200078e02ff */
[----:B------:R-:W-:Y:S01]  /*0880*/  PLOP3.LUT P0, PT, PT, PT, PT, 0x80, 0x0 ;  /* 0x000000000000781c */ /* 0x000fe20003f0f070 */
[----:B------:R-:W-:-:S03]  /*0890*/  IMAD.MOV.U32 R13, RZ, RZ, RZ ;  /* 0x000000ffff0d7224 */ /* 0x000fc600078e00ff */
[----:B------:R-:W-:-:S05]  /*08a0*/  LEA R4, R4, UR4, 0x1 ;  /* 0x0000000404047c11 */ /* 0x000fca000f8e08ff */
[----:B------:R-:W-:-:S04]  /*08b0*/  IMAD R5, R5, 0x4, R4 ;  /* 0x0000000405057824 */ /* 0x000fc800078e0204 */
[----:B-1----:R-:W-:Y:S01]  /*08c0*/  IMAD.WIDE R4, R5, 0x2, R6 ;  /* 0x0000000205047825 */ /* 0x002fe200078e0206 */
[----:B------:R-:W-:Y:S06]  /*08d0*/  @!P2 BRA `(.L_x_2762) ;  /* 0x000000000034a947 */ /* 0x000fec0003800000 */
[----:B------:R-:W-:Y:S02]  /*08e0*/  PLOP3.LUT P0, PT, PT, PT, PT, 0x8, 0x0 ;  /* 0x000000000000781c */ /* 0x000fe40003f0e170 */
[----:B------:R-:W-:-:S11]  /*08f0*/  IADD3 R12, R22, -0x3, RZ ;  /* 0xfffffffd160c7810 */ /* 0x000fd60007ffe0ff */
.L_x_2763:
[----:B--2---:R-:W-:Y:S01]  /*0900*/  IMAD.WIDE R6, R21, 0x2, R4 ;  /* 0x0000000215067825 */ /* 0x004fe200078e0204 */
[----:B------:R1:W-:Y:S03]  /*0910*/  STG.E.64 desc[UR8][R4.64], RZ ;  /* 0x000000ff04007986 */ /* 0x0003e6000c101b08 */
[----:B------:R-:W-:Y:S01]  /*0920*/  VIADD R13, R13, 0x4 ;  /* 0x000000040d0d7836 */ /* 0x000fe20000000000 */
[----:B------:R2:W-:Y:S01]  /*0930*/  STG.E.64 desc[UR8][R6.64], RZ ;  /* 0x000000ff06007986 */ /* 0x0005e2000c101b08 */
[----:B0-----:R-:W-:-:S03]  /*0940*/  IMAD.WIDE R8, R21, 0x2, R6 ;  /* 0x0000000215087825 */ /* 0x001fc600078e0206 */
[----:B------:R-:W-:Y:S02]  /*0950*/  ISETP.GE.AND P2, PT, R13, R12, PT ;  /* 0x0000000c0d00720c */ /* 0x000fe40003f46270 */
[----:B------:R2:W-:Y:S01]  /*0960*/  STG.E.64 desc[UR8][R8.64], RZ ;  /* 0x000000ff08007986 */ /* 0x0005e2000c101b08 */
[----:B------:R-:W-:-:S05]  /*0970*/  IMAD.WIDE R10, R21, 0x2, R8 ;  /* 0x00000002150a7825 */ /* 0x000fca00078e0208 */
[----:B------:R2:W-:Y:S01]  /*0980*/  STG.E.64 desc[UR8][R10.64], RZ ;  /* 0x000000ff0a007986 */ /* 0x0005e2000c101b08 */
[----:B-1----:R-:W-:-:S04]  /*0990*/  IMAD.WIDE R4, R21, 0x2, R10 ;  /* 0x0000000215047825 */ /* 0x002fc800078e020a */
[----:B------:R-:W-:Y:S05]  /*09a0*/  @!P2 BRA `(.L_x_2763) ;  /* 0xfffffffc00d4a947 */ /* 0x000fea000383ffff */
.L_x_2762:
[----:B--2---:R-:W-:-:S05]  /*09b0*/  IMAD.IADD R6, R22, 0x1, -R13 ;  /* 0x0000000116067824 */ /* 0x004fca00078e0a0d */
[----:B------:R-:W-:-:S13]  /*09c0*/  ISETP.GT.AND P2, PT, R6, 0x1, PT ;  /* 0x000000010600780c */ /* 0x000fda0003f44270 */
[----:B------:R-:W-:Y:S01]  /*09d0*/  @P2 VIADD R13, R13, 0x2 ;  /* 0x000000020d0d2836 */ /* 0x000fe20000000000 */
[----:B------:R-:W-:Y:S01]  /*09e0*/  @P2 PLOP3.LUT P0, PT, PT, PT, PT, 0x8, 0x0 ;  /* 0x000000000000281c */ /* 0x000fe20003f0e170 */
[----:B------:R-:W-:Y:S01]  /*09f0*/  @P2 IMAD.WIDE R6, R21, 0x2, R4 ;  /* 0x0000000215062825 */ /* 0x000fe200078e0204 */
[----:B------:R1:W-:Y:S02]  /*0a00*/  @P2 STG.E.64 desc[UR8][R4.64], RZ ;  /* 0x000000ff04002986 */ /* 0x0003e4000c101b08 */
[----:B------:R-:W-:Y:S02]  /*0a10*/  ISETP.LT.OR P0, PT, R13, R22, P0 ;  /* 0x000000160d00720c */ /* 0x000fe40000701670 */
[----:B------:R2:W-:Y:S01]  /*0a20*/  @P2 STG.E.64 desc[UR8][R6.64], RZ ;  /* 0x000000ff06002986 */ /* 0x0005e2000c101b08 */
[----:B-1----:R-:W-:-:S10]  /*0a30*/  @P2 IMAD.WIDE R4, R21, 0x2, R6 ;  /* 0x0000000215042825 */ /* 0x002fd400078e0206 */
[----:B------:R2:W-:Y:S02]  /*0a40*/  @P0 STG.E.64 desc[UR8][R4.64], RZ ;  /* 0x000000ff04000986 */ /* 0x0005e4000c101b08 */
.L_x_2761:
[----:B------:R-:W1:Y:S08]  /*0a50*/  LDC R11, c[0x0][0x25c] ;  /* 0x00009700ff0b7b82 */ /* 0x000e700000000800 */
[----:B------:R-:W-:Y:S01]  /*0a60*/  BAR.SYNC.DEFER_BLOCKING 0x0 ;  /* 0x0000000000007b1d */ /* 0x000fe20000010000 */
[----:B------:R-:W-:-:S07]  /*0a70*/  ISETP.GE.AND P0, PT, R0, R23, PT ;  /* 0x000000170000720c */ /* 0x000fce0003f06270 */
[----:B------:R-:W3:Y:S06]  /*0a80*/  LDC R13, c[0x0][0x264] ;  /* 0x00009900ff0d7b82 */ /* 0x000eec0000000800 */
[----:B------:R-:W-:Y:S05]  /*0a90*/  @P0 BRA `(.L_x_2764) ;  /* 0x0000000000d40947 */ /* 0x000fea0003800000 */
[----:B--2---:R-:W2:Y:S01]  /*0aa0*/  LDC.64 R4, c[0x0][0x248] ;  /* 0x00009200ff047b82 */ /* 0x004ea20000000a00 */
[----:B------:R-:W-:-:S07]  /*0ab0*/  IMAD.SHL.U32 R15, R3, 0x40, RZ ;  /* 0x00000040030f7824 */ /* 0x000fce00078e00ff */
[----:B------:R-:W4:Y:S08]  /*0ac0*/  LDC.64 R6, c[0x0][0x220] ;  /* 0x00008800ff067b82 */ /* 0x000f300000000a00 */
[----:B0-----:R-:W0:Y:S01]  /*0ad0*/  LDC.64 R8, c[0x0][0x228] ;  /* 0x00008a00ff087b82 */ /* 0x001e220000000a00 */
[----:B--2---:R-:W-:-:S05]  /*0ae0*/  IMAD.WIDE R14, R15, 0x2, R4 ;  /* 0x000000020f0e7825 */ /* 0x004fca00078e0204 */
[----:B------:R2:W5:Y:S01]  /*0af0*/  LDG.E.U16.CONSTANT R3, desc[UR8][R14.64] ;  /* 0x000000080e037981 */ /* 0x000562000c1e9500 */
[----:B------:R-:W-:Y:S01]  /*0b00*/  SHF.R.S32.HI R17, RZ, 0x1f, R2 ;  /* 0x0000001fff117819 */ /* 0x000fe20000011402 */
[----:B------:R-:W-:Y:S01]  /*0b10*/  IMAD.MOV.U32 R24, RZ, RZ, R0 ;  /* 0x000000ffff187224 */ /* 0x000fe200078e0000 */
[----:B------:R-:W-:Y:S01]  /*0b20*/  SHF.L.U32 R10, R2, 0x2, RZ ;  /* 0x00000002020a7819 */ /* 0x000fe200000006ff */
[----:B------:R-:W-:Y:S01]  /*0b30*/  UMOV UR4, URZ ;  /* 0x0000003f00047c82 */ /* 0x000fe20008000000 */
[----:B------:R-:W-:Y:S02]  /*0b40*/  LEA.HI R17, R17, R2, RZ, 0x3 ;  /* 0x0000000211117211 */ /* 0x000fe400078f18ff */
[----:B------:R-:W-:Y:S02]  /*0b50*/  LOP3.LUT R10, R10, 0x10, RZ, 0xc0, !PT ;  /* 0x000000100a0a7812 */ /* 0x000fe400078ec0ff */
[----:B----4-:R-:W-:-:S07]  /*0b60*/  SHF.R.S32.HI R12, RZ, 0x3, R17 ;  /* 0x00000003ff0c7819 */ /* 0x010fce0000011411 */
.L_x_2765:
[----:B-----5:R-:W-:-:S04]  /*0b70*/  VIADD R16, R3, UR4 ;  /* 0x0000000403107c36 */ /* 0x020fc80008000000 */
        /* <DEDUP_REMOVED lines=13> */
[--C-:B------:R-:W-:Y:S02]  /*0c50*/  SHF.R.U32.HI R26, RZ, 0x4, R20.reuse ;  /* 0x00000004ff1a7819 */ /* 0x100fe40000011614 */
[--C-:B------:R-:W-:Y:S02]  /*0c60*/  SHF.R.U32.HI R14, RZ, 0x8, R20.reuse ;  /* 0x00000008ff0e7819 */ /* 0x100fe40000011614 */
[----:B------:R-:W-:Y:S02]  /*0c70*/  LOP3.LUT R25, R20, 0xf, RZ, 0xc0, !PT ;  /* 0x0000000f14197812 */ /* 0x000fe400078ec0ff */
[----:B------:R-:W-:Y:S02]  /*0c80*/  SHF.R.U32.HI R20, RZ, 0xc, R20 ;  /* 0x0000000cff147819 */ /* 0x000fe40000011614 */
[----:B------:R-:W-:Y:S01]  /*0c90*/  LOP3.LUT R26, R26, 0xf, RZ, 0xc0, !PT ;  /* 0x0000000f1a1a7812 */ /* 0x000fe200078ec0ff */
[----:B------:R-:W-:Y:S01]  /*0ca0*/  VIADD R25, R25, 0x1 ;  /* 0x0000000119197836 */ /* 0x000fe20000000000 */
[----:B------:R-:W-:Y:S01]  /*0cb0*/  LOP3.LUT R14, R14, 0xf, RZ, 0xc0, !PT ;  /* 0x0000000f0e0e7812 */ /* 0x000fe200078ec0ff */
[----:B----4-:R-:W-:Y:S01]  /*0cc0*/  IMAD.IADD R24, R19, 0x1, R24 ;  /* 0x0000000113187824 */ /* 0x010fe200078e0218 */
[----:B------:R-:W-:Y:S01]  /*0cd0*/  LOP3.LUT R20, R20, 0xf, RZ, 0xc0, !PT ;  /* 0x0000000f14147812 */ /* 0x000fe200078ec0ff */
[----:B------:R-:W-:Y:S01]  /*0ce0*/  VIADD R26, R26, 0x1 ;  /* 0x000000011a1a7836 */ /* 0x000fe20000000000 */
[----:B------:R-:W-:Y:S01]  /*0cf0*/  IADD3 R14, R14, 0x1, RZ ;  /* 0x000000010e0e7810 */ /* 0x000fe20007ffe0ff */
[----:B------:R-:W-:Y:S01]  /*0d00*/  IMAD R25, R25, R25, RZ ;  /* 0x0000001919197224 */ /* 0x000fe200078e02ff */
[----:B------:R-:W-:Y:S01]  /*0d10*/  ISETP.GE.AND P2, PT, R24, R23, PT ;  /* 0x000000171800720c */ /* 0x000fe20003f46270 */
[----:B------:R-:W-:-:S02]  /*0d20*/  VIADD R20, R20, 0x1 ;  /* 0x0000000114147836 */ /* 0x000fc40000000000 */
[----:B------:R-:W-:Y:S01]  /*0d30*/  IMAD R26, R26, R26, RZ ;  /* 0x0000001a1a1a7224 */ /* 0x000fe200078e02ff */
[----:B------:R-:W3:Y:S01]  /*0d40*/  I2F.F16 R18, R25 ;  /* 0x0000001900127306 */ /* 0x000ee20000200c00 */
[----:B------:R-:W-:Y:S02]  /*0d50*/  IMAD R14, R14, R14, RZ ;  /* 0x0000000e0e0e7224 */ /* 0x000fe400078e02ff */
[----:B------:R-:W-:-:S05]  /*0d60*/  IMAD R15, R20, R20, RZ ;  /* 0x00000014140f7224 */ /* 0x000fca00078e02ff */
        /* <DEDUP_REMOVED lines=8> */
.L_x_2764:
[----:B------:R-:W-:Y:S01]  /*0df0*/  ULDC UR4, c[0x0][0x258] ;  /* 0x0000960000047ab9 */ /* 0x000fe20000000800 */
[----:B------:R-:W-:Y:S01]  /*0e00*/  ULDC UR5, c[0x0][0x260] ;  /* 0x0000980000057ab9 */ /* 0x000fe20000000800 */
[C---:B------:R-:W-:Y:S01]  /*0e10*/  ISETP.GT.AND P2, PT, R0.reuse, UR4, PT ;  /* 0x0000000400007c0c */ /* 0x040fe2000bf44270 */
[----:B------:R-:W-:Y:S01]  /*0e20*/  ULDC UR6, c[0x0][0x268] ;  /* 0x00009a0000067ab9 */ /* 0x000fe20000000800 */
[C---:B------:R-:W-:Y:S02]  /*0e30*/  VIMNMX R3, R0.reuse, UR4, PT ;  /* 0x0000000400037c48 */ /* 0x040fe4000bfe0100 */
[C---:B------:R-:W-:Y:S02]  /*0e40*/  ISETP.GT.AND P4, PT, R0.reuse, UR5, PT ;  /* 0x0000000500007c0c */ /* 0x040fe4000bf84270 */
[----:B--2---:R-:W-:Y:S02]  /*0e50*/  SHF.R.S32.HI R4, RZ, 0x1f, R3 ;  /* 0x0000001fff047819 */ /* 0x004fe40000011403 */
[----:B------:R-:W-:-:S02]  /*0e60*/  ISETP.GT.AND P6, PT, R0, UR6, PT ;  /* 0x0000000600007c0c */ /* 0x000fc4000bfc4270 */
[----:B------:R-:W-:Y:S01]  /*0e70*/  LEA.HI R7, R4, R3, RZ, 0x5 ;  /* 0x0000000304077211 */ /* 0x000fe200078f28ff */
[----:B------:R-:W-:Y:S01]  /*0e80*/  IMAD.MOV.U32 R3, RZ, RZ, RZ ;  /* 0x000000ffff037224 */ /* 0x000fe200078e00ff */
[C---:B-1----:R-:W-:Y:S01]  /*0e90*/  ISETP.GT.AND P3, PT, R0.reuse, R11, PT ;  /* 0x0000000b0000720c */ /* 0x042fe20003f64270 */
[----:B------:R-:W-:Y:S01]  /*0ea0*/  IMAD.MOV.U32 R4, RZ, RZ, RZ ;  /* 0x000000ffff047224 */ /* 0x000fe200078e00ff */
        /* <DEDUP_REMOVED lines=9> */
.L_x_2766:
        /* <DEDUP_REMOVED lines=8> */
.L_x_2767:
[----:B------:R-:W-:Y:S01]  /*0fc0*/  IMAD.MOV.U32 R5, RZ, RZ, RZ ;  /* 0x000000ffff057224 */ /* 0x000fe200078e00ff */
[----:B0-----:R-:W-:Y:S01]  /*0fd0*/  SHF.R.S32.HI R9, RZ, 0x5, R7 ;  /* 0x00000005ff097819 */ /* 0x001fe20000011407 */
        /* <DEDUP_REMOVED lines=9> */
.L_x_2768:
        /* <DEDUP_REMOVED lines=8> */
.L_x_2769:
        /* <DEDUP_REMOVED lines=9> */
.L_x_2770:
        /* <DEDUP_REMOVED lines=24> */
.L_x_2773:
[----:B------:R-:W-:-:S05]  /*1300*/  VIADD R0, R0, 0x10 ;  /* 0x0000001000007836 */ /* 0x000fca0000000000 */
[C---:B------:R-:W-:Y:S02]  /*1310*/  ISETP.GE.AND P2, PT, R0.reuse, UR5, PT ;  /* 0x0000000500007c0c */ /* 0x040fe4000bf46270 */
[----:B------:R-:W-:Y:S01]  /*1320*/  ISETP.LT.AND P3, PT, R0, R23, PT ;  /* 0x000000170000720c */ /* 0x000fe20003f61270 */
[----:B------:R-:W-:-:S12]  /*1330*/  @!P1 BRA `(.L_x_2772) ;  /* 0x0000000c00089947 */ /* 0x000fd80003800000 */
[----:B------:R-:W-:Y:S02]  /*1340*/  IMAD.MOV.U32 R4, RZ, RZ, R12 ;  /* 0x000000ffff047224 */ /* 0x000fe400078e000c */
[----:B------:R-:W-:-:S06]  /*1350*/  IMAD.MOV.U32 R5, RZ, RZ, R3 ;  /* 0x000000ffff057224 */ /* 0x000fcc00078e0003 */
[----:B------:R-:W2:Y:S01]  /*1360*/  LDG.E.128.CONSTANT R4, desc[UR8][R4.64] ;  /* 0x0000000804047981 */ /* 0x000ea2000c1e9d00 */
[----:B------:R-:W-:Y:S01]  /*1370*/  IMAD.MOV.U32 R40, RZ, RZ, 0x3400 ;  /* 0x00003400ff287424 */ /* 0x000fe200078e00ff */
[----:B------:R-:W-:Y:S01]  /*1380*/  HFMA2.MMA R33, -RZ, RZ, 0, 0.0625 ;  /* 0x00002c00ff217435 */ /* 0x000fe200000001ff */
[----:B------:R-:W-:Y:S01]  /*1390*/  IMAD.MOV.U32 R24, RZ, RZ, 0x2400 ;  /* 0x00002400ff187424 */ /* 0x000fe200078e00ff */
[----:B------:R-:W-:Y:S02]  /*13a0*/  ISETP.GE.AND P0, PT, R22, 0x2, PT ;  /* 0x000000021600780c */ /* 0x000fe40003f06270 */
[----:B------:R-:W-:Y:S02]  /*13b0*/  PRMT R20, R20, 0x5410, R19 ;  /* 0x0000541014147816 */ /* 0x000fe40000000013 */
[----:B------:R-:W-:Y:S02]  /*13c0*/  PRMT R18, R18, 0x5410, R17 ;  /* 0x0000541012127816 */ /* 0x000fe40000000011 */
[----:B--2---:R-:W-:-:S02]  /*13d0*/  LOP3.LUT R34, R4, 0xc000c, RZ, 0xc0, !PT ;  /* 0x000c000c04227812 */ /* 0x004fc400078ec0ff */
[----:B------:R-:W-:Y:S02]  /*13e0*/  SHF.R.U32.HI R49, RZ, 0x8, R4 ;  /* 0x00000008ff317819 */ /* 0x000fe40000011604 */
[C---:B------:R-:W-:Y:S02]  /*13f0*/  LOP3.LUT R11, R4.reuse, 0x300030, RZ, 0xc0, !PT ;  /* 0x00300030040b7812 */ /* 0x040fe400078ec0ff */
[C---:B------:R-:W-:Y:S02]  /*1400*/  LOP3.LUT R31, R4.reuse, 0xc000c0, RZ, 0xc0, !PT ;  /* 0x00c000c0041f7812 */ /* 0x040fe400078ec0ff */
[----:B------:R-:W-:Y:S02]  /*1410*/  LOP3.LUT R32, R4, 0x30003, RZ, 0xc0, !PT ;  /* 0x0003000304207812 */ /* 0x000fe400078ec0ff */
        /* <DEDUP_REMOVED lines=11> */
[----:B------:R-:W-:Y:S02]  /*14d0*/  SHF.R.U32.HI R55, RZ, 0x8, R7 ;  /* 0x00000008ff377819 */ /* 0x000fe40000011607 */
[C---:B------:R-:W-:Y:S02]  /*14e0*/  LOP3.LUT R9, R7.reuse, 0x300030, RZ, 0xc0, !PT ;  /* 0x0030003007097812 */ /* 0x040fe400078ec0ff */
        /* <DEDUP_REMOVED lines=17> */
[----:B------:R-:W0:Y:S01]  /*1600*/  LDS.128 R4, [UR4] ;  /* 0x00000004ff047984 */ /* 0x000e220008000c00 */
[----:B------:R-:W-:Y:S01]  /*1610*/  HFMA2 R50, R35, R40.H0_H0, -258, -258 ;  /* 0xdc08dc0823327431 */ /* 0x000fe20000040028 */
[----:B------:R-:W-:Y:S02]  /*1620*/  LOP3.LUT R35, R34, 0x64006400, RZ, 0xfc, !PT ;  /* 0x6400640022237812 */ /* 0x000fe400078efcff */
[----:B------:R-:W-:-:S02]  /*1630*/  LOP3.LUT R39, R36, 0x64006400, RZ, 0xfc, !PT ;  /* 0x6400640024277812 */ /* 0x000fc400078efcff */
        /* <DEDUP_REMOVED lines=51> */
[-C--:B0-----:R-:W-:Y:S01]  /*1970*/  HFMA2.MMA R58, R27, R4.reuse, RZ ;  /* 0x000000041b3a7235 */ /* 0x081fe200000000ff */
[----:B------:R-:W-:Y:S01]  /*1980*/  HFMA2 R24, R56, R24.H0_H0, -18, -18 ;  /* 0xcc80cc8038187431 */ /* 0x000fe20000040018 */
[----:B------:R-:W-:Y:S01]  /*1990*/  HFMA2.MMA R56, R31, R4, RZ ;  /* 0x000000041f387235 */ /* 0x000fe200000000ff */
[-C--:B------:R-:W-:Y:S01]  /*19a0*/  HFMA2 R57, R29, R4.reuse, RZ.H0_H0 ;  /* 0x000000041d397231 */ /* 0x080fe200000400ff */
[----:B------:R-:W-:Y:S01]  /*19b0*/  LOP3.LUT R53, R53, 0x30003, RZ, 0xc0, !PT ;  /* 0x0003000335357812 */ /* 0x000fe200078ec0ff */
[----:B------:R-:W-:Y:S01]  /*19c0*/  HFMA2 R59, R25, R4, RZ.H0_H0 ;  /* 0x00000004193b7231 */ /* 0x000fe200000400ff */
[----:B------:R-:W-:Y:S01]  /*19d0*/  LOP3.LUT R55, R55, 0x30003, RZ, 0xc0, !PT ;  /* 0x0003000337377812 */ /* 0x000fe200078ec0ff */
[-C--:B------:R-:W-:Y:S01]  /*19e0*/  HFMA2 R57, R52, R5.reuse, R57 ;  /* 0x0000000534397231 */ /* 0x080fe20000000039 */
[-C--:B------:R-:W-:Y:S01]  /*19f0*/  HFMA2.MMA R4, R50, R5.reuse, R58 ;  /* 0x0000000532047235 */ /* 0x080fe2000000003a */
[----:B------:R-:W-:Y:S01]  /*1a00*/  HFMA2 R59, R48, R5, R59 ;  /* 0x00000005303b7231 */ /* 0x000fe2000000003b */
[----:B------:R-:W-:Y:S01]  /*1a10*/  HFMA2.MMA R56, R54, R5, R56 ;  /* 0x0000000536387235 */ /* 0x000fe20000000038 */
[----:B------:R-:W-:Y:S01]  /*1a20*/  HFMA2 R5, R45, R6, R57 ;  /* 0x000000062d057231 */ /* 0x000fe20000000039 */
[----:B------:R-:W-:-:S02]  /*1a30*/  LOP3.LUT R57, R51, 0x30003, RZ, 0xc0, !PT ;  /* 0x0003000333397812 */ /* 0x000fc400078ec0ff */
[----:B------:R-:W-:Y:S01]  /*1a40*/  LOP3.LUT R51, R49, 0x64006400, RZ, 0xfc, !PT ;  /* 0x6400640031337812 */ /* 0x000fe200078efcff */
[-C--:B------:R-:W-:Y:S01]  /*1a50*/  HFMA2 R5, R36, R7.reuse, R5 ;  /* 0x0000000724057231 */ /* 0x080fe20000000005 */
        /* <DEDUP_REMOVED lines=12> */
[-C--:B-1----:R-:W-:Y:S02]  /*1b20*/  HFMA2 R7, R49, R8.reuse, R5 ;  /* 0x0000000831077231 */ /* 0x082fe40000000005 */
[----:B------:R-:W-:Y:S01]  /*1b30*/  HADD2 R55, R55, -1026, -1026 ;  /* 0xe402e40237377430 */ /* 0x000fe20000000000 */
        /* <DEDUP_REMOVED lines=9> */
[----:B------:R-:W-:-:S02]  /*1bd0*/  HFMA2 R6, R33, R10, R6 ;  /* 0x0000000a21067231 */ /* 0x000fc40000000006 */
[----:B------:R-:W-:Y:S02]  /*1be0*/  HADD2 R7, R7.H0_H0, R7.H1_H1 ;  /* 0x3000000707077230 */ /* 0x000fe40000000800 */
        /* <DEDUP_REMOVED lines=55> */
.L_x_2772:
[----:B------:R-:W-:Y:S01]  /*1f60*/  LEA R12, P0, R21, R12, 0x2 ;  /* 0x0000000c150c7211 */ /* 0x000fe200078010ff */
[----:B------:R-:W-:-:S04]  /*1f70*/  UIADD3 UR4, UR4, 0x20, URZ ;  /* 0x0000002004047890 */ /* 0x000fc8000fffe03f */
[----:B------:R-:W-:Y:S01]  /*1f80*/  IMAD.X R3, R3, 0x1, R2, P0 ;  /* 0x0000000103037824 */ /* 0x000fe200000e0602 */
[----:B------:R-:W-:Y:S07]  /*1f90*/  @!P2 BRA P3, `(.L_x_2773) ;  /* 0xfffffff000d8a947 */ /* 0x000fee000183ffff */
.L_x_2771:
[----:B------:R-:W-:Y:S05]  /*1fa0*/  @!P1 EXIT ;  /* 0x000000000000994d */ /* 0x000fea0003800000 */
[----:B------:R-:W0:Y:S01]  /*1fb0*/  S2R R0, SR_CTAID.X ;  /* 0x0000000000007919 */ /* 0x000e220000002500 */
[----:B------:R-:W1:Y:S01]  /*1fc0*/  S2UR UR4, SR_CTAID.Y ;  /* 0x00000000000479c3 */ /* 0x000e620000002600 */
[----:B------:R-:W0:Y:S07]  /*1fd0*/  S2R R3, SR_TID.X ;  /* 0x0000000000037919 */ /* 0x000e2e0000002100 */
[----:B------:R-:W2:Y:S08]  /*1fe0*/  LDC R8, c[0x0][0x23c] ;  /* 0x00008f00ff087b82 */ /* 0x000eb00000000800 */
[----:B------:R-:W3:Y:S01]  /*1ff0*/  LDC.64 R6, c[0x0][0x230] ;  /* 0x00008c00ff067b82 */ /* 0x000ee20000000a00 */
[----:B-1----:R-:W-:Y:S01]  /*2000*/  USHF.L.U32 UR4, UR4, 0x1, URZ ;  /* 0x0000000104047899 */ /* 0x002fe2000800063f */
[----:B0-----:R-:W-:-:S04]  /*2010*/  IMAD R0, R0, 0x20, R3 ;  /* 0x0000002000007824 */ /* 0x001fc800078e0203 */
        /* <DEDUP_REMOVED lines=10> */
.L_x_2777:
[----:B------:R-:W0:Y:S02]  /*20c0*/  LDS R10, [R4] ;  /* 0x00000000040a7984 */ /* 0x000e240000000800 */
[----:B0-----:R-:W-:-:S06]  /*20d0*/  HADD2 R11, R10, R16 ;  /* 0x000000100a0b7230 */ /* 0x001fcc0000000000 */
[----:B------:R-:W0:Y:S02]  /*20e0*/  ATOMS.CAST.SPIN R11, [R4], R10, R11 ;  /* 0x0000000a040b738d */ /* 0x000e24000180000b */
[----:B0-----:R-:W-:-:S13]  /*20f0*/  ISETP.EQ.U32.AND P0, PT, R11, 0x1, PT ;  /* 0x000000010b00780c */ /* 0x001fda0003f02070 */
[----:B------:R-:W-:Y:S05]  /*2100*/  @!P0 BRA `(.L_x_2777) ;  /* 0xfffffffc00ec8947 */ /* 0x000fea000383ffff */
[----:B------:R-:W-:Y:S05]  /*2110*/  BRA `(.L_x_2775) ;  /* 0x00000000000c7947 */ /* 0x000fea0003800000 */
.L_x_2776:
[----:B------:R-:W2:Y:S02]  /*2120*/  LD.E R0, desc[UR8][R2.64] ;  /* 0x0000000802007980 */ /* 0x000ea4000c101900 */
[----:B--2---:R-:W-:-:S05]  /*2130*/  IMAD.IADD R5, R16, 0x1, R0 ;  /* 0x0000000110057824 */ /* 0x004fca00078e0200 */
[----:B------:R0:W-:Y:S02]  /*2140*/  ST.E desc[UR8][R2.64], R5 ;  /* 0x0000000502007985 */ /* 0x0001e4000c101908 */
.L_x_2775:
[----:B------:R-:W-:Y:S05]  /*2150*/  BSYNC B0 ;  /* 0x0000000000007941 */ /* 0x000fea0003800000 */
.L_x_2774:
[----:B------:R1:W-:Y:S01]  /*2160*/  ATOM.E.ADD.F16x2.RN.STRONG.GPU P0, RZ, desc[UR8][R2.64+0x4], R15 ;  /* 0x0000040f02ff79a2 */ /* 0x0003e2000810e1c8 */
[----:B------:R-:W-:Y:S04]  /*2170*/  BSSY B0, `(.L_x_2778) ;  /* 0x000000e000007945 */ /* 0x000fe80003800000 */
[----:B-1----:R-:W-:Y:S05]  /*2180*/  @P0 BRA `(.L_x_2779) ;  /* 0x0000000000300947 */ /* 0x002fea0003800000 */
[----:B------:R-:W1:Y:S02]  /*2190*/  QSPC.E.S P0, RZ, [R2+0x4] ;  /* 0x0000040002ff73aa */ /* 0x000e640000000500 */
[----:B-1----:R-:W-:Y:S05]  /*21a0*/  @!P0 BRA `(.L_x_2780) ;  /* 0x00000000001c8947 */ /* 0x002fea0003800000 */
[----:B0-----:R-:W-:-:S07]  /*21b0*/  MOV R2, R2 ;  /* 0x0000000200027202 */ /* 0x001fce0000000f00 */
.L_x_2781:
[----:B------:R-:W0:Y:S02]  /*21c0*/  LDS R4, [R2+0x4] ;  /* 0x0000040002047984 */ /* 0x000e240000000800 */
[----:B0-----:R-:W-:-:S10]  /*21d0*/  HFMA2.MMA R5, R4, 1, 1, R15 ;  /* 0x3c003c0004057835 */ /* 0x001fd4000000000f */
[----:B------:R-:W0:Y:S02]  /*21e0*/  ATOMS.CAST.SPIN R5, [R2+0x4], R4, R5 ;  /* 0x000004040205738d */ /* 0x000e240001800005 */
[----:B0-----:R-:W-:-:S13]  /*21f0*/  ISETP.EQ.U32.AND P0, PT, R5, 0x1, PT ;  /* 0x000000010500780c */ /* 0x001fda0003f02070 */
[----:B------:R-:W-:Y:S05]  /*2200*/  @!P0 BRA `(.L_x_2781) ;  /* 0xfffffffc00ec8947 */ /* 0x000fea000383ffff */
[----:B------:R-:W-:Y:S05]  /*2210*/  BRA `(.L_x_2779) ;  /* 0x00000000000c7947 */ /* 0x000fea0003800000 */
.L_x_2780:
[----:B------:R-:W0:Y:S02]  /*2220*/  LD.E R0, desc[UR8][R2.64+0x4] ;  /* 0x0000040802007980 */ /* 0x000e24000c101900 */
[----:B0-----:R-:W-:-:S05]  /*2230*/  IMAD.IADD R5, R15, 0x1, R0 ;  /* 0x000000010f057824 */ /* 0x001fca00078e0200 */
[----:B------:R1:W-:Y:S02]  /*2240*/  ST.E desc[UR8][R2.64+0x4], R5 ;  /* 0x0000040502007985 */ /* 0x0003e4000c101908 */
.L_x_2779:
[----:B------:R-:W-:Y:S05]  /*2250*/  BSYNC B0 ;  /* 0x0000000000007941 */ /* 0x000fea0003800000 */
.L_x_2778:
        /* <DEDUP_REMOVED lines=11> */
.L_x_2785:
[----:B------:R-:W0:Y:S02]  /*2310*/  LDS R6, [R4] ;  /* 0x0000000004067984 */ /* 0x000e240000000800 */
[----:B0-----:R-:W-:-:S06]  /*2320*/  HADD2 R7, R6, R14 ;  /* 0x0000000e06077230 */ /* 0x001fcc0000000000 */
[----:B------:R-:W0:Y:S02]  /*2330*/  ATOMS.CAST.SPIN R7, [R4], R6, R7 ;  /* 0x000000060407738d */ /* 0x000e240001800007 */
[----:B0-----:R-:W-:-:S13]  /*2340*/  ISETP.EQ.U32.AND P0, PT, R7, 0x1, PT ;  /* 0x000000010700780c */ /* 0x001fda0003f02070 */
[----:B------:R-:W-:Y:S05]  /*2350*/  @!P0 BRA `(.L_x_2785) ;  /* 0xfffffffc00ec8947 */ /* 0x000fea000383ffff */
[----:B------:R-:W-:Y:S05]  /*2360*/  BRA `(.L_x_2783) ;  /* 0x00000000000c7947 */ /* 0x000fea0003800000 */
.L_x_2784:
[----:B------:R-:W2:Y:S02]  /*2370*/  LD.E R0, desc[UR8][R2.64] ;  /* 0x0000000802007980 */ /* 0x000ea4000c101900 */
[----:B--2---:R-:W-:-:S05]  /*2380*/  IMAD.IADD R5, R14, 0x1, R0 ;  /* 0x000000010e057824 */ /* 0x004fca00078e0200 */
[----:B------:R0:W-:Y:S02]  /*2390*/  ST.E desc[UR8][R2.64], R5 ;  /* 0x0000000502007985 */ /* 0x0001e4000c101908 */
.L_x_2783:
[----:B------:R-:W-:Y:S05]  /*23a0*/  BSYNC B0 ;  /* 0x0000000000007941 */ /* 0x000fea0003800000 */
.L_x_2782:
[----:B------:R1:W-:Y:S02]  /*23b0*/  ATOM.E.ADD.F16x2.RN.STRONG.GPU P0, RZ, desc[UR8][R2.64+0x4], R13 ;  /* 0x0000040d02ff79a2 */ /* 0x0003e4000810e1c8 */
[----:B-1----:R-:W-:Y:S05]  /*23c0*/  @P0 EXIT ;  /* 0x000000000000094d */ /* 0x002fea0003800000 */
[----:B------:R-:W1:Y:S02]  /*23d0*/  QSPC.E.S P0, RZ, [R2+0x4] ;  /* 0x0000040002ff73aa */ /* 0x000e640000000500 */
[----:B-1----:R-:W-:Y:S05]  /*23e0*/  @!P0 BRA `(.L_x_2786) ;  /* 0x00000000001c8947 */ /* 0x002fea0003800000 */
[----:B0-----:R-:W-:-:S07]  /*23f0*/  MOV R2, R2 ;  /* 0x0000000200027202 */ /* 0x001fce0000000f00 */
.L_x_2787:
[----:B------:R-:W0:Y:S02]  /*2400*/  LDS R4, [R2+0x4] ;  /* 0x0000040002047984 */ /* 0x000e240000000800 */
[----:B0-----:R-:W-:-:S10]  /*2410*/  HFMA2.MMA R5, R4, 1, 1, R13 ;  /* 0x3c003c0004057835 */ /* 0x001fd4000000000d */
[----:B------:R-:W0:Y:S02]  /*2420*/  ATOMS.CAST.SPIN R5, [R2+0x4], R4, R5 ;  /* 0x000004040205738d */ /* 0x000e240001800005 */
[----:B0-----:R-:W-:-:S13]  /*2430*/  ISETP.EQ.U32.AND P0, PT, R5, 0x1, PT ;  /* 0x000000010500780c */ /* 0x001fda0003f02070 */
[----:B------:R-:W-:Y:S05]  /*2440*/  @!P0 BRA `(.L_x_2787) ;  /* 0xfffffffc00ec8947 */ /* 0x000fea000383ffff */
[----:B------:R-:W-:Y:S05]  /*2450*/  EXIT ;  /* 0x000000000000794d */ /* 0x000fea0003800000 */
.L_x_2786:
[----:B------:R-:W0:Y:S02]  /*2460*/  LD.E R0, desc[UR8][R2.64+0x4] ;  /* 0x0000040802007980 */ /* 0x000e24000c101900 */
[----:B0-----:R-:W-:-:S05]  /*2470*/  IMAD.IADD R5, R13, 0x1, R0 ;  /* 0x000000010d057824 */ /* 0x001fca00078e0200 */
[----:B------:R-:W-:Y:S01]  /*2480*/  ST.E desc[UR8][R2.64+0x4], R5 ;  /* 0x0000040502007985 */ /* 0x000fe2000c101908 */
[----:B------:R-:W-:Y:S05]  /*2490*/  EXIT ;  /* 0x000000000000794d */ /* 0x000fea0003800000 */
.L_x_2788:
        /* <DEDUP_REMOVED lines=14> */
.L_x_3268:


//--------------------- .text._Z23gemm_half_q_half_kernelILi1ELi32ELb0ELb0ELi64EEvPK6__halfPKjS4_S2_PS0_iiiiPKtS7_iiiiiibS2_i --------------------------
	.section	.text._Z23gemm_half_q_half_kernelILi1ELi32ELb0ELb0ELi64EEvPK6__halfPKjS4_S2_PS0_iiiiPKtS7_iiiiiibS2_i,"ax",@progbits
	.align	128
        .global         _Z23gemm_half_q_half_kernelILi1ELi32ELb0ELb0ELi64EEvPK6__halfPKjS4_S2_PS0_iiiiPKtS7_iiiiiibS2_i
        .type           _Z23gemm_half_q_half_kernelILi1ELi32ELb0ELb0ELi64EEvPK6__halfPKjS4_S2_PS0_iiiiPKtS7_iiiiiibS2_i,@function
        .size           _Z23gemm_half_q_half_kernelILi1ELi32ELb0ELb0ELi64EEvPK6__halfPKjS4_S2_PS0_iiiiPKtS7_iiiiiibS2_i,(.L_x_3269 - _Z23gemm_half_q_half_kernelILi1ELi32ELb0ELb0ELi64EEvPK6__halfPKjS4_S2_PS0_iiiiPKtS7_iiiiiibS2_i)
        .other          _Z23gemm_half_q_half_kernelILi1ELi32ELb0ELb0ELi64EEvPK6__halfPKjS4_S2_PS0_iiiiPKtS7_iiiiiibS2_i,@"STO_CUDA_ENTRY STV_DEFAULT"
_Z23gemm_half_q_half_kernelILi1ELi32ELb0ELb0ELi64EEvPK6__halfPKjS4_S2_PS0_iiiiPKtS7_iiiiiibS2_i:
.text._Z23gemm_half_q_half_kernelILi1ELi32ELb0ELb0ELi64EEvPK6__halfPKjS4_S2_PS0_iiiiPKtS7_iiiiiibS2_i:
[----:B------:R-:W0:Y:S01]  /*0000*/  LDC R1, c[0x0][0x28] ;  /* 0x00000a00ff017b82 */ /* 0x000e220000000800 */
[----:B------:R-:W1:Y:S07]  /*0010*/  S2R R6, SR_CTAID.Z ;  /* 0x0000000000067919 */ /* 0x000e6e0000002700 */
[----:B------:R-:W2:Y:S01]  /*0020*/  S2UR UR8, SR_CTAID.Y ;  /* 0x00000000000879c3 */ /* 0x000ea20000002600 */
[----:B------:R-:W-:Y:S01]  /*0030*/  ULDC.64 UR6, c[0x0][0x208] ;  /* 0x0000820000067ab9 */ /* 0x000fe20000000a00 */
[----:B------:R-:W-:Y:S01]  /*0040*/  BSSY B0, `(.L_x_2789) ;  /* 0x0000027000007945 */ /* 0x000fe20003800000 */
[----:B------:R-:W3:Y:S01]  /*0050*/  S2R R10, SR_TID.X ;  /* 0x00000000000a7919 */ /* 0x000ee20000002100 */
[----:B0-----:R-:W-:Y:S01]  /*0060*/  VIADD R1, R1, 0xfffffff0 ;  /* 0xfffffff001017836 */ /* 0x001fe20000000000 */
[----:B------:R-:W0:Y:S03]  /*0070*/  S2R R3, SR_CTAID.X ;  /* 0x0000000000037919 */ /* 0x000e260000002500 */
[----:B------:R-:W2:Y:S08]  /*0080*/  LDC R13, c[0x0][0x238] ;  /* 0x00008e00ff0d7b82 */ /* 0x000eb00000000800 */
[----:B------:R-:W4:Y:S01]  /*0090*/  LDC R0, c[0x0][0x240] ;  /* 0x00009000ff007b82 */ /* 0x000f220000000800 */
[----:B-1----:R-:W-:Y:S01]  /*00a0*/  IMAD.SHL.U32 R25, R6, 0x40, RZ ;  /* 0x0000004006197824 */ /* 0x002fe200078e00ff */
[----:B--2---:R-:W-:-:S03]  /*00b0*/  ISETP.LE.AND P1, PT, R13, UR8, PT ;  /* 0x000000080d007c0c */ /* 0x004fc6000bf23270 */
[--C-:B---3--:R-:W-:Y:S02]  /*00c0*/  IMAD.IADD R5, R25, 0x1, R10.reuse ;  /* 0x0000000119057824 */ /* 0x108fe400078e020a */
[----:B0-----:R-:W-:Y:S01]  /*00d0*/  IMAD R14, R3, 0x40, R10 ;  /* 0x00000040030e7824 */ /* 0x001fe200078e020a */
[----:B----4-:R-:W-:-:S04]  /*00e0*/  VIADDMNMX R24, R25, 0x40, R0, PT ;  /* 0x0000004019187846 */ /* 0x010fc80003800100 */
[----:B------:R-:W-:-:S13]  /*00f0*/  ISETP.GE.OR P0, PT, R5, R24, P1 ;  /* 0x000000180500720c */ /* 0x000fda0000f06670 */
[----:B------:R-:W-:Y:S05]  /*0100*/  @P0 BRA `(.L_x_2790) ;  /* 0x0000000000680947 */ /* 0x000fea0003800000 */
[----:B------:R-:W-:Y:S01]  /*0110*/  ULDC.64 UR4, c[0x0][0x250] ;  /* 0x0000940000047ab9 */ /* 0x000fe20000000a00 */
[----:B------:R-:W-:Y:S02]  /*0120*/  SHF.R.S32.HI R4, RZ, 0x1f, R5 ;  /* 0x0000001fff047819 */ /* 0x000fe40000011405 */
[----:B------:R-:W-:-:S04]  /*0130*/  ISETP.NE.U32.AND P0, PT, RZ, UR4, PT ;  /* 0x00000004ff007c0c */ /* 0x000fc8000bf05070 */
[----:B------:R-:W-:-:S13]  /*0140*/  ISETP.NE.AND.EX P0, PT, RZ, UR5, PT, P0 ;  /* 0x00000005ff007c0c */ /* 0x000fda000bf05300 */
[----:B------:R-:W-:-:S04]  /*0150*/  @P0 LEA R2, P2, R5, UR4, 0x1 ;  /* 0x0000000405020c11 */ /* 0x000fc8000f8408ff */
[----:B------:R-:W-:Y:S01]  /*0160*/  @P0 LEA.HI.X R3, R5, UR5, R4, 0x1, P2 ;  /* 0x0000000505030c11 */ /* 0x000fe200090f0c04 */
[----:B------:R-:W-:Y:S01]  /*0170*/  IMAD R0, R0, UR8, RZ ;  /* 0x0000000800007c24 */ /* 0x000fe2000f8e02ff */
[----:B------:R-:W-:-:S04]  /*0180*/  ULDC.64 UR4, c[0x0][0x210] ;  /* 0x0000840000047ab9 */ /* 0x000fc80000000a00 */
[----:B------:R-:W2:Y:S01]  /*0190*/  @P0 LDG.E.U16.CONSTANT R3, desc[UR6][R2.64] ;  /* 0x0000000602030981 */ /* 0x000ea2000c1e9500 */
[----:B------:R-:W-:Y:S02]  /*01a0*/  SHF.R.S32.HI R7, RZ, 0x1f, R0 ;  /* 0x0000001fff077819 */ /* 0x000fe40000011400 */
[----:B------:R-:W-:Y:S02]  /*01b0*/  @!P0 IADD3 R5, P2, R5, R0, RZ ;  /* 0x0000000005058210 */ /* 0x000fe40007f5e0ff */
[----:B--2---:R-:W-:-:S03]  /*01c0*/  @P0 IADD3 R11, P3, R0, R3, RZ ;  /* 0x00000003000b0210 */ /* 0x004fc60007f7e0ff */
[--C-:B------:R-:W-:Y:S01]  /*01d0*/  @!P0 IMAD.X R0, R4, 0x1, R7.reuse, P2 ;  /* 0x0000000104008824 */ /* 0x100fe200010e0607 */
[----:B------:R-:W-:Y:S01]  /*01e0*/  @!P0 LEA R8, P2, R5, UR4, 0x1 ;  /* 0x0000000405088c11 */ /* 0x000fe2000f8408ff */
[----:B------:R-:W-:Y:S01]  /*01f0*/  @P0 IMAD.X R12, RZ, RZ, R7, P3 ;  /* 0x000000ffff0c0224 */ /* 0x000fe200018e0607 */
[----:B------:R-:W-:Y:S02]  /*0200*/  @P0 LEA R4, P3, R11, UR4, 0x1 ;  /* 0x000000040b040c11 */ /* 0x000fe4000f8608ff */
[----:B------:R-:W-:Y:S02]  /*0210*/  @!P0 LEA.HI.X R9, R5, UR5, R0, 0x1, P2 ;  /* 0x0000000505098c11 */ /* 0x000fe400090f0c00 */
[----:B------:R-:W-:-:S04]  /*0220*/  @P0 LEA.HI.X R5, R11, UR5, R12, 0x1, P3 ;  /* 0x000000050b050c11 */ /* 0x000fc800098f0c0c */
[----:B------:R-:W2:Y:S04]  /*0230*/  @!P0 LDG.E.U16.CONSTANT R9, desc[UR6][R8.64] ;  /* 0x0000000608098981 */ /* 0x000ea8000c1e9500 */
[----:B------:R-:W3:Y:S01]  /*0240*/  @P0 LDG.E.U16.CONSTANT R5, desc[UR6][R4.64] ;  /* 0x0000000604050981 */ /* 0x000ee2000c1e9500 */
[----:B------:R-:W0:Y:S01]  /*0250*/  S2UR UR5, SR_CgaCtaId ;  /* 0x00000000000579c3 */ /* 0x000e220000008800 */
[----:B------:R-:W-:Y:S02]  /*0260*/  UMOV UR4, 0x400 ;  /* 0x0000040000047882 */ /* 0x000fe40000000000 */
[----:B0-----:R-:W-:-:S06]  /*0270*/  ULEA UR4, UR5, UR4, 0x18 ;  /* 0x0000000405047291 */ /* 0x001fcc000f8ec03f */
[----:B------:R-:W-:-:S05]  /*0280*/  LEA R0, R10, UR4, 0x1 ;  /* 0x000000040a007c11 */ /* 0x000fca000f8e08ff */
[----:B---3--:R0:W-:Y:S04]  /*0290*/  @P0 STS.U16 [R0], R5 ;  /* 0x0000000500000388 */ /* 0x0081e80000000400 */
[----:B--2---:R0:W-:Y:S02]  /*02a0*/  @!P0 STS.U16 [R0], R9 ;  /* 0x0000000900008388 */ /* 0x0041e40000000400 */
.L_x_2790:
[----:B------:R-:W-:Y:S05]  /*02b0*/  BSYNC B0 ;  /* 0x0000000000007941 */ /* 0x000fea0003800000 */
.L_x_2789:
[----:B------:R-:W-:Y:S01]  /*02c0*/  ULDC UR4, c[0x0][0x23c] ;  /* 0x00008f0000047ab9 */ /* 0x000fe20000000800 */
[----:B------:R-:W-:Y:S02]  /*02d0*/  IMAD.SHL.U32 R14, R14, 0x4, RZ ;  /* 0x000000040e0e7824 */ /* 0x000fe400078e00ff */
[----:B0-----:R-:W-:-:S05]  /*02e0*/  IMAD.U32 R5, RZ, RZ, UR4 ;  /* 0x00000004ff057e24 */ /* 0x001fca000f8e00ff */
[----:B------:R-:W-:-:S13]  /*02f0*/  ISETP.GE.AND P0, PT, R14, R5, PT ;  /* 0x000000050e00720c */ /* 0x000fda0003f06270 */
[----:B------:R-:W-:Y:S05]  /*0300*/  @P0 EXIT ;  /* 0x000000000000094d */ /* 0x000fea0003800000 */
[----:B------:R-:W0:Y:S08]  /*0310*/  LDC.U8 R0, c[0x0][0x270] ;  /* 0x00009c00ff007b82 */ /* 0x000e300000000000 */
[----:B------:R-:W1:Y:S08]  /*0320*/  LDC.64 R2, c[0x0][0x248] ;  /* 0x00009200ff027b82 */ /* 0x000e700000000a00 */
[----:B------:R-:W2:Y:S01]  /*0330*/  LDC R4, c[0x0][0x264] ;  /* 0x00009900ff047b82 */ /* 0x000ea20000000800 */
[----:B0-----:R-:W-:-:S04]  /*0340*/  PRMT R0, R0, 0x8880, RZ ;  /* 0x0000888000007816 */ /* 0x001fc800000000ff */
[----:B------:R-:W-:-:S03]  /*0350*/  ISETP.NE.AND P0, PT, R0, RZ, PT ;  /* 0x000000ff0000720c */ /* 0x000fc60003f05270 */
[----:B------:R-:W0:Y:S01]  /*0360*/  LDC R0, c[0x0][0x25c] ;  /* 0x00009700ff007b82 */ /* 0x000e220000000800 */
[----:B------:R-:W-:-:S04]  /*0370*/  ISETP.NE.OR P0, PT, R6, RZ, !P0 ;  /* 0x000000ff0600720c */ /* 0x000fc80004705670 */
[----:B------:R-:W-:Y:S02]  /*0380*/  ISETP.LE.OR P2, PT, R13, UR8, P0 ;  /* 0x000000080d007c0c */ /* 0x000fe40008743670 */
[----:B------:R-:W-:-:S11]  /*0390*/  ISETP.GE.AND P0, PT, R25, R24, PT ;  /* 0x000000181900720c */ /* 0x000fd60003f06270 */
[----:B------:R-:W3:Y:S01]  /*03a0*/  @!P2 LDC.64 R8, c[0x0][0x230] ;  /* 0x00008c00ff08ab82 */ /* 0x000ee20000000a00 */
[----:B------:R-:W-:-:S04]  /*03b0*/  @!P2 IMAD R7, R5, UR8, R14 ;  /* 0x000000080507ac24 */ /* 0x000fc8000f8e020e */
[----:B---3--:R-:W-:-:S04]  /*03c0*/  @!P2 IMAD.WIDE R8, R7, 0x2, R8 ;  /* 0x000000020708a825 */ /* 0x008fc800078e0208 */
[----:B------:R-:W-:Y:S01]  /*03d0*/  IMAD.SHL.U32 R7, R6, 0x80, RZ ;  /* 0x0000008006077824 */ /* 0x000fe200078e00ff */
[----:B------:R3:W-:Y:S03]  /*03e0*/  @!P2 STG.E.64 desc[UR6][R8.64], RZ ;  /* 0x000000ff0800a986 */ /* 0x0007e6000c101b06 */
[----:B-1----:R-:W-:Y:S01]  /*03f0*/  IMAD.WIDE R6, R7, 0x2, R2 ;  /* 0x0000000207067825 */ /* 0x002fe200078e0202 */
[----:B------:R-:W-:Y:S06]  /*0400*/  BAR.SYNC.DEFER_BLOCKING 0x0 ;  /* 0x0000000000007b1d */ /* 0x000fec0000010000 */
[----:B0-2---:R-:W-:Y:S05]  /*0410*/  @P0 BRA `(.L_x_2791) ;  /* 0x0000000000d00947 */ /* 0x005fea0003800000 */
[----:B------:R0:W5:Y:S01]  /*0420*/  LDG.E.U16.CONSTANT R15, desc[UR6][R6.64] ;  /* 0x00000006060f7981 */ /* 0x000162000c1e9500 */
[----:B---3--:R-:W1:Y:S01]  /*0430*/  LDC.64 R8, c[0x0][0x220] ;  /* 0x00008800ff087b82 */ /* 0x008e620000000a00 */
[----:B------:R-:W-:Y:S01]  /*0440*/  SHF.R.S32.HI R13, RZ, 0x1f, R14 ;  /* 0x0000001fff0d7819 */ /* 0x000fe2000001140e */
[----:B------:R-:W-:Y:S02]  /*0450*/  IMAD.SHL.U32 R18, R14, 0x4, RZ ;  /* 0x000000040e127824 */ /* 0x000fe400078e00ff */
[----:B------:R-:W-:Y:S01]  /*0460*/  IMAD.MOV.U32 R16, RZ, RZ, RZ ;  /* 0x000000ffff107224 */ /* 0x000fe200078e00ff */
[----:B------:R-:W-:Y:S01]  /*0470*/  LEA.HI R13, R13, R14, RZ, 0x3 ;  /* 0x0000000e0d0d7211 */ /* 0x000fe200078f18ff */
[----:B------:R-:W-:Y:S01]  /*0480*/  IMAD.MOV.U32 R17, RZ, RZ, R25 ;  /* 0x000000ffff117224 */ /* 0x000fe200078e0019 */
[----:B------:R-:W-:Y:S01]  /*0490*/  LOP3.LUT R18, R18, 0x10, RZ, 0xc0, !PT ;  /* 0x0000001012127812 */ /* 0x000fe200078ec0ff */
[----:B------:R-:W2:Y:S01]  /*04a0*/  LDC.64 R10, c[0x0][0x228] ;  /* 0x00008a00ff0a7b82 */ /* 0x000ea20000000a00 */
[----:B0-----:R-:W-:-:S07]  /*04b0*/  SHF.R.S32.HI R19, RZ, 0x3, R13 ;  /* 0x00000003ff137819 */ /* 0x001fce000001140d */
.L_x_2792:
[----:B0----5:R-:W-:-:S04]  /*04c0*/  IMAD.IADD R20, R15, 0x1, R16 ;  /* 0x000000010f147824 */ /* 0x021fc800078e0210 */
        /* <DEDUP_REMOVED lines=8> */
[----:B------:R-:W2:Y:S01]  /*0550*/  LDG.E.U16.CONSTANT R20, desc[UR6][R20.64] ;  /* 0x0000000614147981 */ /* 0x000ea2000c1e9500 */
[----:B------:R-:W-:-:S05]  /*0560*/  IMAD.WIDE R12, R13, 0x2, R2 ;  /* 0x000000020d0c7825 */ /* 0x000fca00078e0202 */
[----:B------:R-:W4:Y:S01]  /*0570*/  LDG.E.U16.CONSTANT R22, desc[UR6][R12.64] ;  /* 0x000000060c167981 */ /* 0x000f22000c1e9500 */
        /* <DEDUP_REMOVED lines=18> */
[----:B------:R-:W-:Y:S02]  /*06a0*/  IMAD R23, R23, R23, RZ ;  /* 0x0000001717177224 */ /* 0x000fe400078e02ff */
[----:B------:R-:W0:Y:S08]  /*06b0*/  I2F.F16 R29, R29 ;  /* 0x0000001d001d7306 */ /* 0x000e300000200c00 */
[----:B------:R-:W-:Y:S01]  /*06c0*/  I2F.F16 R26, R26 ;  /* 0x0000001a001a7306 */ /* 0x000fe20000200c00 */
[----:B0-----:R-:W-:-:S07]  /*06d0*/  PRMT R29, R28, 0x5410, R29 ;  /* 0x000054101c1d7816 */ /* 0x001fce000000001d */
[----:B------:R-:W0:Y:S01]  /*06e0*/  I2F.F16 R23, R23 ;  /* 0x0000001700177306 */ /* 0x000e220000200c00 */
[----:B--2---:R-:W-:Y:S01]  /*06f0*/  HMUL2 R12, R29, R20.H0_H0 ;  /* 0x200000141d0c7232 */ /* 0x004fe20000000000 */
[----:B0-----:R-:W-:-:S05]  /*0700*/  PRMT R13, R23, 0x5410, R26 ;  /* 0x00005410170d7816 */ /* 0x001fca000000001a */
[----:B------:R-:W-:Y:S02]  /*0710*/  HMUL2 R13, R13, R20.H0_H0 ;  /* 0x200000140d0d7232 */ /* 0x000fe40000000000 */
[C---:B------:R-:W-:Y:S02]  /*0720*/  IMAD R20, R16.reuse, 0x8, R1 ;  /* 0x0000000810147824 */ /* 0x040fe400078e0201 */
[----:B------:R-:W-:-:S03]  /*0730*/  VIADD R16, R16, 0x1 ;  /* 0x0000000110107836 */ /* 0x000fc60000000000 */
[----:B------:R0:W-:Y:S01]  /*0740*/  STL.64 [R20], R12 ;  /* 0x0000000c14007387 */ /* 0x0001e20000100a00 */
[----:B------:R-:W-:Y:S05]  /*0750*/  @!P2 BRA `(.L_x_2792) ;  /* 0xfffffffc0058a947 */ /* 0x000fea000383ffff */
.L_x_2791:
[----:B------:R-:W-:Y:S01]  /*0760*/  ULDC UR4, c[0x0][0x258] ;  /* 0x0000960000047ab9 */ /* 0x000fe20000000800 */
[C---:B------:R-:W-:Y:S02]  /*0770*/  ISETP.GT.AND P3, PT, R25.reuse, R0, PT ;  /* 0x000000001900720c */ /* 0x040fe40003f64270 */
[----:B------:R-:W-:Y:S02]  /*0780*/  CS2R R2, SRZ ;  /* 0x0000000000027805 */ /* 0x000fe4000001ff00 */
[----:B------:R-:W-:-:S13]  /*0790*/  ISETP.GT.AND P2, PT, R25, UR4, PT ;  /* 0x0000000419007c0c */ /* 0x000fda000bf44270 */
[----:B------:R-:W-:Y:S05]  /*07a0*/  @!P2 BRA `(.L_x_2793) ;  /* 0x00000000001ca947 */ /* 0x000fea0003800000 */
[----:B---3--:R-:W1:Y:S02]  /*07b0*/  LDC R8, c[0x0][0x25c] ;  /* 0x00009700ff087b82 */ /* 0x008e640000000800 */
[----:B-1----:R-:W-:-:S05]  /*07c0*/  VIMNMX R3, R25, R8, PT ;  /* 0x0000000819037248 */ /* 0x002fca0003fe0100 */
[----:B------:R-:W-:-:S05]  /*07d0*/  VIADD R3, R3, -UR4 ;  /* 0x8000000403037c36 */ /* 0x000fca0008000000 */
[----:B------:R-:W-:-:S04]  /*07e0*/  SHF.R.S32.HI R8, RZ, 0x1f, R3 ;  /* 0x0000001fff087819 */ /* 0x000fc80000011403 */
[----:B------:R-:W-:-:S04]  /*07f0*/  LEA.HI R8, R8, R3, RZ, 0x5 ;  /* 0x0000000308087211 */ /* 0x000fc800078f28ff */
[----:B------:R-:W-:-:S05]  /*0800*/  SHF.R.S32.HI R8, RZ, 0x5, R8 ;  /* 0x00000005ff087819 */ /* 0x000fca0000011408 */
[----:B------:R-:W-:-:S07]  /*0810*/  IMAD R3, R8, 0x6, RZ ;  /* 0x0000000608037824 */ /* 0x000fce00078e02ff */
.L_x_2793:
[----:B------:R-:W-:Y:S05]  /*0820*/  @!P3 BRA `(.L_x_2794) ;  /* 0x00000000001cb947 */ /* 0x000fea0003800000 */
[----:B------:R-:W3:Y:S02]  /*0830*/  LDC R2, c[0x0][0x260] ;  /* 0x00009800ff027b82 */ /* 0x000ee40000000800 */
[----:B---3--:R-:W-:-:S05]  /*0840*/  VIMNMX R9, R25, R2, PT ;  /* 0x0000000219097248 */ /* 0x008fca0003fe0100 */
[----:B------:R-:W-:-:S05]  /*0850*/  IMAD.IADD R9, R9, 0x1, -R0 ;  /* 0x0000000109097824 */ /* 0x000fca00078e0a00 */
[----:B------:R-:W-:-:S04]  /*0860*/  SHF.R.S32.HI R2, RZ, 0x1f, R9 ;  /* 0x0000001fff027819 */ /* 0x000fc80000011409 */
[----:B------:R-:W-:-:S04]  /*0870*/  LEA.HI R2, R2, R9, RZ, 0x5 ;  /* 0x0000000902027211 */ /* 0x000fc800078f28ff */
[----:B------:R-:W-:-:S05]  /*0880*/  SHF.R.S32.HI R2, RZ, 0x5, R2 ;  /* 0x00000005ff027819 */ /* 0x000fca0000011402 */
[----:B------:R-:W-:-:S07]  /*0890*/  IMAD R2, R2, 0x5, RZ ;  /* 0x0000000502027824 */ /* 0x000fce00078e02ff */
.L_x_2794:
[----:B------:R-:W-:Y:S01]  /*08a0*/  ULDC UR5, c[0x0][0x260] ;  /* 0x0000980000057ab9 */ /* 0x000fe20000000800 */
[C---:B------:R-:W-:Y:S02]  /*08b0*/  ISETP.GT.AND P3, PT, R25.reuse, R4, PT ;  /* 0x000000041900720c */ /* 0x040fe40003f64270 */
[----:B---3--:R-:W-:Y:S02]  /*08c0*/  CS2R R8, SRZ ;  /* 0x0000000000087805 */ /* 0x008fe4000001ff00 */
[----:B------:R-:W-:-:S13]  /*08d0*/  ISETP.GT.AND P2, PT, R25, UR5, PT ;  /* 0x0000000519007c0c */ /* 0x000fda000bf44270 */
        /* <DEDUP_REMOVED lines=8> */
.L_x_2795:
        /* <DEDUP_REMOVED lines=8> */
.L_x_2796:
[----:B------:R-:W-:Y:S01]  /*09e0*/  ULDC UR5, c[0x0][0x268] ;  /* 0x00009a0000057ab9 */ /* 0x000fe20000000800 */
[----:B------:R-:W-:Y:S01]  /*09f0*/  IMAD.MOV.U32 R11, RZ, RZ, RZ ;  /* 0x000000ffff0b7224 */ /* 0x000fe200078e00ff */
        /* <DEDUP_REMOVED lines=9> */
.L_x_2797:
[C---:B------:R-:W-:Y:S02]  /*0a90*/  VIMNMX R4, R25.reuse, UR4, PT ;  /* 0x0000000419047c48 */ /* 0x040fe4000bfe0100 */
[----:B------:R-:W-:Y:S02]  /*0aa0*/  ISETP.GE.OR P0, PT, R25, R0, P0 ;  /* 0x000000001900720c */ /* 0x000fe40000706670 */
[----:B0-----:R-:W-:-:S04]  /*0ab0*/  SHF.R.S32.HI R13, RZ, 0x1f, R4 ;  /* 0x0000001fff0d7819 */ /* 0x001fc80000011404 */
[----:B------:R-:W-:-:S04]  /*0ac0*/  LEA.HI R13, R13, R4, RZ, 0x5 ;  /* 0x000000040d0d7211 */ /* 0x000fc800078f28ff */
[----:B------:R-:W-:-:S05]  /*0ad0*/  SHF.R.S32.HI R4, RZ, 0x5, R13 ;  /* 0x00000005ff047819 */ /* 0x000fca000001140d */
[----:B------:R-:W-:Y:S01]  /*0ae0*/  IMAD R3, R4, 0x8, R3 ;  /* 0x0000000804037824 */ /* 0x000fe200078e0203 */
[----:B------:R-:W-:-:S04]  /*0af0*/  PRMT R4, RZ, 0x5410, RZ ;  /* 0x00005410ff047816 */ /* 0x000fc800000000ff */
[----:B------:R-:W-:Y:S02]  /*0b00*/  IADD3 R2, R9, R3, R2 ;  /* 0x0000000309027210 */ /* 0x000fe40007ffe002 */
[----:B------:R-:W-:Y:S02]  /*0b10*/  PRMT R3, RZ, 0x5410, RZ ;  /* 0x00005410ff037816 */ /* 0x000fe400000000ff */
[----:B------:R-:W-:Y:S01]  /*0b20*/  IADD3 R0, R11, R2, R8 ;  /* 0x000000020b007210 */ /* 0x000fe20007ffe008 */
[----:B------:R-:W-:Y:S06]  /*0b30*/  @P0 BRA `(.L_x_2798) ;  /* 0x0000001800500947 */ /* 0x000fec0003800000 */
[----:B------:R0:W2:Y:S04]  /*0b40*/  LDG.E.U16.CONSTANT R6, desc[UR6][R6.64+0x2] ;  /* 0x0000020606067981 */ /* 0x0000a8000c1e9500 */
[----:B------:R1:W5:Y:S01]  /*0b50*/  LDL.64 R28, [R1] ;  /* 0x00000000011c7983 */ /* 0x0003620000100a00 */
[----:B------:R-:W-:Y:S01]  /*0b60*/  IMAD R0, R0, R5, RZ ;  /* 0x0000000500007224 */ /* 0x000fe200078e02ff */
[----:B------:R-:W3:Y:S01]  /*0b70*/  S2UR UR5, SR_CgaCtaId ;  /* 0x00000000000579c3 */ /* 0x000ee20000008800 */
[----:B------:R-:W-:-:S03]  /*0b80*/  ULDC.64 UR8, c[0x0][0x218] ;  /* 0x0000860000087ab9 */ /* 0x000fc60000000a00 */
[----:B------:R-:W-:Y:S02]  /*0b90*/  SHF.R.S32.HI R2, RZ, 0x1f, R0 ;  /* 0x0000001fff027819 */ /* 0x000fe40000011400 */
[C---:B------:R-:W-:Y:S02]  /*0ba0*/  IADD3 R27, P0, R14.reuse, R0, RZ ;  /* 0x000000000e1b7210 */ /* 0x040fe40007f1e0ff */
[----:B------:R-:W4:Y:S02]  /*0bb0*/  LDC R0, c[0x0][0x23c] ;  /* 0x00008f00ff007b82 */ /* 0x000f240000000800 */
[----:B------:R-:W-:Y:S02]  /*0bc0*/  LEA.HI.X.SX32 R2, R14, R2, 0x1, P0 ;  /* 0x000000020e027211 */ /* 0x000fe400000f0eff */
[----:B------:R-:W-:Y:S01]  /*0bd0*/  LEA R26, P0, R27, UR8, 0x2 ;  /* 0x000000081b1a7c11 */ /* 0x000fe2000f8010ff */
[----:B------:R-:W-:Y:S01]  /*0be0*/  UMOV UR4, 0x400 ;  /* 0x0000040000047882 */ /* 0x000fe20000000000 */
[----:B0-----:R-:W-:Y:S01]  /*0bf0*/  IMAD.MOV.U32 R7, RZ, RZ, RZ ;  /* 0x000000ffff077224 */ /* 0x001fe200078e00ff */
[----:B------:R-:W-:-:S02]  /*0c00*/  PRMT R3, RZ, 0x5410, RZ ;  /* 0x00005410ff037816 */ /* 0x000fc400000000ff */
[----:B------:R-:W-:Y:S02]  /*0c10*/  LEA.HI.X R27, R27, UR9, R2, 0x2, P0 ;  /* 0x000000091b1b7c11 */ /* 0x000fe400080f1402 */
[----:B------:R-:W-:Y:S02]  /*0c20*/  SHF.R.S32.HI R2, RZ, 0x1f, R5 ;  /* 0x0000001fff027819 */ /* 0x000fe40000011405 */
[----:B------:R-:W-:Y:S01]  /*0c30*/  PRMT R4, RZ, 0x5410, RZ ;  /* 0x00005410ff047816 */ /* 0x000fe200000000ff */
[----:B---3--:R-:W-:-:S03]  /*0c40*/  ULEA UR4, UR5, UR4, 0x18 ;  /* 0x0000000405047291 */ /* 0x008fc6000f8ec03f */
[----:B------:R-:W-:Y:S01]  /*0c50*/  ULDC UR5, c[0x0][0x25c] ;  /* 0x0000970000057ab9 */ /* 0x000fe20000000800 */
[----:B-12-4-:R-:W-:-:S08]  /*0c60*/  IMAD.IADD R6, R25, 0x1, R6 ;  /* 0x0000000119067824 */ /* 0x016fd000078e0206 */
.L_x_2801:
[----:B------:R-:W-:Y:S01]  /*0c70*/  ISETP.NE.AND P0, PT, R25, R6, PT ;  /* 0x000000061900720c */ /* 0x000fe20003f05270 */
[----:B-----5:R0:W5:-:S12]  /*0c80*/  LDG.E.128.CONSTANT R8, desc[UR6][R26.64] ;  /* 0x000000061a087981 */ /* 0x020158000c1e9d00 */
[----:B------:R-:W1:Y:S01]  /*0c90*/  @!P0 LDC.64 R14, c[0x0][0x248] ;  /* 0x00009200ff0e8b82 */ /* 0x000e620000000a00 */
[----:B------:R-:W-:Y:S02]  /*0ca0*/  @!P0 VIADD R7, R7, 0x1 ;  /* 0x0000000107078836 */ /* 0x000fe40000000000 */
[----:B------:R-:W-:Y:S02]  /*0cb0*/  @!P0 IMAD.SHL.U32 R5, R25, 0x2, RZ ;  /* 0x0000000219058824 */ /* 0x000fe400078e00ff */
[----:B------:R-:W-:-:S06]  /*0cc0*/  @!P0 IMAD R12, R7, 0x8, R1 ;  /* 0x00000008070c8824 */ /* 0x000fcc00078e0201 */
[----:B------:R-:W2:Y:S01]  /*0cd0*/  @!P0 LDL.64 R12, [R12] ;  /* 0x000000000c0c8983 */ /* 0x000ea20000100a00 */
[----:B-1----:R-:W-:-:S06]  /*0ce0*/  @!P0 IMAD.WIDE R14, R5, 0x2, R14 ;  /* 0x00000002050e8825 */ /* 0x002fcc00078e020e */
[----:B------:R-:W3:Y:S01]  /*0cf0*/  @!P0 LDG.E.U16.CONSTANT R14, desc[UR6][R14.64+0x2] ;  /* 0x000002060e0e8981 */ /* 0x000ee2000c1e9500 */
[----:B------:R-:W-:Y:S01]  /*0d00*/  IMAD.MOV.U32 R5, RZ, RZ, R0 ;  /* 0x000000ffff057224 */ /* 0x000fe200078e0000 */
[----:B--2---:R-:W-:Y:S02]  /*0d10*/  @!P0 PRMT R28, R12, 0x7610, R28 ;  /* 0x000076100c1c8816 */ /* 0x004fe4000000001c */
[----:B------:R-:W-:Y:S02]  /*0d20*/  @!P0 PRMT R29, R13, 0x7610, R29 ;  /* 0x000076100d1d8816 */ /* 0x000fe4000000001d */
[----:B------:R-:W-:Y:S02]  /*0d30*/  @!P0 PRMT R28, R28, 0x7610, R12 ;  /* 0x000076101c1c8816 */ /* 0x000fe4000000000c */
[----:B------:R-:W-:Y:S01]  /*0d40*/  @!P0 PRMT R29, R29, 0x7610, R13 ;  /* 0x000076101d1d8816 */ /* 0x000fe2000000000d */
[----:B---3--:R-:W-:Y:S01]  /*0d50*/  @!P0 IMAD.IADD R6, R14, 0x1, R25 ;  /* 0x000000010e068824 */ /* 0x008fe200078e0219 */
[----:B0-----:R-:W-:Y:S06]  /*0d60*/  @P1 BRA `(.L_x_2799) ;  /* 0x0000000800c81947 */ /* 0x001fec0003800000 */
[C---:B------:R-:W-:Y:S01]  /*0d70*/  IMAD.WIDE R30, R5.reuse, 0x4, R26 ;  /* 0x00000004051e7825 */ /* 0x040fe200078e021a */
[----:B------:R-:W0:Y:S04]  /*0d80*/  LDS.128 R20, [UR4] ;  /* 0x00000004ff147984 */ /* 0x000e280008000c00 */
[----:B------:R1:W2:Y:S01]  /*0d90*/  LDG.E.128.CONSTANT R12, desc[UR6][R30.64] ;  /* 0x000000061e0c7981 */ /* 0x0002a2000c1e9d00 */
[----:B------:R-:W-:-:S06]  /*0da0*/  IMAD.WIDE R16, R5, 0x4, R30 ;  /* 0x0000000405107825 */ /* 0x000fcc00078e021e */
[----:B------:R-:W3:Y:S01]  /*0db0*/  LDG.E.128.CONSTANT R16, desc[UR6][R16.64] ;  /* 0x0000000610107981 */ /* 0x000ee2000c1e9d00 */
[----:B-----5:R-:W-:Y:S02]  /*0dc0*/  LOP3.LUT R37, R8, 0x3f003f, RZ, 0xc0, !PT ;  /* 0x003f003f08257812 */ /* 0x020fe400078ec0ff */
[----:B------:R-:W-:Y:S02]  /*0dd0*/  LOP3.LUT R33, R10, 0x3f003f, RZ, 0xc0, !PT ;  /* 0x003f003f0a217812 */ /* 0x000fe400078ec0ff */
[----:B------:R-:W-:Y:S02]  /*0de0*/  LOP3.LUT R35, R9, 0x3f003f, RZ, 0xc0, !PT ;  /* 0x003f003f09237812 */ /* 0x000fe400078ec0ff */
[----:B------:R-:W-:Y:S02]  /*0df0*/  LOP3.LUT R32, R11, 0x3f003f, RZ, 0xc0, !PT ;  /* 0x003f003f0b207812 */ /* 0x000fe400078ec0ff */
[----:B------:R-:W-:Y:S02]  /*0e00*/  LOP3.LUT R37, R37, 0x64006400, RZ, 0xfc, !PT ;  /* 0x6400640025257812 */ /* 0x000fe400078efcff */
[----:B------:R-:W-:-:S02]  /*0e10*/  LOP3.LUT R33, R33, 0x64006400, RZ, 0xfc, !PT ;  /* 0x6400640021217812 */ /* 0x000fc400078efcff */
[----:B------:R-:W-:Y:S01]  /*0e20*/  LOP3.LUT R35, R35, 0x64006400, RZ, 0xfc, !PT ;  /* 0x6400640023237812 */ /* 0x000fe200078efcff */
[----:B------:R-:W-:Y:S01]  /*0e30*/  HADD2 R37, R37, -1056, -1056 ;  /* 0xe420e42025257430 */ /* 0x000fe20000000000 */
[----:B-1----:R-:W-:Y:S01]  /*0e40*/  LOP3.LUT R31, R32, 0x64006400, RZ, 0xfc, !PT ;  /* 0x64006400201f7812 */ /* 0x002fe200078efcff */
[----:B------:R-:W-:Y:S02]  /*0e50*/  HADD2 R33, R33, -1056, -1056 ;  /* 0xe420e42021217430 */ /* 0x000fe40000000000 */
[----:B------:R-:W-:Y:S02]  /*0e60*/  HADD2 R35, R35, -1056, -1056 ;  /* 0xe420e42023237430 */ /* 0x000fe40000000000 */
[----:B------:R-:W-:Y:S01]  /*0e70*/  HADD2 R31, R31, -1056, -1056 ;  /* 0xe420e4201f1f7430 */ /* 0x000fe20000000000 */
[-C--:B0-----:R-:W-:Y:S01]  /*0e80*/  HFMA2.MMA R30, R37, R20.reuse, RZ ;  /* 0x00000014251e7235 */ /* 0x081fe200000000ff */
[-C--:B------:R-:W-:Y:S01]  /*0e90*/  HFMA2 R32, R35, R20.reuse, RZ.H0_H0 ;  /* 0x0000001423207231 */ /* 0x080fe200000400ff */
[----:B------:R-:W-:Y:S01]  /*0ea0*/  HFMA2.MMA R33, R33, R20, RZ ;  /* 0x0000001421217235 */ /* 0x000fe200000000ff */
[----:B------:R-:W-:Y:S01]  /*0eb0*/  HFMA2 R20, R31, R20, RZ.H0_H0 ;  /* 0x000000141f147231 */ /* 0x000fe200000400ff */
[----:B------:R-:W-:-:S02]  /*0ec0*/  SHF.R.U32.HI R31, RZ, 0x6, R8 ;  /* 0x00000006ff1f7819 */ /* 0x000fc40000011608 */
[----:B------:R-:W-:Y:S02]  /*0ed0*/  SHF.R.U32.HI R8, RZ, 0xc, R8 ;  /* 0x0000000cff087819 */ /* 0x000fe40000011608 */
[----:B------:R-:W-:-:S04]  /*0ee0*/  LOP3.LUT R31, R31, 0x3f003f, RZ, 0xc0, !PT ;  /* 0x003f003f1f1f7812 */ /* 0x000fc800078ec0ff */
[----:B------:R-:W-:-:S05]  /*0ef0*/  LOP3.LUT R31, R31, 0x64006400, RZ, 0xfc, !PT ;  /* 0x640064001f1f7812 */ /* 0x000fca00078efcff */
[----:B------:R-:W-:-:S06]  /*0f00*/  HADD2 R31, R31, -1056, -1056 ;  /* 0xe420e4201f1f7430 */ /* 0x000fcc0000000000 */
[----:B------:R-:W-:Y:S01]  /*0f10*/  HFMA2.MMA R30, R31, R21, R30 ;  /* 0x000000151f1e7235 */ /* 0x000fe2000000001e */
[----:B------:R-:W-:-:S04]  /*0f20*/  SHF.R.U32.HI R31, RZ, 0x6, R9 ;  /* 0x00000006ff1f7819 */ /* 0x000fc80000011609 */
[----:B------:R-:W-:-:S04]  /*0f30*/  LOP3.LUT R31, R31, 0x3f003f, RZ, 0xc0, !PT ;  /* 0x003f003f1f1f7812 */ /* 0x000fc800078ec0ff */
[----:B------:R-:W-:-:S05]  /*0f40*/  LOP3.LUT R31, R31, 0x64006400, RZ, 0xfc, !PT ;  /* 0x640064001f1f7812 */ /* 0x000fca00078efcff */
[----:B------:R-:W-:-:S04]  /*0f50*/  HADD2 R31, R31, -1056, -1056 ;  /* 0xe420e4201f1f7430 */ /* 0x000fc80000000000 */
[----:B------:R-:W-:Y:S01]  /*0f60*/  HFMA2 R32, R31, R21, R32 ;  /* 0x000000151f207231 */ /* 0x000fe20000000020 */
[--C-:B------:R-:W-:Y:S02]  /*0f70*/  SHF.R.U32.HI R31, RZ, 0x6, R10.reuse ;  /* 0x00000006ff1f7819 */ /* 0x100fe4000001160a */
[----:B------:R-:W-:Y:S02]  /*0f80*/  SHF.R.U32.HI R10, RZ, 0xc, R10 ;  /* 0x0000000cff0a7819 */ /* 0x000fe4000001160a */
[----:B------:R-:W-:-:S04]  /*0f90*/  LOP3.LUT R31, R31, 0x3f003f, RZ, 0xc0, !PT ;  /* 0x003f003f1f1f7812 */ /* 0x000fc800078ec0ff */
[----:B------:R-:W-:-:S05]  /*0fa0*/  LOP3.LUT R31, R31, 0x64006400, RZ, 0xfc, !PT ;  /* 0x640064001f1f7812 */ /* 0x000fca00078efcff */
[----:B------:R-:W-:Y:S01]  /*0fb0*/  HADD2 R34, R31, -1056, -1056 ;  /* 0xe420e4201f227430 */ /* 0x000fe20000000000 */
[----:B------:R-:W-:-:S04]  /*0fc0*/  SHF.R.U32.HI R31, RZ, 0x6, R11 ;  /* 0x00000006ff1f7819 */ /* 0x000fc8000001160b */
[----:B------:R-:W-:Y:S01]  /*0fd0*/  LOP3.LUT R31, R31, 0x3f003f, RZ, 0xc0, !PT ;  /* 0x003f003f1f1f7812 */ /* 0x000fe200078ec0ff */
[----:B------:R-:W-:-:S03]  /*0fe0*/  HFMA2.MMA R33, R34, R21, R33 ;  /* 0x0000001522217235 */ /* 0x000fc60000000021 */
[----:B------:R-:W-:-:S05]  /*0ff0*/  LOP3.LUT R31, R31, 0x64006400, RZ, 0xfc, !PT ;  /* 0x640064001f1f7812 */ /* 0x000fca00078efcff */
[----:B------:R-:W-:-:S04]  /*1000*/  HADD2 R31, R31, -1056, -1056 ;  /* 0xe420e4201f1f7430 */ /* 0x000fc80000000000 */
[----:B------:R-:W-:Y:S01]  /*1010*/  HFMA2 R31, R31, R21, R20 ;  /* 0x000000151f1f7231 */ /* 0x000fe20000000014 */
[----:B--2---:R-:W-:Y:S02]  /*1020*/  LOP3.LUT R20, R12, 0x3f003f, RZ, 0xc0, !PT ;  /* 0x003f003f0c147812 */ /* 0x004fe400078ec0ff */
[----:B------:R-:W-:Y:S02]  /*1030*/  LOP3.LUT R21, R13, 0x3f003f, RZ, 0xc0, !PT ;  /* 0x003f003f0d157812 */ /* 0x000fe400078ec0ff */
[----:B------:R-:W-:Y:S02]  /*1040*/  LOP3.LUT R20, R20, 0x64006400, RZ, 0xfc, !PT ;  /* 0x6400640014147812 */ /* 0x000fe400078efcff */
[----:B------:R-:W-:Y:S02]  /*1050*/  LOP3.LUT R21, R21, 0x64006400, RZ, 0xfc, !PT ;  /* 0x6400640015157812 */ /* 0x000fe400078efcff */
[----:B---3--:R-:W-:Y:S01]  /*1060*/  LOP3.LUT R34, R16, 0x3f003f, RZ, 0xc0, !PT ;  /* 0x003f003f10227812 */ /* 0x008fe200078ec0ff */
[----:B------:R-:W-:-:S02]  /*1070*/  HADD2 R35, R20, -1056, -1056 ;  /* 0xe420e42014237430 */ /* 0x000fc40000000000 */
[----:B------:R-:W-:Y:S01]  /*1080*/  HADD2 R37, R21, -1056, -1056 ;  /* 0xe420e42015257430 */ /* 0x000fe20000000000 */
[----:B------:R-:W-:-:S03]  /*1090*/  LOP3.LUT R34, R34, 0x64006400, RZ, 0xfc, !PT ;  /* 0x6400640022227812 */ /* 0x000fc600078efcff */
[----:B------:R-:W-:Y:S01]  /*10a0*/  HFMA2.MMA R21, R35, R22, R30 ;  /* 0x0000001623157235 */ /* 0x000fe2000000001e */
[----:B------:R-:W-:Y:S01]  /*10b0*/  LOP3.LUT R30, R14, 0x3f003f, RZ, 0xc0, !PT ;  /* 0x003f003f0e1e7812 */ /* 0x000fe200078ec0ff */
[----:B------:R-:W-:Y:S01]  /*10c0*/  HFMA2 R20, R37, R22, R32 ;  /* 0x0000001625147231 */ /* 0x000fe20000000020 */
[----:B------:R-:W-:Y:S01]  /*10d0*/  LOP3.LUT R32, R15, 0x3f003f, RZ, 0xc0, !PT ;  /* 0x003f003f0f207812 */ /* 0x000fe200078ec0ff */
[----:B------:R-:W-:Y:S01]  /*10e0*/  HADD2 R34, R34, -1056, -1056 ;  /* 0xe420e42022227430 */ /* 0x000fe20000000000 */
[----:B------:R-:W-:Y:S02]  /*10f0*/  LOP3.LUT R30, R30, 0x64006400, RZ, 0xfc, !PT ;  /* 0x640064001e1e7812 */ /* 0x000fe400078efcff */
[----:B------:R-:W-:-:S03]  /*1100*/  LOP3.LUT R32, R32, 0x64006400, RZ, 0xfc, !PT ;  /* 0x6400640020207812 */ /* 0x000fc600078efcff */
[----:B------:R-:W-:Y:S02]  /*1110*/  HADD2 R30, R30, -1056, -1056 ;  /* 0xe420e4201e1e7430 */ /* 0x000fe40000000000 */
[----:B------:R-:W-:-:S04]  /*1120*/  HADD2 R32, R32, -1056, -1056 ;  /* 0xe420e42020207430 */ /* 0x000fc80000000000 */
[----:B------:R-:W-:Y:S01]  /*1130*/  HFMA2.MMA R30, R30, R22, R33 ;  /* 0x000000161e1e7235 */ /* 0x000fe20000000021 */
[----:B------:R-:W-:Y:S01]  /*1140*/  HFMA2 R31, R32, R22, R31 ;  /* 0x00000016201f7231 */ /* 0x000fe2000000001f */
[----:B------:R-:W-:Y:S02]  /*1150*/  SHF.R.U32.HI R22, RZ, 0x6, R12 ;  /* 0x00000006ff167819 */ /* 0x000fe4000001160c */
[----:B------:R-:W-:Y:S02]  /*1160*/  SHF.R.U32.HI R33, RZ, 0x6, R14 ;  /* 0x00000006ff217819 */ /* 0x000fe4000001160e */
[----:B------:R-:W-:Y:S02]  /*1170*/  LOP3.LUT R22, R22, 0x3f003f, RZ, 0xc0, !PT ;  /* 0x003f003f16167812 */ /* 0x000fe400078ec0ff */
[----:B------:R-:W-:Y:S02]  /*1180*/  LOP3.LUT R33, R33, 0x3f003f, RZ, 0xc0, !PT ;  /* 0x003f003f21217812 */ /* 0x000fe400078ec0ff */
[----:B------:R-:W-:-:S02]  /*1190*/  LOP3.LUT R22, R22, 0x64006400, RZ, 0xfc, !PT ;  /* 0x6400640016167812 */ /* 0x000fc400078efcff */
[--C-:B------:R-:W-:Y:S02]  /*11a0*/  SHF.R.U32.HI R32, RZ, 0x6, R15.reuse ;  /* 0x00000006ff207819 */ /* 0x100fe4000001160f */
[----:B------:R-:W-:Y:S01]  /*11b0*/  LOP3.LUT R33, R33, 0x64006400, RZ, 0xfc, !PT ;  /* 0x6400640021217812 */ /* 0x000fe200078efcff */
[----:B------:R-:W-:Y:S01]  /*11c0*/  HADD2 R22, R22, -1056, -1056 ;  /* 0xe420e42016167430 */ /* 0x000fe20000000000 */
[----:B------:R-:W-:Y:S02]  /*11d0*/  LOP3.LUT R32, R32, 0x3f003f, RZ, 0xc0, !PT ;  /* 0x003f003f20207812 */ /* 0x000fe400078ec0ff */
[----:B------:R-:W-:Y:S01]  /*11e0*/  SHF.R.U32.HI R15, RZ, 0xc, R15 ;  /* 0x0000000cff0f7819 */ /* 0x000fe2000001160f */
[----:B------:R-:W-:Y:S01]  /*11f0*/  HADD2 R33, R33, -1056, -1056 ;  /* 0xe420e42021217430 */ /* 0x000fe20000000000 */
[----:B------:R-:W-:Y:S01]  /*1200*/  LOP3.LUT R32, R32, 0x64006400, RZ, 0xfc, !PT ;  /* 0x6400640020207812 */ /* 0x000fe200078efcff */
[----:B------:R-:W-:Y:S01]  /*1210*/  HFMA2.MMA R21, R22, R23, R21 ;  /* 0x0000001716157235 */ /* 0x000fe20000000015 */
[----:B------:R-:W-:-:S03]  /*1220*/  SHF.R.U32.HI R22, RZ, 0x6, R13 ;  /* 0x00000006ff167819 */ /* 0x000fc6000001160d */
[----:B------:R-:W-:Y:S01]  /*1230*/  HADD2 R32, R32, -1056, -1056 ;  /* 0xe420e42020207430 */ /* 0x000fe20000000000 */
[----:B------:R-:W-:-:S04]  /*1240*/  LOP3.LUT R22, R22, 0x3f003f, RZ, 0xc0, !PT ;  /* 0x003f003f16167812 */ /* 0x000fc800078ec0ff */
[----:B------:R-:W-:-:S05]  /*1250*/  LOP3.LUT R22, R22, 0x64006400, RZ, 0xfc, !PT ;  /* 0x6400640016167812 */ /* 0x000fca00078efcff */
[----:B------:R-:W-:Y:S01]  /*1260*/  HADD2 R35, R22, -1056, -1056 ;  /* 0xe420e42016237430 */ /* 0x000fe20000000000 */
[----:B------:R-:W-:Y:S01]  /*1270*/  HFMA2.MMA R22, R33, R23, R30 ;  /* 0x0000001721167235 */ /* 0x000fe2000000001e */
[----:B------:R-:W-:Y:S02]  /*1280*/  SHF.R.U32.HI R30, RZ, 0xc, R9 ;  /* 0x0000000cff1e7819 */ /* 0x000fe40000011609 */
[----:B------:R-:W-:Y:S01]  /*1290*/  LOP3.LUT R9, R8, 0xf000f, RZ, 0xc0, !PT ;  /* 0x000f000f08097812 */ /* 0x000fe200078ec0ff */
[-C--:B------:R-:W-:Y:S01]  /*12a0*/  HFMA2 R20, R35, R23.reuse, R20 ;  /* 0x0000001723147231 */ /* 0x080fe20000000014 */
[----:B------:R-:W-:Y:S01]  /*12b0*/  LOP3.LUT R8, R30, 0xf000f, RZ, 0xc0, !PT ;  /* 0x000f000f1e087812 */ /* 0x000fe200078ec0ff */
[----:B------:R-:W-:Y:S01]  /*12c0*/  HFMA2 R23, R32, R23, R31 ;  /* 0x0000001720177231 */ /* 0x000fe2000000001f */
[----:B------:R-:W-:Y:S02]  /*12d0*/  SHF.R.U32.HI R30, RZ, 0x8, R16 ;  /* 0x00000008ff1e7819 */ /* 0x000fe40000011610 */
[----:B------:R-:W-:-:S02]  /*12e0*/  SHF.R.U32.HI R31, RZ, 0x8, R17 ;  /* 0x00000008ff1f7819 */ /* 0x000fc40000011611 */
[----:B------:R-:W-:Y:S02]  /*12f0*/  SHF.R.U32.HI R32, RZ, 0xc, R11 ;  /* 0x0000000cff207819 */ /* 0x000fe4000001160b */
[----:B------:R-:W-:Y:S02]  /*1300*/  LOP3.LUT R11, R10, 0xf000f, RZ, 0xc0, !PT ;  /* 0x000f000f0a0b7812 */ /* 0x000fe400078ec0ff */
[----:B------:R-:W-:Y:S02]  /*1310*/  LOP3.LUT R30, R9, 0x300030, R30, 0xf8, !PT ;  /* 0x00300030091e7812 */ /* 0x000fe400078ef81e */
[----:B------:R-:W-:Y:S02]  /*1320*/  SHF.R.U32.HI R10, RZ, 0x8, R18 ;  /* 0x00000008ff0a7819 */ /* 0x000fe40000011612 */
[----:B------:R-:W-:Y:S02]  /*1330*/  LOP3.LUT R31, R8, 0x300030, R31, 0xf8, !PT ;  /* 0x00300030081f7812 */ /* 0x000fe400078ef81f */
[----:B------:R-:W-:-:S02]  /*1340*/  SHF.R.U32.HI R9, RZ, 0xc, R13 ;  /* 0x0000000cff097819 */ /* 0x000fc4000001160d */
[----:B------:R-:W-:Y:S02]  /*1350*/  SHF.R.U32.HI R8, RZ, 0xc, R12 ;  /* 0x0000000cff087819 */ /* 0x000fe4000001160c */
[----:B------:R-:W-:Y:S02]  /*1360*/  LOP3.LUT R13, R11, 0x300030, R10, 0xf8, !PT ;  /* 0x003000300b0d7812 */ /* 0x000fe400078ef80a */
[----:B------:R-:W-:Y:S02]  /*1370*/  LOP3.LUT R10, R9, 0xf000f, RZ, 0xc0, !PT ;  /* 0x000f000f090a7812 */ /* 0x000fe400078ec0ff */
[----:B------:R-:W-:Y:S02]  /*1380*/  LOP3.LUT R33, R32, 0xf000f, RZ, 0xc0, !PT ;  /* 0x000f000f20217812 */ /* 0x000fe400078ec0ff */
[----:B------:R-:W-:Y:S02]  /*1390*/  LOP3.LUT R8, R8, 0xf000f, RZ, 0xc0, !PT ;  /* 0x000f000f08087812 */ /* 0x000fe400078ec0ff */
[----:B------:R-:W-:-:S02]  /*13a0*/  SHF.R.U32.HI R35, RZ, 0xa, R16 ;  /* 0x0000000aff237819 */ /* 0x000fc40000011610 */
[----:B------:R-:W-:Y:S02]  /*13b0*/  SHF.R.U32.HI R9, RZ, 0xa, R17 ;  /* 0x0000000aff097819 */ /* 0x000fe40000011611 */
[----:B------:R-:W-:Y:S02]  /*13c0*/  SHF.R.U32.HI R32, RZ, 0x8, R19 ;  /* 0x00000008ff207819 */ /* 0x000fe40000011613 */
[----:B------:R-:W-:Y:S02]  /*13d0*/  SHF.R.U32.HI R11, RZ, 0xc, R14 ;  /* 0x0000000cff0b7819 */ /* 0x000fe4000001160e */
[----:B------:R-:W-:Y:S02]  /*13e0*/  LOP3.LUT R35, R8, 0x300030, R35, 0xf8, !PT ;  /* 0x0030003008237812 */ /* 0x000fe400078ef823 */
[----:B------:R-:W-:Y:S02]  /*13f0*/  LOP3.LUT R14, R10, 0x300030, R9, 0xf8, !PT ;  /* 0x003000300a0e7812 */ /* 0x000fe400078ef809 */
[----:B------:R-:W-:-:S02]  /*1400*/  LOP3.LUT R12, R33, 0x300030, R32, 0xf8, !PT ;  /* 0x00300030210c7812 */ /* 0x000fc400078ef820 */
[----:B------:R-:W-:Y:S02]  /*1410*/  LOP3.LUT R8, R11, 0xf000f, RZ, 0xc0, !PT ;  /* 0x000f000f0b087812 */ /* 0x000fe400078ec0ff */
[----:B------:R-:W-:Y:S02]  /*1420*/  LOP3.LUT R9, R15, 0xf000f, RZ, 0xc0, !PT ;  /* 0x000f000f0f097812 */ /* 0x000fe400078ec0ff */
[----:B------:R-:W-:Y:S02]  /*1430*/  SHF.R.U32.HI R15, RZ, 0xa, R18 ;  /* 0x0000000aff0f7819 */ /* 0x000fe40000011612 */
        /* <DEDUP_REMOVED lines=27> */
[----:B------:R-:W-:-:S04]  /*15f0*/  HADD2 R12, R12, -1056, -1056 ;  /* 0xe420e4200c0c7430 */ /* 0x000fc80000000000 */
[----:B------:R-:W-:Y:S02]  /*1600*/  HADD2 R32, R32, -1056, -1056 ;  /* 0xe420e42020207430 */ /* 0x000fe40000000000 */
[----:B0-----:R-:W-:Y:S01]  /*1610*/  HFMA2 R20, R33, R8, R20 ;  /* 0x0000000821147231 */ /* 0x001fe20000000014 */
[----:B------:R-:W-:Y:S01]  /*1620*/  LOP3.LUT R33, R18, 0x3f003f, RZ, 0xc0, !PT ;  /* 0x003f003f12217812 */ /* 0x000fe200078ec0ff */
[----:B------:R-:W-:Y:S01]  /*1630*/  HFMA2.MMA R21, R34, R8, R21 ;  /* 0x0000000822157235 */ /* 0x000fe20000000015 */
[----:B------:R-:W-:Y:S01]  /*1640*/  SHF.R.U32.HI R18, RZ, 0x6, R18 ;  /* 0x00000006ff127819 */ /* 0x000fe20000011612 */
[----:B------:R-:W-:Y:S01]  /*1650*/  HFMA2 R20, R17, R9, R20 ;  /* 0x0000000911147231 */ /* 0x000fe20000000014 */
[----:B------:R-:W-:Y:S02]  /*1660*/  LOP3.LUT R33, R33, 0x64006400, RZ, 0xfc, !PT ;  /* 0x6400640021217812 */ /* 0x000fe400078efcff */
[----:B------:R-:W-:Y:S01]  /*1670*/  LOP3.LUT R18, R18, 0x3f003f, RZ, 0xc0, !PT ;  /* 0x003f003f12127812 */ /* 0x000fe200078ec0ff */
[----:B------:R-:W-:-:S02]  /*1680*/  HFMA2 R20, R31, R10, R20 ;  /* 0x0000000a1f147231 */ /* 0x000fc40000000014 */
[----:B------:R-:W-:Y:S01]  /*1690*/  HADD2 R33, R33, -1056, -1056 ;  /* 0xe420e42021217430 */ /* 0x000fe20000000000 */
[----:B------:R-:W-:Y:S01]  /*16a0*/  LOP3.LUT R18, R18, 0x64006400, RZ, 0xfc, !PT ;  /* 0x6400640012127812 */ /* 0x000fe200078efcff */
[----:B------:R-:W-:-:S04]  /*16b0*/  HFMA2.MMA R21, R16, R9, R21 ;  /* 0x0000000910157235 */ /* 0x000fc80000000015 */
[----:B------:R-:W-:Y:S01]  /*16c0*/  HFMA2.MMA R22, R33, R8, R22 ;  /* 0x0000000821167235 */ /* 0x000fe20000000016 */
[----:B------:R-:W-:Y:S01]  /*16d0*/  LOP3.LUT R33, R19, 0x3f003f, RZ, 0xc0, !PT ;  /* 0x003f003f13217812 */ /* 0x000fe200078ec0ff */
[----:B------:R-:W-:Y:S01]  /*16e0*/  HADD2 R17, R18, -1056, -1056 ;  /* 0xe420e42012117430 */ /* 0x000fe20000000000 */
[----:B------:R-:W-:Y:S01]  /*16f0*/  SHF.R.U32.HI R19, RZ, 0x6, R19 ;  /* 0x00000006ff137819 */ /* 0x000fe20000011613 */
[----:B------:R-:W-:Y:S01]  /*1700*/  HFMA2.MMA R21, R30, R10, R21 ;  /* 0x0000000a1e157235 */ /* 0x000fe20000000015 */
[----:B------:R-:W-:Y:S02]  /*1710*/  LOP3.LUT R33, R33, 0x64006400, RZ, 0xfc, !PT ;  /* 0x6400640021217812 */ /* 0x000fe400078efcff */
[----:B------:R-:W-:Y:S01]  /*1720*/  LOP3.LUT R19, R19, 0x3f003f, RZ, 0xc0, !PT ;  /* 0x003f003f13137812 */ /* 0x000fe200078ec0ff */
[----:B------:R-:W-:Y:S02]  /*1730*/  HFMA2.MMA R22, R17, R9, R22 ;  /* 0x0000000911167235 */ /* 0x000fe40000000016 */
[----:B------:R-:W-:Y:S01]  /*1740*/  HADD2 R34, R33, -1056, -1056 ;  /* 0xe420e42021227430 */ /* 0x000fe20000000000 */
[----:B------:R-:W-:-:S03]  /*1750*/  LOP3.LUT R19, R19, 0x64006400, RZ, 0xfc, !PT ;  /* 0x6400640013137812 */ /* 0x000fc600078efcff */
[----:B------:R-:W-:Y:S02]  /*1760*/  HFMA2 R23, R34, R8, R23 ;  /* 0x0000000822177231 */ /* 0x000fe40000000017 */
[----:B------:R-:W-:Y:S01]  /*1770*/  HADD2 R8, R19, -1056, -1056 ;  /* 0xe420e42013087430 */ /* 0x000fe20000000000 */
[----:B------:R-:W-:-:S03]  /*1780*/  HFMA2.MMA R22, R13, R10, R22 ;  /* 0x0000000a0d167235 */ /* 0x000fc60000000016 */
[----:B------:R-:W-:Y:S02]  /*1790*/  HFMA2 R23, R8, R9, R23 ;  /* 0x0000000908177231 */ /* 0x000fe40000000017 */
[----:B------:R-:W-:Y:S02]  /*17a0*/  HADD2 R8, R35, -1056, -1056 ;  /* 0xe420e42023087430 */ /* 0x000fe40000000000 */
[----:B------:R-:W-:Y:S01]  /*17b0*/  HADD2 R9, R14, -1056, -1056 ;  /* 0xe420e4200e097430 */ /* 0x000fe20000000000 */
[-C--:B------:R-:W-:Y:S01]  /*17c0*/  HFMA2.MMA R22, R15, R11.reuse, R22 ;  /* 0x0000000b0f167235 */ /* 0x080fe20000000016 */
[----:B------:R-:W-:Y:S02]  /*17d0*/  HFMA2 R23, R12, R10, R23 ;  /* 0x0000000a0c177231 */ /* 0x000fe40000000017 */
[----:B------:R-:W-:Y:S01]  /*17e0*/  HFMA2.MMA R21, R8, R11, R21 ;  /* 0x0000000b08157235 */ /* 0x000fe20000000015 */
[-C--:B------:R-:W-:Y:S02]  /*17f0*/  HFMA2 R20, R9, R11.reuse, R20 ;  /* 0x0000000b09147231 */ /* 0x080fe40000000014 */
[----:B------:R-:W-:-:S02]  /*1800*/  HFMA2 R23, R32, R11, R23 ;  /* 0x0000000b20177231 */ /* 0x000fc40000000017 */
[----:B------:R-:W-:Y:S02]  /*1810*/  HADD2 R20, R20.H0_H0, R20.H1_H1 ;  /* 0x3000001414147230 */ /* 0x000fe40000000800 */
[----:B------:R-:W-:Y:S02]  /*1820*/  HADD2 R22, R22.H0_H0, R22.H1_H1 ;  /* 0x3000001616167230 */ /* 0x000fe40000000800 */
[----:B------:R-:W-:Y:S02]  /*1830*/  HADD2 R11, R23.H0_H0, R23.H1_H1 ;  /* 0x30000017170b7230 */ /* 0x000fe40000000800 */
[----:B------:R-:W-:-:S03]  /*1840*/  HADD2 R21, R21.H0_H0, R21.H1_H1 ;  /* 0x3000001515157230 */ /* 0x000fc60000000800 */
[----:B------:R-:W-:Y:S02]  /*1850*/  PRMT R22, R22, 0x5410, R11 ;  /* 0x0000541016167816 */ /* 0x000fe4000000000b */
[----:B------:R-:W-:-:S03]  /*1860*/  PRMT R21, R21, 0x5410, R20 ;  /* 0x0000541015157816 */ /* 0x000fc60000000014 */
[----:B------:R-:W-:-:S03]  /*1870*/  HFMA2 R3, R22, R29, R3 ;  /* 0x0000001d16037231 */ /* 0x000fc60000000003 */
[----:B------:R-:W-:-:S11]  /*1880*/  HFMA2.MMA R4, R21, R28, R4 ;  /* 0x0000001c15047235 */ /* 0x000fd60000000004 */
.L_x_2799:
[----:B------:R-:W-:Y:S05]  /*1890*/  @P1 BRA `(.L_x_2800) ;  /* 0x0000000800d81947 */ /* 0x000fea0003800000 */
[----:B-----5:R-:W-:Y:S01]  /*18a0*/  IMAD R9, R2, 0xc, RZ ;  /* 0x0000000c02097824 */ /* 0x020fe200078e02ff */
[----:B------:R-:W0:Y:S01]  /*18b0*/  LDS.128 R20, [UR4+0x20] ;  /* 0x00002004ff147984 */ /* 0x000e220008000c00 */
[----:B------:R-:W-:-:S04]  /*18c0*/  IMAD.WIDE.U32 R34, R5, 0xc, R26 ;  /* 0x0000000c05227825 */ /* 0x000fc800078e001a */
[----:B------:R-:W-:-:S05]  /*18d0*/  IMAD.IADD R35, R35, 0x1, R9 ;  /* 0x0000000123237824 */ /* 0x000fca00078e0209 */
[----:B------:R-:W2:Y:S01]  /*18e0*/  LDG.E.128.CONSTANT R8, desc[UR6][R34.64] ;  /* 0x0000000622087981 */ /* 0x000ea2000c1e9d00 */
[----:B------:R-:W-:-:S05]  /*18f0*/  IMAD.WIDE R30, R5, 0x4, R34 ;  /* 0x00000004051e7825 */ /* 0x000fca00078e0222 */
[----:B------:R1:W3:Y:S01]  /*1900*/  LDG.E.128.CONSTANT R12, desc[UR6][R30.64] ;  /* 0x000000061e0c7981 */ /* 0x0002e2000c1e9d00 */
[----:B------:R-:W-:-:S06]  /*1910*/  IMAD.WIDE R16, R5, 0x4, R30 ;  /* 0x0000000405107825 */ /* 0x000fcc00078e021e */
[----:B------:R-:W4:Y:S01]  /*1920*/  LDG.E.128.CONSTANT R16, desc[UR6][R16.64] ;  /* 0x0000000610107981 */ /* 0x000f22000c1e9d00 */
[----:B--2---:R-:W-:Y:S02]  /*1930*/  LOP3.LUT R33, R9, 0x3f003f, RZ, 0xc0, !PT ;  /* 0x003f003f09217812 */ /* 0x004fe400078ec0ff */
        /* <DEDUP_REMOVED lines=10> */
[----:B------:R-:W-:Y:S02]  /*19e0*/  HADD2 R31, R31, -1056, -1056 ;  /* 0xe420e4201f1f7430 */ /* 0x000fe40000000000 */
        /* <DEDUP_REMOVED lines=22> */
[----:B------:R-:W-:Y:S01]  /*1b50*/  HFMA2.MMA R33, R34, R21, R33 ;  /* 0x0000001522217235 */ /* 0x000fe20000000021 */
[----:B----4-:R-:W-:Y:S02]  /*1b60*/  LOP3.LUT R34, R16, 0x3f003f, RZ, 0xc0, !PT ;  /* 0x003f003f10227812 */ /* 0x010fe400078ec0ff */
[----:B------:R-:W-:Y:S02]  /*1b70*/  LOP3.LUT R31, R31, 0x64006400, RZ, 0xfc, !PT ;  /* 0x640064001f1f7812 */ /* 0x000fe400078efcff */
[----:B------:R-:W-:-:S03]  /*1b80*/  LOP3.LUT R34, R34, 0x64006400, RZ, 0xfc, !PT ;  /* 0x6400640022227812 */ /* 0x000fc600078efcff */
[----:B------:R-:W-:Y:S02]  /*1b90*/  HADD2 R31, R31, -1056, -1056 ;  /* 0xe420e4201f1f7430 */ /* 0x000fe40000000000 */
[----:B------:R-:W-:Y:S02]  /*1ba0*/  HADD2 R34, R34, -1056, -1056 ;  /* 0xe420e42022227430 */ /* 0x000fe40000000000 */
[----:B------:R-:W-:Y:S01]  /*1bb0*/  HFMA2 R31, R31, R21, R20 ;  /* 0x000000151f1f7231 */ /* 0x000fe20000000014 */
[----:B---3--:R-:W-:Y:S02]  /*1bc0*/  LOP3.LUT R20, R12, 0x3f003f, RZ, 0xc0, !PT ;  /* 0x003f003f0c147812 */ /* 0x008fe400078ec0ff */
[----:B------:R-:W-:Y:S02]  /*1bd0*/  LOP3.LUT R21, R13, 0x3f003f, RZ, 0xc0, !PT ;  /* 0x003f003f0d157812 */ /* 0x000fe400078ec0ff */
[----:B------:R-:W-:Y:S02]  /*1be0*/  LOP3.LUT R20, R20, 0x64006400, RZ, 0xfc, !PT ;  /* 0x6400640014147812 */ /* 0x000fe400078efcff */
[----:B------:R-:W-:-:S03]  /*1bf0*/  LOP3.LUT R21, R21, 0x64006400, RZ, 0xfc, !PT ;  /* 0x6400640015157812 */ /* 0x000fc600078efcff */
[----:B------:R-:W-:Y:S02]  /*1c00*/  HADD2 R35, R20, -1056, -1056 ;  /* 0xe420e42014237430 */ /* 0x000fe40000000000 */
[----:B------:R-:W-:-:S04]  /*1c10*/  HADD2 R37, R21, -1056, -1056 ;  /* 0xe420e42015257430 */ /* 0x000fc80000000000 */
[----:B------:R-:W-:Y:S01]  /*1c20*/  HFMA2.MMA R21, R35, R22, R30 ;  /* 0x0000001623157235 */ /* 0x000fe2000000001e */
[----:B------:R-:W-:Y:S01]  /*1c30*/  LOP3.LUT R30, R14, 0x3f003f, RZ, 0xc0, !PT ;  /* 0x003f003f0e1e7812 */ /* 0x000fe200078ec0ff */
[----:B------:R-:W-:Y:S01]  /*1c40*/  HFMA2 R20, R37, R22, R32 ;  /* 0x0000001625147231 */ /* 0x000fe20000000020 */
[----:B------:R-:W-:Y:S02]  /*1c50*/  LOP3.LUT R32, R15, 0x3f003f, RZ, 0xc0, !PT ;  /* 0x003f003f0f207812 */ /* 0x000fe400078ec0ff */
        /* <DEDUP_REMOVED lines=122> */
.L_x_2800:
        /* <DEDUP_REMOVED lines=8> */
.L_x_2798:
[----:B------:R-:W-:Y:S05]  /*2480*/  @P1 EXIT ;  /* 0x000000000000194d */ /* 0x000fea0003800000 */
[----:B------:R-:W0:Y:S01]  /*2490*/  S2R R0, SR_CTAID.X ;  /* 0x0000000000007919 */ /* 0x000e220000002500 */
[----:B------:R-:W1:Y:S01]  /*24a0*/  S2UR UR4, SR_CTAID.Y ;  /* 0x00000000000479c3 */ /* 0x000e620000002600 */
[----:B------:R-:W0:Y:S07]  /*24b0*/  S2R R9, SR_TID.X ;  /* 0x0000000000097919 */ /* 0x000e2e0000002100 */
[----:B------:R-:W2:Y:S01]  /*24c0*/  LDC.64 R6, c[0x0][0x230] ;  /* 0x00008c00ff067b82 */ /* 0x000ea20000000a00 */
[----:B0-----:R-:W-:-:S04]  /*24d0*/  IMAD R0, R0, 0x40, R9 ;  /* 0x0000004000007824 */ /* 0x001fc800078e0209 */
[----:B------:R-:W-:-:S04]  /*24e0*/  IMAD.SHL.U32 R0, R0, 0x4, RZ ;  /* 0x0000000400007824 */ /* 0x000fc800078e00ff */
[----:B-1----:R-:W-:-:S04]  /*24f0*/  IMAD R9, R5, UR4, R0 ;  /* 0x0000000405097c24 */ /* 0x002fc8000f8e0200 */
[----:B--2---:R-:W-:-:S05]  /*2500*/  IMAD.WIDE R8, R9, 0x2, R6 ;  /* 0x0000000209087825 */ /* 0x004fca00078e0206 */
[----:B------:R0:W-:Y:S01]  /*2510*/  ATOM.E.ADD.F16x2.RN.STRONG.GPU P0, RZ, desc[UR6][R8.64], R4 ;  /* 0x0000000408ff79a2 */ /* 0x0001e2000810e1c6 */
[----:B------:R-:W-:Y:S04]  /*2520*/  BSSY B0, `(.L_x_2802) ;  /* 0x0000010000007945 */ /* 0x000fe80003800000 */
[----:B0-----:R-:W-:Y:S05]  /*2530*/  @P0 BRA `(.L_x_2803) ;  /* 0x0000000000380947 */ /* 0x001fea0003800000 */
[----:B------:R-:W0:Y:S02]  /*2540*/  QSPC.E.S P0, RZ, [R8] ;  /* 0x0000000008ff73aa */ /* 0x000e240000000500 */
[----:B0-----:R-:W-:Y:S05]  /*2550*/  @!P0 BRA `(.L_x_2804) ;  /* 0x0000000000248947 */ /* 0x001fea0003800000 */
[----:B------:R-:W-:-:S05]  /*2560*/  IMAD.MOV.U32 R6, RZ, RZ, R8 ;  /* 0x000000ffff067224 */ /* 0x000fca00078e0008 */
[----:B------:R-:W-:Y:S01]  /*2570*/  MOV R6, R6 ;  /* 0x0000000600067202 */ /* 0x000fe20000000f00 */
[----:B------:R-:W-:-:S07]  /*2580*/  IMAD.MOV.U32 R7, RZ, RZ, R4 ;  /* 0x000000ffff077224 */ /* 0x000fce00078e0004 */
.L_x_2805:
[----:B------:R-:W0:Y:S02]  /*2590*/  LDS R4, [R6] ;  /* 0x0000000006047984 */ /* 0x000e240000000800 */
[----:B0-----:R-:W-:-:S10]  /*25a0*/  HFMA2.MMA R5, R4, 1, 1, R7 ;  /* 0x3c003c0004057835 */ /* 0x001fd40000000007 */
[----:B------:R-:W0:Y:S02]  /*25b0*/  ATOMS.CAST.SPIN R5, [R6], R4, R5 ;  /* 0x000000040605738d */ /* 0x000e240001800005 */
[----:B0-----:R-:W-:-:S13]  /*25c0*/  ISETP.EQ.U32.AND P0, PT, R5, 0x1, PT ;  /* 0x000000010500780c */ /* 0x001fda0003f02070 */
[----:B------:R-:W-:Y:S05]  /*25d0*/  @!P0 BRA `(.L_x_2805) ;  /* 0xfffffffc00ec8947 */ /* 0x000fea000383ffff */
[----:B------:R-:W-:Y:S05]  /*25e0*/  BRA `(.L_x_2803) ;  /* 0x00000000000c7947 */ /* 0x000fea0003800000 */
.L_x_2804:
[----:B------:R-:W2:Y:S02]  /*25f0*/  LD.E R0, desc[UR6][R8.64] ;  /* 0x0000000608007980 */ /* 0x000ea4000c101900 */
[----:B--2---:R-:W-:-:S05]  /*2600*/  IMAD.IADD R5, R4, 0x1, R0 ;  /* 0x0000000104057824 */ /* 0x004fca00078e0200 */
[----:B------:R0:W-:Y:S02]  /*2610*/  ST.E desc[UR6][R8.64], R5 ;  /* 0x0000000508007985 */ /* 0x0001e4000c101906 */
.L_x_2803:
[----:B------:R-:W-:Y:S05]  /*2620*/  BSYNC B0 ;  /* 0x0000000000007941 */ /* 0x000fea0003800000 */
.L_x_2802:
[----:B------:R1:W-:Y:S02]  /*2630*/  ATOM.E.ADD.F16x2.RN.STRONG.GPU P0, RZ, desc[UR6][R8.64+0x4], R3 ;  /* 0x0000040308ff79a2 */ /* 0x0003e4000810e1c6 */
[----:B-1----:R-:W-:Y:S05]  /*2640*/  @P0 EXIT ;  /* 0x000000000000094d */ /* 0x002fea0003800000 */
[----:B------:R-:W1:Y:S02]  /*2650*/  QSPC.E.S P0, RZ, [R8+0x4] ;  /* 0x0000040008ff73aa */ /* 0x000e640000000500 */
[----:B-1----:R-:W-:Y:S05]  /*2660*/  @!P0 BRA `(.L_x_2806) ;  /* 0x0000000000248947 */ /* 0x002fea0003800000 */
[----:B------:R-:W-:-:S05]  /*2670*/  IMAD.MOV.U32 R4, RZ, RZ, R8 ;  /* 0x000000ffff047224 */ /* 0x000fca00078e0008 */
[----:B------:R-:W-:Y:S01]  /*2680*/  MOV R4, R4 ;  /* 0x0000000400047202 */ /* 0x000fe20000000f00 */
[----:B0-----:R-:W-:-:S07]  /*2690*/  IMAD.MOV.U32 R5, RZ, RZ, R3 ;  /* 0x000000ffff057224 */ /* 0x001fce00078e0003 */
.L_x_2807:
[----:B------:R-:W0:Y:S02]  /*26a0*/  LDS R2, [R4+0x4] ;  /* 0x0000040004027984 */ /* 0x000e240000000800 */
[----:B0-----:R-:W-:-:S06]  /*26b0*/  HADD2 R3, R2, R5 ;  /* 0x0000000502037230 */ /* 0x001fcc0000000000 */
[----:B------:R-:W0:Y:S02]  /*26c0*/  ATOMS.CAST.SPIN R3, [R4+0x4], R2, R3 ;  /* 0x000004020403738d */ /* 0x000e240001800003 */
[----:B0-----:R-:W-:-:S13]  /*26d0*/  ISETP.EQ.U32.AND P0, PT, R3, 0x1, PT ;  /* 0x000000010300780c */ /* 0x001fda0003f02070 */
[----:B------:R-:W-:Y:S05]  /*26e0*/  @!P0 BRA `(.L_x_2807) ;  /* 0xfffffffc00ec8947 */ /* 0x000fea000383ffff */
[----:B------:R-:W-:Y:S05]  /*26f0*/  EXIT ;  /* 0x000000000000794d */ /* 0x000fea0003800000 */
.L_x_2806:
[----:B------:R-:W2:Y:S02]  /*2700*/  LD.E R0, desc[UR6][R8.64+0x4] ;  /* 0x0000040608007980 */ /* 0x000ea4000c101900 */
[----:B--2---:R-:W-:-:S05]  /*2710*/  IMAD.IADD R3, R3, 0x1, R0 ;  /* 0x0000000103037824 */ /* 0x004fca00078e0200 */
[----:B------:R-:W-:Y:S01]  /*2720*/  ST.E desc[UR6][R8.64+0x4], R3 ;  /* 0x0000040308007985 */ /* 0x000fe2000c101906 */
[----:B------:R-:W-:Y:S05]  /*2730*/  EXIT ;  /* 0x000000000000794d */ /* 0x000fea0003800000 */
.L_x_2808:
        /* <DEDUP_REMOVED lines=12> */
.L_x_3269:


//--------------------- .text._Z23gemm_half_q_half_kernelILi1ELi48ELb0ELb0ELi64EEvPK6__halfPKjS4_S2_PS0_iiiiPKtS7_iiiiiibS2_i --------------------------
	.section	.text._Z23gemm_half_q_half_kernelILi1ELi48ELb0ELb0ELi64EEvPK6__halfPKjS4_S2_PS0_iiiiPKtS7_iiiiiibS2_i,"ax",@progbits
	.align	128
        .global         _Z23gemm_half_q_half_kernelILi1ELi48ELb0ELb0ELi64EEvPK6__halfPKjS4_S2_PS0_iiiiPKtS7_iiiiiibS2_i
        .type           _Z23gemm_half_q_half_kernelILi1ELi48ELb0ELb0ELi64EEvPK6__halfPKjS4_S2_PS0_iiiiPKtS7_iiiiiibS2_i,@function
        .size           _Z23gemm_half_q_half_kernelILi1ELi48ELb0ELb0ELi64EEvPK6__halfPKjS4_S2_PS0_iiiiPKtS7_iiiiiibS2_i,(.L_x_3270 - _Z23gemm_half_q_half_kernelILi1ELi48ELb0ELb0ELi64EEvPK6__halfPKjS4_S2_PS0_iiiiPKtS7_iiiiiibS2_i)
        .other          _Z23gemm_half_q_half_kernelILi1ELi48ELb0ELb0ELi64EEvPK6__halfPKjS4_S2_PS0_iiiiPKtS7_iiiiiibS2_i,@"STO_CUDA_ENTRY STV_DEFAULT"
_Z23gemm_half_q_half_kernelILi1ELi48ELb0ELb0ELi64EEvPK6__halfPKjS4_S2_PS0_iiiiPKtS7_iiiiiibS2_i:
.text._Z23gemm_half_q_half_kernelILi1ELi48ELb0ELb0ELi64EEvPK6__halfPKjS4_S2_PS0_iiiiPKtS7_iiiiiibS2_i:
        /* <DEDUP_REMOVED lines=27> */
[----:B------:R-:W-:-:S05]  /*01b0*/  @!P0 IADD3 R5, P2, R5, R4, RZ ;  /* 0x0000000405058210 */ /* 0x000fca0007f5e0ff */
[----:B------:R-:W-:Y:S01]  /*01c0*/  @!P0 IMAD.X R8, R6, 0x1, R7, P2 ;  /* 0x0000000106088824 */ /* 0x000fe200010e0607 */
[----:B------:R-:W-:Y:S02]  /*01d0*/  @!P0 LEA R6, P2, R5, UR4, 0x1 ;  /* 0x0000000405068c11 */ /* 0x000fe4000f8408ff */
[----:B--2---:R-:W-:-:S05]  /*01e0*/  @P0 IADD3 R10, P3, R4, R3, RZ ;  /* 0x00000003040a0210 */ /* 0x004fca0007f7e0ff */
[----:B------:R-:W-:Y:S01]  /*01f0*/  @P0 IMAD.X R11, RZ, RZ, R7, P3 ;  /* 0x000000ffff0b0224 */ /* 0x000fe200018e0607 */
[C---:B------:R-:W-:Y:S02]  /*0200*/  @P0 LEA R4, P3, R10.reuse, UR4, 0x1 ;  /* 0x000000040a040c11 */ /* 0x040fe4000f8608ff */
        /* <DEDUP_REMOVED lines=10> */
.L_x_2810:
[----:B------:R-:W-:Y:S05]  /*02b0*/  BSYNC B0 ;  /* 0x0000000000007941 */ /* 0x000fea0003800000 */
.L_x_2809:
[----:B------:R-:W-:Y:S01]  /*02c0*/  ULDC UR4, c[0x0][0x23c] ;  /* 0x00008f0000047ab9 */ /* 0x000fe20000000800 */
[----:B------:R-:W-:Y:S02]  /*02d0*/  IMAD.SHL.U32 R13, R13, 0x4, RZ ;  /* 0x000000040d0d7824 */ /* 0x000fe400078e00ff */
[----:B0-----:R-:W-:-:S05]  /*02e0*/  IMAD.U32 R2, RZ, RZ, UR4 ;  /* 0x00000004ff027e24 */ /* 0x001fca000f8e00ff */
[----:B------:R-:W-:-:S13]  /*02f0*/  ISETP.GE.AND P0, PT, R13, R2, PT ;  /* 0x000000020d00720c */ /* 0x000fda0003f06270 */
[----:B------:R-:W-:Y:S05]  /*0300*/  @P0 EXIT ;  /* 0x000000000000094d */ /* 0x000fea0003800000 */
[----:B------:R-:W0:Y:S01]  /*0310*/  LDC.64 R4, c[0x0][0x248] ;  /* 0x00009200ff047b82 */ /* 0x000e220000000a00 */
[----:B------:R-:W-:-:S07]  /*0320*/  IMAD.SHL.U32 R19, R12, 0x80, RZ ;  /* 0x000000800c137824 */ /* 0x000fce00078e00ff */
[----:B------:R-:W1:Y:S01]  /*0330*/  LDC.U8 R3, c[0x0][0x270] ;  /* 0x00009c00ff037b82 */ /* 0x000e620000000000 */
[----:B0-----:R-:W-:-:S05]  /*0340*/  IMAD.WIDE R18, R19, 0x2, R4 ;  /* 0x0000000213127825 */ /* 0x001fca00078e0204 */
[----:B------:R0:W5:Y:S01]  /*0350*/  LDG.E.U16.CONSTANT R11, desc[UR6][R18.64+0x2] ;  /* 0x00000206120b7981 */ /* 0x000162000c1e9500 */
[----:B-1----:R-:W-:-:S04]  /*0360*/  PRMT R3, R3, 0x8880, RZ ;  /* 0x0000888003037816 */ /* 0x002fc800000000ff */
[----:B------:R-:W-:-:S04]  /*0370*/  ISETP.NE.AND P0, PT, R3, RZ, PT ;  /* 0x000000ff0300720c */ /* 0x000fc80003f05270 */
[----:B------:R-:W-:-:S04]  /*0380*/  ISETP.NE.OR P0, PT, R12, RZ, !P0 ;  /* 0x000000ff0c00720c */ /* 0x000fc80004705670 */
[----:B------:R-:W-:Y:S02]  /*0390*/  ISETP.LE.OR P2, PT, R14, UR8, P0 ;  /* 0x000000080e007c0c */ /* 0x000fe40008743670 */
[----:B------:R-:W-:-:S11]  /*03a0*/  ISETP.GE.AND P0, PT, R16, R0, PT ;  /* 0x000000001000720c */ /* 0x000fd60003f06270 */
[----:B------:R-:W1:Y:S01]  /*03b0*/  @!P2 LDC.64 R6, c[0x0][0x230] ;  /* 0x00008c00ff06ab82 */ /* 0x000e620000000a00 */
[----:B------:R-:W-:-:S04]  /*03c0*/  @!P2 IMAD R3, R2, UR8, R13 ;  /* 0x000000080203ac24 */ /* 0x000fc8000f8e020d */
[----:B-1----:R-:W-:-:S05]  /*03d0*/  @!P2 IMAD.WIDE R6, R3, 0x2, R6 ;  /* 0x000000020306a825 */ /* 0x002fca00078e0206 */
[----:B------:R0:W-:Y:S01]  /*03e0*/  @!P2 STG.E.64 desc[UR6][R6.64], RZ ;  /* 0x000000ff0600a986 */ /* 0x0001e2000c101b06 */
[----:B------:R-:W-:Y:S06]  /*03f0*/  BAR.SYNC.DEFER_BLOCKING 0x0 ;  /* 0x0000000000007b1d */ /* 0x000fec0000010000 */
[----:B------:R-:W-:Y:S05]  /*0400*/  @P0 BRA `(.L_x_2811) ;  /* 0x0000000000d00947 */ /* 0x000fea0003800000 */
[----:B------:R1:W5:Y:S01]  /*0410*/  LDG.E.U16.CONSTANT R3, desc[UR6][R18.64] ;  /* 0x0000000612037981 */ /* 0x000362000c1e9500 */
[----:B0-----:R-:W0:Y:S01]  /*0420*/  LDC.64 R6, c[0x0][0x220] ;  /* 0x00008800ff067b82 */ /* 0x001e220000000a00 */
[----:B------:R-:W-:Y:S01]  /*0430*/  SHF.R.S32.HI R10, RZ, 0x1f, R13 ;  /* 0x0000001fff0a7819 */ /* 0x000fe2000001140d */
[----:B------:R-:W-:Y:S02]  /*0440*/  IMAD.SHL.U32 R12, R13, 0x4, RZ ;  /* 0x000000040d0c7824 */ /* 0x000fe400078e00ff */
[----:B------:R-:W-:Y:S01]  /*0450*/  IMAD.MOV.U32 R15, RZ, RZ, R16 ;  /* 0x000000ffff0f7224 */ /* 0x000fe200078e0010 */
[----:B------:R-:W-:Y:S01]  /*0460*/  LEA.HI R14, R10, R13, RZ, 0x3 ;  /* 0x0000000d0a0e7211 */ /* 0x000fe200078f18ff */
[----:B------:R-:W-:Y:S01]  /*0470*/  IMAD.MOV.U32 R10, RZ, RZ, RZ ;  /* 0x000000ffff0a7224 */ /* 0x000fe200078e00ff */
[----:B------:R-:W-:Y:S01]  /*0480*/  LOP3.LUT R12, R12, 0x10, RZ, 0xc0, !PT ;  /* 0x000000100c0c7812 */ /* 0x000fe200078ec0ff */
[----:B------:R-:W2:Y:S01]  /*0490*/  LDC.64 R8, c[0x0][0x228] ;  /* 0x00008a00ff087b82 */ /* 0x000ea20000000a00 */
[----:B-1----:R-:W-:-:S07]  /*04a0*/  SHF.R.S32.HI R14, RZ, 0x3, R14 ;  /* 0x00000003ff0e7819 */ /* 0x002fce000001140e */
.L_x_2812:
[----:B-----5:R-:W-:-:S04]  /*04b0*/  IMAD.IADD R21, R3, 0x1, R10 ;  /* 0x0000000103157824 */ /* 0x020fc800078e020a */
[----:B-1----:R-:W-:-:S05]  /*04c0*/  IMAD R17, R21, R2, RZ ;  /* 0x0000000215117224 */ /* 0x002fca00078e02ff */
[----:B------:R-:W-:-:S04]  /*04d0*/  SHF.R.S32.HI R18, RZ, 0x1f, R17 ;  /* 0x0000001fff127819 */ /* 0x000fc80000011411 */
[----:B------:R-:W-:-:S04]  /*04e0*/  LEA.HI R17, R18, R17, RZ, 0x3 ;  /* 0x0000001112117211 */ /* 0x000fc800078f18ff */
[----:B------:R-:W-:-:S05]  /*04f0*/  LEA.HI.SX32 R17, R17, R14, 0x1d ;  /* 0x0000000e11117211 */ /* 0x000fca00078feaff */
[----:B0-----:R-:W-:-:S06]  /*0500*/  IMAD.WIDE R18, R17, 0x4, R6 ;  /* 0x0000000411127825 */ /* 0x001fcc00078e0206 */
[----:B------:R-:W3:Y:S01]  /*0510*/  LDG.E.CONSTANT R19, desc[UR6][R18.64] ;  /* 0x0000000612137981 */ /* 0x000ee2000c1e9900 */
[----:B--2---:R-:W-:Y:S01]  /*0520*/  IMAD.WIDE R20, R21, 0x2, R8 ;  /* 0x0000000215147825 */ /* 0x004fe200078e0208 */
[----:B------:R-:W-:-:S05]  /*0530*/  LEA R23, R15, 0x1, 0x1 ;  /* 0x000000010f177811 */ /* 0x000fca00078e08ff */
[----:B------:R0:W2:Y:S01]  /*0540*/  LDG.E.U16.CONSTANT R20, desc[UR6][R20.64] ;  /* 0x0000000614147981 */ /* 0x0000a2000c1e9500 */
        /* <DEDUP_REMOVED lines=21> */
[----:B------:R-:W0:Y:S01]  /*06a0*/  I2F.F16 R25, R25 ;  /* 0x0000001900197306 */ /* 0x000e220000200c00 */
[----:B------:R-:W-:-:S02]  /*06b0*/  IMAD R17, R10, 0x8, R1 ;  /* 0x000000080a117824 */ /* 0x000fc400078e0201 */
[----:B------:R-:W-:-:S05]  /*06c0*/  VIADD R10, R10, 0x1 ;  /* 0x000000010a0a7836 */ /* 0x000fca0000000000 */
[----:B------:R-:W-:Y:S01]  /*06d0*/  I2F.F16 R22, R22 ;  /* 0x0000001600167306 */ /* 0x000fe20000200c00 */
[----:B0-----:R-:W-:-:S07]  /*06e0*/  PRMT R25, R24, 0x5410, R25 ;  /* 0x0000541018197816 */ /* 0x001fce0000000019 */
[----:B------:R-:W0:Y:S01]  /*06f0*/  I2F.F16 R21, R21 ;  /* 0x0000001500157306 */ /* 0x000e220000200c00 */
[----:B--2---:R-:W-:Y:S01]  /*0700*/  HMUL2 R18, R25, R20.H0_H0 ;  /* 0x2000001419127232 */ /* 0x004fe20000000000 */
[----:B0-----:R-:W-:-:S05]  /*0710*/  PRMT R19, R21, 0x5410, R22 ;  /* 0x0000541015137816 */ /* 0x001fca0000000016 */
[----:B------:R-:W-:-:S05]  /*0720*/  HMUL2 R19, R19, R20.H0_H0 ;  /* 0x2000001413137232 */ /* 0x000fca0000000000 */
[----:B------:R1:W-:Y:S01]  /*0730*/  STL.64 [R17], R18 ;  /* 0x0000001211007387 */ /* 0x0003e20000100a00 */
[----:B------:R-:W-:Y:S05]  /*0740*/  @!P2 BRA `(.L_x_2812) ;  /* 0xfffffffc0058a947 */ /* 0x000fea000383ffff */
.L_x_2811:
[----:B------:R2:W5:Y:S01]  /*0750*/  LDL.64 R8, [R1] ;  /* 0x0000000001087983 */ /* 0x0005620000100a00 */
[----:B------:R-:W3:Y:S01]  /*0760*/  LDC R3, c[0x0][0x25c] ;  /* 0x00009700ff037b82 */ /* 0x000ee20000000800 */
[----:B------:R-:W-:Y:S01]  /*0770*/  ULDC UR4, c[0x0][0x258] ;  /* 0x0000960000047ab9 */ /* 0x000fe20000000800 */
[----:B------:R-:W-:Y:S02]  /*0780*/  CS2R R4, SRZ ;  /* 0x0000000000047805 */ /* 0x000fe4000001ff00 */
[----:B------:R-:W-:-:S04]  /*0790*/  ISETP.GT.AND P2, PT, R16, UR4, PT ;  /* 0x0000000410007c0c */ /* 0x000fc8000bf44270 */
[----:B0-----:R-:W0:Y:S01]  /*07a0*/  LDC R7, c[0x0][0x264] ;  /* 0x00009900ff077b82 */ /* 0x001e220000000800 */
[----:B---3--:R-:W-:-:S08]  /*07b0*/  ISETP.GT.AND P3, PT, R16, R3, PT ;  /* 0x000000031000720c */ /* 0x008fd00003f64270 */
[----:B--2---:R-:W-:Y:S05]  /*07c0*/  @!P2 BRA `(.L_x_2813) ;  /* 0x00000000001ca947 */ /* 0x004fea0003800000 */
[----:B------:R-:W2:Y:S02]  /*07d0*/  LDC R5, c[0x0][0x25c] ;  /* 0x00009700ff057b82 */ /* 0x000ea40000000800 */
[----:B--2---:R-:W-:-:S05]  /*07e0*/  VIMNMX R5, R16, R5, PT ;  /* 0x0000000510057248 */ /* 0x004fca0003fe0100 */
[----:B------:R-:W-:-:S05]  /*07f0*/  VIADD R5, R5, -UR4 ;  /* 0x8000000405057c36 */ /* 0x000fca0008000000 */
[----:B------:R-:W-:-:S04]  /*0800*/  SHF.R.S32.HI R6, RZ, 0x1f, R5 ;  /* 0x0000001fff067819 */ /* 0x000fc80000011405 */
[----:B------:R-:W-:-:S04]  /*0810*/  LEA.HI R6, R6, R5, RZ, 0x5 ;  /* 0x0000000506067211 */ /* 0x000fc800078f28ff */
[----:B------:R-:W-:-:S05]  /*0820*/  SHF.R.S32.HI R6, RZ, 0x5, R6 ;  /* 0x00000005ff067819 */ /* 0x000fca0000011406 */
[----:B------:R-:W-:-:S07]  /*0830*/  IMAD R5, R6, 0x6, RZ ;  /* 0x0000000606057824 */ /* 0x000fce00078e02ff */
.L_x_2813:
[----:B------:R-:W-:Y:S05]  /*0840*/  @!P3 BRA `(.L_x_2814) ;  /* 0x00000000001cb947 */ /* 0x000fea0003800000 */
[----:B------:R-:W2:Y:S02]  /*0850*/  LDC R15, c[0x0][0x260] ;  /* 0x00009800ff0f7b82 */ /* 0x000ea40000000800 */
[----:B--2---:R-:W-:-:S05]  /*0860*/  VIMNMX R4, R16, R15, PT ;  /* 0x0000000f10047248 */ /* 0x004fca0003fe0100 */
[----:B------:R-:W-:-:S05]  /*0870*/  IMAD.IADD R4, R4, 0x1, -R3 ;  /* 0x0000000104047824 */ /* 0x000fca00078e0a03 */
[----:B------:R-:W-:-:S04]  /*0880*/  SHF.R.S32.HI R15, RZ, 0x1f, R4 ;  /* 0x0000001fff0f7819 */ /* 0x000fc80000011404 */
[----:B------:R-:W-:-:S04]  /*0890*/  LEA.HI R15, R15, R4, RZ, 0x5 ;  /* 0x000000040f0f7211 */ /* 0x000fc800078f28ff */
[----:B------:R-:W-:-:S05]  /*08a0*/  SHF.R.S32.HI R15, RZ, 0x5, R15 ;  /* 0x00000005ff0f7819 */ /* 0x000fca000001140f */
[----:B------:R-:W-:-:S07]  /*08b0*/  IMAD R4, R15, 0x5, RZ ;  /* 0x000000050f047824 */ /* 0x000fce00078e02ff */
.L_x_2814:
[----:B------:R-:W-:Y:S01]  /*08c0*/  ULDC UR5, c[0x0][0x260] ;  /* 0x0000980000057ab9 */ /* 0x000fe20000000800 */
[C---:B0-----:R-:W-:Y:S01]  /*08d0*/  ISETP.GT.AND P3, PT, R16.reuse, R7, PT ;  /* 0x000000071000720c */ /* 0x041fe20003f64270 */
[----:B------:R-:W-:Y:S01]  /*08e0*/  IMAD.MOV.U32 R6, RZ, RZ, RZ ;  /* 0x000000ffff067224 */ /* 0x000fe200078e00ff */
[----:B------:R-:W-:Y:S01]  /*08f0*/  ISETP.GT.AND P2, PT, R16, UR5, PT ;  /* 0x0000000510007c0c */ /* 0x000fe2000bf44270 */
[----:B------:R-:W-:-:S12]  /*0900*/  IMAD.MOV.U32 R15, RZ, RZ, RZ ;  /* 0x000000ffff0f7224 */ /* 0x000fd800078e00ff */
        /* <DEDUP_REMOVED lines=8> */
.L_x_2815:
[----:B------:R-:W-:Y:S05]  /*0990*/  @!P3 BRA `(.L_x_2816) ;  /* 0x00000000001cb947 */ /* 0x000fea0003800000 */
[----:B-1----:R-:W0:Y:S02]  /*09a0*/  LDC R17, c[0x0][0x268] ;  /* 0x00009a00ff117b82 */ /* 0x002e240000000800 */
[----:B0-----:R-:W-:-:S05]  /*09b0*/  VIMNMX R6, R16, R17, PT ;  /* 0x0000001110067248 */ /* 0x001fca0003fe0100 */
[----:B------:R-:W-:-:S05]  /*09c0*/  IMAD.IADD R6, R6, 0x1, -R7 ;  /* 0x0000000106067824 */ /* 0x000fca00078e0a07 */
[----:B------:R-:W-:-:S04]  /*09d0*/  SHF.R.S32.HI R7, RZ, 0x1f, R6 ;  /* 0x0000001fff077819 */ /* 0x000fc80000011406 */
[----:B------:R-:W-:-:S04]  /*09e0*/  LEA.HI R7, R7, R6, RZ, 0x5 ;  /* 0x0000000607077211 */ /* 0x000fc800078f28ff */
[----:B------:R-:W-:-:S05]  /*09f0*/  SHF.R.S32.HI R7, RZ, 0x5, R7 ;  /* 0x00000005ff077819 */ /* 0x000fca0000011407 */
[----:B------:R-:W-:-:S07]  /*0a00*/  IMAD R6, R7, 0x3, RZ ;  /* 0x0000000307067824 */ /* 0x000fce00078e02ff */
.L_x_2816:
[----:B------:R-:W-:Y:S01]  /*0a10*/  ULDC UR5, c[0x0][0x268] ;  /* 0x00009a0000057ab9 */ /* 0x000fe20000000800 */
[----:B------:R-:W-:Y:S01]  /*0a20*/  IMAD.MOV.U32 R7, RZ, RZ, RZ ;  /* 0x000000ffff077224 */ /* 0x000fe200078e00ff */
[----:B------:R-:W-:-:S13]  /*0a30*/  ISETP.GT.AND P2, PT, R16, UR5, PT ;  /* 0x0000000510007c0c */ /* 0x000fda000bf44270 */
        /* <DEDUP_REMOVED lines=8> */
.L_x_2817:
[C---:B------:R-:W-:Y:S01]  /*0ac0*/  VIMNMX R10, R16.reuse, UR4, PT ;  /* 0x00000004100a7c48 */ /* 0x040fe2000bfe0100 */
[----:B------:R-:W0:Y:S01]  /*0ad0*/  S2UR UR5, SR_CgaCtaId ;  /* 0x00000000000579c3 */ /* 0x000e220000008800 */
[----:B------:R-:W-:Y:S01]  /*0ae0*/  ISETP.GE.OR P0, PT, R16, R3, P0 ;  /* 0x000000031000720c */ /* 0x000fe20000706670 */
[----:B------:R-:W-:Y:S01]  /*0af0*/  ULDC.64 UR8, c[0x0][0x218] ;  /* 0x0000860000087ab9 */ /* 0x000fe20000000a00 */
[----:B-1----:R-:W-:Y:S01]  /*0b00*/  SHF.R.S32.HI R17, RZ, 0x1f, R10 ;  /* 0x0000001fff117819 */ /* 0x002fe2000001140a */
[----:B------:R-:W-:Y:S01]  /*0b10*/  UMOV UR4, 0x400 ;  /* 0x0000040000047882 */ /* 0x000fe20000000000 */
[----:B-----5:R-:W-:Y:S01]  /*0b20*/  PRMT R31, R8, 0x7610, R8 ;  /* 0x00007610081f7816 */ /* 0x020fe20000000008 */
[----:B------:R-:W-:Y:S01]  /*0b30*/  IMAD.MOV.U32 R28, RZ, RZ, RZ ;  /* 0x000000ffff1c7224 */ /* 0x000fe200078e00ff */
[----:B------:R-:W-:Y:S01]  /*0b40*/  LEA.HI R17, R17, R10, RZ, 0x5 ;  /* 0x0000000a11117211 */ /* 0x000fe200078f28ff */
[----:B------:R-:W-:Y:S01]  /*0b50*/  IMAD.IADD R3, R16, 0x1, R11 ;  /* 0x0000000110037824 */ /* 0x000fe200078e020b */
[----:B------:R-:W-:-:S02]  /*0b60*/  PRMT R34, R9, 0x7610, R9 ;  /* 0x0000761009227816 */ /* 0x000fc40000000009 */
[----:B------:R-:W-:Y:S02]  /*0b70*/  SHF.R.S32.HI R10, RZ, 0x5, R17 ;  /* 0x00000005ff0a7819 */ /* 0x000fe40000011411 */
[----:B------:R-:W-:Y:S02]  /*0b80*/  PRMT R30, RZ, 0x5410, RZ ;  /* 0x00005410ff1e7816 */ /* 0x000fe400000000ff */
[----:B------:R-:W-:Y:S01]  /*0b90*/  PRMT R29, RZ, 0x5410, RZ ;  /* 0x00005410ff1d7816 */ /* 0x000fe200000000ff */
[----:B------:R-:W-:-:S05]  /*0ba0*/  IMAD R5, R10, 0x8, R5 ;  /* 0x000000080a057824 */ /* 0x000fca00078e0205 */
[----:B------:R-:W-:Y:S02]  /*0bb0*/  IADD3 R4, R15, R5, R4 ;  /* 0x000000050f047210 */ /* 0x000fe40007ffe004 */
[----:B------:R-:W-:Y:S01]  /*0bc0*/  SHF.R.S32.HI R5, RZ, 0x1f, R13 ;  /* 0x0000001fff057819 */ /* 0x000fe2000001140d */
[----:B0-----:R-:W-:Y:S01]  /*0bd0*/  ULEA UR4, UR5, UR4, 0x18 ;  /* 0x0000000405047291 */ /* 0x001fe2000f8ec03f */
[----:B------:R-:W-:-:S05]  /*0be0*/  IADD3 R7, R7, R4, R6 ;  /* 0x0000000407077210 */ /* 0x000fca0007ffe006 */
[----:B------:R-:W-:-:S05]  /*0bf0*/  IMAD R4, R7, R2, RZ ;  /* 0x0000000207047224 */ /* 0x000fca00078e02ff */
[----:B------:R-:W-:-:S04]  /*0c00*/  IADD3 R13, P2, R13, R4, RZ ;  /* 0x000000040d0d7210 */ /* 0x000fc80007f5e0ff */
[----:B------:R-:W-:Y:S02]  /*0c10*/  LEA.HI.X.SX32 R4, R4, R5, 0x1, P2 ;  /* 0x0000000504047211 */ /* 0x000fe400010f0eff */
[----:B------:R-:W-:-:S04]  /*0c20*/  LEA R32, P2, R13, UR8, 0x2 ;  /* 0x000000080d207c11 */ /* 0x000fc8000f8410ff */
[----:B------:R-:W-:Y:S01]  /*0c30*/  LEA.HI.X R33, R13, UR9, R4, 0x2, P2 ;  /* 0x000000090d217c11 */ /* 0x000fe200090f1404 */
[----:B------:R-:W-:Y:S08]  /*0c40*/  @P0 BRA `(.L_x_2818) ;  /* 0x0000001800280947 */ /* 0x000ff00003800000 */
[----:B------:R-:W0:Y:S01]  /*0c50*/  LDC R17, c[0x0][0x23c] ;  /* 0x00008f00ff117b82 */ /* 0x000e220000000800 */
[----:B------:R-:W-:Y:S01]  /*0c60*/  SHF.R.S32.HI R24, RZ, 0x1f, R2 ;  /* 0x0000001fff187819 */ /* 0x000fe20000011402 */
[----:B------:R-:W-:Y:S01]  /*0c70*/  IMAD.MOV.U32 R28, RZ, RZ, RZ ;  /* 0x000000ffff1c7224 */ /* 0x000fe200078e00ff */
[----:B------:R-:W-:Y:S01]  /*0c80*/  PRMT R29, RZ, 0x5410, RZ ;  /* 0x00005410ff1d7816 */ /* 0x000fe200000000ff */
[----:B------:R-:W-:Y:S01]  /*0c90*/  ULDC UR5, c[0x0][0x25c] ;  /* 0x0000970000057ab9 */ /* 0x000fe20000000800 */
[----:B------:R-:W-:-:S07]  /*0ca0*/  PRMT R30, RZ, 0x5410, RZ ;  /* 0x00005410ff1e7816 */ /* 0x000fce00000000ff */
.L_x_2821:
[----:B------:R-:W-:-:S13]  /*0cb0*/  ISETP.NE.AND P0, PT, R16, R3, PT ;  /* 0x000000031000720c */ /* 0x000fda0003f05270 */
[----:B------:R-:W1:Y:S01]  /*0cc0*/  @!P0 LDC.64 R8, c[0x0][0x248] ;  /* 0x00009200ff088b82 */ /* 0x000e620000000a00 */
[----:B------:R-:W-:Y:S02]  /*0cd0*/  @!P0 VIADD R28, R28, 0x1 ;  /* 0x000000011c1c8836 */ /* 0x000fe40000000000 */
[----:B------:R-:W-:Y:S02]  /*0ce0*/  @!P0 IMAD.SHL.U32 R5, R16, 0x2, RZ ;  /* 0x0000000210058824 */ /* 0x000fe400078e00ff */
[----:B------:R-:W-:Y:S02]  /*0cf0*/  @!P0 IMAD R10, R28, 0x8, R1 ;  /* 0x000000081c0a8824 */ /* 0x000fe400078e0201 */
[----:B------:R-:W-:-:S04]  /*0d00*/  IMAD.MOV.U32 R18, RZ, RZ, R32 ;  /* 0x000000ffff127224 */ /* 0x000fc800078e0020 */
[----:B------:R-:W2:Y:S01]  /*0d10*/  @!P0 LDL.64 R10, [R10] ;  /* 0x000000000a0a8983 */ /* 0x000ea20000100a00 */
[----:B------:R-:W-:Y:S02]  /*0d20*/  IMAD.MOV.U32 R19, RZ, RZ, R33 ;  /* 0x000000ffff137224 */ /* 0x000fe400078e0021 */
[----:B-1----:R-:W-:-:S03]  /*0d30*/  @!P0 IMAD.WIDE R8, R5, 0x2, R8 ;  /* 0x0000000205088825 */ /* 0x002fc600078e0208 */
[----:B------:R1:W5:Y:S04]  /*0d40*/  LDG.E.128.CONSTANT R4, desc[UR6][R18.64] ;  /* 0x0000000612047981 */ /* 0x000368000c1e9d00 */
[----:B------:R1:W5:Y:S01]  /*0d50*/  @!P0 LDG.E.U16.CONSTANT R25, desc[UR6][R8.64+0x2] ;  /* 0x0000020608198981 */ /* 0x000362000c1e9500 */
[----:B0-----:R-:W-:Y:S01]  /*0d60*/  IMAD.MOV.U32 R2, RZ, RZ, R17 ;  /* 0x000000ffff027224 */ /* 0x001fe200078e0011 */
[----:B--2---:R-:W-:Y:S02]  /*0d70*/  @!P0 PRMT R31, R10, 0x7610, R31 ;  /* 0x000076100a1f8816 */ /* 0x004fe4000000001f */
[----:B------:R-:W-:Y:S02]  /*0d80*/  @!P0 PRMT R34, R11, 0x7610, R34 ;  /* 0x000076100b228816 */ /* 0x000fe40000000022 */
[----:B------:R-:W-:-:S02]  /*0d90*/  @!P0 PRMT R31, R31, 0x7610, R10 ;  /* 0x000076101f1f8816 */ /* 0x000fc4000000000a */
[----:B------:R-:W-:Y:S01]  /*0da0*/  @!P0 PRMT R34, R34, 0x7610, R11 ;  /* 0x0000761022228816 */ /* 0x000fe2000000000b */
[----:B-1----:R-:W-:Y:S06]  /*0db0*/  @P1 BRA `(.L_x_2819) ;  /* 0x0000000800c81947 */ /* 0x002fec0003800000 */
[C---:B------:R-:W-:Y:S01]  /*0dc0*/  IMAD.WIDE R26, R2.reuse, 0x4, R18 ;  /* 0x00000004021a7825 */ /* 0x040fe200078e0212 */
[----:B------:R-:W0:Y:S04]  /*0dd0*/  LDS.128 R20, [UR4] ;  /* 0x00000004ff147984 */ /* 0x000e280008000c00 */
[----:B------:R1:W2:Y:S01]  /*0de0*/  LDG.E.128.CONSTANT R8, desc[UR6][R26.64] ;  /* 0x000000061a087981 */ /* 0x0002a2000c1e9d00 */
[----:B------:R-:W-:-:S06]  /*0df0*/  IMAD.WIDE R12, R2, 0x4, R26 ;  /* 0x00000004020c7825 */ /* 0x000fcc00078e021a */
[----:B------:R-:W3:Y:S01]  /*0e00*/  LDG.E.128.CONSTANT R12, desc[UR6][R12.64] ;  /* 0x000000060c0c7981 */ /* 0x000ee2000c1e9d00 */
[----:B-----5:R-:W-:Y:S02]  /*0e10*/  LOP3.LUT R35, R4, 0x3f003f, RZ, 0xc0, !PT ;  /* 0x003f003f04237812 */ /* 0x020fe400078ec0ff */
[--C-:B------:R-:W-:Y:S02]  /*0e20*/  SHF.R.U32.HI R32, RZ, 0xc, R4.reuse ;  /* 0x0000000cff207819 */ /* 0x100fe40000011604 */
[----:B------:R-:W-:Y:S02]  /*0e30*/  SHF.R.U32.HI R4, RZ, 0x6, R4 ;  /* 0x00000006ff047819 */ /* 0x000fe40000011604 */
[----:B------:R-:W-:Y:S02]  /*0e40*/  LOP3.LUT R35, R35, 0x64006400, RZ, 0xfc, !PT ;  /* 0x6400640023237812 */ /* 0x000fe400078efcff */
[----:B------:R-:W-:Y:S02]  /*0e50*/  LOP3.LUT R36, R5, 0x3f003f, RZ, 0xc0, !PT ;  /* 0x003f003f05247812 */ /* 0x000fe400078ec0ff */
[----:B------:R-:W-:Y:S01]  /*0e60*/  SHF.R.U32.HI R33, RZ, 0xc, R5 ;  /* 0x0000000cff217819 */ /* 0x000fe20000011605 */
[----:B------:R-:W-:Y:S01]  /*0e70*/  HADD2 R35, R35, -1056, -1056 ;  /* 0xe420e42023237430 */ /* 0x000fe20000000000 */
[----:B------:R-:W-:-:S02]  /*0e80*/  LOP3.LUT R37, R6, 0x3f003f, RZ, 0xc0, !PT ;  /* 0x003f003f06257812 */ /* 0x000fc400078ec0ff */
[----:B------:R-:W-:Y:S02]  /*0e90*/  SHF.R.U32.HI R5, RZ, 0x6, R5 ;  /* 0x00000006ff057819 */ /* 0x000fe40000011605 */
[----:B------:R-:W-:Y:S02]  /*0ea0*/  LOP3.LUT R4, R4, 0x3f003f, RZ, 0xc0, !PT ;  /* 0x003f003f04047812 */ /* 0x000fe400078ec0ff */
[----:B------:R-:W-:Y:S02]  /*0eb0*/  LOP3.LUT R36, R36, 0x64006400, RZ, 0xfc, !PT ;  /* 0x6400640024247812 */ /* 0x000fe400078efcff */
[----:B------:R-:W-:Y:S02]  /*0ec0*/  LOP3.LUT R38, R37, 0x64006400, RZ, 0xfc, !PT ;  /* 0x6400640025267812 */ /* 0x000fe400078efcff */
[----:B------:R-:W-:Y:S01]  /*0ed0*/  LOP3.LUT R37, R5, 0x3f003f, RZ, 0xc0, !PT ;  /* 0x003f003f05257812 */ /* 0x000fe200078ec0ff */
[----:B------:R-:W-:Y:S01]  /*0ee0*/  HADD2 R41, R36, -1056, -1056 ;  /* 0xe420e42024297430 */ /* 0x000fe20000000000 */
[----:B------:R-:W-:Y:S01]  /*0ef0*/  LOP3.LUT R5, R4, 0x64006400, RZ, 0xfc, !PT ;  /* 0x6400640004057812 */ /* 0x000fe200078efcff */
[----:B------:R-:W-:Y:S01]  /*0f00*/  HADD2 R43, R38, -1056, -1056 ;  /* 0xe420e420262b7430 */ /* 0x000fe20000000000 */
[----:B-1----:R-:W-:-:S02]  /*0f10*/  SHF.R.U32.HI R26, RZ, 0xc, R6 ;  /* 0x0000000cff1a7819 */ /* 0x002fc40000011606 */
[----:B------:R-:W-:Y:S01]  /*0f20*/  LOP3.LUT R39, R7, 0x3f003f, RZ, 0xc0, !PT ;  /* 0x003f003f07277812 */ /* 0x000fe200078ec0ff */
[-C--:B0-----:R-:W-:Y:S01]  /*0f30*/  HFMA2.MMA R36, R35, R20.reuse, RZ ;  /* 0x0000001423247235 */ /* 0x081fe200000000ff */
[----:B------:R-:W-:Y:S01]  /*0f40*/  SHF.R.U32.HI R6, RZ, 0x6, R6 ;  /* 0x00000006ff067819 */ /* 0x000fe20000011606 */
[----:B------:R-:W-:Y:S01]  /*0f50*/  HADD2 R5, R5, -1056, -1056 ;  /* 0xe420e42005057430 */ /* 0x000fe20000000000 */
[----:B------:R-:W-:Y:S01]  /*0f60*/  LOP3.LUT R37, R37, 0x64006400, RZ, 0xfc, !PT ;  /* 0x6400640025257812 */ /* 0x000fe200078efcff */
[----:B------:R-:W-:Y:S01]  /*0f70*/  HFMA2 R38, R41, R20, RZ.H0_H0 ;  /* 0x0000001429267231 */ /* 0x000fe200000400ff */
[--C-:B------:R-:W-:Y:S01]  /*0f80*/  SHF.R.U32.HI R27, RZ, 0xc, R7.reuse ;  /* 0x0000000cff1b7819 */ /* 0x100fe20000011607 */
[----:B------:R-:W-:Y:S01]  /*0f90*/  HFMA2.MMA R4, R43, R20, RZ ;  /* 0x000000142b047235 */ /* 0x000fe200000000ff */
[----:B------:R-:W-:Y:S01]  /*0fa0*/  SHF.R.U32.HI R7, RZ, 0x6, R7 ;  /* 0x00000006ff077819 */ /* 0x000fe20000011607 */
[----:B------:R-:W-:Y:S01]  /*0fb0*/  HADD2 R37, R37, -1056, -1056 ;  /* 0xe420e42025257430 */ /* 0x000fe20000000000 */
[----:B------:R-:W-:Y:S01]  /*0fc0*/  LOP3.LUT R39, R39, 0x64006400, RZ, 0xfc, !PT ;  /* 0x6400640027277812 */ /* 0x000fe200078efcff */
[----:B------:R-:W-:Y:S01]  /*0fd0*/  HFMA2.MMA R5, R5, R21, R36 ;  /* 0x0000001505057235 */ /* 0x000fe20000000024 */
[----:B------:R-:W-:Y:S01]  /*0fe0*/  LOP3.LUT R35, R6, 0x3f003f, RZ, 0xc0, !PT ;  /* 0x003f003f06237812 */ /* 0x000fe200078ec0ff */
[----:B------:R-:W-:Y:S01]  /*0ff0*/  HFMA2 R6, R37, R21, R38 ;  /* 0x0000001525067231 */ /* 0x000fe20000000026 */
[----:B------:R-:W-:Y:S01]  /*1000*/  LOP3.LUT R7, R7, 0x3f003f, RZ, 0xc0, !PT ;  /* 0x003f003f07077812 */ /* 0x000fe200078ec0ff */
[----:B------:R-:W-:Y:S01]  /*1010*/  HADD2 R39, R39, -1056, -1056 ;  /* 0xe420e42027277430 */ /* 0x000fe20000000000 */
[----:B------:R-:W-:-:S02]  /*1020*/  LOP3.LUT R36, R35, 0x64006400, RZ, 0xfc, !PT ;  /* 0x6400640023247812 */ /* 0x000fc400078efcff */
[----:B------:R-:W-:Y:S01]  /*1030*/  LOP3.LUT R38, R7, 0x64006400, RZ, 0xfc, !PT ;  /* 0x6400640007267812 */ /* 0x000fe200078efcff */
[----:B------:R-:W-:Y:S01]  /*1040*/  HFMA2 R20, R39, R20, RZ.H0_H0 ;  /* 0x0000001427147231 */ /* 0x000fe200000400ff */
[----:B------:R-:W-:Y:S01]  /*1050*/  LOP3.LUT R44, R33, 0xf000f, RZ, 0xc0, !PT ;  /* 0x000f000f212c7812 */ /* 0x000fe200078ec0ff */
[----:B------:R-:W-:Y:S01]  /*1060*/  HADD2 R39, R36, -1056, -1056 ;  /* 0xe420e42024277430 */ /* 0x000fe20000000000 */
[----:B------:R-:W-:Y:S02]  /*1070*/  LOP3.LUT R47, R27, 0xf000f, RZ, 0xc0, !PT ;  /* 0x000f000f1b2f7812 */ /* 0x000fe400078ec0ff */
[----:B------:R-:W-:-:S03]  /*1080*/  LOP3.LUT R46, R26, 0xf000f, RZ, 0xc0, !PT ;  /* 0x000f000f1a2e7812 */ /* 0x000fc600078ec0ff */
[----:B------:R-:W-:Y:S01]  /*1090*/  HFMA2.MMA R36, R39, R21, R4 ;  /* 0x0000001527247235 */ /* 0x000fe20000000004 */
[----:B------:R-:W-:-:S04]  /*10a0*/  HADD2 R39, R38, -1056, -1056 ;  /* 0xe420e42026277430 */ /* 0x000fc80000000000 */
[----:B------:R-:W-:Y:S01]  /*10b0*/  HFMA2 R20, R39, R21, R20 ;  /* 0x0000001527147231 */ /* 0x000fe20000000014 */
[----:B--2---:R-:W-:Y:S02]  /*10c0*/  LOP3.LUT R7, R8, 0x3f003f, RZ, 0xc0, !PT ;  /* 0x003f003f08077812 */ /* 0x004fe400078ec0ff */
[----:B------:R-:W-:Y:S02]  /*10d0*/  LOP3.LUT R37, R10, 0x3f003f, RZ, 0xc0, !PT ;  /* 0x003f003f0a257812 */ /* 0x000fe400078ec0ff */
[----:B------:R-:W-:Y:S02]  /*10e0*/  LOP3.LUT R35, R9, 0x3f003f, RZ, 0xc0, !PT ;  /* 0x003f003f09237812 */ /* 0x000fe400078ec0ff */
[----:B------:R-:W-:Y:S02]  /*10f0*/  LOP3.LUT R7, R7, 0x64006400, RZ, 0xfc, !PT ;  /* 0x6400640007077812 */ /* 0x000fe400078efcff */
[----:B------:R-:W-:Y:S02]  /*1100*/  LOP3.LUT R37, R37, 0x64006400, RZ, 0xfc, !PT ;  /* 0x6400640025257812 */ /* 0x000fe400078efcff */
[----:B------:R-:W-:Y:S01]  /*1110*/  LOP3.LUT R35, R35, 0x64006400, RZ, 0xfc, !PT ;  /* 0x6400640023237812 */ /* 0x000fe200078efcff */
[----:B------:R-:W-:Y:S01]  /*1120*/  HADD2 R4, R7, -1056, -1056 ;  /* 0xe420e42007047430 */ /* 0x000fe20000000000 */
[----:B------:R-:W-:Y:S01]  /*1130*/  SHF.R.U32.HI R7, RZ, 0x6, R9 ;  /* 0x00000006ff077819 */ /* 0x000fe20000011609 */
[----:B------:R-:W-:Y:S01]  /*1140*/  HADD2 R37, R37, -1056, -1056 ;  /* 0xe420e42025257430 */ /* 0x000fe20000000000 */
[----:B---3--:R-:W-:Y:S01]  /*1150*/  SHF.R.U32.HI R45, RZ, 0x8, R13 ;  /* 0x00000008ff2d7819 */ /* 0x008fe2000001160d */
[----:B------:R-:W-:Y:S01]  /*1160*/  HADD2 R35, R35, -1056, -1056 ;  /* 0xe420e42023237430 */ /* 0x000fe20000000000 */
[----:B------:R-:W-:Y:S01]  /*1170*/  LOP3.LUT R7, R7, 0x3f003f, RZ, 0xc0, !PT ;  /* 0x003f003f07077812 */ /* 0x000fe200078ec0ff */
[-C--:B------:R-:W-:Y:S01]  /*1180*/  HFMA2.MMA R4, R4, R22.reuse, R5 ;  /* 0x0000001604047235 */ /* 0x080fe20000000005 */
[----:B------:R-:W-:Y:S01]  /*1190*/  SHF.R.U32.HI R42, RZ, 0x8, R15 ;  /* 0x00000008ff2a7819 */ /* 0x000fe2000001160f */
[----:B------:R-:W-:Y:S01]  /*11a0*/  HFMA2.MMA R5, R37, R22, R36 ;  /* 0x0000001625057235 */ /* 0x000fe20000000024 */
[----:B------:R-:W-:Y:S01]  /*11b0*/  HFMA2 R21, R35, R22, R6 ;  /* 0x0000001623157231 */ /* 0x000fe20000000006 */
[----:B------:R-:W-:-:S02]  /*11c0*/  LOP3.LUT R36, R11, 0x3f003f, RZ, 0xc0, !PT ;  /* 0x003f003f0b247812 */ /* 0x000fc400078ec0ff */
[----:B------:R-:W-:Y:S02]  /*11d0*/  SHF.R.U32.HI R6, RZ, 0x6, R8 ;  /* 0x00000006ff067819 */ /* 0x000fe40000011608 */
[----:B------:R-:W-:Y:S02]  /*11e0*/  SHF.R.U32.HI R35, RZ, 0x6, R10 ;  /* 0x00000006ff237819 */ /* 0x000fe4000001160a */
[----:B------:R-:W-:Y:S02]  /*11f0*/  LOP3.LUT R36, R36, 0x64006400, RZ, 0xfc, !PT ;  /* 0x6400640024247812 */ /* 0x000fe400078efcff */
[----:B------:R-:W-:Y:S02]  /*1200*/  LOP3.LUT R6, R6, 0x3f003f, RZ, 0xc0, !PT ;  /* 0x003f003f06067812 */ /* 0x000fe400078ec0ff */
[----:B------:R-:W-:Y:S01]  /*1210*/  LOP3.LUT R35, R35, 0x3f003f, RZ, 0xc0, !PT ;  /* 0x003f003f23237812 */ /* 0x000fe200078ec0ff */
[----:B------:R-:W-:Y:S01]  /*1220*/  HADD2 R39, R36, -1056, -1056 ;  /* 0xe420e42024277430 */ /* 0x000fe20000000000 */
[----:B------:R-:W-:-:S02]  /*1230*/  LOP3.LUT R6, R6, 0x64006400, RZ, 0xfc, !PT ;  /* 0x6400640006067812 */ /* 0x000fc400078efcff */
[----:B------:R-:W-:Y:S01]  /*1240*/  LOP3.LUT R35, R35, 0x64006400, RZ, 0xfc, !PT ;  /* 0x6400640023237812 */ /* 0x000fe200078efcff */
[----:B------:R-:W-:Y:S01]  /*1250*/  HFMA2 R36, R39, R22, R20 ;  /* 0x0000001627247231 */ /* 0x000fe20000000014 */
[----:B------:R-:W-:Y:S01]  /*1260*/  LOP3.LUT R7, R7, 0x64006400, RZ, 0xfc, !PT ;  /* 0x6400640007077812 */ /* 0x000fe200078efcff */
[----:B------:R-:W-:Y:S01]  /*1270*/  HADD2 R39, R6, -1056, -1056 ;  /* 0xe420e42006277430 */ /* 0x000fe20000000000 */
[----:B------:R-:W-:Y:S01]  /*1280*/  SHF.R.U32.HI R37, RZ, 0x6, R11 ;  /* 0x00000006ff257819 */ /* 0x000fe2000001160b */
[----:B------:R-:W-:Y:S01]  /*1290*/  HADD2 R22, R35, -1056, -1056 ;  /* 0xe420e42023167430 */ /* 0x000fe20000000000 */
[----:B------:R-:W-:Y:S01]  /*12a0*/  LOP3.LUT R35, R32, 0xf000f, RZ, 0xc0, !PT ;  /* 0x000f000f20237812 */ /* 0x000fe200078ec0ff */
[----:B------:R-:W-:Y:S01]  /*12b0*/  HADD2 R6, R7, -1056, -1056 ;  /* 0xe420e42007067430 */ /* 0x000fe20000000000 */
[----:B------:R-:W-:Y:S01]  /*12c0*/  LOP3.LUT R37, R37, 0x3f003f, RZ, 0xc0, !PT ;  /* 0x003f003f25257812 */ /* 0x000fe200078ec0ff */
[-C--:B------:R-:W-:Y:S01]  /*12d0*/  HFMA2.MMA R20, R39, R23.reuse, R4 ;  /* 0x0000001727147235 */ /* 0x080fe20000000004 */
[----:B------:R-:W-:Y:S01]  /*12e0*/  SHF.R.U32.HI R32, RZ, 0xc, R8 ;  /* 0x0000000cff207819 */ /* 0x000fe20000011608 */
[----:B------:R-:W-:Y:S01]  /*12f0*/  HFMA2 R21, R6, R23, R21 ;  /* 0x0000001706157231 */ /* 0x000fe20000000015 */
[----:B------:R-:W-:Y:S01]  /*1300*/  HFMA2.MMA R22, R22, R23, R5 ;  /* 0x0000001716167235 */ /* 0x000fe20000000005 */
[----:B------:R-:W-:Y:S01]  /*1310*/  LOP3.LUT R37, R37, 0x64006400, RZ, 0xfc, !PT ;  /* 0x6400640025257812 */ /* 0x000fe200078efcff */
[----:B------:R-:W0:Y:S01]  /*1320*/  LDS.128 R4, [UR4+0x10] ;  /* 0x00001004ff047984 */ /* 0x000e220008000c00 */
[----:B------:R-:W-:-:S02]  /*1330*/  SHF.R.U32.HI R8, RZ, 0x8, R12 ;  /* 0x00000008ff087819 */ /* 0x000fc4000001160c */
[----:B------:R-:W-:Y:S01]  /*1340*/  SHF.R.U32.HI R9, RZ, 0xc, R9 ;  /* 0x0000000cff097819 */ /* 0x000fe20000011609 */
[----:B------:R-:W-:Y:S01]  /*1350*/  HADD2 R37, R37, -1056, -1056 ;  /* 0xe420e42025257430 */ /* 0x000fe20000000000 */
[----:B------:R-:W-:Y:S02]  /*1360*/  LOP3.LUT R8, R35, 0x300030, R8, 0xf8, !PT ;  /* 0x0030003023087812 */ /* 0x000fe400078ef808 */
[----:B------:R-:W-:Y:S01]  /*1370*/  LOP3.LUT R35, R12, 0x3f003f, RZ, 0xc0, !PT ;  /* 0x003f003f0c237812 */ /* 0x000fe200078ec0ff */
[----:B------:R-:W-:Y:S01]  /*1380*/  HFMA2 R23, R37, R23, R36 ;  /* 0x0000001725177231 */ /* 0x000fe20000000024 */
[----:B------:R-:W-:Y:S02]  /*1390*/  SHF.R.U32.HI R10, RZ, 0xc, R10 ;  /* 0x0000000cff0a7819 */ /* 0x000fe4000001160a */
[----:B------:R-:W-:Y:S02]  /*13a0*/  LOP3.LUT R36, R14, 0x3f003f, RZ, 0xc0, !PT ;  /* 0x003f003f0e247812 */ /* 0x000fe400078ec0ff */
[----:B------:R-:W-:-:S02]  /*13b0*/  LOP3.LUT R26, R44, 0x300030, R45, 0xf8, !PT ;  /* 0x003000302c1a7812 */ /* 0x000fc400078ef82d */
[----:B------:R-:W-:Y:S02]  /*13c0*/  LOP3.LUT R45, R32, 0xf000f, RZ, 0xc0, !PT ;  /* 0x000f000f202d7812 */ /* 0x000fe400078ec0ff */
[----:B------:R-:W-:Y:S02]  /*13d0*/  SHF.R.U32.HI R38, RZ, 0xa, R12 ;  /* 0x0000000aff267819 */ /* 0x000fe4000001160c */
[----:B------:R-:W-:Y:S02]  /*13e0*/  LOP3.LUT R32, R47, 0x300030, R42, 0xf8, !PT ;  /* 0x003000302f207812 */ /* 0x000fe400078ef82a */
[----:B------:R-:W-:Y:S02]  /*13f0*/  SHF.R.U32.HI R12, RZ, 0x6, R12 ;  /* 0x00000006ff0c7819 */ /* 0x000fe4000001160c */
[----:B------:R-:W-:Y:S02]  /*1400*/  LOP3.LUT R42, R9, 0xf000f, RZ, 0xc0, !PT ;  /* 0x000f000f092a7812 */ /* 0x000fe400078ec0ff */
[----:B------:R-:W-:-:S02]  /*1410*/  LOP3.LUT R35, R35, 0x64006400, RZ, 0xfc, !PT ;  /* 0x6400640023237812 */ /* 0x000fc400078efcff */
[----:B------:R-:W-:Y:S02]  /*1420*/  SHF.R.U32.HI R40, RZ, 0xa, R14 ;  /* 0x0000000aff287819 */ /* 0x000fe4000001160e */
[----:B------:R-:W-:Y:S01]  /*1430*/  LOP3.LUT R9, R10, 0xf000f, RZ, 0xc0, !PT ;  /* 0x000f000f0a097812 */ /* 0x000fe200078ec0ff */
[----:B------:R-:W-:Y:S01]  /*1440*/  HADD2 R35, R35, -1056, -1056 ;  /* 0xe420e42023237430 */ /* 0x000fe20000000000 */
[----:B------:R-:W-:Y:S02]  /*1450*/  LOP3.LUT R36, R36, 0x64006400, RZ, 0xfc, !PT ;  /* 0x6400640024247812 */ /* 0x000fe400078efcff */
[----:B------:R-:W-:Y:S02]  /*1460*/  SHF.R.U32.HI R11, RZ, 0xc, R11 ;  /* 0x0000000cff0b7819 */ /* 0x000fe4000001160b */
[----:B------:R-:W-:Y:S02]  /*1470*/  SHF.R.U32.HI R39, RZ, 0xa, R13 ;  /* 0x0000000aff277819 */ /* 0x000fe4000001160d */
[----:B------:R-:W-:-:S02]  /*1480*/  LOP3.LUT R33, R13, 0x3f003f, RZ, 0xc0, !PT ;  /* 0x003f003f0d217812 */ /* 0x000fc400078ec0ff */
[----:B------:R-:W-:Y:S01]  /*1490*/  LOP3.LUT R37, R15, 0x3f003f, RZ, 0xc0, !PT ;  /* 0x003f003f0f257812 */ /* 0x000fe200078ec0ff */
[----:B0-----:R-:W-:Y:S01]  /*14a0*/  HFMA2.MMA R20, R35, R4, R20 ;  /* 0x0000000423147235 */ /* 0x001fe20000000014 */
[----:B------:R-:W-:Y:S02]  /*14b0*/  SHF.R.U32.HI R13, RZ, 0x6, R13 ;  /* 0x00000006ff0d7819 */ /* 0x000fe4000001160d */
[----:B------:R-:W-:Y:S02]  /*14c0*/  LOP3.LUT R12, R12, 0x3f003f, RZ, 0xc0, !PT ;  /* 0x003f003f0c0c7812 */ /* 0x000fe400078ec0ff */
[----:B------:R-:W-:Y:S01]  /*14d0*/  LOP3.LUT R40, R9, 0x300030, R40, 0xf8, !PT ;  /* 0x0030003009287812 */ /* 0x000fe200078ef828 */
[----:B------:R-:W-:Y:S01]  /*14e0*/  HADD2 R9, R36, -1056, -1056 ;  /* 0xe420e42024097430 */ /* 0x000fe20000000000 */
[--C-:B------:R-:W-:Y:S02]  /*14f0*/  SHF.R.U32.HI R43, RZ, 0x8, R14.reuse ;  /* 0x00000008ff2b7819 */ /* 0x100fe4000001160e */
[----:B------:R-:W-:-:S02]  /*1500*/  SHF.R.U32.HI R14, RZ, 0x6, R14 ;  /* 0x00000006ff0e7819 */ /* 0x000fc4000001160e */
[----:B------:R-:W-:Y:S01]  /*1510*/  SHF.R.U32.HI R41, RZ, 0xa, R15 ;  /* 0x0000000aff297819 */ /* 0x000fe2000001160f */
[----:B------:R-:W-:Y:S01]  /*1520*/  HFMA2.MMA R22, R9, R4, R22 ;  /* 0x0000000409167235 */ /* 0x000fe20000000016 */
[----:B------:R-:W-:Y:S02]  /*1530*/  LOP3.LUT R33, R33, 0x64006400, RZ, 0xfc, !PT ;  /* 0x6400640021217812 */ /* 0x000fe400078efcff */
[----:B------:R-:W-:Y:S02]  /*1540*/  LOP3.LUT R10, R11, 0xf000f, RZ, 0xc0, !PT ;  /* 0x000f000f0b0a7812 */ /* 0x000fe400078ec0ff */
[----:B------:R-:W-:Y:S02]  /*1550*/  LOP3.LUT R37, R37, 0x64006400, RZ, 0xfc, !PT ;  /* 0x6400640025257812 */ /* 0x000fe400078efcff */
[----:B------:R-:W-:Y:S02]  /*1560*/  LOP3.LUT R13, R13, 0x3f003f, RZ, 0xc0, !PT ;  /* 0x003f003f0d0d7812 */ /* 0x000fe400078ec0ff */
[----:B------:R-:W-:-:S02]  /*1570*/  LOP3.LUT R12, R12, 0x64006400, RZ, 0xfc, !PT ;  /* 0x640064000c0c7812 */ /* 0x000fc400078efcff */
[----:B------:R-:W-:Y:S02]  /*1580*/  SHF.R.U32.HI R15, RZ, 0x6, R15 ;  /* 0x00000006ff0f7819 */ /* 0x000fe4000001160f */
        /* <DEDUP_REMOVED lines=14> */
[----:B------:R-:W-:Y:S01]  /*1670*/  LOP3.LUT R27, R46, 0x300030, R43, 0xf8, !PT ;  /* 0x003000302e1b7812 */ /* 0x000fe200078ef82b */
[----:B------:R-:W-:Y:S01]  /*1680*/  HADD2 R9, R14, -1056, -1056 ;  /* 0xe420e4200e097430 */ /* 0x000fe20000000000 */
[----:B------:R-:W-:Y:S01]  /*1690*/  LOP3.LUT R8, R8, 0x64006400, RZ, 0xfc, !PT ;  /* 0x6400640008087812 */ /* 0x000fe200078efcff */
[-C--:B------:R-:W-:Y:S01]  /*16a0*/  HFMA2 R21, R4, R5.reuse, R21 ;  /* 0x0000000504157231 */ /* 0x080fe20000000015 */
[----:B------:R-:W-:Y:S01]  /*16b0*/  LOP3.LUT R27, R27, 0x64006400, RZ, 0xfc, !PT ;  /* 0x640064001b1b7812 */ /* 0x000fe200078efcff */
[----:B------:R-:W-:Y:S01]  /*16c0*/  HADD2 R4, R15, -1056, -1056 ;  /* 0xe420e4200f047430 */ /* 0x000fe20000000000 */
[----:B------:R-:W-:Y:S01]  /*16d0*/  LOP3.LUT R38, R45, 0x300030, R38, 0xf8, !PT ;  /* 0x003000302d267812 */ /* 0x000fe200078ef826 */
        /* <DEDUP_REMOVED lines=18> */
[----:B------:R-:W-:Y:S01]  /*1800*/  HADD2 R4, R39, -1056, -1056 ;  /* 0xe420e42027047430 */ /* 0x000fe20000000000 */
[----:B------:R-:W-:Y:S01]  /*1810*/  HFMA2.MMA R22, R9, R7, R22 ;  /* 0x0000000709167235 */ /* 0x000fe20000000016 */
[----:B------:R-:W-:Y:S02]  /*1820*/  HFMA2 R23, R32, R6, R23 ;  /* 0x0000000620177231 */ /* 0x000fe40000000017 */
[----:B------:R-:W-:Y:S02]  /*1830*/  HADD2 R6, R41, -1056, -1056 ;  /* 0xe420e42029067430 */ /* 0x000fe40000000000 */
        /* <DEDUP_REMOVED lines=9> */
[----:B------:R-:W-:-:S08]  /*18d0*/  HFMA2 R29, R22, R34, R29 ;  /* 0x00000022161d7231 */ /* 0x000fd0000000001d */
.L_x_2819:
[----:B-----5:R-:W-:Y:S01]  /*18e0*/  @!P0 IMAD.IADD R3, R25, 0x1, R16 ;  /* 0x0000000119038824 */ /* 0x020fe200078e0210 */
[----:B------:R-:W-:Y:S06]  /*18f0*/  @P1 BRA `(.L_x_2820) ;  /* 0x0000000800d81947 */ /* 0x000fec0003800000 */
[----:B------:R-:W-:Y:S01]  /*1900*/  IMAD R5, R24, 0xc, RZ ;  /* 0x0000000c18057824 */ /* 0x000fe200078e02ff */
        /* <DEDUP_REMOVED lines=9> */
[--C-:B------:R-:W-:Y:S02]  /*19a0*/  SHF.R.U32.HI R32, RZ, 0xc, R4.reuse ;  /* 0x0000000cff207819 */ /* 0x100fe40000011604 */
[----:B------:R-:W-:Y:S02]  /*19b0*/  SHF.R.U32.HI R4, RZ, 0x6, R4 ;  /* 0x00000006ff047819 */ /* 0x000fe40000011604 */
[----:B------:R-:W-:Y:S02]  /*19c0*/  LOP3.LUT R35, R5, 0x3f003f, RZ, 0xc0, !PT ;  /* 0x003f003f05237812 */ /* 0x000fe400078ec0ff */
[--C-:B------:R-:W-:Y:S02]  /*19d0*/  SHF.R.U32.HI R25, RZ, 0xc, R5.reuse ;  /* 0x0000000cff197819 */ /* 0x100fe40000011605 */
[----:B------:R-:W-:-:S02]  /*19e0*/  SHF.R.U32.HI R5, RZ, 0x6, R5 ;  /* 0x00000006ff057819 */ /* 0x000fc40000011605 */
[----:B------:R-:W-:Y:S02]  /*19f0*/  LOP3.LUT R33, R33, 0x64006400, RZ, 0xfc, !PT ;  /* 0x6400640021217812 */ /* 0x000fe400078efcff */
[----:B-1----:R-:W-:Y:S02]  /*1a00*/  LOP3.LUT R36, R7, 0x3f003f, RZ, 0xc0, !PT ;  /* 0x003f003f07247812 */ /* 0x002fe400078ec0ff */
[----:B------:R-:W-:Y:S01]  /*1a10*/  LOP3.LUT R4, R4, 0x3f003f, RZ, 0xc0, !PT ;  /* 0x003f003f04047812 */ /* 0x000fe200078ec0ff */
[----:B------:R-:W-:Y:S01]  /*1a20*/  HADD2 R33, R33, -1056, -1056 ;  /* 0xe420e42021217430 */ /* 0x000fe20000000000 */
[----:B------:R-:W-:Y:S02]  /*1a30*/  LOP3.LUT R35, R35, 0x64006400, RZ, 0xfc, !PT ;  /* 0x6400640023237812 */ /* 0x000fe400078efcff */
[----:B------:R-:W-:Y:S02]  /*1a40*/  LOP3.LUT R5, R5, 0x3f003f, RZ, 0xc0, !PT ;  /* 0x003f003f05057812 */ /* 0x000fe400078ec0ff */
[----:B------:R-:W-:Y:S01]  /*1a50*/  LOP3.LUT R38, R6, 0x3f003f, RZ, 0xc0, !PT ;  /* 0x003f003f06267812 */ /* 0x000fe200078ec0ff */
[----:B------:R-:W-:Y:S01]  /*1a60*/  HADD2 R35, R35, -1056, -1056 ;  /* 0xe420e42023237430 */ /* 0x000fe20000000000 */
[----:B------:R-:W-:-:S02]  /*1a70*/  LOP3.LUT R36, R36, 0x64006400, RZ, 0xfc, !PT ;  /* 0x6400640024247812 */ /* 0x000fc400078efcff */
[----:B------:R-:W-:Y:S01]  /*1a80*/  LOP3.LUT R4, R4, 0x64006400, RZ, 0xfc, !PT ;  /* 0x6400640004047812 */ /* 0x000fe200078efcff */
[----:B0-----:R-:W-:Y:S01]  /*1a90*/  HFMA2 R35, R35, R20, RZ.H0_H0 ;  /* 0x0000001423237231 */ /* 0x001fe200000400ff */
[----:B------:R-:W-:Y:S01]  /*1aa0*/  LOP3.LUT R5, R5, 0x64006400, RZ, 0xfc, !PT ;  /* 0x6400640005057812 */ /* 0x000fe200078efcff */
[----:B------:R-:W-:Y:S01]  /*1ab0*/  HADD2 R41, R36, -1056, -1056 ;  /* 0xe420e42024297430 */ /* 0x000fe20000000000 */
[--C-:B------:R-:W-:Y:S01]  /*1ac0*/  SHF.R.U32.HI R26, RZ, 0xc, R6.reuse ;  /* 0x0000000cff1a7819 */ /* 0x100fe20000011606 */
[----:B------:R-:W-:Y:S01]  /*1ad0*/  HADD2 R37, R4, -1056, -1056 ;  /* 0xe420e42004257430 */ /* 0x000fe20000000000 */
[----:B------:R-:W-:Y:S01]  /*1ae0*/  SHF.R.U32.HI R6, RZ, 0x6, R6 ;  /* 0x00000006ff067819 */ /* 0x000fe20000011606 */
[----:B------:R-:W-:Y:S01]  /*1af0*/  HADD2 R36, R5, -1056, -1056 ;  /* 0xe420e42005247430 */ /* 0x000fe20000000000 */
[----:B------:R-:W-:Y:S01]  /*1b00*/  LOP3.LUT R38, R38, 0x64006400, RZ, 0xfc, !PT ;  /* 0x6400640026267812 */ /* 0x000fe200078efcff */
[----:B------:R-:W-:Y:S01]  /*1b10*/  HFMA2.MMA R4, R33, R20, RZ ;  /* 0x0000001421047235 */ /* 0x000fe200000000ff */
[----:B------:R-:W-:Y:S01]  /*1b20*/  LOP3.LUT R33, R6, 0x3f003f, RZ, 0xc0, !PT ;  /* 0x003f003f06217812 */ /* 0x000fe200078ec0ff */
[----:B------:R-:W-:Y:S01]  /*1b30*/  HFMA2 R6, R36, R21, R35 ;  /* 0x0000001524067231 */ /* 0x000fe20000000023 */
[--C-:B------:R-:W-:Y:S01]  /*1b40*/  SHF.R.U32.HI R27, RZ, 0xc, R7.reuse ;  /* 0x0000000cff1b7819 */ /* 0x100fe20000011607 */
[----:B------:R-:W-:Y:S01]  /*1b50*/  HADD2 R39, R38, -1056, -1056 ;  /* 0xe420e42026277430 */ /* 0x000fe20000000000 */
[----:B------:R-:W-:-:S02]  /*1b60*/  SHF.R.U32.HI R7, RZ, 0x6, R7 ;  /* 0x00000006ff077819 */ /* 0x000fc40000011607 */
[----:B------:R-:W-:Y:S01]  /*1b70*/  LOP3.LUT R35, R33, 0x64006400, RZ, 0xfc, !PT ;  /* 0x6400640021237812 */ /* 0x000fe200078efcff */
[----:B------:R-:W-:Y:S01]  /*1b80*/  HFMA2.MMA R4, R37, R21, R4 ;  /* 0x0000001525047235 */ /* 0x000fe20000000004 */
[----:B------:R-:W-:Y:S01]  /*1b90*/  LOP3.LUT R37, R7, 0x3f003f, RZ, 0xc0, !PT ;  /* 0x003f003f07257812 */ /* 0x000fe200078ec0ff */
[----:B------:R-:W-:Y:S01]  /*1ba0*/  HFMA2.MMA R5, R39, R20, RZ ;  /* 0x0000001427057235 */ /* 0x000fe200000000ff */
[----:B---3--:R-:W-:Y:S01]  /*1bb0*/  LOP3.LUT R33, R9, 0x3f003f, RZ, 0xc0, !PT ;  /* 0x003f003f09217812 */ /* 0x008fe200078ec0ff */
[----:B------:R-:W-:Y:S01]  /*1bc0*/  HADD2 R38, R35, -1056, -1056 ;  /* 0xe420e42023267430 */ /* 0x000fe20000000000 */
[----:B------:R-:W-:Y:S01]  /*1bd0*/  LOP3.LUT R36, R10, 0x3f003f, RZ, 0xc0, !PT ;  /* 0x003f003f0a247812 */ /* 0x000fe200078ec0ff */
[----:B------:R-:W-:Y:S01]  /*1be0*/  HFMA2 R20, R41, R20, RZ.H0_H0 ;  /* 0x0000001429147231 */ /* 0x000fe200000400ff */
[----:B------:R-:W-:Y:S02]  /*1bf0*/  LOP3.LUT R7, R8, 0x3f003f, RZ, 0xc0, !PT ;  /* 0x003f003f08077812 */ /* 0x000fe400078ec0ff */
[----:B------:R-:W-:Y:S01]  /*1c00*/  LOP3.LUT R33, R33, 0x64006400, RZ, 0xfc, !PT ;  /* 0x6400640021217812 */ /* 0x000fe200078efcff */
[----:B------:R-:W-:Y:S01]  /*1c10*/  HFMA2.MMA R35, R38, R21, R5 ;  /* 0x0000001526237235 */ /* 0x000fe20000000005 */
        /* <DEDUP_REMOVED lines=10> */
[----:B------:R-:W-:Y:S01]  /*1cc0*/  HFMA2 R5, R5, R22, R6 ;  /* 0x0000001605057231 */ /* 0x000fe20000000006 */
[----:B------:R-:W-:Y:S01]  /*1cd0*/  SHF.R.U32.HI R6, RZ, 0x6, R8 ;  /* 0x00000006ff067819 */ /* 0x000fe20000011608 */
[----:B------:R-:W-:Y:S01]  /*1ce0*/  HFMA2 R20, R37, R21, R20 ;  /* 0x0000001525147231 */ /* 0x000fe20000000014 */
[-C--:B------:R-:W-:Y:S01]  /*1cf0*/  HFMA2.MMA R21, R36, R22.reuse, R35 ;  /* 0x0000001624157235 */ /* 0x080fe20000000023 */
[----:B------:R-:W-:Y:S01]  /*1d00*/  LOP3.LUT R35, R11, 0x3f003f, RZ, 0xc0, !PT ;  /* 0x003f003f0b237812 */ /* 0x000fe200078ec0ff */
[----:B------:R-:W-:Y:S01]  /*1d10*/  HFMA2.MMA R4, R7, R22, R4 ;  /* 0x0000001607047235 */ /* 0x000fe20000000004 */
[----:B------:R-:W-:-:S02]  /*1d20*/  SHF.R.U32.HI R7, RZ, 0x6, R9 ;  /* 0x00000006ff077819 */ /* 0x000fc40000011609 */
        /* <DEDUP_REMOVED lines=10> */
[----:B----4-:R-:W-:Y:S01]  /*1dd0*/  SHF.R.U32.HI R44, RZ, 0x8, R12 ;  /* 0x00000008ff2c7819 */ /* 0x010fe2000001160c */
[----:B------:R-:W-:Y:S01]  /*1de0*/  HFMA2 R35, R35, R22, R20 ;  /* 0x0000001623237231 */ /* 0x000fe20000000014 */
[----:B------:R-:W-:Y:S01]  /*1df0*/  LOP3.LUT R36, R36, 0x3f003f, RZ, 0xc0, !PT ;  /* 0x003f003f24247812 */ /* 0x000fe200078ec0ff */
[----:B------:R-:W-:Y:S01]  /*1e00*/  HADD2 R20, R7, -1056, -1056 ;  /* 0xe420e42007147430 */ /* 0x000fe20000000000 */
[-C--:B------:R-:W-:Y:S01]  /*1e10*/  HFMA2.MMA R22, R37, R23.reuse, R4 ;  /* 0x0000001725167235 */ /* 0x080fe20000000004 */
[----:B------:R-:W-:Y:S01]  /*1e20*/  SHF.R.U32.HI R43, RZ, 0x8, R13 ;  /* 0x00000008ff2b7819 */ /* 0x000fe2000001160d */
[----:B------:R-:W-:Y:S01]  /*1e30*/  HFMA2.MMA R21, R6, R23, R21 ;  /* 0x0000001706157235 */ /* 0x000fe20000000015 */
[----:B------:R-:W-:Y:S01]  /*1e40*/  HFMA2 R20, R20, R23, R5 ;  /* 0x0000001714147231 */ /* 0x000fe20000000005 */
[----:B------:R-:W-:Y:S01]  /*1e50*/  LOP3.LUT R36, R36, 0x64006400, RZ, 0xfc, !PT ;  /* 0x6400640024247812 */ /* 0x000fe200078efcff */
[----:B------:R-:W0:Y:S01]  /*1e60*/  LDS.128 R4, [UR4+0x30] ;  /* 0x00003004ff047984 */ /* 0x000e220008000c00 */
[----:B------:R-:W-:-:S02]  /*1e70*/  LOP3.LUT R46, R25, 0xf000f, RZ, 0xc0, !PT ;  /* 0x000f000f192e7812 */ /* 0x000fc400078ec0ff */
[----:B------:R-:W-:Y:S01]  /*1e80*/  SHF.R.U32.HI R8, RZ, 0xc, R8 ;  /* 0x0000000cff087819 */ /* 0x000fe20000011608 */
[----:B------:R-:W-:Y:S01]  /*1e90*/  HADD2 R36, R36, -1056, -1056 ;  /* 0xe420e42024247430 */ /* 0x000fe20000000000 */
[----:B------:R-:W-:Y:S02]  /*1ea0*/  LOP3.LUT R25, R45, 0x300030, R44, 0xf8, !PT ;  /* 0x003000302d197812 */ /* 0x000fe400078ef82c */
[----:B------:R-:W-:Y:S01]  /*1eb0*/  SHF.R.U32.HI R42, RZ, 0x8, R14 ;  /* 0x00000008ff2a7819 */ /* 0x000fe2000001160e */
[----:B------:R-:W-:Y:S01]  /*1ec0*/  HFMA2 R23, R36, R23, R35 ;  /* 0x0000001724177231 */ /* 0x000fe20000000023 */
[----:B------:R-:W-:Y:S02]  /*1ed0*/  LOP3.LUT R45, R26, 0xf000f, RZ, 0xc0, !PT ;  /* 0x000f000f1a2d7812 */ /* 0x000fe400078ec0ff */
[----:B------:R-:W-:Y:S02]  /*1ee0*/  SHF.R.U32.HI R9, RZ, 0xc, R9 ;  /* 0x0000000cff097819 */ /* 0x000fe40000011609 */
[----:B------:R-:W-:-:S02]  /*1ef0*/  SHF.R.U32.HI R10, RZ, 0xc, R10 ;  /* 0x0000000cff0a7819 */ /* 0x000fc4000001160a */
[----:B------:R-:W-:Y:S02]  /*1f00*/  LOP3.LUT R32, R12, 0x3f003f, RZ, 0xc0, !PT ;  /* 0x003f003f0c207812 */ /* 0x000fe400078ec0ff */
[----:B------:R-:W-:Y:S02]  /*1f10*/  LOP3.LUT R26, R46, 0x300030, R43, 0xf8, !PT ;  /* 0x003000302e1a7812 */ /* 0x000fe400078ef82b */
[----:B------:R-:W-:Y:S02]  /*1f20*/  LOP3.LUT R43, R8, 0xf000f, RZ, 0xc0, !PT ;  /* 0x000f000f082b7812 */ /* 0x000fe400078ec0ff */
[----:B------:R-:W-:Y:S02]  /*1f30*/  LOP3.LUT R8, R45, 0x300030, R42, 0xf8, !PT ;  /* 0x003000302d087812 */ /* 0x000fe400078ef82a */
[----:B------:R-:W-:Y:S02]  /*1f40*/  SHF.R.U32.HI R11, RZ, 0xc, R11 ;  /* 0x0000000cff0b7819 */ /* 0x000fe4000001160b */
[----:B------:R-:W-:-:S02]  /*1f50*/  SHF.R.U32.HI R36, RZ, 0xa, R12 ;  /* 0x0000000aff247819 */ /* 0x000fc4000001160c */
        /* <DEDUP_REMOVED lines=10> */
[----:B------:R-:W-:Y:S01]  /*2000*/  LOP3.LUT R38, R9, 0x300030, R38, 0xf8, !PT ;  /* 0x0030003009267812 */ /* 0x000fe200078ef826 */
[----:B------:R-:W-:Y:S01]  /*2010*/  HADD2 R9, R32, -1056, -1056 ;  /* 0xe420e42020097430 */ /* 0x000fe20000000000 */
[----:B------:R-:W-:-:S02]  /*2020*/  LOP3.LUT R12, R12, 0x3f003f, RZ, 0xc0, !PT ;  /* 0x003f003f0c0c7812 */ /* 0x000fc400078ec0ff */
[----:B------:R-:W-:Y:S02]  /*2030*/  SHF.R.U32.HI R37, RZ, 0xa, R13 ;  /* 0x0000000aff257819 */ /* 0x000fe4000001160d */
[----:B------:R-:W-:Y:S01]  /*2040*/  LOP3.LUT R33, R13, 0x3f003f, RZ, 0xc0, !PT ;  /* 0x003f003f0d217812 */ /* 0x000fe200078ec0ff */
[----:B0-----:R-:W-:Y:S01]  /*2050*/  HFMA2.MMA R22, R9, R4, R22 ;  /* 0x0000000409167235 */ /* 0x001fe20000000016 */
[----:B------:R-:W-:Y:S02]  /*2060*/  SHF.R.U32.HI R41, RZ, 0x8, R15 ;  /* 0x00000008ff297819 */ /* 0x000fe4000001160f */
[----:B------:R-:W-:Y:S02]  /*2070*/  LOP3.LUT R40, R15, 0x3f003f, RZ, 0xc0, !PT ;  /* 0x003f003f0f287812 */ /* 0x000fe400078ec0ff */
[----:B------:R-:W-:Y:S02]  /*2080*/  SHF.R.U32.HI R13, RZ, 0x6, R13 ;  /* 0x00000006ff0d7819 */ /* 0x000fe4000001160d */
[----:B------:R-:W-:-:S02]  /*2090*/  SHF.R.U32.HI R15, RZ, 0x6, R15 ;  /* 0x00000006ff0f7819 */ /* 0x000fc4000001160f */
[----:B------:R-:W-:Y:S01]  /*20a0*/  LOP3.LUT R39, R10, 0x300030, R39, 0xf8, !PT ;  /* 0x003000300a277812 */ /* 0x000fe200078ef827 */
        /* <DEDUP_REMOVED lines=25> */
[----:B------:R-:W-:Y:S01]  /*2240*/  LOP3.LUT R36, R43, 0x300030, R36, 0xf8, !PT ;  /* 0x003000302b247812 */ /* 0x000fe200078ef824 */
[-C--:B------:R-:W-:Y:S01]  /*2250*/  HFMA2 R20, R13, R5.reuse, R20 ;  /* 0x000000050d147231 */ /* 0x080fe20000000014 */
[----:B------:R-:W-:Y:S01]  /*2260*/  LOP3.LUT R44, R27, 0xf000f, RZ, 0xc0, !PT ;  /* 0x000f000f1b2c7812 */ /* 0x000fe200078ec0ff */
[----:B------:R-:W-:Y:S01]  /*2270*/  HFMA2 R23, R4, R5, R23 ;  /* 0x0000000504177231 */ /* 0x000fe20000000017 */
[----:B------:R-:W-:Y:S01]  /*2280*/  LOP3.LUT R36, R36, 0x64006400, RZ, 0xfc, !PT ;  /* 0x6400640024247812 */ /* 0x000fe200078efcff */
[----:B------:R-:W-:Y:S01]  /*2290*/  HADD2 R5, R26, -1056, -1056 ;  /* 0xe420e4201a057430 */ /* 0x000fe20000000000 */
[----:B------:R-:W-:Y:S01]  /*22a0*/  LOP3.LUT R27, R44, 0x300030, R41, 0xf8, !PT ;  /* 0x003000302c1b7812 */ /* 0x000fe200078ef829 */
[----:B------:R-:W-:Y:S01]  /*22b0*/  HADD2 R8, R8, -1056, -1056 ;  /* 0xe420e42008087430 */ /* 0x000fe20000000000 */
[-C--:B------:R-:W-:Y:S01]  /*22c0*/  HFMA2.MMA R22, R25, R6.reuse, R22 ;  /* 0x0000000619167235 */ /* 0x080fe20000000016 */
[----:B------:R-:W-:Y:S01]  /*22d0*/  LOP3.LUT R38, R38, 0x64006400, RZ, 0xfc, !PT ;  /* 0x6400640026267812 */ /* 0x000fe200078efcff */
[----:B------:R-:W-:Y:S01]  /*22e0*/  HFMA2 R20, R5, R6, R20 ;  /* 0x0000000605147231 */ /* 0x000fe20000000014 */
[----:B------:R-:W-:Y:S01]  /*22f0*/  LOP3.LUT R37, R42, 0x300030, R37, 0xf8, !PT ;  /* 0x003000302a257812 */ /* 0x000fe200078ef825 */
        /* <DEDUP_REMOVED lines=21> */
[----:B------:R-:W-:-:S08]  /*2450*/  HFMA2 R29, R21, R34, R29 ;  /* 0x00000022151d7231 */ /* 0x000fd0000000001d */
.L_x_2820:
        /* <DEDUP_REMOVED lines=9> */
.L_x_2818:
[----:B------:R-:W-:Y:S01]  /*24f0*/  ISETP.GE.AND P0, PT, R16, R0, PT ;  /* 0x000000001000720c */ /* 0x000fe20003f06270 */
[----:B------:R-:W-:-:S03]  /*2500*/  ULDC UR5, c[0x0][0x260] ;  /* 0x0000980000057ab9 */ /* 0x000fc60000000800 */
[----:B------:R-:W-:Y:S01]  /*2510*/  ISETP.GE.OR P0, PT, R16, UR5, P0 ;  /* 0x0000000510007c0c */ /* 0x000fe20008706670 */
[----:B------:R-:W-:-:S12]  /*2520*/  ULDC UR5, c[0x0][0x260] ;  /* 0x0000980000057ab9 */ /* 0x000fd80000000800 */
[----:B------:R-:W-:Y:S05]  /*2530*/  @P0 BRA `(.L_x_2822) ;  /* 0x00000014009c0947 */ /* 0x000fea0003800000 */
.L_x_2824:
[----:B------:R-:W-:Y:S01]  /*2540*/  ISETP.NE.AND P0, PT, R16, R3, PT ;  /* 0x000000031000720c */ /* 0x000fe20003f05270 */
[----:B------:R-:W0:-:S12]  /*2550*/  LDC R2, c[0x0][0x23c] ;  /* 0x00008f00ff027b82 */ /* 0x000e180000000800 */
[----:B------:R-:W1:Y:S01]  /*2560*/  @!P0 LDC.64 R22, c[0x0][0x248] ;  /* 0x00009200ff168b82 */ /* 0x000e620000000a00 */
[----:B-----5:R-:W-:Y:S01]  /*2570*/  @!P0 LEA R5, R16, 0x1, 0x1 ;  /* 0x0000000110058811 */ /* 0x020fe200078e08ff */
[----:B------:R-:W-:Y:S02]  /*2580*/  IMAD.MOV.U32 R24, RZ, RZ, R32 ;  /* 0x000000ffff187224 */ /* 0x000fe400078e0020 */
[----:B------:R-:W-:Y:S02]  /*2590*/  IMAD.MOV.U32 R25, RZ, RZ, R33 ;  /* 0x000000ffff197224 */ /* 0x000fe400078e0021 */
[----:B------:R-:W-:-:S04]  /*25a0*/  @!P0 VIADD R28, R28, 0x1 ;  /* 0x000000011c1c8836 */ /* 0x000fc80000000000 */
[----:B------:R-:W-:-:S06]  /*25b0*/  @!P0 IMAD R18, R28, 0x8, R1 ;  /* 0x000000081c128824 */ /* 0x000fcc00078e0201 */
[----:B------:R-:W2:Y:S01]  /*25c0*/  @!P0 LDL.64 R18, [R18] ;  /* 0x0000000012128983 */ /* 0x000ea20000100a00 */
[----:B-1----:R-:W-:-:S04]  /*25d0*/  @!P0 IMAD.WIDE R22, R5, 0x2, R22 ;  /* 0x0000000205168825 */ /* 0x002fc800078e0216 */
[C---:B0-----:R-:W-:Y:S02]  /*25e0*/  IMAD.WIDE R4, R2.reuse, 0x4, R24 ;  /* 0x0000000402047825 */ /* 0x041fe400078e0218 */
[----:B------:R-:W3:Y:S02]  /*25f0*/  @!P0 LDG.E.U16.CONSTANT R23, desc[UR6][R22.64] ;  /* 0x0000000616178981 */ /* 0x000ee4000c1e9500 */
[C---:B------:R-:W-:Y:S02]  /*2600*/  IMAD.WIDE R8, R2.reuse, 0x4, R4 ;  /* 0x0000000402087825 */ /* 0x040fe400078e0204 */
[----:B------:R-:W5:Y:S04]  /*2610*/  LDG.E.128.CONSTANT R24, desc[UR6][R24.64] ;  /* 0x0000000618187981 */ /* 0x000f68000c1e9d00 */
[----:B------:R-:W5:Y:S01]  /*2620*/  LDG.E.128.CONSTANT R4, desc[UR6][R4.64] ;  /* 0x0000000604047981 */ /* 0x000f62000c1e9d00 */
[----:B------:R-:W-:-:S03]  /*2630*/  IMAD.WIDE R20, R2, 0x4, R8 ;  /* 0x0000000402147825 */ /* 0x000fc600078e0208 */
[----:B------:R-:W5:Y:S04]  /*2640*/  LDG.E.128.CONSTANT R8, desc[UR6][R8.64] ;  /* 0x0000000608087981 */ /* 0x000f68000c1e9d00 */
[----:B------:R0:W5:Y:S01]  /*2650*/  LDG.E.128.CONSTANT R12, desc[UR6][R20.64] ;  /* 0x00000006140c7981 */ /* 0x000162000c1e9d00 */
[----:B------:R-:W-:Y:S02]  /*2660*/  VIADD R35, R16, 0x20 ;  /* 0x0000002010237836 */ /* 0x000fe40000000000 */
[----:B------:R-:W-:-:S03]  /*2670*/  IMAD.WIDE R32, R2, 0x4, R20 ;  /* 0x0000000402207825 */ /* 0x000fc600078e0214 */
[----:B------:R-:W-:Y:S02]  /*2680*/  ISETP.GE.AND P2, PT, R35, UR5, PT ;  /* 0x0000000523007c0c */ /* 0x000fe4000bf46270 */
[----:B--2---:R-:W-:Y:S02]  /*2690*/  @!P0 PRMT R31, R18, 0x7610, R31 ;  /* 0x00007610121f8816 */ /* 0x004fe4000000001f */
[----:B------:R-:W-:Y:S02]  /*26a0*/  @!P0 PRMT R34, R19, 0x7610, R34 ;  /* 0x0000761013228816 */ /* 0x000fe40000000022 */
[----:B------:R-:W-:Y:S02]  /*26b0*/  @!P0 PRMT R31, R31, 0x7610, R18 ;  /* 0x000076101f1f8816 */ /* 0x000fe40000000012 */
[----:B------:R-:W-:Y:S01]  /*26c0*/  @!P0 PRMT R34, R34, 0x7610, R19 ;  /* 0x0000761022228816 */ /* 0x000fe20000000013 */
[----:B---3--:R-:W-:Y:S01]  /*26d0*/  @!P0 IMAD.IADD R3, R23, 0x1, R16 ;  /* 0x0000000117038824 */ /* 0x008fe200078e0210 */
[----:B0-----:R-:W-:Y:S06]  /*26e0*/  @P1 BRA `(.L_x_2823) ;  /* 0x00000014001c1947 */ /* 0x001fec0003800000 */
[----:B------:R-:W2:Y:S01]  /*26f0*/  LDG.E.128.CONSTANT R16, desc[UR6][R32.64] ;  /* 0x0000000620107981 */ /* 0x000ea2000c1e9d00 */
[----:B-----5:R-:W-:Y:S01]  /*2700*/  SHF.R.U32.HI R36, RZ, 0xf, R24 ;  /* 0x0000000fff247819 */ /* 0x020fe20000011618 */
[----:B------:R-:W-:Y:S01]  /*2710*/  IMAD.MOV.U32 R44, RZ, RZ, 0x2800 ;  /* 0x00002800ff2c7424 */ /* 0x000fe200078e00ff */
[----:B------:R-:W-:Y:S01]  /*2720*/  SHF.R.U32.HI R38, RZ, 0xf, R26 ;  /* 0x0000000fff267819 */ /* 0x000fe2000001161a */
[----:B------:R-:W0:Y:S01]  /*2730*/  LDS.128 R20, [UR4] ;  /* 0x00000004ff147984 */ /* 0x000e220008000c00 */
[----:B------:R-:W-:Y:S02]  /*2740*/  SHF.R.U32.HI R39, RZ, 0xe, R4 ;  /* 0x0000000eff277819 */ /* 0x000fe40000011604 */
[----:B------:R-:W-:Y:S02]  /*2750*/  LOP3.LUT R36, R36, 0x10001, RZ, 0xc0, !PT ;  /* 0x0001000124247812 */ /* 0x000fe400078ec0ff */
[----:B------:R-:W-:Y:S02]  /*2760*/  SHF.R.U32.HI R37, RZ, 0xf, R25 ;  /* 0x0000000fff257819 */ /* 0x000fe40000011619 */
[----:B------:R-:W-:-:S02]  /*2770*/  LOP3.LUT R40, R38, 0x10001, RZ, 0xc0, !PT ;  /* 0x0001000126287812 */ /* 0x000fc400078ec0ff */
[----:B------:R-:W-:Y:S02]  /*2780*/  LOP3.LUT R38, R36, 0x20002, R39, 0xf8, !PT ;  /* 0x0002000224267812 */ /* 0x000fe400078ef827 */
[----:B------:R-:W-:Y:S02]  /*2790*/  LOP3.LUT R39, R24, 0x1f001f, RZ, 0xc0, !PT ;  /* 0x001f001f18277812 */ /* 0x000fe400078ec0ff */
[----:B------:R-:W-:Y:S02]  /*27a0*/  SHF.R.U32.HI R41, RZ, 0xe, R5 ;  /* 0x0000000eff297819 */ /* 0x000fe40000011605 */
[----:B------:R-:W-:Y:S02]  /*27b0*/  LOP3.LUT R42, R37, 0x10001, RZ, 0xc0, !PT ;  /* 0x00010001252a7812 */ /* 0x000fe400078ec0ff */
[----:B------:R-:W-:Y:S02]  /*27c0*/  SHF.R.U32.HI R43, RZ, 0xe, R6 ;  /* 0x0000000eff2b7819 */ /* 0x000fe40000011606 */
[----:B------:R-:W-:-:S02]  /*27d0*/  LOP3.LUT R39, R39, 0x64006400, RZ, 0xfc, !PT ;  /* 0x6400640027277812 */ /* 0x000fc400078efcff */
[----:B------:R-:W-:Y:S02]  /*27e0*/  LOP3.LUT R42, R42, 0x20002, R41, 0xf8, !PT ;  /* 0x000200022a2a7812 */ /* 0x000fe400078ef829 */
[----:B------:R-:W-:Y:S01]  /*27f0*/  LOP3.LUT R36, R40, 0x20002, R43, 0xf8, !PT ;  /* 0x0002000228247812 */ /* 0x000fe200078ef82b */
[----:B------:R-:W-:Y:S01]  /*2800*/  HADD2 R39, R39, -1040, -1040 ;  /* 0xe410e41027277430 */ /* 0x000fe20000000000 */
[C---:B------:R-:W-:Y:S02]  /*2810*/  LOP3.LUT R41, R25.reuse, 0x1f001f, RZ, 0xc0, !PT ;  /* 0x001f001f19297812 */ /* 0x040fe400078ec0ff */
[----:B------:R-:W-:Y:S02]  /*2820*/  LOP3.LUT R40, R24, 0x3e003e0, RZ, 0xc0, !PT ;  /* 0x03e003e018287812 */ /* 0x000fe400078ec0ff */
[----:B------:R-:W-:Y:S02]  /*2830*/  LOP3.LUT R43, R25, 0x3e003e0, RZ, 0xc0, !PT ;  /* 0x03e003e0192b7812 */ /* 0x000fe400078ec0ff */
[----:B------:R-:W-:-:S02]  /*2840*/  LOP3.LUT R41, R41, 0x64006400, RZ, 0xfc, !PT ;  /* 0x6400640029297812 */ /* 0x000fc400078efcff */
[----:B------:R-:W-:Y:S02]  /*2850*/  PRMT R37, R44, 0x7610, R37 ;  /* 0x000076102c257816 */ /* 0x000fe40000000025 */
[----:B------:R-:W-:Y:S01]  /*2860*/  LOP3.LUT R45, R26, 0x1f001f, RZ, 0xc0, !PT ;  /* 0x001f001f1a2d7812 */ /* 0x000fe200078ec0ff */
[----:B------:R-:W-:Y:S01]  /*2870*/  HADD2 R41, R41, -1040, -1040 ;  /* 0xe410e41029297430 */ /* 0x000fe20000000000 */
[----:B------:R-:W-:Y:S02]  /*2880*/  LOP3.LUT R40, R40, 0x64006400, RZ, 0xfc, !PT ;  /* 0x6400640028287812 */ /* 0x000fe400078efcff */
[----:B------:R-:W-:Y:S01]  /*2890*/  LOP3.LUT R44, R43, 0x64006400, RZ, 0xfc, !PT ;  /* 0x640064002b2c7812 */ /* 0x000fe200078efcff */
[----:B0-----:R-:W-:Y:S01]  /*28a0*/  HFMA2.MMA R39, R39, R20, RZ ;  /* 0x0000001427277235 */ /* 0x001fe200000000ff */
[----:B------:R-:W-:Y:S01]  /*28b0*/  LOP3.LUT R45, R45, 0x64006400, RZ, 0xfc, !PT ;  /* 0x640064002d2d7812 */ /* 0x000fe200078efcff */
[-C--:B------:R-:W-:Y:S01]  /*28c0*/  HFMA2 R40, R40, R37.reuse.H0_H0, -48, -48 ;  /* 0xd200d20028287431 */ /* 0x080fe20000040025 */
[C---:B------:R-:W-:Y:S01]  /*28d0*/  LOP3.LUT R46, R27.reuse, 0x1f001f, RZ, 0xc0, !PT ;  /* 0x001f001f1b2e7812 */ /* 0x040fe200078ec0ff */
[----:B------:R-:W-:Y:S01]  /*28e0*/  HFMA2 R44, R44, R37.H0_H0, -48, -48 ;  /* 0xd200d2002c2c7431 */ /* 0x000fe20000040025 */
[----:B------:R-:W-:Y:S01]  /*28f0*/  SHF.R.U32.HI R24, RZ, 0xa, R24 ;  /* 0x0000000aff187819 */ /* 0x000fe20000011618 */
[-C--:B------:R-:W-:Y:S01]  /*2900*/  HFMA2 R43, R41, R20.reuse, RZ.H0_H0 ;  /* 0x00000014292b7231 */ /* 0x080fe200000400ff */
[----:B------:R-:W-:Y:S01]  /*2910*/  LOP3.LUT R46, R46, 0x64006400, RZ, 0xfc, !PT ;  /* 0x640064002e2e7812 */ /* 0x000fe200078efcff */
[----:B------:R-:W-:Y:S01]  /*2920*/  HADD2 R45, R45, -1040, -1040 ;  /* 0xe410e4102d2d7430 */ /* 0x000fe20000000000 */
[----:B------:R-:W-:Y:S01]  /*2930*/  HFMA2.MMA R40, R40, R21, R39 ;  /* 0x0000001528287235 */ /* 0x000fe20000000027 */
[----:B------:R-:W-:Y:S01]  /*2940*/  HFMA2 R39, R44, R21, R43 ;  /* 0x000000152c277231 */ /* 0x000fe2000000002b */
[----:B------:R-:W-:Y:S01]  /*2950*/  LOP3.LUT R43, R26, 0x3e003e0, RZ, 0xc0, !PT ;  /* 0x03e003e01a2b7812 */ /* 0x000fe200078ec0ff */
[----:B------:R-:W-:Y:S01]  /*2960*/  HADD2 R47, R46, -1040, -1040 ;  /* 0xe410e4102e2f7430 */ /* 0x000fe20000000000 */
[----:B------:R-:W-:Y:S01]  /*2970*/  LOP3.LUT R24, R24, 0x1f001f, RZ, 0xc0, !PT ;  /* 0x001f001f18187812 */ /* 0x000fe200078ec0ff */
[----:B------:R-:W-:Y:S01]  /*2980*/  HFMA2.MMA R41, R45, R20, RZ ;  /* 0x000000142d297235 */ /* 0x000fe200000000ff */
[----:B------:R-:W-:Y:S01]  /*2990*/  LOP3.LUT R45, R27, 0x3e003e0, RZ, 0xc0, !PT ;  /* 0x03e003e01b2d7812 */ /* 0x000fe200078ec0ff */
[----:B------:R-:W-:Y:S01]  /*29a0*/  HFMA2 R20, R47, R20, RZ.H0_H0 ;  /* 0x000000142f147231 */ /* 0x000fe200000400ff */
[----:B------:R-:W-:-:S02]  /*29b0*/  LOP3.LUT R44, R43, 0x64006400, RZ, 0xfc, !PT ;  /* 0x640064002b2c7812 */ /* 0x000fc400078efcff */
[----:B------:R-:W-:Y:S02]  /*29c0*/  LOP3.LUT R46, R45, 0x64006400, RZ, 0xfc, !PT ;  /* 0x640064002d2e7812 */ /* 0x000fe400078efcff */
[----:B------:R-:W-:Y:S01]  /*29d0*/  LOP3.LUT R43, R24, 0x64006400, RZ, 0xfc, !PT ;  /* 0x64006400182b7812 */ /* 0x000fe200078efcff */
[-C--:B------:R-:W-:Y:S01]  /*29e0*/  HFMA2 R44, R44, R37.reuse.H0_H0, -48, -48 ;  /* 0xd200d2002c2c7431 */ /* 0x080fe20000040025 */
[--C-:B------:R-:W-:Y:S01]  /*29f0*/  SHF.R.U32.HI R24, RZ, 0xf, R27.reuse ;  /* 0x0000000fff187819 */ /* 0x100fe2000001161b */
[----:B------:R-:W-:Y:S01]  /*2a00*/  HFMA2 R45, R46, R37.H0_H0, -48, -48 ;  /* 0xd200d2002e2d7431 */ /* 0x000fe20000040025 */
[----:B------:R-:W-:Y:S01]  /*2a10*/  SHF.R.U32.HI R27, RZ, 0xa, R27 ;  /* 0x0000000aff1b7819 */ /* 0x000fe2000001161b */
[----:B------:R-:W-:Y:S01]  /*2a20*/  HADD2 R43, R43, -1040, -1040 ;  /* 0xe410e4102b2b7430 */ /* 0x000fe20000000000 */
[----:B------:R-:W-:Y:S01]  /*2a30*/  SHF.R.U32.HI R25, RZ, 0xa, R25 ;  /* 0x0000000aff197819 */ /* 0x000fe20000011619 */
[----:B------:R-:W-:Y:S01]  /*2a40*/  HFMA2.MMA R41, R44, R21, R41 ;  /* 0x000000152c297235 */ /* 0x000fe20000000029 */
[----:B------:R-:W-:Y:S01]  /*2a50*/  SHF.R.U32.HI R26, RZ, 0xa, R26 ;  /* 0x0000000aff1a7819 */ /* 0x000fe2000001161a */
[----:B------:R-:W-:Y:S01]  /*2a60*/  HFMA2 R21, R45, R21, R20 ;  /* 0x000000152d157231 */ /* 0x000fe20000000014 */
        /* <DEDUP_REMOVED lines=10> */
[----:B------:R-:W0:Y:S01]  /*2b10*/  LDS.128 R24, [UR4+0x10] ;  /* 0x00001004ff187984 */ /* 0x000e220008000c00 */
[----:B------:R-:W-:Y:S01]  /*2b20*/  HADD2 R46, R43, -1040, -1040 ;  /* 0xe410e4102b2e7430 */ /* 0x000fe20000000000 */
[----:B------:R-:W-:Y:S01]  /*2b30*/  LOP3.LUT R45, R6, 0x1f001f, RZ, 0xc0, !PT ;  /* 0x001f001f062d7812 */ /* 0x000fe200078ec0ff */
[-C--:B------:R-:W-:Y:S01]  /*2b40*/  HFMA2 R43, R48, R22.reuse, R21 ;  /* 0x00000016302b7231 */ /* 0x080fe20000000015 */
[----:B------:R-:W-:Y:S01]  /*2b50*/  LOP3.LUT R21, R4, 0x1f001f, RZ, 0xc0, !PT ;  /* 0x001f001f04157812 */ /* 0x000fe200078ec0ff */
[----:B------:R-:W-:Y:S01]  /*2b60*/  HFMA2 R39, R46, R22, R39 ;  /* 0x000000162e277231 */ /* 0x000fe20000000027 */
[----:B------:R-:W-:Y:S01]  /*2b70*/  HFMA2.MMA R41, R44, R22, R41 ;  /* 0x000000162c297235 */ /* 0x000fe20000000029 */
[----:B------:R-:W-:-:S02]  /*2b80*/  LOP3.LUT R45, R45, 0x64006400, RZ, 0xfc, !PT ;  /* 0x640064002d2d7812 */ /* 0x000fc400078efcff */
[----:B------:R-:W-:Y:S02]  /*2b90*/  LOP3.LUT R22, R21, 0x64006400, RZ, 0xfc, !PT ;  /* 0x6400640015167812 */ /* 0x000fe400078efcff */
[----:B------:R-:W-:Y:S02]  /*2ba0*/  SHF.R.U32.HI R21, RZ, 0xd, R8 ;  /* 0x0000000dff157819 */ /* 0x000fe40000011608 */
[----:B------:R-:W-:Y:S02]  /*2bb0*/  SHF.R.U32.HI R20, RZ, 0xe, R7 ;  /* 0x0000000eff147819 */ /* 0x000fe40000011607 */
        /* <DEDUP_REMOVED lines=15> */
[----:B------:R-:W-:Y:S01]  /*2cb0*/  LOP3.LUT R44, R41, 0x64006400, RZ, 0xfc, !PT ;  /* 0x64006400292c7812 */ /* 0x000fe200078efcff */
[----:B------:R-:W-:Y:S01]  /*2cc0*/  HFMA2 R23, R46, R23, R43 ;  /* 0x000000172e177231 */ /* 0x000fe2000000002b */
[----:B------:R-:W-:-:S02]  /*2cd0*/  SHF.R.U32.HI R4, RZ, 0xa, R4 ;  /* 0x0000000aff047819 */ /* 0x000fc40000011604 */
[----:B------:R-:W-:Y:S01]  /*2ce0*/  LOP3.LUT R43, R5, 0x3e003e0, RZ, 0xc0, !PT ;  /* 0x03e003e0052b7812 */ /* 0x000fe200078ec0ff */
[----:B------:R-:W-:Y:S01]  /*2cf0*/  HFMA2 R45, R44, R37.H0_H0, -48, -48 ;  /* 0xd200d2002c2d7431 */ /* 0x000fe20000040025 */
[----:B------:R-:W-:Y:S02]  /*2d00*/  SHF.R.U32.HI R5, RZ, 0xa, R5 ;  /* 0x0000000aff057819 */ /* 0x000fe40000011605 */
[----:B------:R-:W-:Y:S02]  /*2d10*/  LOP3.LUT R41, R7, 0x3e003e0, RZ, 0xc0, !PT ;  /* 0x03e003e007297812 */ /* 0x000fe400078ec0ff */
[----:B------:R-:W-:Y:S01]  /*2d20*/  LOP3.LUT R40, R40, 0x64006400, RZ, 0xfc, !PT ;  /* 0x6400640028287812 */ /* 0x000fe200078efcff */
[----:B0-----:R-:W-:Y:S01]  /*2d30*/  HFMA2.MMA R22, R45, R24, R22 ;  /* 0x000000182d167235 */ /* 0x001fe20000000016 */
[----:B------:R-:W-:Y:S02]  /*2d40*/  LOP3.LUT R4, R4, 0x1f001f, RZ, 0xc0, !PT ;  /* 0x001f001f04047812 */ /* 0x000fe400078ec0ff */
[----:B------:R-:W-:-:S02]  /*2d50*/  LOP3.LUT R46, R43, 0x64006400, RZ, 0xfc, !PT ;  /* 0x640064002b2e7812 */ /* 0x000fc400078efcff */
[----:B------:R-:W-:Y:S02]  /*2d60*/  LOP3.LUT R5, R5, 0x1f001f, RZ, 0xc0, !PT ;  /* 0x001f001f05057812 */ /* 0x000fe400078ec0ff */
[----:B------:R-:W-:Y:S01]  /*2d70*/  LOP3.LUT R44, R41, 0x64006400, RZ, 0xfc, !PT ;  /* 0x64006400292c7812 */ /* 0x000fe200078efcff */
[-C--:B------:R-:W-:Y:S01]  /*2d80*/  HFMA2 R41, R40, R37.reuse.H0_H0, -48, -48 ;  /* 0xd200d20028297431 */ /* 0x080fe20000040025 */
[----:B------:R-:W-:Y:S01]  /*2d90*/  SHF.R.U32.HI R6, RZ, 0xa, R6 ;  /* 0x0000000aff067819 */ /* 0x000fe20000011606 */
[-C--:B------:R-:W-:Y:S01]  /*2da0*/  HFMA2 R46, R46, R37.reuse.H0_H0, -48, -48 ;  /* 0xd200d2002e2e7431 */ /* 0x080fe20000040025 */
[----:B------:R-:W-:Y:S01]  /*2db0*/  LOP3.LUT R4, R4, 0x64006400, RZ, 0xfc, !PT ;  /* 0x6400640004047812 */ /* 0x000fe200078efcff */
[----:B------:R-:W-:Y:S01]  /*2dc0*/  HFMA2 R44, R44, R37.H0_H0, -48, -48 ;  /* 0xd200d2002c2c7431 */ /* 0x000fe20000040025 */
[----:B------:R-:W-:Y:S01]  /*2dd0*/  LOP3.LUT R5, R5, 0x64006400, RZ, 0xfc, !PT ;  /* 0x6400640005057812 */ /* 0x000fe200078efcff */
[----:B------:R-:W-:Y:S01]  /*2de0*/  HFMA2.MMA R38, R41, R24, R38 ;  /* 0x0000001829267235 */ /* 0x000fe20000000026 */
[----:B------:R-:W-:Y:S01]  /*2df0*/  LOP3.LUT R6, R6, 0x1f001f, RZ, 0xc0, !PT ;  /* 0x001f001f06067812 */ /* 0x000fe200078ec0ff */
[----:B------:R-:W-:Y:S01]  /*2e00*/  HADD2 R41, R4, -1040, -1040 ;  /* 0xe410e41004297430 */ /* 0x000fe20000000000 */
[----:B------:R-:W-:Y:S01]  /*2e10*/  SHF.R.U32.HI R7, RZ, 0xa, R7 ;  /* 0x0000000aff077819 */ /* 0x000fe20000011607 */
[-C--:B------:R-:W-:Y:S01]  /*2e20*/  HFMA2 R39, R46, R24.reuse, R39 ;  /* 0x000000182e277231 */ /* 0x080fe20000000027 */
[----:B------:R-:W-:Y:S01]  /*2e30*/  LOP3.LUT R6, R6, 0x64006400, RZ, 0xfc, !PT ;  /* 0x6400640006067812 */ /* 0x000fe200078efcff */
[----:B------:R-:W-:Y:S01]  /*2e40*/  HADD2 R4, R5, -1040, -1040 ;  /* 0xe410e41005047430 */ /* 0x000fe20000000000 */
[----:B------:R-:W-:Y:S01]  /*2e50*/  LOP3.LUT R7, R7, 0x1f001f, RZ, 0xc0, !PT ;  /* 0x001f001f07077812 */ /* 0x000fe200078ec0ff */
[----:B------:R-:W-:Y:S01]  /*2e60*/  HFMA2.MMA R5, R41, R25, R22 ;  /* 0x0000001929057235 */ /* 0x000fe20000000016 */
[----:B------:R-:W-:Y:S01]  /*2e70*/  HFMA2 R23, R44, R24, R23 ;  /* 0x000000182c177231 */ /* 0x000fe20000000017 */
        /* <DEDUP_REMOVED lines=23> */
[----:B------:R-:W-:Y:S01]  /*2ff0*/  LOP3.LUT R6, R8, 0x3e003e0, RZ, 0xc0, !PT ;  /* 0x03e003e008067812 */ /* 0x000fe200078ec0ff */
[----:B------:R-:W-:Y:S01]  /*3000*/  HFMA2.MMA R45, R22, R26, R45 ;  /* 0x0000001a162d7235 */ /* 0x000fe2000000002d */
[----:B------:R-:W-:Y:S01]  /*3010*/  LOP3.LUT R52, R10, 0x3e003e0, RZ, 0xc0, !PT ;  /* 0x03e003e00a347812 */ /* 0x000fe200078ec0ff */
[----:B------:R-:W-:Y:S01]  /*3020*/  HFMA2 R40, R24, R26, R23 ;  /* 0x0000001a18287231 */ /* 0x000fe20000000017 */
[----:B------:R-:W-:-:S02]  /*3030*/  SHF.R.U32.HI R43, RZ, 0xd, R9 ;  /* 0x0000000dff2b7819 */ /* 0x000fc40000011609 */
        /* <DEDUP_REMOVED lines=12> */
[----:B------:R-:W-:Y:S01]  /*3100*/  LOP3.LUT R42, R42, 0x40004, R43, 0xf8, !PT ;  /* 0x000400042a2a7812 */ /* 0x000fe200078ef82b */
[----:B------:R-:W-:Y:S01]  /*3110*/  HFMA2 R43, R46, R37.H0_H0, -48, -48 ;  /* 0xd200d2002e2b7431 */ /* 0x000fe20000040025 */
[----:B------:R-:W-:Y:S01]  /*3120*/  LOP3.LUT R22, R22, 0x64006400, RZ, 0xfc, !PT ;  /* 0x6400640016167812 */ /* 0x000fe200078efcff */
[-C--:B------:R-:W-:Y:S01]  /*3130*/  HFMA2 R44, R7, R27.reuse, R44 ;  /* 0x0000001b072c7231 */ /* 0x080fe2000000002c */
[----:B------:R-:W-:Y:S01]  /*3140*/  LOP3.LUT R50, R50, 0x64006400, RZ, 0xfc, !PT ;  /* 0x6400640032327812 */ /* 0x000fe200078efcff */
[----:B------:R-:W-:Y:S01]  /*3150*/  HFMA2.MMA R45, R4, R27, R45 ;  /* 0x0000001b042d7235 */ /* 0x000fe2000000002d */
[----:B------:R-:W-:Y:S01]  /*3160*/  LOP3.LUT R25, R25, 0x64006400, RZ, 0xfc, !PT ;  /* 0x6400640019197812 */ /* 0x000fe200078efcff */
[----:B------:R-:W-:Y:S01]  /*3170*/  HFMA2 R40, R43, R27, R40 ;  /* 0x0000001b2b287231 */ /* 0x000fe20000000028 */
[----:B------:R-:W-:Y:S01]  /*3180*/  SHF.R.U32.HI R9, RZ, 0xa, R9 ;  /* 0x0000000aff097819 */ /* 0x000fe20000011609 */
[-C--:B------:R-:W-:Y:S01]  /*3190*/  HFMA2 R39, R50, R37.reuse.H0_H0, -48, -48 ;  /* 0xd200d20032277431 */ /* 0x080fe20000040025 */
[----:B------:R-:W-:Y:S01]  /*31a0*/  SHF.R.U32.HI R47, RZ, 0xd, R10 ;  /* 0x0000000dff2f7819 */ /* 0x000fe2000001160a */
[----:B------:R-:W-:Y:S01]  /*31b0*/  HFMA2 R25, R25, R37.H0_H0, -48, -48 ;  /* 0xd200d20019197431 */ /* 0x000fe20000040025 */
[----:B------:R-:W-:-:S02]  /*31c0*/  LOP3.LUT R9, R9, 0x1f001f, RZ, 0xc0, !PT ;  /* 0x001f001f09097812 */ /* 0x000fc400078ec0ff */
[----:B------:R-:W-:Y:S02]  /*31d0*/  SHF.R.U32.HI R49, RZ, 0xd, R11 ;  /* 0x0000000dff317819 */ /* 0x000fe4000001160b */
[----:B------:R-:W-:Y:S02]  /*31e0*/  SHF.R.U32.HI R8, RZ, 0xa, R8 ;  /* 0x0000000aff087819 */ /* 0x000fe40000011608 */
[----:B------:R-:W-:Y:S02]  /*31f0*/  LOP3.LUT R9, R9, 0x64006400, RZ, 0xfc, !PT ;  /* 0x6400640009097812 */ /* 0x000fe400078efcff */
[----:B------:R-:W-:Y:S02]  /*3200*/  LOP3.LUT R8, R8, 0x1f001f, RZ, 0xc0, !PT ;  /* 0x001f001f08087812 */ /* 0x000fe400078ec0ff */
[----:B------:R-:W-:Y:S01]  /*3210*/  SHF.R.U32.HI R10, RZ, 0xa, R10 ;  /* 0x0000000aff0a7819 */ /* 0x000fe2000001160a */
[----:B------:R-:W-:Y:S01]  /*3220*/  HADD2 R9, R9, -1040, -1040 ;  /* 0xe410e41009097430 */ /* 0x000fe20000000000 */
[----:B------:R-:W-:-:S02]  /*3230*/  LOP3.LUT R8, R8, 0x64006400, RZ, 0xfc, !PT ;  /* 0x6400640008087812 */ /* 0x000fc400078efcff */
[----:B------:R-:W-:Y:S02]  /*3240*/  SHF.R.U32.HI R11, RZ, 0xa, R11 ;  /* 0x0000000aff0b7819 */ /* 0x000fe4000001160b */
[----:B------:R-:W-:Y:S01]  /*3250*/  LOP3.LUT R10, R10, 0x1f001f, RZ, 0xc0, !PT ;  /* 0x001f001f0a0a7812 */ /* 0x000fe200078ec0ff */
[----:B------:R-:W-:-:S03]  /*3260*/  HADD2 R8, R8, -1040, -1040 ;  /* 0xe410e41008087430 */ /* 0x000fc60000000000 */
[----:B------:R-:W-:Y:S02]  /*3270*/  LOP3.LUT R43, R10, 0x64006400, RZ, 0xfc, !PT ;  /* 0x640064000a2b7812 */ /* 0x000fe400078efcff */
[----:B------:R-:W-:-:S04]  /*3280*/  LOP3.LUT R10, R14, 0x1f001f, RZ, 0xc0, !PT ;  /* 0x001f001f0e0a7812 */ /* 0x000fc800078ec0ff */
[----:B------:R-:W-:Y:S02]  /*3290*/  LOP3.LUT R10, R10, 0x64006400, RZ, 0xfc, !PT ;  /* 0x640064000a0a7812 */ /* 0x000fe400078efcff */
[----:B--2---:R-:W-:Y:S02]  /*32a0*/  LOP3.LUT R24, R16, 0x3e003e0, RZ, 0xc0, !PT ;  /* 0x03e003e010187812 */ /* 0x004fe400078ec0ff */
        /* <DEDUP_REMOVED lines=8> */
[-C--:B------:R-:W-:Y:S02]  /*3330*/  HFMA2 R41, R22, R37.reuse.H0_H0, -48, -48 ;  /* 0xd200d20016297431 */ /* 0x080fe40000040025 */
[-C--:B------:R-:W-:Y:S02]  /*3340*/  HFMA2 R22, R38, R37.reuse.H0_H0, -48, -48 ;  /* 0xd200d20026167431 */ /* 0x080fe40000040025 */
[-C--:B------:R-:W-:Y:S01]  /*3350*/  HFMA2 R24, R46, R37.reuse.H0_H0, -48, -48 ;  /* 0xd200d2002e187431 */ /* 0x080fe20000040025 */
[----:B------:R-:W-:Y:S01]  /*3360*/  LOP3.LUT R46, R36, 0x40004, R47, 0xf8, !PT ;  /* 0x00040004242e7812 */ /* 0x000fe200078ef82f */
[----:B------:R-:W-:Y:S01]  /*3370*/  HFMA2 R38, R48, R37.H0_H0, -48, -48 ;  /* 0xd200d20030267431 */ /* 0x000fe20000040025 */
[----:B------:R-:W-:Y:S01]  /*3380*/  HFMA2.MMA R37, R6, R27, R5 ;  /* 0x0000001b06257235 */ /* 0x000fe20000000005 */
[----:B------:R-:W-:Y:S01]  /*3390*/  LOP3.LUT R36, R20, 0x40004, R49, 0xf8, !PT ;  /* 0x0004000414247812 */ /* 0x000fe200078ef831 */
[----:B------:R-:W0:Y:S01]  /*33a0*/  LDS.128 R4, [UR4+0x20] ;  /* 0x00002004ff047984 */ /* 0x000e220008000c00 */
[----:B------:R-:W-:-:S02]  /*33b0*/  SHF.R.U32.HI R20, RZ, 0xc, R12 ;  /* 0x0000000cff147819 */ /* 0x000fc4000001160c */
[----:B------:R-:W-:Y:S02]  /*33c0*/  SHF.R.U32.HI R47, RZ, 0xc, R13 ;  /* 0x0000000cff2f7819 */ /* 0x000fe4000001160d */
[----:B------:R-:W-:Y:S02]  /*33d0*/  LOP3.LUT R21, R21, 0x80008, R20, 0xf8, !PT ;  /* 0x0008000815157812 */ /* 0x000fe400078ef814 */
[----:B------:R-:W-:Y:S02]  /*33e0*/  LOP3.LUT R20, R42, 0x80008, R47, 0xf8, !PT ;  /* 0x000800082a147812 */ /* 0x000fe400078ef82f */
[--C-:B------:R-:W-:Y:S02]  /*33f0*/  SHF.R.U32.HI R47, RZ, 0xc, R14.reuse ;  /* 0x0000000cff2f7819 */ /* 0x100fe4000001160e */
[----:B------:R-:W-:Y:S02]  /*3400*/  SHF.R.U32.HI R14, RZ, 0xa, R14 ;  /* 0x0000000aff0e7819 */ /* 0x000fe4000001160e */
[----:B------:R-:W-:-:S02]  /*3410*/  LOP3.LUT R42, R46, 0x80008, R47, 0xf8, !PT ;  /* 0x000800082e2a7812 */ /* 0x000fc400078ef82f */
[----:B------:R-:W-:Y:S02]  /*3420*/  SHF.R.U32.HI R46, RZ, 0xb, R16 ;  /* 0x0000000bff2e7819 */ /* 0x000fe40000011610 */
[----:B------:R-:W-:Y:S02]  /*3430*/  LOP3.LUT R14, R14, 0x1f001f, RZ, 0xc0, !PT ;  /* 0x001f001f0e0e7812 */ /* 0x000fe400078ec0ff */
[----:B------:R-:W-:Y:S01]  /*3440*/  LOP3.LUT R21, R21, 0x100010, R46, 0xf8, !PT ;  /* 0x0010001015157812 */ /* 0x000fe200078ef82e */
[----:B------:R-:W-:Y:S01]  /*3450*/  HADD2 R46, R43, -1040, -1040 ;  /* 0xe410e4102b2e7430 */ /* 0x000fe20000000000 */
[----:B------:R-:W-:Y:S02]  /*3460*/  SHF.R.U32.HI R49, RZ, 0xc, R15 ;  /* 0x0000000cff317819 */ /* 0x000fe4000001160f */
[----:B------:R-:W-:Y:S02]  /*3470*/  LOP3.LUT R14, R14, 0x64006400, RZ, 0xfc, !PT ;  /* 0x640064000e0e7812 */ /* 0x000fe400078efcff */
[----:B------:R-:W-:-:S02]  /*3480*/  SHF.R.U32.HI R47, RZ, 0xb, R17 ;  /* 0x0000000bff2f7819 */ /* 0x000fc40000011611 */
[----:B------:R-:W-:Y:S01]  /*3490*/  LOP3.LUT R21, R21, 0x64006400, RZ, 0xfc, !PT ;  /* 0x6400640015157812 */ /* 0x000fe200078efcff */
[----:B------:R-:W-:Y:S01]  /*34a0*/  HADD2 R14, R14, -1040, -1040 ;  /* 0xe410e4100e0e7430 */ /* 0x000fe20000000000 */
[----:B------:R-:W-:Y:S02]  /*34b0*/  LOP3.LUT R20, R20, 0x100010, R47, 0xf8, !PT ;  /* 0x0010001014147812 */ /* 0x000fe400078ef82f */
[----:B------:R-:W-:Y:S02]  /*34c0*/  SHF.R.U32.HI R47, RZ, 0xb, R18 ;  /* 0x0000000bff2f7819 */ /* 0x000fe40000011612 */
[----:B------:R-:W-:Y:S02]  /*34d0*/  LOP3.LUT R36, R36, 0x80008, R49, 0xf8, !PT ;  /* 0x0008000824247812 */ /* 0x000fe400078ef831 */
[----:B------:R-:W-:Y:S02]  /*34e0*/  LOP3.LUT R42, R42, 0x100010, R47, 0xf8, !PT ;  /* 0x001000102a2a7812 */ /* 0x000fe400078ef82f */
[----:B------:R-:W-:-:S02]  /*34f0*/  SHF.R.U32.HI R47, RZ, 0xb, R19 ;  /* 0x0000000bff2f7819 */ /* 0x000fc40000011613 */
[----:B------:R-:W-:Y:S01]  /*3500*/  LOP3.LUT R42, R42, 0x64006400, RZ, 0xfc, !PT ;  /* 0x640064002a2a7812 */ /* 0x000fe200078efcff */
[-C--:B0-----:R-:W-:Y:S01]  /*3510*/  HFMA2 R27, R9, R4.reuse, R44 ;  /* 0x00000004091b7231 */ /* 0x081fe2000000002c */
[----:B------:R-:W-:Y:S01]  /*3520*/  LOP3.LUT R44, R11, 0x1f001f, RZ, 0xc0, !PT ;  /* 0x001f001f0b2c7812 */ /* 0x000fe200078ec0ff */
        /* <DEDUP_REMOVED lines=12> */
[----:B------:R-:W-:Y:S01]  /*35f0*/  HFMA2 R40, R43, R4, R40 ;  /* 0x000000042b287231 */ /* 0x000fe20000000028 */
[----:B------:R-:W-:-:S02]  /*3600*/  LOP3.LUT R11, R11, 0x64006400, RZ, 0xfc, !PT ;  /* 0x640064000b0b7812 */ /* 0x000fc400078efcff */
[----:B------:R-:W-:Y:S01]  /*3610*/  SHF.R.U32.HI R12, RZ, 0xa, R12 ;  /* 0x0000000aff0c7819 */ /* 0x000fe2000001160c */
[-C--:B------:R-:W-:Y:S01]  /*3620*/  HFMA2.MMA R4, R44, R5.reuse, R37 ;  /* 0x000000052c047235 */ /* 0x080fe20000000025 */
[----:B------:R-:W-:Y:S01]  /*3630*/  HADD2 R44, R8, -1040, -1040 ;  /* 0xe410e410082c7430 */ /* 0x000fe20000000000 */
[----:B------:R-:W-:Y:S01]  /*3640*/  HFMA2.MMA R37, R46, R5, R45 ;  /* 0x000000052e257235 */ /* 0x000fe2000000002d */
[----:B------:R-:W-:Y:S01]  /*3650*/  HADD2 R43, R11, -1040, -1040 ;  /* 0xe410e4100b2b7430 */ /* 0x000fe20000000000 */
[----:B------:R-:W-:Y:S01]  /*3660*/  LOP3.LUT R12, R12, 0x1f001f, RZ, 0xc0, !PT ;  /* 0x001f001f0c0c7812 */ /* 0x000fe200078ec0ff */
[----:B------:R-:W0:Y:S01]  /*3670*/  LDS.128 R8, [UR4+0x30] ;  /* 0x00003004ff087984 */ /* 0x000e220008000c00 */
[----:B------:R-:W-:Y:S01]  /*3680*/  SHF.R.U32.HI R13, RZ, 0xa, R13 ;  /* 0x0000000aff0d7819 */ /* 0x000fe2000001160d */
[-C--:B------:R-:W-:Y:S01]  /*3690*/  HFMA2 R27, R44, R5.reuse, R27 ;  /* 0x000000052c1b7231 */ /* 0x080fe2000000001b */
[----:B------:R-:W-:Y:S01]  /*36a0*/  LOP3.LUT R12, R12, 0x64006400, RZ, 0xfc, !PT ;  /* 0x640064000c0c7812 */ /* 0x000fe200078efcff */
[----:B------:R-:W-:Y:S01]  /*36b0*/  HFMA2 R5, R43, R5, R40 ;  /* 0x000000052b057231 */ /* 0x000fe20000000028 */
[-C--:B------:R-:W-:Y:S01]  /*36c0*/  HFMA2.MMA R4, R23, R6.reuse, R4 ;  /* 0x0000000617047235 */ /* 0x080fe20000000004 */
[----:B------:R-:W-:Y:S01]  /*36d0*/  LOP3.LUT R13, R13, 0x1f001f, RZ, 0xc0, !PT ;  /* 0x001f001f0d0d7812 */ /* 0x000fe200078ec0ff */
[----:B------:R-:W-:Y:S01]  /*36e0*/  HFMA2.MMA R37, R25, R6, R37 ;  /* 0x0000000619257235 */ /* 0x000fe20000000025 */
[----:B------:R-:W-:Y:S01]  /*36f0*/  SHF.R.U32.HI R15, RZ, 0xa, R15 ;  /* 0x0000000aff0f7819 */ /* 0x000fe2000001160f */
[----:B------:R-:W-:Y:S01]  /*3700*/  HADD2 R23, R12, -1040, -1040 ;  /* 0xe410e4100c177430 */ /* 0x000fe20000000000 */
[----:B------:R-:W-:Y:S01]  /*3710*/  LOP3.LUT R40, R16, 0x1f001f, RZ, 0xc0, !PT ;  /* 0x001f001f10287812 */ /* 0x000fe200078ec0ff */
        /* <DEDUP_REMOVED lines=8> */
[----:B------:R-:W-:Y:S01]  /*37a0*/  HADD2 R6, R13, -1040, -1040 ;  /* 0xe410e4100d067430 */ /* 0x000fe20000000000 */
[----:B------:R-:W-:-:S02]  /*37b0*/  LOP3.LUT R44, R44, 0x64006400, RZ, 0xfc, !PT ;  /* 0x640064002c2c7812 */ /* 0x000fc400078efcff */
[----:B------:R-:W-:Y:S01]  /*37c0*/  LOP3.LUT R43, R17, 0x1f001f, RZ, 0xc0, !PT ;  /* 0x001f001f112b7812 */ /* 0x000fe200078ec0ff */
[----:B------:R-:W-:Y:S01]  /*37d0*/  HADD2 R13, R40, -1040, -1040 ;  /* 0xe410e410280d7430 */ /* 0x000fe20000000000 */
[----:B------:R-:W-:Y:S01]  /*37e0*/  LOP3.LUT R15, R15, 0x64006400, RZ, 0xfc, !PT ;  /* 0x640064000f0f7812 */ /* 0x000fe200078efcff */
[-C--:B------:R-:W-:Y:S01]  /*37f0*/  HFMA2 R27, R6, R7.reuse, R27 ;  /* 0x00000007061b7231 */ /* 0x080fe2000000001b */
[----:B------:R-:W-:Y:S01]  /*3800*/  LOP3.LUT R45, R19, 0x1f001f, RZ, 0xc0, !PT ;  /* 0x001f001f132d7812 */ /* 0x000fe200078ec0ff */
[----:B------:R-:W-:Y:S01]  /*3810*/  HADD2 R44, R44, -1040, -1040 ;  /* 0xe410e4102c2c7430 */ /* 0x000fe20000000000 */
[----:B------:R-:W-:Y:S01]  /*3820*/  SHF.R.U32.HI R16, RZ, 0xa, R16 ;  /* 0x0000000aff107819 */ /* 0x000fe20000011610 */
[----:B------:R-:W-:Y:S01]  /*3830*/  HADD2 R6, R15, -1040, -1040 ;  /* 0xe410e4100f067430 */ /* 0x000fe20000000000 */
[----:B------:R-:W-:Y:S02]  /*3840*/  LOP3.LUT R43, R43, 0x64006400, RZ, 0xfc, !PT ;  /* 0x640064002b2b7812 */ /* 0x000fe400078efcff */
[----:B------:R-:W-:Y:S01]  /*3850*/  LOP3.LUT R45, R45, 0x64006400, RZ, 0xfc, !PT ;  /* 0x640064002d2d7812 */ /* 0x000fe200078efcff */
[----:B------:R-:W-:Y:S01]  /*3860*/  HFMA2 R5, R6, R7, R5 ;  /* 0x0000000706057231 */ /* 0x000fe20000000005 */
[----:B------:R-:W-:Y:S01]  /*3870*/  SHF.R.U32.HI R18, RZ, 0xa, R18 ;  /* 0x0000000aff127819 */ /* 0x000fe20000011612 */
[----:B------:R-:W-:Y:S01]  /*3880*/  HADD2 R12, R43, -1040, -1040 ;  /* 0xe410e4102b0c7430 */ /* 0x000fe20000000000 */
[----:B------:R-:W-:Y:S01]  /*3890*/  LOP3.LUT R16, R16, 0x1f001f, RZ, 0xc0, !PT ;  /* 0x001f001f10107812 */ /* 0x000fe200078ec0ff */
[----:B------:R-:W-:Y:S01]  /*38a0*/  HADD2 R6, R45, -1040, -1040 ;  /* 0xe410e4102d067430 */ /* 0x000fe20000000000 */
[----:B------:R-:W-:Y:S01]  /*38b0*/  LOP3.LUT R18, R18, 0x1f001f, RZ, 0xc0, !PT ;  /* 0x001f001f12127812 */ /* 0x000fe200078ec0ff */
[-C--:B0-----:R-:W-:Y:S01]  /*38c0*/  HFMA2.MMA R13, R13, R8.reuse, R4 ;  /* 0x000000080d0d7235 */ /* 0x081fe20000000004 */
[----:B------:R-:W-:Y:S01]  /*38d0*/  LOP3.LUT R16, R16, 0x64006400, RZ, 0xfc, !PT ;  /* 0x6400640010107812 */ /* 0x000fe200078efcff */
[----:B------:R-:W-:Y:S01]  /*38e0*/  HFMA2.MMA R37, R44, R8, R37 ;  /* 0x000000082c257235 */ /* 0x000fe20000000025 */
[-C--:B------:R-:W-:Y:S01]  /*38f0*/  HFMA2 R12, R12, R8.reuse, R27 ;  /* 0x000000080c0c7231 */ /* 0x080fe2000000001b */
[----:B------:R-:W-:Y:S01]  /*3900*/  LOP3.LUT R18, R18, 0x64006400, RZ, 0xfc, !PT ;  /* 0x6400640012127812 */ /* 0x000fe200078efcff */
[----:B------:R-:W-:Y:S01]  /*3910*/  HFMA2 R8, R6, R8, R5 ;  /* 0x0000000806087231 */ /* 0x000fe20000000005 */
[----:B------:R-:W-:Y:S01]  /*3920*/  SHF.R.U32.HI R17, RZ, 0xa, R17 ;  /* 0x0000000aff117819 */ /* 0x000fe20000011611 */
[----:B------:R-:W-:Y:S01]  /*3930*/  HADD2 R16, R16, -1040, -1040 ;  /* 0xe410e41010107430 */ /* 0x000fe20000000000 */
[-C--:B------:R-:W-:Y:S01]  /*3940*/  HFMA2.MMA R5, R26, R9.reuse, R13 ;  /* 0x000000091a057235 */ /* 0x080fe2000000000d */
[----:B------:R-:W-:Y:S01]  /*3950*/  SHF.R.U32.HI R19, RZ, 0xa, R19 ;  /* 0x0000000aff137819 */ /* 0x000fe20000011613 */
[----:B------:R-:W-:Y:S01]  /*3960*/  HFMA2.MMA R37, R22, R9, R37 ;  /* 0x0000000916257235 */ /* 0x000fe20000000025 */
[----:B------:R-:W-:Y:S01]  /*3970*/  LOP3.LUT R17, R17, 0x1f001f, RZ, 0xc0, !PT ;  /* 0x001f001f11117812 */ /* 0x000fe200078ec0ff */
[----:B------:R-:W-:Y:S01]  /*3980*/  HADD2 R18, R18, -1040, -1040 ;  /* 0xe410e41012127430 */ /* 0x000fe20000000000 */
[----:B------:R-:W-:Y:S01]  /*3990*/  LOP3.LUT R19, R19, 0x1f001f, RZ, 0xc0, !PT ;  /* 0x001f001f13137812 */ /* 0x000fe200078ec0ff */
[----:B------:R-:W-:Y:S01]  /*39a0*/  HADD2 R4, R21, -1040, -1040 ;  /* 0xe410e41015047430 */ /* 0x000fe20000000000 */
[----:B------:R-:W-:Y:S01]  /*39b0*/  LOP3.LUT R17, R17, 0x64006400, RZ, 0xfc, !PT ;  /* 0x6400640011117812 */ /* 0x000fe200078efcff */
[-C--:B------:R-:W-:Y:S01]  /*39c0*/  HFMA2.MMA R5, R16, R10.reuse, R5 ;  /* 0x0000000a10057235 */ /* 0x080fe20000000005 */
[----:B------:R-:W-:Y:S01]  /*39d0*/  LOP3.LUT R36, R36, 0x100010, R47, 0xf8, !PT ;  /* 0x0010001024247812 */ /* 0x000fe200078ef82f */
[----:B------:R-:W-:Y:S01]  /*39e0*/  HFMA2.MMA R37, R18, R10, R37 ;  /* 0x0000000a12257235 */ /* 0x000fe20000000025 */
[----:B------:R-:W-:Y:S01]  /*39f0*/  LOP3.LUT R19, R19, 0x64006400, RZ, 0xfc, !PT ;  /* 0x6400640013137812 */ /* 0x000fe200078efcff */
[-C--:B------:R-:W-:Y:S01]  /*3a00*/  HFMA2 R12, R24, R9.reuse, R12 ;  /* 0x00000009180c7231 */ /* 0x080fe2000000000c */
[----:B------:R-:W-:Y:S01]  /*3a10*/  LOP3.LUT R20, R20, 0x64006400, RZ, 0xfc, !PT ;  /* 0x6400640014147812 */ /* 0x000fe200078efcff */
[----:B------:R-:W-:Y:S01]  /*3a20*/  HADD2 R17, R17, -1040, -1040 ;  /* 0xe410e41011117430 */ /* 0x000fe20000000000 */
[----:B------:R-:W-:Y:S01]  /*3a30*/  LOP3.LUT R36, R36, 0x64006400, RZ, 0xfc, !PT ;  /* 0x6400640024247812 */ /* 0x000fe200078efcff */
[-C--:B------:R-:W-:Y:S01]  /*3a40*/  HFMA2.MMA R5, R4, R11.reuse, R5 ;  /* 0x0000000b04057235 */ /* 0x080fe20000000005 */
[----:B------:R-:W-:Y:S01]  /*3a50*/  HFMA2 R8, R38, R9, R8 ;  /* 0x0000000926087231 */ /* 0x000fe20000000008 */
[----:B------:R-:W-:Y:S01]  /*3a60*/  HFMA2.MMA R37, R42, R11, R37 ;  /* 0x0000000b2a257235 */ /* 0x000fe20000000025 */
[----:B------:R-:W-:-:S02]  /*3a70*/  HADD2 R19, R19, -1040, -1040 ;  /* 0xe410e41013137430 */ /* 0x000fc40000000000 */
[-C--:B------:R-:W-:Y:S02]  /*3a80*/  HFMA2 R12, R17, R10.reuse, R12 ;  /* 0x0000000a110c7231 */ /* 0x080fe4000000000c */
[----:B------:R-:W-:Y:S02]  /*3a90*/  HADD2 R7, R20, -1040, -1040 ;  /* 0xe410e41014077430 */ /* 0x000fe40000000000 */
        /* <DEDUP_REMOVED lines=12> */
.L_x_2823:
[----:B------:R-:W-:Y:S01]  /*3b60*/  ISETP.LT.AND P0, PT, R35, R0, PT ;  /* 0x000000002300720c */ /* 0x000fe20003f01270 */
[----:B------:R-:W-:Y:S01]  /*3b70*/  UIADD3 UR4, UR4, 0x40, URZ ;  /* 0x0000004004047890 */ /* 0x000fe2000fffe03f */
[----:B------:R-:W-:-:S04]  /*3b80*/  IMAD.WIDE R32, R2, 0x4, R32 ;  /* 0x0000000402207825 */ /* 0x000fc800078e0220 */
[----:B------:R-:W-:-:S07]  /*3b90*/  IMAD.MOV.U32 R16, RZ, RZ, R35 ;  /* 0x000000ffff107224 */ /* 0x000fce00078e0023 */
[----:B------:R-:W-:Y:S05]  /*3ba0*/  @!P2 BRA P0, `(.L_x_2824) ;  /* 0xffffffe80064a947 */ /* 0x000fea000003ffff */
.L_x_2822:
[----:B------:R-:W-:Y:S05]  /*3bb0*/  @P1 EXIT ;  /* 0x000000000000194d */ /* 0x000fea0003800000 */
[----:B------:R-:W0:Y:S01]  /*3bc0*/  S2R R0, SR_CTAID.X ;  /* 0x0000000000007919 */ /* 0x000e220000002500 */
[----:B------:R-:W1:Y:S01]  /*3bd0*/  S2UR UR4, SR_CTAID.Y ;  /* 0x00000000000479c3 */ /* 0x000e620000002600 */
[----:B------:R-:W0:Y:S07]  /*3be0*/  S2R R3, SR_TID.X ;  /* 0x0000000000037919 */ /* 0x000e2e0000002100 */
[----:B-----5:R-:W2:Y:S01]  /*3bf0*/  LDC.64 R4, c[0x0][0x230] ;  /* 0x00008c00ff047b82 */ /* 0x020ea20000000a00 */
        /* <DEDUP_REMOVED lines=11> */
.L_x_2828:
[----:B------:R-:W0:Y:S02]  /*3cb0*/  LDS R2, [R0] ;  /* 0x0000000000027984 */ /* 0x000e240000000800 */
[----:B0-----:R-:W-:-:S06]  /*3cc0*/  HADD2 R3, R2, R30 ;  /* 0x0000001e02037230 */ /* 0x001fcc0000000000 */
[----:B------:R-:W0:Y:S02]  /*3cd0*/  ATOMS.CAST.SPIN R3, [R0], R2, R3 ;  /* 0x000000020003738d */ /* 0x000e240001800003 */
[----:B0-----:R-:W-:-:S13]  /*3ce0*/  ISETP.EQ.U32.AND P0, PT, R3, 0x1, PT ;  /* 0x000000010300780c */ /* 0x001fda0003f02070 */
[----:B------:R-:W-:Y:S05]  /*3cf0*/  @!P0 BRA `(.L_x_2828) ;  /* 0xfffffffc00ec8947 */ /* 0x000fea000383ffff */
[----:B------:R-:W-:Y:S05]  /*3d00*/  BRA `(.L_x_2826) ;  /* 0x00000000000c7947 */ /* 0x000fea0003800000 */
.L_x_2827:
[----:B------:R-:W2:Y:S02]  /*3d10*/  LD.E R0, desc[UR6][R4.64] ;  /* 0x0000000604007980 */ /* 0x000ea4000c101900 */
[----:B--2---:R-:W-:-:S05]  /*3d20*/  IMAD.IADD R3, R30, 0x1, R0 ;  /* 0x000000011e037824 */ /* 0x004fca00078e0200 */
[----:B------:R0:W-:Y:S02]  /*3d30*/  ST.E desc[UR6][R4.64], R3 ;  /* 0x0000000304007985 */ /* 0x0001e4000c101906 */
.L_x_2826:
[----:B------:R-:W-:Y:S05]  /*3d40*/  BSYNC B0 ;  /* 0x0000000000007941 */ /* 0x000fea0003800000 */
.L_x_2825:
[----:B------:R1:W-:Y:S02]  /*3d50*/  ATOM.E.ADD.F16x2.RN.STRONG.GPU P0, RZ, desc[UR6][R4.64+0x4], R29 ;  /* 0x0000041d04ff79a2 */ /* 0x0003e4000810e1c6 */
[----:B-1----:R-:W-:Y:S05]  /*3d60*/  @P0 EXIT ;  /* 0x000000000000094d */ /* 0x002fea0003800000 */
[----:B------:R-:W1:Y:S02]  /*3d70*/  QSPC.E.S P0, RZ, [R4+0x4] ;  /* 0x0000040004ff73aa */ /* 0x000e640000000500 */
[----:B-1----:R-:W-:Y:S05]  /*3d80*/  @!P0 BRA `(.L_x_2829) ;  /* 0x0000000000208947 */ /* 0x002fea0003800000 */
[----:B------:R-:W-:-:S05]  /*3d90*/  IMAD.MOV.U32 R2, RZ, RZ, R4 ;  /* 0x000000ffff027224 */ /* 0x000fca00078e0004 */
[----:B------:R-:W-:-:S07]  /*3da0*/  MOV R0, R2 ;  /* 0x0000000200007202 */ /* 0x000fce0000000f00 */
.L_x_2830:
[----:B------:R-:W0:Y:S02]  /*3db0*/  LDS R2, [R0+0x4] ;  /* 0x0000040000027984 */ /* 0x000e240000000800 */
[----:B0-----:R-:W-:-:S10]  /*3dc0*/  HFMA2.MMA R3, R2, 1, 1, R29 ;  /* 0x3c003c0002037835 */ /* 0x001fd4000000001d */
[----:B------:R-:W0:Y:S02]  /*3dd0*/  ATOMS.CAST.SPIN R3, [R0+0x4], R2, R3 ;  /* 0x000004020003738d */ /* 0x000e240001800003 */
[----:B0-----:R-:W-:-:S13]  /*3de0*/  ISETP.EQ.U32.AND P0, PT, R3, 0x1, PT ;  /* 0x000000010300780c */ /* 0x001fda0003f02070 */
[----:B------:R-:W-:Y:S05]  /*3df0*/  @!P0 BRA `(.L_x_2830) ;  /* 0xfffffffc00ec8947 */ /* 0x000fea000383ffff */
[----:B------:R-:W-:Y:S05]  /*3e00*/  EXIT ;  /* 0x000000000000794d */ /* 0x000fea0003800000 */
.L_x_2829:
[----:B------:R-:W0:Y:S02]  /*3e10*/  LD.E R0, desc[UR6][R4.64+0x4] ;  /* 0x0000040604007980 */ /* 0x000e24000c101900 */
[----:B0-----:R-:W-:-:S05]  /*3e20*/  IMAD.IADD R3, R29, 0x1, R0 ;  /* 0x000000011d037824 */ /* 0x001fca00078e0200 */
[----:B------:R-:W-:Y:S01]  /*3e30*/  ST.E desc[UR6][R4.64+0x4], R3 ;  /* 0x0000040304007985 */ /* 0x000fe2000c101906 */
[----:B------:R-:W-:Y:S05]  /*3e40*/  EXIT ;  /* 0x000000000000794d */ /* 0x000fea0003800000 */
.L_x_2831:
        /* <DEDUP_REMOVED lines=11> */
.L_x_3270:


//--------------------- .text._Z23gemm_half_q_half_kernelILi1ELi16ELb0ELb0ELi64EEvPK6__halfPKjS4_S2_PS0_iiiiPKtS7_iiiiiibS2_i --------------------------
	.section	.text._Z23gemm_half_q_half_kernelILi1ELi16ELb0ELb0ELi64EEvPK6__halfPKjS4_S2_PS0_iiiiPKtS7_iiiiiibS2_i,"ax",@progbits
	.align	128
        .global         _Z23gemm_half_q_half_kernelILi1ELi16ELb0ELb0ELi64EEvPK6__halfPKjS4_S2_PS0_iiiiPKtS7_iiiiiibS2_i
        .type           _Z23gemm_half_q_half_kernelILi1ELi16ELb0ELb0ELi64EEvPK6__halfPKjS4_S2_PS0_iiiiPKtS7_iiiiiibS2_i,@function
        .size           _Z23gemm_half_q_half_kernelILi1ELi16ELb0ELb0ELi64EEvPK6__halfPKjS4_S2_PS0_iiiiPKtS7_iiiiiibS2_i,(.L_x_3271 - _Z23gemm_half_q_half_kernelILi1ELi16ELb0ELb0ELi64EEvPK6__halfPKjS4_S2_PS0_iiiiPKtS7_iiiiiibS2_i)
        .other          _Z23gemm_half_q_half_kernelILi1ELi16ELb0ELb0ELi64EEvPK6__halfPKjS4_S2_PS0_iiiiPKtS7_iiiiiibS2_i,@"STO_CUDA_ENTRY STV_DEFAULT"
_Z23gemm_half_q_half_kernelILi1ELi16ELb0ELb0ELi64EEvPK6__halfPKjS4_S2_PS0_iiiiPKtS7_iiiiiibS2_i:
.text._Z23gemm_half_q_half_kernelILi1ELi16ELb0ELb0ELi64EEvPK6__halfPKjS4_S2_PS0_iiiiPKtS7_iiiiiibS2_i:
        /* <DEDUP_REMOVED lines=43> */
.L_x_2833:
[----:B------:R-:W-:Y:S05]  /*02b0*/  BSYNC B0 ;  /* 0x0000000000007941 */ /* 0x000fea0003800000 */
.L_x_2832:
[----:B------:R-:W-:Y:S01]  /*02c0*/  ULDC UR4, c[0x0][0x23c] ;  /* 0x00008f0000047ab9 */ /* 0x000fe20000000800 */
[----:B0-----:R-:W-:Y:S02]  /*02d0*/  IMAD.SHL.U32 R0, R10, 0x4, RZ ;  /* 0x000000040a007824 */ /* 0x001fe400078e00ff */
[----:B------:R-:W-:-:S05]  /*02e0*/  IMAD.U32 R3, RZ, RZ, UR4 ;  /* 0x00000004ff037e24 */ /* 0x000fca000f8e00ff */
        /* <DEDUP_REMOVED lines=23> */
[----:B------:R-:W-:Y:S01]  /*0460*/  IMAD.MOV.U32 R17, RZ, RZ, R9 ;  /* 0x000000ffff117224 */ /* 0x000fe200078e0009 */
[----:B------:R-:W-:Y:S01]  /*0470*/  LEA.HI R18, R15, R0, RZ, 0x3 ;  /* 0x000000000f127211 */ /* 0x000fe200078f18ff */
[----:B------:R-:W-:Y:S01]  /*0480*/  IMAD.MOV.U32 R15, RZ, RZ, RZ ;  /* 0x000000ffff0f7224 */ /* 0x000fe200078e00ff */
[----:B------:R-:W-:Y:S01]  /*0490*/  LOP3.LUT R16, R16, 0x10, RZ, 0xc0, !PT ;  /* 0x0000001010107812 */ /* 0x000fe200078ec0ff */
[----:B------:R-:W2:Y:S01]  /*04a0*/  LDC.64 R12, c[0x0][0x228] ;  /* 0x00008a00ff0c7b82 */ /* 0x000ea20000000a00 */
[----:B0-----:R-:W-:-:S07]  /*04b0*/  SHF.R.S32.HI R18, RZ, 0x3, R18 ;  /* 0x00000003ff127819 */ /* 0x001fce0000011412 */
.L_x_2835:
[----:B-----5:R-:W-:-:S04]  /*04c0*/  IMAD.IADD R22, R14, 0x1, R15 ;  /* 0x000000010e167824 */ /* 0x020fc800078e020f */
[----:B0-----:R-:W-:-:S05]  /*04d0*/  IMAD R19, R22, R3, RZ ;  /* 0x0000000316137224 */ /* 0x001fca00078e02ff */
        /* <DEDUP_REMOVED lines=40> */
.L_x_2834:
        /* <DEDUP_REMOVED lines=12> */
.L_x_2836:
        /* <DEDUP_REMOVED lines=8> */
.L_x_2837:
[----:B------:R-:W-:Y:S01]  /*08a0*/  ULDC UR5, c[0x0][0x260] ;  /* 0x0000980000057ab9 */ /* 0x000fe20000000800 */
[C---:B------:R-:W-:Y:S01]  /*08b0*/  ISETP.GT.AND P3, PT, R9.reuse, R8, PT ;  /* 0x000000080900720c */ /* 0x040fe20003f64270 */
[----:B------:R-:W-:Y:S01]  /*08c0*/  IMAD.MOV.U32 R2, RZ, RZ, RZ ;  /* 0x000000ffff027224 */ /* 0x000fe200078e00ff */
[----:B------:R-:W-:Y:S01]  /*08d0*/  ISETP.GT.AND P2, PT, R9, UR5, PT ;  /* 0x0000000509007c0c */ /* 0x000fe2000bf44270 */
[----:B---3--:R-:W-:-:S12]  /*08e0*/  IMAD.MOV.U32 R11, RZ, RZ, RZ ;  /* 0x000000ffff0b7224 */ /* 0x008fd800078e00ff */
        /* <DEDUP_REMOVED lines=8> */
.L_x_2838:
        /* <DEDUP_REMOVED lines=8> */
.L_x_2839:
        /* <DEDUP_REMOVED lines=11> */
.L_x_2840:
[C---:B------:R-:W-:Y:S02]  /*0aa0*/  VIMNMX R8, R9.reuse, UR4, PT ;  /* 0x0000000409087c48 */ /* 0x040fe4000bfe0100 */
[----:B------:R-:W-:Y:S02]  /*0ab0*/  ISETP.GE.OR P0, PT, R9, UR5, P0 ;  /* 0x0000000509007c0c */ /* 0x000fe40008706670 */
[----:B------:R-:W-:Y:S02]  /*0ac0*/  SHF.R.S32.HI R15, RZ, 0x1f, R8 ;  /* 0x0000001fff0f7819 */ /* 0x000fe40000011408 */
[----:B------:R-:W-:Y:S02]  /*0ad0*/  PRMT R33, RZ, 0x5410, RZ ;  /* 0x00005410ff217816 */ /* 0x000fe400000000ff */
[----:B------:R-:W-:Y:S02]  /*0ae0*/  LEA.HI R15, R15, R8, RZ, 0x5 ;  /* 0x000000080f0f7211 */ /* 0x000fe400078f28ff */
[----:B------:R-:W-:-:S02]  /*0af0*/  PRMT R31, RZ, 0x5410, RZ ;  /* 0x00005410ff1f7816 */ /* 0x000fc400000000ff */
[----:B------:R-:W-:-:S05]  /*0b00*/  SHF.R.S32.HI R8, RZ, 0x5, R15 ;  /* 0x00000005ff087819 */ /* 0x000fca000001140f */
[----:B------:R-:W-:-:S05]  /*0b10*/  IMAD R5, R8, 0x8, R5 ;  /* 0x0000000808057824 */ /* 0x000fca00078e0205 */
[----:B------:R-:W-:-:S04]  /*0b20*/  IADD3 R4, R11, R5, R4 ;  /* 0x000000050b047210 */ /* 0x000fc80007ffe004 */
[----:B------:R-:W-:-:S05]  /*0b30*/  IADD3 R2, R13, R4, R2 ;  /* 0x000000040d027210 */ /* 0x000fca0007ffe002 */
[----:B------:R-:W-:Y:S01]  /*0b40*/  IMAD R5, R2, R3, RZ ;  /* 0x0000000302057224 */ /* 0x000fe200078e02ff */
[----:B------:R-:W-:-:S04]  /*0b50*/  SHF.R.S32.HI R2, RZ, 0x1f, R0 ;  /* 0x0000001fff027819 */ /* 0x000fc80000011400 */
[----:B------:R-:W-:-:S04]  /*0b60*/  IADD3 R0, P2, R0, R5, RZ ;  /* 0x0000000500007210 */ /* 0x000fc80007f5e0ff */
[----:B------:R-:W-:Y:S01]  /*0b70*/  LEA.HI.X.SX32 R5, R5, R2, 0x1, P2 ;  /* 0x0000000205057211 */ /* 0x000fe200010f0eff */
[----:B------:R-:W-:Y:S08]  /*0b80*/  @P0 BRA `(.L_x_2841) ;  /* 0x0000001400d80947 */ /* 0x000ff00003800000 */
[----:B------:R-:W2:Y:S04]  /*0b90*/  LDL.64 R10, [R1] ;  /* 0x00000000010a7983 */ /* 0x000ea80000100a00 */
[----:B------:R-:W3:Y:S01]  /*0ba0*/  LDG.E.U16.CONSTANT R3, desc[UR6][R6.64+0x2] ;  /* 0x0000020606037981 */ /* 0x000ee2000c1e9500 */
[----:B------:R-:W1:Y:S01]  /*0bb0*/  S2UR UR5, SR_CgaCtaId ;  /* 0x00000000000579c3 */ /* 0x000e620000008800 */
[----:B------:R-:W-:Y:S01]  /*0bc0*/  ULDC.64 UR8, c[0x0][0x218] ;  /* 0x0000860000087ab9 */ /* 0x000fe20000000a00 */
[----:B------:R-:W-:Y:S01]  /*0bd0*/  UMOV UR4, 0x400 ;  /* 0x0000040000047882 */ /* 0x000fe20000000000 */
[----:B------:R-:W-:Y:S01]  /*0be0*/  LEA R4, P0, R0, UR8, 0x2 ;  /* 0x0000000800047c11 */ /* 0x000fe2000f8010ff */
[----:B------:R-:W-:Y:S01]  /*0bf0*/  IMAD.MOV.U32 R32, RZ, RZ, RZ ;  /* 0x000000ffff207224 */ /* 0x000fe200078e00ff */
[----:B------:R-:W-:-:S02]  /*0c00*/  PRMT R31, RZ, 0x5410, RZ ;  /* 0x00005410ff1f7816 */ /* 0x000fc400000000ff */
[----:B------:R-:W-:Y:S02]  /*0c10*/  LEA.HI.X R5, R0, UR9, R5, 0x2, P0 ;  /* 0x0000000900057c11 */ /* 0x000fe400080f1405 */
[----:B------:R-:W-:Y:S01]  /*0c20*/  PRMT R33, RZ, 0x5410, RZ ;  /* 0x00005410ff217816 */ /* 0x000fe200000000ff */
[----:B-1----:R-:W-:-:S03]  /*0c30*/  ULEA UR4, UR5, UR4, 0x18 ;  /* 0x0000000405047291 */ /* 0x002fc6000f8ec03f */
[----:B------:R-:W-:Y:S01]  /*0c40*/  ULDC UR5, c[0x0][0x260] ;  /* 0x0000980000057ab9 */ /* 0x000fe20000000800 */
[----:B--2---:R-:W-:Y:S02]  /*0c50*/  PRMT R0, R10, 0x7610, R10 ;  /* 0x000076100a007816 */ /* 0x004fe4000000000a */
[----:B------:R-:W-:Y:S01]  /*0c60*/  PRMT R2, R11, 0x7610, R11 ;  /* 0x000076100b027816 */ /* 0x000fe2000000000b */
[----:B---3--:R-:W-:-:S07]  /*0c70*/  IMAD.IADD R34, R9, 0x1, R3 ;  /* 0x0000000109227824 */ /* 0x008fce00078e0203 */
.L_x_2843:
[----:B------:R-:W-:Y:S01]  /*0c80*/  ISETP.NE.AND P0, PT, R9, R34, PT ;  /* 0x000000220900720c */ /* 0x000fe20003f05270 */
[----:B------:R-:W1:-:S12]  /*0c90*/  LDC R3, c[0x0][0x23c] ;  /* 0x00008f00ff037b82 */ /* 0x000e580000000800 */
[----:B------:R-:W2:Y:S01]  /*0ca0*/  @!P0 LDC.64 R22, c[0x0][0x248] ;  /* 0x00009200ff168b82 */ /* 0x000ea20000000a00 */
[----:B------:R-:W-:Y:S02]  /*0cb0*/  IMAD.MOV.U32 R24, RZ, RZ, R4 ;  /* 0x000000ffff187224 */ /* 0x000fe400078e0004 */
[----:B------:R-:W-:Y:S02]  /*0cc0*/  IMAD.MOV.U32 R25, RZ, RZ, R5 ;  /* 0x000000ffff197224 */ /* 0x000fe400078e0005 */
[----:B------:R-:W-:Y:S02]  /*0cd0*/  @!P0 VIADD R32, R32, 0x1 ;  /* 0x0000000120208836 */ /* 0x000fe40000000000 */
[----:B------:R-:W-:Y:S02]  /*0ce0*/  @!P0 IMAD.SHL.U32 R7, R9, 0x2, RZ ;  /* 0x0000000209078824 */ /* 0x000fe400078e00ff */
[----:B------:R-:W-:Y:S02]  /*0cf0*/  @!P0 IMAD R10, R32, 0x8, R1 ;  /* 0x00000008200a8824 */ /* 0x000fe400078e0201 */
[----:B-1----:R-:W-:-:S02]  /*0d00*/  IMAD.WIDE R16, R3, 0x4, R24 ;  /* 0x0000000403107825 */ /* 0x002fc400078e0218 */
[----:B------:R-:W5:Y:S02]  /*0d10*/  LDG.E.128.CONSTANT R24, desc[UR6][R24.64] ;  /* 0x0000000618187981 */ /* 0x000f64000c1e9d00 */
[----:B------:R-:W-:Y:S02]  /*0d20*/  IMAD.WIDE R4, R3, 0x4, R16 ;  /* 0x0000000403047825 */ /* 0x000fe400078e0210 */
[----:B------:R-:W3:Y:S04]  /*0d30*/  @!P0 LDL.64 R10, [R10] ;  /* 0x000000000a0a8983 */ /* 0x000ee80000100a00 */
[----:B0-----:R-:W5:Y:S01]  /*0d40*/  LDG.E.128.CONSTANT R16, desc[UR6][R16.64] ;  /* 0x0000000610107981 */ /* 0x001f62000c1e9d00 */
[----:B--2---:R-:W-:-:S04]  /*0d50*/  @!P0 IMAD.WIDE R22, R7, 0x2, R22 ;  /* 0x0000000207168825 */ /* 0x004fc800078e0216 */
[----:B------:R-:W-:Y:S02]  /*0d60*/  IMAD.WIDE R20, R3, 0x4, R4 ;  /* 0x0000000403147825 */ /* 0x000fe400078e0204 */
[----:B------:R-:W2:Y:S04]  /*0d70*/  @!P0 LDG.E.U16.CONSTANT R22, desc[UR6][R22.64+0x2] ;  /* 0x0000020616168981 */ /* 0x000ea8000c1e9500 */
[----:B------:R-:W5:Y:S04]  /*0d80*/  LDG.E.128.CONSTANT R4, desc[UR6][R4.64] ;  /* 0x0000000604047981 */ /* 0x000f68000c1e9d00 */
[----:B------:R0:W5:Y:S01]  /*0d90*/  LDG.E.128.CONSTANT R12, desc[UR6][R20.64] ;  /* 0x00000006140c7981 */ /* 0x000162000c1e9d00 */
[----:B------:R-:W-:-:S02]  /*0da0*/  VIADD R35, R9, 0x20 ;  /* 0x0000002009237836 */ /* 0x000fc40000000000 */
[----:B------:R-:W-:-:S03]  /*0db0*/  IMAD.WIDE R28, R3, 0x4, R20 ;  /* 0x00000004031c7825 */ /* 0x000fc600078e0214 */
[----:B------:R-:W-:Y:S02]  /*0dc0*/  ISETP.GE.AND P2, PT, R35, UR5, PT ;  /* 0x0000000523007c0c */ /* 0x000fe4000bf46270 */
[----:B---3--:R-:W-:Y:S02]  /*0dd0*/  @!P0 PRMT R0, R10, 0x7610, R0 ;  /* 0x000076100a008816 */ /* 0x008fe40000000000 */
[----:B------:R-:W-:Y:S02]  /*0de0*/  @!P0 PRMT R2, R11, 0x7610, R2 ;  /* 0x000076100b028816 */ /* 0x000fe40000000002 */
[----:B------:R-:W-:Y:S02]  /*0df0*/  @!P0 PRMT R0, R0, 0x7610, R10 ;  /* 0x0000761000008816 */ /* 0x000fe4000000000a */
[----:B------:R-:W-:Y:S01]  /*0e00*/  @!P0 PRMT R2, R2, 0x7610, R11 ;  /* 0x0000761002028816 */ /* 0x000fe2000000000b */
[----:B--2---:R-:W-:Y:S01]  /*0e10*/  @!P0 IMAD.IADD R34, R22, 0x1, R9 ;  /* 0x0000000116228824 */ /* 0x004fe200078e0209 */
        /* <DEDUP_REMOVED lines=216> */
[----:B------:R-:W-:Y:S02]  /*1ba0*/  LOP3.LUT R14, R14, 0x64006400, RZ, 0xfc, !PT ;  /* 0x640064000e0e7812 */ /* 0x000fe400078efcff */
[----:B------:R-:W-:Y:S02]  /*1bb0*/  SHF.R.U32.HI R49, RZ, 0xc, R15 ;  /* 0x0000000cff317819 */ /* 0x000fe4000001160f */
[----:B------:R-:W-:Y:S01]  /*1bc0*/  SHF.R.U32.HI R47, RZ, 0xb, R9 ;  /* 0x0000000bff2f7819 */ /* 0x000fe20000011609 */
[----:B------:R-:W-:Y:S01]  /*1bd0*/  HADD2 R14, R14, -1040, -1040 ;  /* 0xe410e4100e0e7430 */ /* 0x000fe20000000000 */
[----:B------:R-:W-:-:S02]  /*1be0*/  LOP3.LUT R21, R21, 0x64006400, RZ, 0xfc, !PT ;  /* 0x6400640015157812 */ /* 0x000fc400078efcff */
[----:B------:R-:W-:Y:S02]  /*1bf0*/  LOP3.LUT R20, R20, 0x100010, R47, 0xf8, !PT ;  /* 0x0010001014147812 */ /* 0x000fe400078ef82f */
[----:B------:R-:W-:Y:S02]  /*1c00*/  SHF.R.U32.HI R47, RZ, 0xb, R10 ;  /* 0x0000000bff2f7819 */ /* 0x000fe4000001160a */
[----:B------:R-:W-:Y:S02]  /*1c10*/  LOP3.LUT R36, R36, 0x80008, R49, 0xf8, !PT ;  /* 0x0008000824247812 */ /* 0x000fe400078ef831 */
[----:B------:R-:W-:Y:S02]  /*1c20*/  LOP3.LUT R42, R42, 0x100010, R47, 0xf8, !PT ;  /* 0x001000102a2a7812 */ /* 0x000fe400078ef82f */
[----:B------:R-:W-:Y:S02]  /*1c30*/  SHF.R.U32.HI R47, RZ, 0xb, R11 ;  /* 0x0000000bff2f7819 */ /* 0x000fe4000001160b */
        /* <DEDUP_REMOVED lines=31> */
[----:B------:R-:W-:Y:S01]  /*1e30*/  LOP3.LUT R40, R8, 0x1f001f, RZ, 0xc0, !PT ;  /* 0x001f001f08287812 */ /* 0x000fe200078ec0ff */
[----:B------:R-:W-:Y:S01]  /*1e40*/  HADD2 R23, R12, -1040, -1040 ;  /* 0xe410e4100c177430 */ /* 0x000fe20000000000 */
        /* <DEDUP_REMOVED lines=13> */
[----:B------:R-:W-:Y:S01]  /*1f20*/  HFMA2 R27, R12, R19, R27 ;  /* 0x000000130c1b7231 */ /* 0x000fe2000000001b */
[----:B------:R-:W-:Y:S01]  /*1f30*/  LOP3.LUT R15, R15, 0x64006400, RZ, 0xfc, !PT ;  /* 0x640064000f0f7812 */ /* 0x000fe200078efcff */
[----:B------:R-:W-:Y:S01]  /*1f40*/  HADD2 R44, R44, -1040, -1040 ;  /* 0xe410e4102c2c7430 */ /* 0x000fe20000000000 */
[----:B------:R-:W-:-:S02]  /*1f50*/  SHF.R.U32.HI R8, RZ, 0xa, R8 ;  /* 0x0000000aff087819 */ /* 0x000fc40000011608 */
[----:B------:R-:W-:Y:S01]  /*1f60*/  LOP3.LUT R43, R9, 0x1f001f, RZ, 0xc0, !PT ;  /* 0x001f001f092b7812 */ /* 0x000fe200078ec0ff */
[----:B------:R-:W-:Y:S01]  /*1f70*/  HADD2 R12, R15, -1040, -1040 ;  /* 0xe410e4100f0c7430 */ /* 0x000fe20000000000 */
[----:B------:R-:W-:Y:S02]  /*1f80*/  SHF.R.U32.HI R10, RZ, 0xa, R10 ;  /* 0x0000000aff0a7819 */ /* 0x000fe4000001160a */
[----:B------:R-:W-:Y:S01]  /*1f90*/  SHF.R.U32.HI R11, RZ, 0xa, R11 ;  /* 0x0000000aff0b7819 */ /* 0x000fe2000001160b */
[----:B------:R-:W-:Y:S01]  /*1fa0*/  HFMA2 R17, R12, R19, R17 ;  /* 0x000000130c117231 */ /* 0x000fe20000000011 */
[----:B------:R-:W-:Y:S02]  /*1fb0*/  LOP3.LUT R45, R45, 0x64006400, RZ, 0xfc, !PT ;  /* 0x640064002d2d7812 */ /* 0x000fe400078efcff */
[----:B------:R-:W-:Y:S02]  /*1fc0*/  LOP3.LUT R8, R8, 0x1f001f, RZ, 0xc0, !PT ;  /* 0x001f001f08087812 */ /* 0x000fe400078ec0ff */
[----:B------:R-:W-:Y:S01]  /*1fd0*/  LOP3.LUT R43, R43, 0x64006400, RZ, 0xfc, !PT ;  /* 0x640064002b2b7812 */ /* 0x000fe200078efcff */
[----:B------:R-:W-:Y:S01]  /*1fe0*/  HADD2 R14, R45, -1040, -1040 ;  /* 0xe410e4102d0e7430 */ /* 0x000fe20000000000 */
[-C--:B0-----:R-:W-:Y:S01]  /*1ff0*/  HFMA2.MMA R13, R13, R4.reuse, R16 ;  /* 0x000000040d0d7235 */ /* 0x081fe20000000010 */
[----:B------:R-:W-:Y:S01]  /*2000*/  LOP3.LUT R10, R10, 0x1f001f, RZ, 0xc0, !PT ;  /* 0x001f001f0a0a7812 */ /* 0x000fe200078ec0ff */
[----:B------:R-:W-:Y:S01]  /*2010*/  HFMA2.MMA R37, R44, R4, R37 ;  /* 0x000000042c257235 */ /* 0x000fe20000000025 */
[----:B------:R-:W-:Y:S01]  /*2020*/  LOP3.LUT R11, R11, 0x1f001f, RZ, 0xc0, !PT ;  /* 0x001f001f0b0b7812 */ /* 0x000fe200078ec0ff */
[----:B------:R-:W-:Y:S01]  /*2030*/  HADD2 R12, R43, -1040, -1040 ;  /* 0xe410e4102b0c7430 */ /* 0x000fe20000000000 */
[----:B------:R-:W-:Y:S01]  /*2040*/  LOP3.LUT R8, R8, 0x64006400, RZ, 0xfc, !PT ;  /* 0x6400640008087812 */ /* 0x000fe200078efcff */
[-C--:B------:R-:W-:Y:S01]  /*2050*/  HFMA2 R19, R14, R4.reuse, R17 ;  /* 0x000000040e137231 */ /* 0x080fe20000000011 */
[----:B------:R-:W-:Y:S01]  /*2060*/  LOP3.LUT R10, R10, 0x64006400, RZ, 0xfc, !PT ;  /* 0x640064000a0a7812 */ /* 0x000fe200078efcff */
[-C--:B------:R-:W-:Y:S01]  /*2070*/  HFMA2.MMA R13, R26, R5.reuse, R13 ;  /* 0x000000051a0d7235 */ /* 0x080fe2000000000d */
[----:B------:R-:W-:Y:S01]  /*2080*/  LOP3.LUT R11, R11, 0x64006400, RZ, 0xfc, !PT ;  /* 0x640064000b0b7812 */ /* 0x000fe200078efcff */
[----:B------:R-:W-:Y:S01]  /*2090*/  HADD2 R8, R8, -1040, -1040 ;  /* 0xe410e41008087430 */ /* 0x000fe20000000000 */
[----:B------:R-:W-:Y:S01]  /*20a0*/  SHF.R.U32.HI R9, RZ, 0xa, R9 ;  /* 0x0000000aff097819 */ /* 0x000fe20000011609 */
[----:B------:R-:W-:Y:S01]  /*20b0*/  HFMA2.MMA R37, R22, R5, R37 ;  /* 0x0000000516257235 */ /* 0x000fe20000000025 */
[----:B------:R-:W-:Y:S01]  /*20c0*/  HFMA2 R12, R12, R4, R27 ;  /* 0x000000040c0c7231 */ /* 0x000fe2000000001b */
[----:B------:R-:W-:Y:S01]  /*20d0*/  LOP3.LUT R36, R36, 0x100010, R47, 0xf8, !PT ;  /* 0x0010001024247812 */ /* 0x000fe200078ef82f */
[----:B------:R-:W-:Y:S01]  /*20e0*/  HADD2 R10, R10, -1040, -1040 ;  /* 0xe410e4100a0a7430 */ /* 0x000fe20000000000 */
[----:B------:R-:W-:Y:S01]  /*20f0*/  LOP3.LUT R9, R9, 0x1f001f, RZ, 0xc0, !PT ;  /* 0x001f001f09097812 */ /* 0x000fe200078ec0ff */
[----:B------:R-:W-:Y:S01]  /*2100*/  HFMA2 R19, R38, R5, R19 ;  /* 0x0000000526137231 */ /* 0x000fe20000000013 */
[-C--:B------:R-:W-:Y:S01]  /*2110*/  HFMA2.MMA R13, R8, R6.reuse, R13 ;  /* 0x00000006080d7235 */ /* 0x080fe2000000000d */
[----:B------:R-:W-:Y:S01]  /*2120*/  HADD2 R4, R11, -1040, -1040 ;  /* 0xe410e4100b047430 */ /* 0x000fe20000000000 */
[----:B------:R-:W-:Y:S01]  /*2130*/  LOP3.LUT R9, R9, 0x64006400, RZ, 0xfc, !PT ;  /* 0x6400640009097812 */ /* 0x000fe200078efcff */
[----:B------:R-:W-:Y:S01]  /*2140*/  HFMA2.MMA R37, R10, R6, R37 ;  /* 0x000000060a257235 */ /* 0x000fe20000000025 */
[----:B------:R-:W-:Y:S01]  /*2150*/  LOP3.LUT R20, R20, 0x64006400, RZ, 0xfc, !PT ;  /* 0x6400640014147812 */ /* 0x000fe200078efcff */
[----:B------:R-:W-:Y:S01]  /*2160*/  HFMA2 R19, R4, R6, R19 ;  /* 0x0000000604137231 */ /* 0x000fe20000000013 */
[----:B------:R-:W-:Y:S01]  /*2170*/  LOP3.LUT R36, R36, 0x64006400, RZ, 0xfc, !PT ;  /* 0x6400640024247812 */ /* 0x000fe200078efcff */
[----:B------:R-:W-:-:S02]  /*2180*/  HADD2 R4, R21, -1040, -1040 ;  /* 0xe410e41015047430 */ /* 0x000fc40000000000 */
[----:B------:R-:W-:Y:S02]  /*2190*/  HFMA2 R12, R24, R5, R12 ;  /* 0x00000005180c7231 */ /* 0x000fe4000000000c */
[----:B------:R-:W-:Y:S01]  /*21a0*/  HADD2 R9, R9, -1040, -1040 ;  /* 0xe410e41009097430 */ /* 0x000fe20000000000 */
[-C--:B------:R-:W-:Y:S01]  /*21b0*/  HFMA2.MMA R37, R42, R7.reuse, R37 ;  /* 0x000000072a257235 */ /* 0x080fe20000000025 */
[----:B------:R-:W-:Y:S01]  /*21c0*/  HADD2 R5, R20, -1040, -1040 ;  /* 0xe410e41014057430 */ /* 0x000fe20000000000 */
        /* <DEDUP_REMOVED lines=13> */
.L_x_2842:
[----:B------:R-:W-:Y:S01]  /*22a0*/  ISETP.LT.AND P0, PT, R35, R30, PT ;  /* 0x0000001e2300720c */ /* 0x000fe20003f01270 */
[----:B------:R-:W-:Y:S01]  /*22b0*/  UIADD3 UR4, UR4, 0x40, URZ ;  /* 0x0000004004047890 */ /* 0x000fe2000fffe03f */
[----:B-----5:R-:W-:-:S04]  /*22c0*/  IMAD.WIDE R4, R3, 0x4, R28 ;  /* 0x0000000403047825 */ /* 0x020fc800078e021c */
[----:B------:R-:W-:-:S07]  /*22d0*/  IMAD.MOV.U32 R9, RZ, RZ, R35 ;  /* 0x000000ffff097224 */ /* 0x000fce00078e0023 */
[----:B------:R-:W-:Y:S05]  /*22e0*/  @!P2 BRA P0, `(.L_x_2843) ;  /* 0xffffffe80064a947 */ /* 0x000fea000003ffff */
.L_x_2841:
[----:B------:R-:W-:Y:S05]  /*22f0*/  @P1 EXIT ;  /* 0x000000000000194d */ /* 0x000fea0003800000 */
[----:B------:R-:W1:Y:S01]  /*2300*/  S2R R0, SR_CTAID.X ;  /* 0x0000000000007919 */ /* 0x000e620000002500 */
[----:B------:R-:W2:Y:S01]  /*2310*/  S2UR UR4, SR_CTAID.Y ;  /* 0x00000000000479c3 */ /* 0x000ea20000002600 */
[----:B------:R-:W1:Y:S07]  /*2320*/  S2R R7, SR_TID.X ;  /* 0x0000000000077919 */ /* 0x000e6e0000002100 */
[----:B------:R-:W3:Y:S01]  /*2330*/  LDC.64 R4, c[0x0][0x230] ;  /* 0x00008c00ff047b82 */ /* 0x000ee20000000a00 */
[----:B-1----:R-:W-:-:S04]  /*2340*/  IMAD R0, R0, 0x40, R7 ;  /* 0x0000004000007824 */ /* 0x002fc800078e0207 */
[----:B------:R-:W-:-:S04]  /*2350*/  IMAD.SHL.U32 R0, R0, 0x4, RZ ;  /* 0x0000000400007824 */ /* 0x000fc800078e00ff */
[----:B--2---:R-:W-:-:S04]  /*2360*/  IMAD R3, R3, UR4, R0 ;  /* 0x0000000403037c24 */ /* 0x004fc8000f8e0200 */
        /* <DEDUP_REMOVED lines=8> */
.L_x_2847:
[----:B------:R-:W1:Y:S02]  /*23f0*/  LDS R2, [R0] ;  /* 0x0000000000027984 */ /* 0x000e640000000800 */
[----:B-1----:R-:W-:-:S06]  /*2400*/  HADD2 R3, R2, R33 ;  /* 0x0000002102037230 */ /* 0x002fcc0000000000 */
[----:B------:R-:W1:Y:S02]  /*2410*/  ATOMS.CAST.SPIN R3, [R0], R2, R3 ;  /* 0x000000020003738d */ /* 0x000e640001800003 */
[----:B-1----:R-:W-:-:S13]  /*2420*/  ISETP.EQ.U32.AND P0, PT, R3, 0x1, PT ;  /* 0x000000010300780c */ /* 0x002fda0003f02070 */
[----:B------:R-:W-:Y:S05]  /*2430*/  @!P0 BRA `(.L_x_2847) ;  /* 0xfffffffc00ec8947 */ /* 0x000fea000383ffff */
[----:B------:R-:W-:Y:S05]  /*2440*/  BRA `(.L_x_2845) ;  /* 0x00000000000c7947 */ /* 0x000fea0003800000 */
.L_x_2846:
[----:B------:R-:W2:Y:S02]  /*2450*/  LD.E R0, desc[UR6][R4.64] ;  /* 0x0000000604007980 */ /* 0x000ea4000c101900 */
[----:B--2---:R-:W-:-:S05]  /*2460*/  IMAD.IADD R3, R33, 0x1, R0 ;  /* 0x0000000121037824 */ /* 0x004fca00078e0200 */
[----:B------:R1:W-:Y:S02]  /*2470*/  ST.E desc[UR6][R4.64], R3 ;  /* 0x0000000304007985 */ /* 0x0003e4000c101906 */
.L_x_2845:
[----:B------:R-:W-:Y:S05]  /*2480*/  BSYNC B0 ;  /* 0x0000000000007941 */ /* 0x000fea0003800000 */
.L_x_2844:
[----:B------:R2:W-:Y:S02]  /*2490*/  ATOM.E.ADD.F16x2.RN.STRONG.GPU P0, RZ, desc[UR6][R4.64+0x4], R31 ;  /* 0x0000041f04ff79a2 */ /* 0x0005e4000810e1c6 */
[----:B--2---:R-:W-:Y:S05]  /*24a0*/  @P0 EXIT ;  /* 0x000000000000094d */ /* 0x004fea0003800000 */
[----:B------:R-:W2:Y:S02]  /*24b0*/  QSPC.E.S P0, RZ, [R4+0x4] ;  /* 0x0000040004ff73aa */ /* 0x000ea40000000500 */
[----:B--2---:R-:W-:Y:S05]  /*24c0*/  @!P0 BRA `(.L_x_2848) ;  /* 0x0000000000208947 */ /* 0x004fea0003800000 */
[----:B------:R-:W-:-:S05]  /*24d0*/  IMAD.MOV.U32 R2, RZ, RZ, R4 ;  /* 0x000000ffff027224 */ /* 0x000fca00078e0004 */
[----:B------:R-:W-:-:S07]  /*24e0*/  MOV R0, R2 ;  /* 0x0000000200007202 */ /* 0x000fce0000000f00 */
.L_x_2849:
[----:B------:R-:W1:Y:S02]  /*24f0*/  LDS R2, [R0+0x4] ;  /* 0x0000040000027984 */ /* 0x000e640000000800 */
[----:B-1----:R-:W-:-:S10]  /*2500*/  HFMA2.MMA R3, R2, 1, 1, R31 ;  /* 0x3c003c0002037835 */ /* 0x002fd4000000001f */
[----:B------:R-:W1:Y:S02]  /*2510*/  ATOMS.CAST.SPIN R3, [R0+0x4], R2, R3 ;  /* 0x000004020003738d */ /* 0x000e640001800003 */
[----:B-1----:R-:W-:-:S13]  /*2520*/  ISETP.EQ.U32.AND P0, PT, R3, 0x1, PT ;  /* 0x000000010300780c */ /* 0x002fda0003f02070 */
[----:B------:R-:W-:Y:S05]  /*2530*/  @!P0 BRA `(.L_x_2849) ;  /* 0xfffffffc00ec8947 */ /* 0x000fea000383ffff */
[----:B------:R-:W-:Y:S05]  /*2540*/  EXIT ;  /* 0x000000000000794d */ /* 0x000fea0003800000 */
.L_x_2848:
[----:B------:R-:W1:Y:S02]  /*2550*/  LD.E R0, desc[UR6][R4.64+0x4] ;  /* 0x0000040604007980 */ /* 0x000e64000c101900 */
[----:B-1----:R-:W-:-:S05]  /*2560*/  IMAD.IADD R3, R31, 0x1, R0 ;  /* 0x000000011f037824 */ /* 0x002fca00078e0200 */
[----:B------:R-:W-:Y:S01]  /*2570*/  ST.E desc[UR6][R4.64+0x4], R3 ;  /* 0x0000040304007985 */ /* 0x000fe2000c101906 */
[----:B------:R-:W-:Y:S05]  /*2580*/  EXIT ;  /* 0x000000000000794d */ /* 0x000fea0003800000 */
.L_x_2850:
        /* <DEDUP_REMOVED lines=15> */
.L_x_3271:


//--------------------- .text._Z23gemm_half_q_half_kernelILi1ELi24ELb0ELb0ELi64EEvPK6__halfPKjS4_S2_PS0_iiiiPKtS7_iiiiiibS2_i --------------------------
	.section	.text._Z23gemm_half_q_half_kernelILi1ELi24ELb0ELb0ELi64EEvPK6__halfPKjS4_S2_PS0_iiiiPKtS7_iiiiiibS2_i,"ax",@progbits
	.align	128
        .global         _Z23gemm_half_q_half_kernelILi1ELi24ELb0ELb0ELi64EEvPK6__halfPKjS4_S2_PS0_iiiiPKtS7_iiiiiibS2_i
        .type           _Z23gemm_half_q_half_kernelILi1ELi24ELb0ELb0ELi64EEvPK6__halfPKjS4_S2_PS0_iiiiPKtS7_iiiiiibS2_i,@function
        .size           _Z23gemm_half_q_half_kernelILi1ELi24ELb0ELb0ELi64EEvPK6__halfPKjS4_S2_PS0_iiiiPKtS7_iiiiiibS2_i,(.L_x_3272 - _Z23gemm_half_q_half_kernelILi1ELi24ELb0ELb0ELi64EEvPK6__halfPKjS4_S2_PS0_iiiiPKtS7_iiiiiibS2_i)
        .other          _Z23gemm_half_q_half_kernelILi1ELi24ELb0ELb0ELi64EEvPK6__halfPKjS4_S2_PS0_iiiiPKtS7_iiiiiibS2_i,@"STO_CUDA_ENTRY STV_DEFAULT"
_Z23gemm_half_q_half_kernelILi1ELi24ELb0ELb0ELi64EEvPK6__halfPKjS4_S2_PS0_iiiiPKtS7_iiiiiibS2_i:
.text._Z23gemm_half_q_half_kernelILi1ELi24ELb0ELb0ELi64EEvPK6__halfPKjS4_S2_PS0_iiiiPKtS7_iiiiiibS2_i:
[----:B------:R-:W0:Y:S01]  /*0000*/  LDC R1, c[0x0][0x28] ;  /* 0x00000a00ff017b82 */ /* 0x000e220000000800 */
[----:B------:R-:W1:Y:S07]  /*0010*/  S2R R11, SR_CTAID.Z ;  /* 0x00000000000b7919 */ /* 0x000e6e0000002700 */
[----:B------:R-:W2:Y:S01]  /*0020*/  S2UR UR8, SR_CTAID.Y ;  /* 0x00000000000879c3 */ /* 0x000ea20000002600 */
[----:B------:R-:W-:Y:S01]  /*0030*/  ULDC.64 UR6, c[0x0][0x208] ;  /* 0x0000820000067ab9 */ /* 0x000fe20000000a00 */
[----:B------:R-:W-:Y:S01]  /*0040*/  BSSY B0, `(.L_x_2851) ;  /* 0x0000027000007945 */ /* 0x000fe20003800000 */
[----:B------:R-:W3:Y:S01]  /*0050*/  S2R R9, SR_TID.X ;  /* 0x0000000000097919 */ /* 0x000ee20000002100 */
[----:B0-----:R-:W-:Y:S01]  /*0060*/  IADD3 R1, R1, -0x10, RZ ;  /* 0xfffffff001017810 */ /* 0x001fe20007ffe0ff */
[----:B------:R-:W0:Y:S03]  /*0070*/  S2R R2, SR_CTAID.X ;  /* 0x0000000000027919 */ /* 0x000e260000002500 */
[----:B------:R-:W2:Y:S08]  /*0080*/  LDC R12, c[0x0][0x238] ;  /* 0x00008e00ff0c7b82 */ /* 0x000eb00000000800 */
[----:B------:R-:W4:Y:S01]  /*0090*/  LDC R5, c[0x0][0x240] ;  /* 0x00009000ff057b82 */ /* 0x000f220000000800 */
[----:B-1----:R-:W-:-:S02]  /*00a0*/  SHF.L.U32 R20, R11, 0x6, RZ ;  /* 0x000000060b147819 */ /* 0x002fc400000006ff */
[----:B--2---:R-:W-:Y:S02]  /*00b0*/  ISETP.LE.AND P1, PT, R12, UR8, PT ;  /* 0x000000080c007c0c */ /* 0x004fe4000bf23270 */
[-C--:B---3--:R-:W-:Y:S02]  /*00c0*/  IADD3 R0, R20, R9.reuse, RZ ;  /* 0x0000000914007210 */ /* 0x088fe40007ffe0ff */
[----:B0-----:R-:W-:Y:S02]  /*00d0*/  LEA R8, R2, R9, 0x6 ;  /* 0x0000000902087211 */ /* 0x001fe400078e30ff */
        /* <DEDUP_REMOVED lines=10> */
[----:B------:R-:W-:-:S03]  /*0180*/  ULDC.64 UR4, c[0x0][0x210] ;  /* 0x0000840000047ab9 */ /* 0x000fc60000000a00 */
[----:B------:R-:W2:Y:S01]  /*0190*/  @P0 LDG.E.U16.CONSTANT R2, desc[UR6][R2.64] ;  /* 0x0000000602020981 */ /* 0x000ea2000c1e9500 */
[----:B------:R-:W-:Y:S02]  /*01a0*/  SHF.R.S32.HI R4, RZ, 0x1f, R5 ;  /* 0x0000001fff047819 */ /* 0x000fe40000011405 */
[----:B------:R-:W-:-:S04]  /*01b0*/  @!P0 IADD3 R0, P2, R0, R5, RZ ;  /* 0x0000000500008210 */ /* 0x000fc80007f5e0ff */
[----:B------:R-:W-:Y:S02]  /*01c0*/  @!P0 IADD3.X R7, R7, R4, RZ, P2, !PT ;  /* 0x0000000407078210 */ /* 0x000fe400017fe4ff */
[----:B------:R-:W-:-:S04]  /*01d0*/  @!P0 LEA R6, P2, R0, UR4, 0x1 ;  /* 0x0000000400068c11 */ /* 0x000fc8000f8408ff */
[----:B------:R-:W-:-:S06]  /*01e0*/  @!P0 LEA.HI.X R7, R0, UR5, R7, 0x1, P2 ;  /* 0x0000000500078c11 */ /* 0x000fcc00090f0c07 */
[----:B------:R-:W3:Y:S01]  /*01f0*/  @!P0 LDG.E.U16.CONSTANT R7, desc[UR6][R6.64] ;  /* 0x0000000606078981 */ /* 0x000ee2000c1e9500 */
[----:B--2---:R-:W-:-:S04]  /*0200*/  @P0 IADD3 R5, P3, R5, R2, RZ ;  /* 0x0000000205050210 */ /* 0x004fc80007f7e0ff */
[----:B------:R-:W-:Y:S02]  /*0210*/  @P0 IADD3.X R10, RZ, R4, RZ, P3, !PT ;  /* 0x00000004ff0a0210 */ /* 0x000fe40001ffe4ff */
[----:B------:R-:W-:-:S04]  /*0220*/  @P0 LEA R4, P3, R5, UR4, 0x1 ;  /* 0x0000000405040c11 */ /* 0x000fc8000f8608ff */
[----:B------:R-:W-:-:S06]  /*0230*/  @P0 LEA.HI.X R5, R5, UR5, R10, 0x1, P3 ;  /* 0x0000000505050c11 */ /* 0x000fcc00098f0c0a */
[----:B------:R-:W2:Y:S01]  /*0240*/  @P0 LDG.E.U16.CONSTANT R5, desc[UR6][R4.64] ;  /* 0x0000000604050981 */ /* 0x000ea2000c1e9500 */
[----:B------:R-:W0:Y:S01]  /*0250*/  S2UR UR5, SR_CgaCtaId ;  /* 0x00000000000579c3 */ /* 0x000e220000008800 */
[----:B------:R-:W-:Y:S02]  /*0260*/  UMOV UR4, 0x400 ;  /* 0x0000040000047882 */ /* 0x000fe40000000000 */
[----:B0-----:R-:W-:-:S06]  /*0270*/  ULEA UR4, UR5, UR4, 0x18 ;  /* 0x0000000405047291 */ /* 0x001fcc000f8ec03f */
[----:B------:R-:W-:-:S05]  /*0280*/  LEA R0, R9, UR4, 0x1 ;  /* 0x0000000409007c11 */ /* 0x000fca000f8e08ff */
[----:B--2---:R0:W-:Y:S04]  /*0290*/  @P0 STS.U16 [R0], R5 ;  /* 0x0000000500000388 */ /* 0x0041e80000000400 */
[----:B---3--:R0:W-:Y:S02]  /*02a0*/  @!P0 STS.U16 [R0], R7 ;  /* 0x0000000700008388 */ /* 0x0081e40000000400 */
.L_x_2852:
[----:B------:R-:W-:Y:S05]  /*02b0*/  BSYNC B0 ;  /* 0x0000000000007941 */ /* 0x000fea0003800000 */
.L_x_2851:
[----:B------:R-:W-:Y:S01]  /*02c0*/  ULDC UR4, c[0x0][0x23c] ;  /* 0x00008f0000047ab9 */ /* 0x000fe20000000800 */
[----:B------:R-:W-:Y:S02]  /*02d0*/  SHF.L.U32 R8, R8, 0x2, RZ ;  /* 0x0000000208087819 */ /* 0x000fe400000006ff */
[----:B------:R-:W-:-:S04]  /*02e0*/  MOV R35, UR4 ;  /* 0x0000000400237c02 */ /* 0x000fc80008000f00 */
[----:B------:R-:W-:-:S13]  /*02f0*/  ISETP.GE.AND P0, PT, R8, R35, PT ;  /* 0x000000230800720c */ /* 0x000fda0003f06270 */
[----:B------:R-:W-:Y:S05]  /*0300*/  @P0 EXIT ;  /* 0x000000000000094d */ /* 0x000fea0003800000 */
[----:B------:R-:W1:Y:S01]  /*0310*/  LDC.64 R2, c[0x0][0x248] ;  /* 0x00009200ff027b82 */ /* 0x000e620000000a00 */
[----:B------:R-:W-:-:S07]  /*0320*/  SHF.L.U32 R15, R11, 0x7, RZ ;  /* 0x000000070b0f7819 */ /* 0x000fce00000006ff */
[----:B0-----:R-:W0:Y:S01]  /*0330*/  LDC.U8 R0, c[0x0][0x270] ;  /* 0x00009c00ff007b82 */ /* 0x001e220000000000 */
[----:B-1----:R-:W-:-:S05]  /*0340*/  IMAD.WIDE R14, R15, 0x2, R2 ;  /* 0x000000020f0e7825 */ /* 0x002fca00078e0202 */
[----:B------:R1:W5:Y:S01]  /*0350*/  LDG.E.U16.CONSTANT R31, desc[UR6][R14.64+0x2] ;  /* 0x000002060e1f7981 */ /* 0x000362000c1e9500 */
[----:B0-----:R-:W-:-:S04]  /*0360*/  PRMT R0, R0, 0x8880, RZ ;  /* 0x0000888000007816 */ /* 0x001fc800000000ff */
[----:B------:R-:W-:-:S04]  /*0370*/  ISETP.NE.AND P0, PT, R0, RZ, PT ;  /* 0x000000ff0000720c */ /* 0x000fc80003f05270 */
[----:B------:R-:W-:-:S04]  /*0380*/  ISETP.NE.OR P0, PT, R11, RZ, !P0 ;  /* 0x000000ff0b00720c */ /* 0x000fc80004705670 */
[----:B------:R-:W-:Y:S02]  /*0390*/  ISETP.LE.OR P2, PT, R12, UR8, P0 ;  /* 0x000000080c007c0c */ /* 0x000fe40008743670 */
[----:B------:R-:W-:-:S11]  /*03a0*/  ISETP.GE.AND P0, PT, R20, R29, PT ;  /* 0x0000001d1400720c */ /* 0x000fd60003f06270 */
[----:B------:R-:W0:Y:S01]  /*03b0*/  @!P2 LDC.64 R4, c[0x0][0x230] ;  /* 0x00008c00ff04ab82 */ /* 0x000e220000000a00 */
[----:B------:R-:W-:-:S04]  /*03c0*/  @!P2 IMAD R7, R35, UR8, R8 ;  /* 0x000000082307ac24 */ /* 0x000fc8000f8e0208 */
[----:B0-----:R-:W-:-:S05]  /*03d0*/  @!P2 IMAD.WIDE R4, R7, 0x2, R4 ;  /* 0x000000020704a825 */ /* 0x001fca00078e0204 */
[----:B------:R1:W-:Y:S01]  /*03e0*/  @!P2 STG.E.64 desc[UR6][R4.64], RZ ;  /* 0x000000ff0400a986 */ /* 0x0003e2000c101b06 */
[----:B------:R-:W-:Y:S06]  /*03f0*/  BAR.SYNC.DEFER_BLOCKING 0x0 ;  /* 0x0000000000007b1d */ /* 0x000fec0000010000 */
[----:B------:R-:W-:Y:S05]  /*0400*/  @P0 BRA `(.L_x_2853) ;  /* 0x0000000000d00947 */ /* 0x000fea0003800000 */
[----:B------:R0:W5:Y:S01]  /*0410*/  LDG.E.U16.CONSTANT R0, desc[UR6][R14.64] ;  /* 0x000000060e007981 */ /* 0x000162000c1e9500 */
[----:B-1----:R-:W1:Y:S01]  /*0420*/  LDC.64 R4, c[0x0][0x220] ;  /* 0x00008800ff047b82 */ /* 0x002e620000000a00 */
[----:B------:R-:W-:Y:S02]  /*0430*/  SHF.R.S32.HI R9, RZ, 0x1f, R8 ;  /* 0x0000001fff097819 */ /* 0x000fe40000011408 */
[----:B------:R-:W-:Y:S02]  /*0440*/  SHF.L.U32 R11, R8, 0x2, RZ ;  /* 0x00000002080b7819 */ /* 0x000fe400000006ff */
[----:B------:R-:W-:Y:S01]  /*0450*/  LEA.HI R12, R9, R8, RZ, 0x3 ;  /* 0x00000008090c7211 */ /* 0x000fe200078f18ff */
[----:B------:R-:W-:Y:S01]  /*0460*/  HFMA2.MMA R9, -RZ, RZ, 0, 0 ;  /* 0x00000000ff097435 */ /* 0x000fe200000001ff */
[----:B------:R-:W-:Y:S01]  /*0470*/  MOV R10, R20 ;  /* 0x00000014000a7202 */ /* 0x000fe20000000f00 */
[----:B------:R-:W2:Y:S01]  /*0480*/  LDC.64 R6, c[0x0][0x228] ;  /* 0x00008a00ff067b82 */ /* 0x000ea20000000a00 */
[----:B------:R-:W-:-:S02]  /*0490*/  LOP3.LUT R11, R11, 0x10, RZ, 0xc0, !PT ;  /* 0x000000100b0b7812 */ /* 0x000fc400078ec0ff */
[----:B0-----:R-:W-:-:S07]  /*04a0*/  SHF.R.S32.HI R12, RZ, 0x3, R12 ;  /* 0x00000003ff0c7819 */ /* 0x001fce000001140c */
.L_x_2854:
[----:B-----5:R-:W-:-:S05]  /*04b0*/  IADD3 R16, R0, R9, RZ ;  /* 0x0000000900107210 */ /* 0x020fca0007ffe0ff */
        /* <DEDUP_REMOVED lines=29> */
[C---:B------:R-:W-:Y:S02]  /*0690*/  LEA R13, R9.reuse, R1, 0x3 ;  /* 0x00000001090d7211 */ /* 0x040fe400078e18ff */
[----:B------:R-:W-:Y:S02]  /*06a0*/  ISETP.GE.AND P2, PT, R10, R29, PT ;  /* 0x0000001d0a00720c */ /* 0x000fe40003f46270 */
[----:B------:R-:W-:-:S03]  /*06b0*/  IADD3 R9, R9, 0x1, RZ ;  /* 0x0000000109097810 */ /* 0x000fc60007ffe0ff */
[----:B------:R-:W0:Y:S08]  /*06c0*/  I2F.F16 R22, R22 ;  /* 0x0000001600167306 */ /* 0x000e300000200c00 */
        /* <DEDUP_REMOVED lines=8> */
.L_x_2853:
[----:B------:R2:W5:Y:S01]  /*0750*/  LDL.64 R6, [R1] ;  /* 0x0000000001067983 */ /* 0x0005620000100a00 */
[----:B------:R-:W3:Y:S01]  /*0760*/  LDC R3, c[0x0][0x25c] ;  /* 0x00009700ff037b82 */ /* 0x000ee20000000800 */
[----:B------:R-:W-:Y:S01]  /*0770*/  ULDC UR4, c[0x0][0x258] ;  /* 0x0000960000047ab9 */ /* 0x000fe20000000800 */
[----:B------:R-:W-:Y:S01]  /*0780*/  HFMA2.MMA R0, -RZ, RZ, 0, 0 ;  /* 0x00000000ff007435 */ /* 0x000fe200000001ff */
[----:B------:R-:W-:Y:S02]  /*0790*/  ISETP.GT.AND P2, PT, R20, UR4, PT ;  /* 0x0000000414007c0c */ /* 0x000fe4000bf44270 */
[----:B------:R-:W-:-:S03]  /*07a0*/  MOV R2, RZ ;  /* 0x000000ff00027202 */ /* 0x000fc60000000f00 */
[----:B-1----:R-:W1:Y:S01]  /*07b0*/  LDC R5, c[0x0][0x264] ;  /* 0x00009900ff057b82 */ /* 0x002e620000000800 */
[----:B---3--:R-:W-:-:S07]  /*07c0*/  ISETP.GT.AND P3, PT, R20, R3, PT ;  /* 0x000000031400720c */ /* 0x008fce0003f64270 */
[----:B--2---:R-:W-:Y:S06]  /*07d0*/  @!P2 BRA `(.L_x_2855) ;  /* 0x00000000001ca947 */ /* 0x004fec0003800000 */
[----:B------:R-:W2:Y:S02]  /*07e0*/  LDC R9, c[0x0][0x25c] ;  /* 0x00009700ff097b82 */ /* 0x000ea40000000800 */
[----:B--2---:R-:W-:-:S04]  /*07f0*/  VIMNMX R2, R20, R9, PT ;  /* 0x0000000914027248 */ /* 0x004fc80003fe0100 */
[----:B------:R-:W-:-:S04]  /*0800*/  IADD3 R2, R2, -UR4, RZ ;  /* 0x8000000402027c10 */ /* 0x000fc8000fffe0ff */
[----:B------:R-:W-:-:S04]  /*0810*/  SHF.R.S32.HI R9, RZ, 0x1f, R2 ;  /* 0x0000001fff097819 */ /* 0x000fc80000011402 */
[----:B------:R-:W-:-:S04]  /*0820*/  LEA.HI R9, R9, R2, RZ, 0x5 ;  /* 0x0000000209097211 */ /* 0x000fc800078f28ff */
[----:B------:R-:W-:-:S05]  /*0830*/  SHF.R.S32.HI R9, RZ, 0x5, R9 ;  /* 0x00000005ff097819 */ /* 0x000fca0000011409 */
[----:B------:R-:W-:-:S07]  /*0840*/  IMAD R2, R9, 0x6, RZ ;  /* 0x0000000609027824 */ /* 0x000fce00078e02ff */
.L_x_2855:
[----:B------:R-:W-:Y:S05]  /*0850*/  @!P3 BRA `(.L_x_2856) ;  /* 0x00000000001cb947 */ /* 0x000fea0003800000 */
[----:B------:R-:W2:Y:S02]  /*0860*/  LDC R9, c[0x0][0x260] ;  /* 0x00009800ff097b82 */ /* 0x000ea40000000800 */
[----:B--2---:R-:W-:-:S04]  /*0870*/  VIMNMX R0, R20, R9, PT ;  /* 0x0000000914007248 */ /* 0x004fc80003fe0100 */
[----:B------:R-:W-:-:S04]  /*0880*/  IADD3 R0, R0, -R3, RZ ;  /* 0x8000000300007210 */ /* 0x000fc80007ffe0ff */
[----:B------:R-:W-:-:S04]  /*0890*/  SHF.R.S32.HI R3, RZ, 0x1f, R0 ;  /* 0x0000001fff037819 */ /* 0x000fc80000011400 */
[----:B------:R-:W-:-:S04]  /*08a0*/  LEA.HI R3, R3, R0, RZ, 0x5 ;  /* 0x0000000003037211 */ /* 0x000fc800078f28ff */
[----:B------:R-:W-:-:S04]  /*08b0*/  SHF.R.S32.HI R3, RZ, 0x5, R3 ;  /* 0x00000005ff037819 */ /* 0x000fc80000011403 */
[----:B------:R-:W-:-:S07]  /*08c0*/  LEA R0, R3, R3, 0x2 ;  /* 0x0000000303007211 */ /* 0x000fce00078e10ff */
.L_x_2856:
[----:B------:R-:W-:Y:S01]  /*08d0*/  ULDC UR10, c[0x0][0x260] ;  /* 0x00009800000a7ab9 */ /* 0x000fe20000000800 */
[----:B------:R-:W-:Y:S01]  /*08e0*/  HFMA2.MMA R3, -RZ, RZ, 0, 0 ;  /* 0x00000000ff037435 */ /* 0x000fe200000001ff */
[C---:B------:R-:W-:Y:S02]  /*08f0*/  ISETP.GT.AND P2, PT, R20.reuse, UR10, PT ;  /* 0x0000000a14007c0c */ /* 0x040fe4000bf44270 */
[----:B-1----:R-:W-:Y:S02]  /*0900*/  ISETP.GT.AND P3, PT, R20, R5, PT ;  /* 0x000000051400720c */ /* 0x002fe40003f64270 */
[----:B------:R-:W-:-:S09]  /*0910*/  MOV R9, RZ ;  /* 0x000000ff00097202 */ /* 0x000fd20000000f00 */
        /* <DEDUP_REMOVED lines=8> */
.L_x_2857:
        /* <DEDUP_REMOVED lines=8> */
.L_x_2858:
[----:B------:R-:W-:Y:S01]  /*0a20*/  ULDC UR5, c[0x0][0x268] ;  /* 0x00009a0000057ab9 */ /* 0x000fe20000000800 */
[----:B------:R-:W-:Y:S01]  /*0a30*/  HFMA2.MMA R4, -RZ, RZ, 0, 0 ;  /* 0x00000000ff047435 */ /* 0x000fe200000001ff */
[----:B------:R-:W-:-:S13]  /*0a40*/  ISETP.GT.AND P2, PT, R20, UR5, PT ;  /* 0x0000000514007c0c */ /* 0x000fda000bf44270 */
        /* <DEDUP_REMOVED lines=8> */
.L_x_2859:
[C---:B------:R-:W-:Y:S01]  /*0ad0*/  VIMNMX R5, R20.reuse, UR4, PT ;  /* 0x0000000414057c48 */ /* 0x040fe2000bfe0100 */
[----:B------:R-:W1:Y:S01]  /*0ae0*/  S2UR UR5, SR_CgaCtaId ;  /* 0x00000000000579c3 */ /* 0x000e620000008800 */
[----:B------:R-:W-:Y:S01]  /*0af0*/  ISETP.GE.OR P0, PT, R20, UR10, P0 ;  /* 0x0000000a14007c0c */ /* 0x000fe20008706670 */
[----:B------:R-:W-:Y:S01]  /*0b00*/  ULDC.64 UR8, c[0x0][0x218] ;  /* 0x0000860000087ab9 */ /* 0x000fe20000000a00 */
[----:B------:R-:W-:Y:S01]  /*0b10*/  SHF.R.S32.HI R10, RZ, 0x1f, R5 ;  /* 0x0000001fff0a7819 */ /* 0x000fe20000011405 */
[----:B------:R-:W-:Y:S01]  /*0b20*/  UMOV UR4, 0x400 ;  /* 0x0000040000047882 */ /* 0x000fe20000000000 */
[----:B-----5:R-:W-:Y:S02]  /*0b30*/  PRMT R28, R7, 0x7610, R7 ;  /* 0x00007610071c7816 */ /* 0x020fe40000000007 */
[----:B------:R-:W-:Y:S02]  /*0b40*/  LEA.HI R10, R10, R5, RZ, 0x5 ;  /* 0x000000050a0a7211 */ /* 0x000fe400078f28ff */
[----:B------:R-:W-:-:S02]  /*0b50*/  MOV R30, RZ ;  /* 0x000000ff001e7202 */ /* 0x000fc40000000f00 */
[----:B------:R-:W-:Y:S02]  /*0b60*/  SHF.R.S32.HI R5, RZ, 0x5, R10 ;  /* 0x00000005ff057819 */ /* 0x000fe4000001140a */
[----:B------:R-:W-:Y:S02]  /*0b70*/  PRMT R33, RZ, 0x5410, RZ ;  /* 0x00005410ff217816 */ /* 0x000fe400000000ff */
[----:B------:R-:W-:Y:S02]  /*0b80*/  LEA R2, R5, R2, 0x3 ;  /* 0x0000000205027211 */ /* 0x000fe400078e18ff */
[----:B------:R-:W-:Y:S02]  /*0b90*/  PRMT R32, RZ, 0x5410, RZ ;  /* 0x00005410ff207816 */ /* 0x000fe400000000ff */
[----:B------:R-:W-:Y:S02]  /*0ba0*/  IADD3 R0, R9, R2, R0 ;  /* 0x0000000209007210 */ /* 0x000fe40007ffe000 */
[----:B------:R-:W-:-:S02]  /*0bb0*/  IADD3 R31, R20, R31, RZ ;  /* 0x0000001f141f7210 */ /* 0x000fc40007ffe0ff */
[----:B------:R-:W-:Y:S01]  /*0bc0*/  IADD3 R0, R4, R0, R3 ;  /* 0x0000000004007210 */ /* 0x000fe20007ffe003 */
[----:B-1----:R-:W-:-:S04]  /*0bd0*/  ULEA UR4, UR5, UR4, 0x18 ;  /* 0x0000000405047291 */ /* 0x002fc8000f8ec03f */
[----:B------:R-:W-:Y:S01]  /*0be0*/  IMAD R3, R0, R35, RZ ;  /* 0x0000002300037224 */ /* 0x000fe200078e02ff */
[----:B------:R-:W-:-:S04]  /*0bf0*/  SHF.R.S32.HI R0, RZ, 0x1f, R8 ;  /* 0x0000001fff007819 */ /* 0x000fc80000011408 */
[----:B------:R-:W-:-:S04]  /*0c00*/  IADD3 R8, P2, R8, R3, RZ ;  /* 0x0000000308087210 */ /* 0x000fc80007f5e0ff */
[----:B------:R-:W-:Y:S02]  /*0c10*/  LEA.HI.X.SX32 R3, R3, R0, 0x1, P2 ;  /* 0x0000000003037211 */ /* 0x000fe400010f0eff */
[----:B------:R-:W-:Y:S02]  /*0c20*/  LEA R22, P2, R8, UR8, 0x2 ;  /* 0x0000000808167c11 */ /* 0x000fe4000f8410ff */
[----:B------:R-:W-:Y:S02]  /*0c30*/  PRMT R0, R6, 0x7610, R6 ;  /* 0x0000761006007816 */ /* 0x000fe40000000006 */
[----:B------:R-:W-:Y:S01]  /*0c40*/  LEA.HI.X R23, R8, UR9, R3, 0x2, P2 ;  /* 0x0000000908177c11 */ /* 0x000fe200090f1403 */
[----:B------:R-:W-:Y:S08]  /*0c50*/  @P0 BRA `(.L_x_2860) ;  /* 0x0000001400b80947 */ /* 0x000ff00003800000 */
[----:B------:R-:W-:Y:S01]  /*0c60*/  MOV R30, RZ ;  /* 0x000000ff001e7202 */ /* 0x000fe20000000f00 */
[----:B------:R-:W-:Y:S01]  /*0c70*/  ULDC UR8, c[0x0][0x260] ;  /* 0x0000980000087ab9 */ /* 0x000fe20000000800 */
[----:B------:R-:W-:Y:S01]  /*0c80*/  PRMT R32, RZ, 0x5410, RZ ;  /* 0x00005410ff207816 */ /* 0x000fe200000000ff */
[----:B------:R-:W-:Y:S01]  /*0c90*/  ULDC UR9, c[0x0][0x240] ;  /* 0x0000900000097ab9 */ /* 0x000fe20000000800 */
[----:B------:R-:W-:-:S07]  /*0ca0*/  PRMT R33, RZ, 0x5410, RZ ;  /* 0x00005410ff217816 */ /* 0x000fce00000000ff */
.L_x_2862:
[----:B------:R-:W-:Y:S01]  /*0cb0*/  ISETP.NE.AND P0, PT, R20, R31, PT ;  /* 0x0000001f1400720c */ /* 0x000fe20003f05270 */
[----:B------:R-:W1:Y:S01]  /*0cc0*/  LDC R35, c[0x0][0x23c] ;  /* 0x00008f00ff237b82 */ /* 0x000e620000000800 */
[----:B-----5:R2:W5:Y:S11]  /*0cd0*/  LDG.E.128.CONSTANT R24, desc[UR6][R22.64] ;  /* 0x0000000616187981 */ /* 0x020576000c1e9d00 */
[----:B------:R-:W3:Y:S01]  /*0ce0*/  @!P0 LDC.64 R6, c[0x0][0x248] ;  /* 0x00009200ff068b82 */ /* 0x000ee20000000a00 */
[----:B------:R-:W-:-:S02]  /*0cf0*/  @!P0 IADD3 R30, R30, 0x1, RZ ;  /* 0x000000011e1e8810 */ /* 0x000fc40007ffe0ff */
[----:B------:R-:W-:Y:S02]  /*0d00*/  @!P0 SHF.L.U32 R3, R20, 0x1, RZ ;  /* 0x0000000114038819 */ /* 0x000fe400000006ff */
[----:B------:R-:W-:Y:S01]  /*0d10*/  @!P0 LEA R2, R30, R1, 0x3 ;  /* 0x000000011e028211 */ /* 0x000fe200078e18ff */
[----:B-1----:R-:W-:-:S04]  /*0d20*/  IMAD.WIDE R16, R35, 0x4, R22 ;  /* 0x0000000423107825 */ /* 0x002fc800078e0216 */
[----:B------:R-:W-:Y:S02]  /*0d30*/  IMAD.WIDE R8, R35, 0x4, R16 ;  /* 0x0000000423087825 */ /* 0x000fe400078e0210 */
[----:B------:R-:W5:Y:S02]  /*0d40*/  LDG.E.128.CONSTANT R16, desc[UR6][R16.64] ;  /* 0x0000000610107981 */ /* 0x000f64000c1e9d00 */
[----:B---3--:R-:W-:Y:S02]  /*0d50*/  @!P0 IMAD.WIDE R6, R3, 0x2, R6 ;  /* 0x0000000203068825 */ /* 0x008fe400078e0206 */
[----:B------:R-:W3:Y:S02]  /*0d60*/  @!P0 LDL.64 R2, [R2] ;  /* 0x0000000002028983 */ /* 0x000ee40000100a00 */
[----:B------:R-:W-:Y:S02]  /*0d70*/  IMAD.WIDE R4, R35, 0x4, R8 ;  /* 0x0000000423047825 */ /* 0x000fe400078e0208 */
[----:B------:R-:W4:Y:S04]  /*0d80*/  @!P0 LDG.E.U16.CONSTANT R7, desc[UR6][R6.64+0x2] ;  /* 0x0000020606078981 */ /* 0x000f28000c1e9500 */
[----:B------:R-:W5:Y:S04]  /*0d90*/  LDG.E.128.CONSTANT R8, desc[UR6][R8.64] ;  /* 0x0000000608087981 */ /* 0x000f68000c1e9d00 */
[----:B0-----:R2:W5:Y:S01]  /*0da0*/  LDG.E.128.CONSTANT R12, desc[UR6][R4.64] ;  /* 0x00000006040c7981 */ /* 0x001562000c1e9d00 */
[----:B------:R-:W0:Y:S01]  /*0db0*/  S2UR UR5, SR_CTAID.Z ;  /* 0x00000000000579c3 */ /* 0x000e220000002700 */
[----:B------:R-:W-:Y:S01]  /*0dc0*/  IADD3 R34, R20, 0x20, RZ ;  /* 0x0000002014227810 */ /* 0x000fe20007ffe0ff */
[----:B0-----:R-:W-:-:S04]  /*0dd0*/  ULEA UR5, UR5, 0x40, 0x6 ;  /* 0x0000004005057891 */ /* 0x001fc8000f8e303f */
[----:B------:R-:W-:-:S04]  /*0de0*/  UISETP.LT.AND UP0, UPT, UR5, UR9, UPT ;  /* 0x000000090500728c */ /* 0x000fc8000bf01270 */
[----:B------:R-:W-:Y:S01]  /*0df0*/  USEL UR5, UR5, UR9, UP0 ;  /* 0x0000000905057287 */ /* 0x000fe20008000000 */
[----:B---3--:R-:W-:Y:S02]  /*0e00*/  @!P0 PRMT R0, R2, 0x7610, R0 ;  /* 0x0000761002008816 */ /* 0x008fe40000000000 */
[----:B------:R-:W-:Y:S02]  /*0e10*/  @!P0 PRMT R28, R3, 0x7610, R28 ;  /* 0x00007610031c8816 */ /* 0x000fe4000000001c */
[----:B------:R-:W-:Y:S02]  /*0e20*/  @!P0 PRMT R0, R0, 0x7610, R2 ;  /* 0x0000761000008816 */ /* 0x000fe40000000002 */
[----:B------:R-:W-:Y:S01]  /*0e30*/  @!P0 PRMT R28, R28, 0x7610, R3 ;  /* 0x000076101c1c8816 */ /* 0x000fe20000000003 */
[----:B------:R-:W-:Y:S01]  /*0e40*/  IMAD.WIDE R2, R35, 0x4, R4 ;  /* 0x0000000423027825 */ /* 0x000fe200078e0204 */
[----:B----4-:R-:W-:Y:S01]  /*0e50*/  @!P0 IADD3 R31, R7, R20, RZ ;  /* 0x00000014071f8210 */ /* 0x010fe20007ffe0ff */
[----:B--2---:R-:W-:Y:S06]  /*0e60*/  @P1 BRA `(.L_x_2861) ;  /* 0x00000014001c1947 */ /* 0x004fec0003800000 */
[----:B------:R-:W2:Y:S01]  /*0e70*/  LDG.E.128.CONSTANT R4, desc[UR6][R2.64] ;  /* 0x0000000602047981 */ /* 0x000ea2000c1e9d00 */
[----:B-----5:R-:W-:Y:S01]  /*0e80*/  SHF.R.U32.HI R36, RZ, 0xf, R24 ;  /* 0x0000000fff247819 */ /* 0x020fe20000011618 */
[----:B------:R-:W-:Y:S01]  /*0e90*/  HFMA2.MMA R44, -RZ, RZ, 0, 0.03125 ;  /* 0x00002800ff2c7435 */ /* 0x000fe200000001ff */
        /* <DEDUP_REMOVED lines=161> */
[----:B------:R-:W-:Y:S01]  /*18b0*/  HFMA2 R44, R19, R27, R44 ;  /* 0x0000001b132c7231 */ /* 0x000fe2000000002c */
[----:B------:R-:W-:Y:S01]  /*18c0*/  LOP3.LUT R50, R50, 0x64006400, RZ, 0xfc, !PT ;  /* 0x6400640032327812 */ /* 0x000fe200078efcff */
[----:B------:R-:W-:Y:S01]  /*18d0*/  HFMA2.MMA R45, R16, R27, R45 ;  /* 0x0000001b102d7235 */ /* 0x000fe2000000002d */
[----:B------:R-:W-:-:S02]  /*18e0*/  LOP3.LUT R25, R25, 0x64006400, RZ, 0xfc, !PT ;  /* 0x6400640019197812 */ /* 0x000fc400078efcff */
[----:B------:R-:W-:Y:S01]  /*18f0*/  SHF.R.U32.HI R47, RZ, 0xd, R10 ;  /* 0x0000000dff2f7819 */ /* 0x000fe2000001160a */
[-C--:B------:R-:W-:Y:S01]  /*1900*/  HFMA2 R39, R50, R37.reuse.H0_H0, -48, -48 ;  /* 0xd200d20032277431 */ /* 0x080fe20000040025 */
[----:B------:R-:W-:Y:S01]  /*1910*/  SHF.R.U32.HI R49, RZ, 0xd, R11 ;  /* 0x0000000dff317819 */ /* 0x000fe2000001160b */
[----:B------:R-:W-:Y:S01]  /*1920*/  HFMA2 R25, R25, R37.H0_H0, -48, -48 ;  /* 0xd200d20019197431 */ /* 0x000fe20000040025 */
[----:B------:R-:W-:Y:S02]  /*1930*/  SHF.R.U32.HI R8, RZ, 0xa, R8 ;  /* 0x0000000aff087819 */ /* 0x000fe40000011608 */
[----:B------:R-:W-:Y:S02]  /*1940*/  SHF.R.U32.HI R9, RZ, 0xa, R9 ;  /* 0x0000000aff097819 */ /* 0x000fe40000011609 */
[----:B------:R-:W-:Y:S02]  /*1950*/  LOP3.LUT R8, R8, 0x1f001f, RZ, 0xc0, !PT ;  /* 0x001f001f08087812 */ /* 0x000fe400078ec0ff */
[----:B------:R-:W-:-:S02]  /*1960*/  LOP3.LUT R9, R9, 0x1f001f, RZ, 0xc0, !PT ;  /* 0x001f001f09097812 */ /* 0x000fc400078ec0ff */
[----:B------:R-:W-:Y:S02]  /*1970*/  LOP3.LUT R8, R8, 0x64006400, RZ, 0xfc, !PT ;  /* 0x6400640008087812 */ /* 0x000fe400078efcff */
[----:B------:R-:W-:Y:S02]  /*1980*/  SHF.R.U32.HI R11, RZ, 0xa, R11 ;  /* 0x0000000aff0b7819 */ /* 0x000fe4000001160b */
[----:B--2---:R-:W-:Y:S02]  /*1990*/  LOP3.LUT R24, R4, 0x3e003e0, RZ, 0xc0, !PT ;  /* 0x03e003e004187812 */ /* 0x004fe400078ec0ff */
        /* <DEDUP_REMOVED lines=20> */
[----:B------:R-:W-:Y:S02]  /*1ae0*/  SHF.R.U32.HI R47, RZ, 0xc, R14 ;  /* 0x0000000cff2f7819 */ /* 0x000fe4000001160e */
[----:B------:R-:W-:Y:S02]  /*1af0*/  SHF.R.U32.HI R49, RZ, 0xc, R15 ;  /* 0x0000000cff317819 */ /* 0x000fe4000001160f */
[----:B------:R-:W-:-:S02]  /*1b00*/  LOP3.LUT R42, R46, 0x80008, R47, 0xf8, !PT ;  /* 0x000800082e2a7812 */ /* 0x000fc400078ef82f */
[----:B------:R-:W-:Y:S02]  /*1b10*/  SHF.R.U32.HI R47, RZ, 0xb, R5 ;  /* 0x0000000bff2f7819 */ /* 0x000fe40000011605 */
[----:B------:R-:W-:Y:S02]  /*1b20*/  SHF.R.U32.HI R46, RZ, 0xb, R4 ;  /* 0x0000000bff2e7819 */ /* 0x000fe40000011604 */
[----:B------:R-:W-:Y:S02]  /*1b30*/  LOP3.LUT R20, R20, 0x100010, R47, 0xf8, !PT ;  /* 0x0010001014147812 */ /* 0x000fe400078ef82f */
[----:B------:R-:W-:Y:S02]  /*1b40*/  SHF.R.U32.HI R47, RZ, 0xb, R6 ;  /* 0x0000000bff2f7819 */ /* 0x000fe40000011606 */
[----:B------:R-:W-:Y:S02]  /*1b50*/  LOP3.LUT R21, R21, 0x100010, R46, 0xf8, !PT ;  /* 0x0010001015157812 */ /* 0x000fe400078ef82e */
[----:B------:R-:W-:-:S02]  /*1b60*/  LOP3.LUT R42, R42, 0x100010, R47, 0xf8, !PT ;  /* 0x001000102a2a7812 */ /* 0x000fc400078ef82f */
[----:B------:R-:W-:Y:S02]  /*1b70*/  LOP3.LUT R36, R36, 0x80008, R49, 0xf8, !PT ;  /* 0x0008000824247812 */ /* 0x000fe400078ef831 */
[----:B------:R-:W-:Y:S02]  /*1b80*/  SHF.R.U32.HI R47, RZ, 0xb, R7 ;  /* 0x0000000bff2f7819 */ /* 0x000fe40000011607 */
[----:B------:R-:W-:Y:S02]  /*1b90*/  LOP3.LUT R46, R9, 0x64006400, RZ, 0xfc, !PT ;  /* 0x64006400092e7812 */ /* 0x000fe400078efcff */
[----:B------:R-:W-:Y:S01]  /*1ba0*/  SHF.R.U32.HI R9, RZ, 0xa, R10 ;  /* 0x0000000aff097819 */ /* 0x000fe2000001160a */
[----:B------:R-:W-:Y:S01]  /*1bb0*/  HADD2 R10, R8, -1040, -1040 ;  /* 0xe410e410080a7430 */ /* 0x000fe20000000000 */
[----:B------:R-:W-:Y:S01]  /*1bc0*/  LOP3.LUT R36, R36, 0x100010, R47, 0xf8, !PT ;  /* 0x0010001024247812 */ /* 0x000fe200078ef82f */
[----:B------:R-:W-:Y:S01]  /*1bd0*/  HADD2 R47, R46, -1040, -1040 ;  /* 0xe410e4102e2f7430 */ /* 0x000fe20000000000 */
[----:B------:R-:W-:Y:S01]  /*1be0*/  LOP3.LUT R21, R21, 0x64006400, RZ, 0xfc, !PT ;  /* 0x6400640015157812 */ /* 0x000fe200078efcff */
[----:B------:R-:W-:Y:S01]  /*1bf0*/  HFMA2 R8, R43, R27, R40 ;  /* 0x0000001b2b087231 */ /* 0x000fe20000000028 */
[----:B------:R-:W-:Y:S01]  /*1c00*/  LOP3.LUT R40, R9, 0x1f001f, RZ, 0xc0, !PT ;  /* 0x001f001f09287812 */ /* 0x000fe200078ec0ff */
[----:B0-----:R-:W-:Y:S01]  /*1c10*/  HFMA2 R27, R47, R16, R44 ;  /* 0x000000102f1b7231 */ /* 0x001fe2000000002c */
        /* <DEDUP_REMOVED lines=15> */
[----:B------:R-:W-:Y:S01]  /*1d10*/  HFMA2 R40, R43, R16, R8 ;  /* 0x000000102b287231 */ /* 0x000fe20000000008 */
[----:B------:R-:W-:Y:S01]  /*1d20*/  LOP3.LUT R11, R11, 0x64006400, RZ, 0xfc, !PT ;  /* 0x640064000b0b7812 */ /* 0x000fe200078efcff */
[-C--:B------:R-:W-:Y:S01]  /*1d30*/  HFMA2.MMA R16, R44, R17.reuse, R37 ;  /* 0x000000112c107235 */ /* 0x080fe20000000025 */
[----:B------:R-:W-:Y:S01]  /*1d40*/  HADD2 R44, R9, -1040, -1040 ;  /* 0xe410e410092c7430 */ /* 0x000fe20000000000 */
[----:B------:R-:W-:Y:S01]  /*1d50*/  SHF.R.U32.HI R12, RZ, 0xa, R12 ;  /* 0x0000000aff0c7819 */ /* 0x000fe2000001160c */
[----:B------:R-:W-:Y:S01]  /*1d60*/  HADD2 R46, R10, -1040, -1040 ;  /* 0xe410e4100a2e7430 */ /* 0x000fe20000000000 */
[----:B------:R-:W-:Y:S01]  /*1d70*/  SHF.R.U32.HI R13, RZ, 0xa, R13 ;  /* 0x0000000aff0d7819 */ /* 0x000fe2000001160d */
[----:B------:R-:W-:Y:S01]  /*1d80*/  HADD2 R43, R11, -1040, -1040 ;  /* 0xe410e4100b2b7430 */ /* 0x000fe20000000000 */
[----:B------:R-:W-:Y:S01]  /*1d90*/  LOP3.LUT R12, R12, 0x1f001f, RZ, 0xc0, !PT ;  /* 0x001f001f0c0c7812 */ /* 0x000fe200078ec0ff */
[----:B------:R-:W0:Y:S01]  /*1da0*/  LDS.128 R8, [UR4+0x30] ;  /* 0x00003004ff087984 */ /* 0x000e220008000c00 */
[----:B------:R-:W-:Y:S01]  /*1db0*/  SHF.R.U32.HI R14, RZ, 0xa, R14 ;  /* 0x0000000aff0e7819 */ /* 0x000fe2000001160e */
[-C--:B------:R-:W-:Y:S01]  /*1dc0*/  HFMA2 R27, R44, R17.reuse, R27 ;  /* 0x000000112c1b7231 */ /* 0x080fe2000000001b */
[----:B------:R-:W-:Y:S01]  /*1dd0*/  LOP3.LUT R12, R12, 0x64006400, RZ, 0xfc, !PT ;  /* 0x640064000c0c7812 */ /* 0x000fe200078efcff */
[----:B------:R-:W-:Y:S01]  /*1de0*/  HFMA2.MMA R37, R46, R17, R45 ;  /* 0x000000112e257235 */ /* 0x000fe2000000002d */
[----:B------:R-:W-:Y:S01]  /*1df0*/  HFMA2 R17, R43, R17, R40 ;  /* 0x000000112b117231 */ /* 0x000fe20000000028 */
[-C--:B------:R-:W-:Y:S01]  /*1e00*/  HFMA2.MMA R16, R23, R18.reuse, R16 ;  /* 0x0000001217107235 */ /* 0x080fe20000000010 */
[----:B------:R-:W-:Y:S01]  /*1e10*/  LOP3.LUT R13, R13, 0x1f001f, RZ, 0xc0, !PT ;  /* 0x001f001f0d0d7812 */ /* 0x000fe200078ec0ff */
[----:B------:R-:W-:Y:S01]  /*1e20*/  HADD2 R23, R12, -1040, -1040 ;  /* 0xe410e4100c177430 */ /* 0x000fe20000000000 */
[----:B------:R-:W-:Y:S01]  /*1e30*/  LOP3.LUT R14, R14, 0x1f001f, RZ, 0xc0, !PT ;  /* 0x001f001f0e0e7812 */ /* 0x000fe200078ec0ff */
[-C--:B------:R-:W-:Y:S01]  /*1e40*/  HFMA2 R27, R39, R18.reuse, R27 ;  /* 0x00000012271b7231 */ /* 0x080fe2000000001b */
[----:B------:R-:W-:Y:S01]  /*1e50*/  LOP3.LUT R40, R4, 0x1f001f, RZ, 0xc0, !PT ;  /* 0x001f001f04287812 */ /* 0x000fe200078ec0ff */
[----:B------:R-:W-:Y:S01]  /*1e60*/  HFMA2.MMA R37, R25, R18, R37 ;  /* 0x0000001219257235 */ /* 0x000fe20000000025 */
[----:B------:R-:W-:Y:S01]  /*1e70*/  LOP3.LUT R13, R13, 0x64006400, RZ, 0xfc, !PT ;  /* 0x640064000d0d7812 */ /* 0x000fe200078efcff */
[-C--:B------:R-:W-:Y:S01]  /*1e80*/  HFMA2.MMA R16, R23, R19.reuse, R16 ;  /* 0x0000001317107235 */ /* 0x080fe20000000010 */
        /* <DEDUP_REMOVED lines=10> */
[----:B------:R-:W-:Y:S01]  /*1f30*/  LOP3.LUT R44, R44, 0x64006400, RZ, 0xfc, !PT ;  /* 0x640064002c2c7812 */ /* 0x000fe200078efcff */
[----:B------:R-:W-:Y:S01]  /*1f40*/  HFMA2.MMA R37, R14, R19, R37 ;  /* 0x000000130e257235 */ /* 0x000fe20000000025 */
[----:B------:R-:W-:-:S02]  /*1f50*/  SHF.R.U32.HI R4, RZ, 0xa, R4 ;  /* 0x0000000aff047819 */ /* 0x000fc40000011604 */
[----:B------:R-:W-:Y:S01]  /*1f60*/  LOP3.LUT R45, R7, 0x1f001f, RZ, 0xc0, !PT ;  /* 0x001f001f072d7812 */ /* 0x000fe200078ec0ff */
[----:B------:R-:W-:Y:S01]  /*1f70*/  HADD2 R44, R44, -1040, -1040 ;  /* 0xe410e4102c2c7430 */ /* 0x000fe20000000000 */
[----:B------:R-:W-:Y:S02]  /*1f80*/  LOP3.LUT R15, R15, 0x64006400, RZ, 0xfc, !PT ;  /* 0x640064000f0f7812 */ /* 0x000fe400078efcff */
[----:B------:R-:W-:Y:S02]  /*1f90*/  LOP3.LUT R4, R4, 0x1f001f, RZ, 0xc0, !PT ;  /* 0x001f001f04047812 */ /* 0x000fe400078ec0ff */
[----:B------:R-:W-:Y:S01]  /*1fa0*/  LOP3.LUT R43, R5, 0x1f001f, RZ, 0xc0, !PT ;  /* 0x001f001f052b7812 */ /* 0x000fe200078ec0ff */
[----:B------:R-:W-:Y:S01]  /*1fb0*/  HADD2 R12, R15, -1040, -1040 ;  /* 0xe410e4100f0c7430 */ /* 0x000fe20000000000 */
[----:B------:R-:W-:Y:S02]  /*1fc0*/  SHF.R.U32.HI R5, RZ, 0xa, R5 ;  /* 0x0000000aff057819 */ /* 0x000fe40000011605 */
[----:B------:R-:W-:Y:S01]  /*1fd0*/  SHF.R.U32.HI R6, RZ, 0xa, R6 ;  /* 0x0000000aff067819 */ /* 0x000fe20000011606 */
[-C--:B0-----:R-:W-:Y:S01]  /*1fe0*/  HFMA2.MMA R13, R13, R8.reuse, R16 ;  /* 0x000000080d0d7235 */ /* 0x081fe20000000010 */
[----:B------:R-:W-:Y:S01]  /*1ff0*/  SHF.R.U32.HI R7, RZ, 0xa, R7 ;  /* 0x0000000aff077819 */ /* 0x000fe20000011607 */
[----:B------:R-:W-:Y:S01]  /*2000*/  HFMA2.MMA R37, R44, R8, R37 ;  /* 0x000000082c257235 */ /* 0x000fe20000000025 */
[----:B------:R-:W-:Y:S01]  /*2010*/  LOP3.LUT R45, R45, 0x64006400, RZ, 0xfc, !PT ;  /* 0x640064002d2d7812 */ /* 0x000fe200078efcff */
[----:B------:R-:W-:Y:S01]  /*2020*/  HFMA2 R17, R12, R19, R17 ;  /* 0x000000130c117231 */ /* 0x000fe20000000011 */
[----:B------:R-:W-:-:S02]  /*2030*/  LOP3.LUT R4, R4, 0x64006400, RZ, 0xfc, !PT ;  /* 0x6400640004047812 */ /* 0x000fc400078efcff */
[----:B------:R-:W-:Y:S01]  /*2040*/  LOP3.LUT R5, R5, 0x1f001f, RZ, 0xc0, !PT ;  /* 0x001f001f05057812 */ /* 0x000fe200078ec0ff */
[-C--:B------:R-:W-:Y:S01]  /*2050*/  HFMA2.MMA R13, R26, R9.reuse, R13 ;  /* 0x000000091a0d7235 */ /* 0x080fe2000000000d */
[----:B------:R-:W-:Y:S01]  /*2060*/  LOP3.LUT R6, R6, 0x1f001f, RZ, 0xc0, !PT ;  /* 0x001f001f06067812 */ /* 0x000fe200078ec0ff */
[----:B------:R-:W-:Y:S01]  /*2070*/  HADD2 R14, R45, -1040, -1040 ;  /* 0xe410e4102d0e7430 */ /* 0x000fe20000000000 */
[----:B------:R-:W-:Y:S01]  /*2080*/  LOP3.LUT R7, R7, 0x1f001f, RZ, 0xc0, !PT ;  /* 0x001f001f07077812 */ /* 0x000fe200078ec0ff */
[----:B------:R-:W-:Y:S01]  /*2090*/  HADD2 R4, R4, -1040, -1040 ;  /* 0xe410e41004047430 */ /* 0x000fe20000000000 */
        /* <DEDUP_REMOVED lines=10> */
[----:B------:R-:W-:Y:S01]  /*2140*/  HFMA2 R5, R38, R9, R19 ;  /* 0x0000000926057231 */ /* 0x000fe20000000013 */
[----:B------:R-:W-:Y:S01]  /*2150*/  LOP3.LUT R20, R20, 0x64006400, RZ, 0xfc, !PT ;  /* 0x6400640014147812 */ /* 0x000fe200078efcff */
[----:B------:R-:W-:Y:S01]  /*2160*/  HADD2 R4, R7, -1040, -1040 ;  /* 0xe410e41007047430 */ /* 0x000fe20000000000 */
[----:B------:R-:W-:Y:S01]  /*2170*/  LOP3.LUT R36, R36, 0x64006400, RZ, 0xfc, !PT ;  /* 0x6400640024247812 */ /* 0x000fe200078efcff */
[----:B------:R-:W-:Y:S01]  /*2180*/  HADD2 R12, R43, -1040, -1040 ;  /* 0xe410e4102b0c7430 */ /* 0x000fe20000000000 */
[----:B------:R-:W-:Y:S01]  /*2190*/  HFMA2.MMA R37, R6, R10, R37 ;  /* 0x0000000a06257235 */ /* 0x000fe20000000025 */
[----:B------:R-:W-:-:S02]  /*21a0*/  HFMA2 R5, R4, R10, R5 ;  /* 0x0000000a04057231 */ /* 0x000fc40000000005 */
[----:B------:R-:W-:Y:S02]  /*21b0*/  HFMA2 R12, R12, R8, R27 ;  /* 0x000000080c0c7231 */ /* 0x000fe4000000001b */
[----:B------:R-:W-:Y:S02]  /*21c0*/  HADD2 R4, R21, -1040, -1040 ;  /* 0xe410e41015047430 */ /* 0x000fe40000000000 */
[----:B------:R-:W-:Y:S02]  /*21d0*/  HADD2 R42, R42, -1040, -1040 ;  /* 0xe410e4102a2a7430 */ /* 0x000fe40000000000 */
[----:B------:R-:W-:Y:S02]  /*21e0*/  HFMA2 R12, R24, R9, R12 ;  /* 0x00000009180c7231 */ /* 0x000fe4000000000c */
[-C--:B------:R-:W-:Y:S01]  /*21f0*/  HFMA2.MMA R13, R4, R11.reuse, R13 ;  /* 0x0000000b040d7235 */ /* 0x080fe2000000000d */
[----:B------:R-:W-:Y:S01]  /*2200*/  HADD2 R7, R20, -1040, -1040 ;  /* 0xe410e41014077430 */ /* 0x000fe20000000000 */
[----:B------:R-:W-:Y:S01]  /*2210*/  HFMA2.MMA R37, R42, R11, R37 ;  /* 0x0000000b2a257235 */ /* 0x000fe20000000025 */
[----:B------:R-:W-:-:S02]  /*2220*/  HFMA2 R12, R15, R10, R12 ;  /* 0x0000000a0f0c7231 */ /* 0x000fc4000000000c */
[----:B------:R-:W-:Y:S02]  /*2230*/  HADD2 R36, R36, -1040, -1040 ;  /* 0xe410e41024247430 */ /* 0x000fe40000000000 */
        /* <DEDUP_REMOVED lines=9> */
[----:B------:R-:W-:-:S08]  /*22d0*/  HFMA2 R32, R37, R28, R32 ;  /* 0x0000001c25207231 */ /* 0x000fd00000000020 */
.L_x_2861:
[C---:B------:R-:W-:Y:S01]  /*22e0*/  ISETP.GE.AND P0, PT, R34.reuse, UR8, PT ;  /* 0x0000000822007c0c */ /* 0x040fe2000bf06270 */
[----:B------:R-:W-:Y:S01]  /*22f0*/  UIADD3 UR4, UR4, 0x40, URZ ;  /* 0x0000004004047890 */ /* 0x000fe2000fffe03f */
[----:B------:R-:W-:Y:S01]  /*2300*/  ISETP.LT.AND P2, PT, R34, UR5, PT ;  /* 0x0000000522007c0c */ /* 0x000fe2000bf41270 */
[----:B------:R-:W-:Y:S01]  /*2310*/  IMAD.WIDE R22, R35, 0x4, R2 ;  /* 0x0000000423167825 */ /* 0x000fe200078e0202 */
[----:B------:R-:W-:-:S11]  /*2320*/  MOV R20, R34 ;  /* 0x0000002200147202 */ /* 0x000fd60000000f00 */
[----:B------:R-:W-:Y:S05]  /*2330*/  @!P0 BRA P2, `(.L_x_2862) ;  /* 0xffffffe8005c8947 */ /* 0x000fea000103ffff */
.L_x_2860:
[----:B------:R-:W-:Y:S01]  /*2340*/  ISETP.GE.AND P0, PT, R20, R29, PT ;  /* 0x0000001d1400720c */ /* 0x000fe20003f06270 */
[----:B------:R-:W-:-:S03]  /*2350*/  ULDC UR5, c[0x0][0x264] ;  /* 0x0000990000057ab9 */ /* 0x000fc60000000800 */
[----:B------:R-:W-:-:S13]  /*2360*/  ISETP.GE.OR P0, PT, R20, UR5, P0 ;  /* 0x0000000514007c0c */ /* 0x000fda0008706670 */
[----:B------:R-:W-:Y:S05]  /*2370*/  @P0 BRA `(.L_x_2863) ;  /* 0x0000002400380947 */ /* 0x000fea0003800000 */
[----:B-----5:R-:W-:Y:S01]  /*2380*/  SHF.R.S32.HI R24, RZ, 0x1f, R35 ;  /* 0x0000001fff187819 */ /* 0x020fe20000011423 */
[----:B------:R-:W-:-:S06]  /*2390*/  ULDC UR5, c[0x0][0x264] ;  /* 0x0000990000057ab9 */ /* 0x000fcc0000000800 */
.L_x_2865:
        /* <DEDUP_REMOVED lines=13> */
[----:B------:R-:W-:Y:S06]  /*2470*/  @P1 BRA `(.L_x_2864) ;  /* 0x0000002000d81947 */ /* 0x000fec0003800000 */
[----:B0-----:R-:W2:Y:S01]  /*2480*/  LDG.E.128.CONSTANT R12, desc[UR6][R22.64] ;  /* 0x00000006160c7981 */ /* 0x001ea2000c1e9d00 */
[----:B------:R-:W0:Y:S03]  /*2490*/  LDC R19, c[0x0][0x23c] ;  /* 0x00008f00ff137b82 */ /* 0x000e260000000800 */
[----:B------:R-:W1:Y:S01]  /*24a0*/  LDS.64 R26, [UR4] ;  /* 0x00000004ff1a7984 */ /* 0x000e620008000a00 */
[----:B0-----:R-:W-:-:S04]  /*24b0*/  LEA R2, P0, R19, R22, 0x2 ;  /* 0x0000001613027211 */ /* 0x001fc800078010ff */
[----:B------:R-:W-:-:S05]  /*24c0*/  LEA.HI.X R3, R19, R23, R24, 0x2, P0 ;  /* 0x0000001713037211 */ /* 0x000fca00000f1418 */
[----:B------:R1:W3:Y:S01]  /*24d0*/  LDG.E.128.CONSTANT R8, desc[UR6][R2.64] ;  /* 0x0000000602087981 */ /* 0x0002e2000c1e9d00 */
[----:B------:R-:W-:-:S05]  /*24e0*/  IMAD.WIDE R16, R19, 0x4, R2 ;  /* 0x0000000413107825 */ /* 0x000fca00078e0202 */
[----:B------:R0:W4:Y:S01]  /*24f0*/  LDG.E.128.CONSTANT R4, desc[UR6][R16.64] ;  /* 0x0000000610047981 */ /* 0x000122000c1e9d00 */
[----:B------:R-:W-:Y:S01]  /*2500*/  MOV R18, 0x2c00 ;  /* 0x00002c0000127802 */ /* 0x000fe20000000f00 */
[--C-:B-1----:R-:W-:Y:S02]  /*2510*/  HADD2.F32 R2, -RZ, R26.reuse.H0_H0 ;  /* 0x2000001aff027230 */ /* 0x102fe40000004100 */
[----:B------:R-:W-:Y:S02]  /*2520*/  HADD2.F32 R39, -RZ, R26.H1_H1 ;  /* 0x3000001aff277230 */ /* 0x000fe40000004100 */
[----:B------:R-:W-:Y:S01]  /*2530*/  HADD2.F32 R40, -RZ, R27.H0_H0 ;  /* 0x2000001bff287230 */ /* 0x000fe20000004100 */
[C---:B--2---:R-:W-:Y:S02]  /*2540*/  LOP3.LUT R41, R13.reuse, 0xf000f, RZ, 0xc0, !PT ;  /* 0x000f000f0d297812 */ /* 0x044fe400078ec0ff */
[----:B------:R-:W-:Y:S02]  /*2550*/  LOP3.LUT R35, R13, 0xf000f0, RZ, 0xc0, !PT ;  /* 0x00f000f00d237812 */ /* 0x000fe400078ec0ff */
[----:B------:R-:W-:-:S02]  /*2560*/  SHF.R.U32.HI R21, RZ, 0x8, R13 ;  /* 0x00000008ff157819 */ /* 0x000fc4000001160d */
[----:B------:R-:W-:Y:S02]  /*2570*/  LOP3.LUT R38, R12, 0xf000f, RZ, 0xc0, !PT ;  /* 0x000f000f0c267812 */ /* 0x000fe400078ec0ff */
[----:B------:R-:W-:Y:S02]  /*2580*/  LOP3.LUT R13, R14, 0xf000f, RZ, 0xc0, !PT ;  /* 0x000f000f0e0d7812 */ /* 0x000fe400078ec0ff */
[C---:B------:R-:W-:Y:S02]  /*2590*/  LOP3.LUT R42, R15.reuse, 0xf000f, RZ, 0xc0, !PT ;  /* 0x000f000f0f2a7812 */ /* 0x040fe400078ec0ff */
[----:B------:R-:W-:Y:S02]  /*25a0*/  LOP3.LUT R37, R15, 0xf000f0, RZ, 0xc0, !PT ;  /* 0x00f000f00f257812 */ /* 0x000fe400078ec0ff */
[----:B------:R-:W-:Y:S02]  /*25b0*/  SHF.R.U32.HI R25, RZ, 0x8, R15 ;  /* 0x00000008ff197819 */ /* 0x000fe4000001160f */
[----:B------:R-:W-:Y:S01]  /*25c0*/  LOP3.LUT R3, R38, 0x64006400, RZ, 0xfc, !PT ;  /* 0x6400640026037812 */ /* 0x000fe200078efcff */
[----:B------:R-:W-:Y:S01]  /*25d0*/  HADD2.F32 R38, -RZ, R27.H1_H1 ;  /* 0x3000001bff267230 */ /* 0x000fe20000004100 */
[----:B------:R-:W-:Y:S01]  /*25e0*/  LOP3.LUT R41, R41, 0x64006400, RZ, 0xfc, !PT ;  /* 0x6400640029297812 */ /* 0x000fe200078efcff */
[----:B------:R-:W1:Y:S01]  /*25f0*/  LDS.64 R26, [UR4+0x8] ;  /* 0x00000804ff1a7984 */ /* 0x000e620008000a00 */
        /* <DEDUP_REMOVED lines=11> */
[----:B------:R-:W-:Y:S01]  /*26b0*/  FFMA.FTZ R3, R3, R2, RZ ;  /* 0x0000000203037223 */ /* 0x000fe200000100ff */
[----:B------:R-:W-:Y:S02]  /*26c0*/  HADD2.F32 R15, -RZ, R41.H0_H0 ;  /* 0x20000029ff0f7230 */ /* 0x000fe40000004100 */
[----:B------:R-:W-:Y:S01]  /*26d0*/  FFMA.FTZ R46, R2, R45, RZ ;  /* 0x0000002d022e7223 */ /* 0x000fe200000100ff */
[----:B------:R-:W-:-:S02]  /*26e0*/  HADD2.F32 R48, -RZ, R44.H1_H1 ;  /* 0x3000002cff307230 */ /* 0x000fc40000004100 */
[----:B------:R-:W-:Y:S01]  /*26f0*/  FFMA.FTZ R44, R2, R13, RZ ;  /* 0x0000000d022c7223 */ /* 0x000fe200000100ff */
[----:B------:R-:W-:Y:S01]  /*2700*/  LOP3.LUT R47, R36, 0x64006400, RZ, 0xfc, !PT ;  /* 0x64006400242f7812 */ /* 0x000fe200078efcff */
[----:B------:R-:W-:Y:S01]  /*2710*/  FFMA.FTZ R2, R2, R15, RZ ;  /* 0x0000000f02027223 */ /* 0x000fe200000100ff */
[----:B------:R-:W-:Y:S01]  /*2720*/  HADD2.F32 R15, -RZ, R43.H1_H1 ;  /* 0x3000002bff0f7230 */ /* 0x000fe20000004100 */
[----:B------:R-:W-:Y:S01]  /*2730*/  LOP3.LUT R43, R34, 0x64006400, RZ, 0xfc, !PT ;  /* 0x64006400222b7812 */ /* 0x000fe200078efcff */
[----:B------:R-:W-:Y:S01]  /*2740*/  HADD2.F32 R13, -RZ, R42.H1_H1 ;  /* 0x3000002aff0d7230 */ /* 0x000fe20000004100 */
[----:B------:R-:W-:Y:S01]  /*2750*/  LOP3.LUT R45, R35, 0x64006400, RZ, 0xfc, !PT ;  /* 0x64006400232d7812 */ /* 0x000fe200078efcff */
[----:B------:R-:W-:Y:S01]  /*2760*/  FFMA.FTZ R3, R48, R39, R3 ;  /* 0x0000002730037223 */ /* 0x000fe20000010003 */
[----:B------:R-:W-:Y:S01]  /*2770*/  FFMA.FTZ R15, R39, R15, R44 ;  /* 0x0000000f270f7223 */ /* 0x000fe2000001002c */
[----:B------:R-:W-:Y:S01]  /*2780*/  HFMA2 R35, R43, R18.H0_H0, -72, -72 ;  /* 0xd480d4802b237431 */ /* 0x000fe20000040012 */
[----:B------:R-:W-:Y:S01]  /*2790*/  LOP3.LUT R43, R37, 0x64006400, RZ, 0xfc, !PT ;  /* 0x64006400252b7812 */ /* 0x000fe200078efcff */
[----:B------:R-:W-:-:S02]  /*27a0*/  HADD2.F32 R44, -RZ, R41.H1_H1 ;  /* 0x30000029ff2c7230 */ /* 0x000fc40000004100 */
[-C--:B------:R-:W-:Y:S02]  /*27b0*/  HFMA2 R37, R47, R18.reuse.H0_H0, -72, -72 ;  /* 0xd480d4802f257431 */ /* 0x080fe40000040012 */
[C---:B------:R-:W-:Y:S01]  /*27c0*/  FFMA.FTZ R13, R39.reuse, R13, R46 ;  /* 0x0000000d270d7223 */ /* 0x040fe2000001002e */
[-C--:B------:R-:W-:Y:S02]  /*27d0*/  HFMA2 R34, R45, R18.reuse.H0_H0, -72, -72 ;  /* 0xd480d4802d227431 */ /* 0x080fe40000040012 */
[----:B------:R-:W-:Y:S02]  /*27e0*/  HADD2.F32 R42, -RZ, R35.H0_H0 ;  /* 0x20000023ff2a7230 */ /* 0x000fe40000004100 */
[----:B------:R-:W-:Y:S01]  /*27f0*/  FFMA.FTZ R39, R39, R44, R2 ;  /* 0x0000002c27277223 */ /* 0x000fe20000010002 */
[----:B------:R-:W-:Y:S02]  /*2800*/  HADD2.F32 R2, -RZ, R37.H0_H0 ;  /* 0x20000025ff027230 */ /* 0x000fe40000004100 */
[----:B------:R-:W-:-:S02]  /*2810*/  HFMA2 R36, R43, R18.H0_H0, -72, -72 ;  /* 0xd480d4802b247431 */ /* 0x000fc40000040012 */
[--C-:B------:R-:W-:Y:S02]  /*2820*/  HADD2.F32 R41, -RZ, R34.reuse.H0_H0 ;  /* 0x20000022ff297230 */ /* 0x100fe40000004100 */
[----:B------:R-:W-:Y:S01]  /*2830*/  FFMA.FTZ R42, R42, R40, R3 ;  /* 0x000000282a2a7223 */ /* 0x000fe20000010003 */
[----:B------:R-:W-:Y:S02]  /*2840*/  HADD2.F32 R35, -RZ, R35.H1_H1 ;  /* 0x30000023ff237230 */ /* 0x000fe40000004100 */
[C---:B------:R-:W-:Y:S01]  /*2850*/  FFMA.FTZ R2, R40.reuse, R2, R15 ;  /* 0x0000000228027223 */ /* 0x040fe2000001000f */
[----:B------:R-:W-:Y:S01]  /*2860*/  HADD2.F32 R37, -RZ, R37.H1_H1 ;  /* 0x30000025ff257230 */ /* 0x000fe20000004100 */
[----:B------:R-:W-:Y:S01]  /*2870*/  SHF.R.U32.HI R12, RZ, 0x8, R12 ;  /* 0x00000008ff0c7819 */ /* 0x000fe2000001160c */
[----:B------:R-:W-:Y:S02]  /*2880*/  HADD2.F32 R3, -RZ, R34.H1_H1 ;  /* 0x30000022ff037230 */ /* 0x000fe40000004100 */
[----:B------:R-:W-:Y:S01]  /*2890*/  FFMA.FTZ R13, R40, R41, R13 ;  /* 0x00000029280d7223 */ /* 0x000fe2000001000d */
[----:B------:R-:W-:-:S02]  /*28a0*/  HADD2.F32 R44, -RZ, R36.H0_H0 ;  /* 0x20000024ff2c7230 */ /* 0x000fc40000004100 */
[----:B------:R-:W-:Y:S01]  /*28b0*/  FFMA.FTZ R15, R35, R38, R42 ;  /* 0x00000026230f7223 */ /* 0x000fe2000001002a */
[----:B------:R-:W-:Y:S02]  /*28c0*/  HADD2.F32 R35, -RZ, R36.H1_H1 ;  /* 0x30000024ff237230 */ /* 0x000fe40000004100 */
[C---:B------:R-:W-:Y:S01]  /*28d0*/  FFMA.FTZ R34, R38.reuse, R37, R2 ;  /* 0x0000002526227223 */ /* 0x040fe20000010002 */
[----:B------:R-:W-:Y:S01]  /*28e0*/  FFMA.FTZ R36, R38, R3, R13 ;  /* 0x0000000326247223 */ /* 0x000fe2000001000d */
[----:B------:R-:W-:Y:S01]  /*28f0*/  LOP3.LUT R2, R12, 0xf000f, RZ, 0xc0, !PT ;  /* 0x000f000f0c027812 */ /* 0x000fe200078ec0ff */
[----:B------:R-:W-:Y:S01]  /*2900*/  FFMA.FTZ R44, R40, R44, R39 ;  /* 0x0000002c282c7223 */ /* 0x000fe20000010027 */
[----:B------:R-:W-:Y:S01]  /*2910*/  LOP3.LUT R3, R21, 0xf000f, RZ, 0xc0, !PT ;  /* 0x000f000f15037812 */ /* 0x000fe200078ec0ff */
[--C-:B-1----:R-:W-:Y:S01]  /*2920*/  HADD2.F32 R37, -RZ, R26.reuse.H0_H0 ;  /* 0x2000001aff257230 */ /* 0x102fe20000004100 */
[----:B------:R-:W-:Y:S01]  /*2930*/  SHF.R.U32.HI R14, RZ, 0x8, R14 ;  /* 0x00000008ff0e7819 */ /* 0x000fe2000001160e */
[----:B------:R-:W-:Y:S01]  /*2940*/  FFMA.FTZ R38, R38, R35, R44 ;  /* 0x0000002326267223 */ /* 0x000fe2000001002c */
        /* <DEDUP_REMOVED lines=12> */
[----:B------:R-:W-:Y:S02]  /*2a10*/  HADD2.F32 R41, -RZ, R26.H0_H0 ;  /* 0x2000001aff297230 */ /* 0x000fe40000004100 */
[----:B------:R-:W-:-:S02]  /*2a20*/  HADD2 R43, R35, -1032, -1032 ;  /* 0xe408e408232b7430 */ /* 0x000fc40000000000 */
[----:B------:R-:W-:Y:S02]  /*2a30*/  HADD2.F32 R2, -RZ, R27.H1_H1 ;  /* 0x3000001bff027230 */ /* 0x000fe40000004100 */
[----:B------:R-:W-:Y:S02]  /*2a40*/  HADD2 R35, R40, -1032, -1032 ;  /* 0xe408e40828237430 */ /* 0x000fe40000000000 */
[----:B------:R-:W-:Y:S01]  /*2a50*/  FFMA.FTZ R15, R42, R37, R15 ;  /* 0x000000252a0f7223 */ /* 0x000fe2000001000f */
[----:B------:R-:W-:Y:S01]  /*2a60*/  FFMA.FTZ R42, R37, R41, R36 ;  /* 0x00000029252a7223 */ /* 0x000fe20000010024 */
[----:B------:R-:W-:Y:S01]  /*2a70*/  HADD2.F32 R36, -RZ, R39.H1_H1 ;  /* 0x30000027ff247230 */ /* 0x000fe20000004100 */
[----:B------:R-:W-:Y:S01]  /*2a80*/  LOP3.LUT R14, R14, 0xf000f0, RZ, 0xc0, !PT ;  /* 0x00f000f00e0e7812 */ /* 0x000fe200078ec0ff */
[----:B------:R-:W-:Y:S02]  /*2a90*/  HADD2.F32 R41, -RZ, R35.H0_H0 ;  /* 0x20000023ff297230 */ /* 0x000fe40000004100 */
[----:B------:R-:W-:-:S02]  /*2aa0*/  HADD2.F32 R27, -RZ, R43.H0_H0 ;  /* 0x2000002bff1b7230 */ /* 0x000fc40000004100 */
[----:B------:R-:W-:Y:S02]  /*2ab0*/  HADD2.F32 R26, -RZ, R26.H1_H1 ;  /* 0x3000001aff1a7230 */ /* 0x000fe40000004100 */
        /* <DEDUP_REMOVED lines=9> */
[C---:B------:R-:W-:Y:S01]  /*2b50*/  FFMA.FTZ R36, R13.reuse, R26, R42 ;  /* 0x0000001a0d247223 */ /* 0x040fe2000001002a */
[C---:B------:R-:W-:Y:S01]  /*2b60*/  FFMA.FTZ R34, R13.reuse, R44, R27 ;  /* 0x0000002c0d227223 */ /* 0x040fe2000001001b */
[-C--:B------:R-:W-:Y:S01]  /*2b70*/  HFMA2 R25, R15, R18.reuse.H0_H0, -72, -72 ;  /* 0xd480d4800f197431 */ /* 0x080fe20000040012 */
[----:B------:R-:W-:Y:S01]  /*2b80*/  LOP3.LUT R35, R14, 0x64006400, RZ, 0xfc, !PT ;  /* 0x640064000e237812 */ /* 0x000fe200078efcff */
[----:B------:R-:W-:Y:S01]  /*2b90*/  FFMA.FTZ R40, R13, R37, R40 ;  /* 0x000000250d287223 */ /* 0x000fe20000010028 */
[----:B------:R-:W-:Y:S01]  /*2ba0*/  LOP3.LUT R15, R12, 0x64006400, RZ, 0xfc, !PT ;  /* 0x640064000c0f7812 */ /* 0x000fe200078efcff */
[----:B------:R-:W-:Y:S01]  /*2bb0*/  IMAD.WIDE R12, R19, 0x4, R16 ;  /* 0x00000004130c7825 */ /* 0x000fe200078e0210 */
[----:B------:R-:W1:Y:S03]  /*2bc0*/  LDS.64 R26, [UR4+0x10] ;  /* 0x00001004ff1a7984 */ /* 0x000e660008000a00 */
[----:B------:R-:W-:-:S02]  /*2bd0*/  HFMA2 R35, R35, R18.H0_H0, -72, -72 ;  /* 0xd480d48023237431 */ /* 0x000fc40000040012 */
[----:B------:R-:W-:Y:S02]  /*2be0*/  HADD2.F32 R14, -RZ, R25.H0_H0 ;  /* 0x20000019ff0e7230 */ /* 0x000fe40000004100 */
[-C--:B------:R-:W-:Y:S02]  /*2bf0*/  HFMA2 R39, R15, R18.reuse.H0_H0, -72, -72 ;  /* 0xd480d4800f277431 */ /* 0x080fe40000040012 */
[----:B------:R-:W-:Y:S02]  /*2c00*/  HFMA2 R21, R21, R18.H0_H0, -72, -72 ;  /* 0xd480d48015157431 */ /* 0x000fe40000040012 */
[----:B0-----:R-:W-:Y:S02]  /*2c10*/  HADD2.F32 R17, -RZ, R35.H0_H0 ;  /* 0x20000023ff117230 */ /* 0x001fe40000004100 */
[----:B------:R-:W-:Y:S02]  /*2c20*/  FFMA.FTZ R19, R3, R14, R36 ;  /* 0x0000000e03137223 */ /* 0x000fe40000010024 */
[----:B------:R-:W2:Y:S01]  /*2c30*/  LDG.E.128.CONSTANT R12, desc[UR6][R12.64] ;  /* 0x000000060c0c7981 */ /* 0x000ea2000c1e9d00 */
[----:B------:R-:W-:-:S02]  /*2c40*/  HADD2.F32 R37, -RZ, R21.H0_H0 ;  /* 0x20000015ff257230 */ /* 0x000fc40000004100 */
[----:B------:R-:W-:Y:S01]  /*2c50*/  FFMA.FTZ R16, R3, R17, R34 ;  /* 0x0000001103107223 */ /* 0x000fe20000010022 */
[----:B------:R-:W-:Y:S02]  /*2c60*/  HADD2.F32 R34, -RZ, R39.H0_H0 ;  /* 0x20000027ff227230 */ /* 0x000fe40000004100 */
[----:B------:R-:W-:Y:S02]  /*2c70*/  HADD2.F32 R17, -RZ, R25.H1_H1 ;  /* 0x30000019ff117230 */ /* 0x000fe40000004100 */
[----:B------:R-:W-:Y:S01]  /*2c80*/  FFMA.FTZ R38, R37, R3, R38 ;  /* 0x0000000325267223 */ /* 0x000fe20000010026 */
[----:B------:R-:W-:Y:S02]  /*2c90*/  HADD2.F32 R21, -RZ, R21.H1_H1 ;  /* 0x30000015ff157230 */ /* 0x000fe40000004100 */
[----:B------:R-:W-:Y:S02]  /*2ca0*/  HADD2.F32 R35, -RZ, R35.H1_H1 ;  /* 0x30000023ff237230 */ /* 0x000fe40000004100 */
[----:B------:R-:W-:Y:S01]  /*2cb0*/  FFMA.FTZ R40, R3, R34, R40 ;  /* 0x0000002203287223 */ /* 0x000fe20000010028 */
[----:B------:R-:W-:Y:S01]  /*2cc0*/  FFMA.FTZ R34, R2, R17, R19 ;  /* 0x0000001102227223 */ /* 0x000fe20000010013 */
[----:B---3--:R-:W-:Y:S01]  /*2cd0*/  LOP3.LUT R3, R8, 0xf000f, RZ, 0xc0, !PT ;  /* 0x000f000f08037812 */ /* 0x008fe200078ec0ff */
[----:B------:R-:W-:Y:S01]  /*2ce0*/  FFMA.FTZ R25, R21, R2, R38 ;  /* 0x0000000215197223 */ /* 0x000fe20000010026 */
[----:B------:R-:W-:Y:S01]  /*2cf0*/  FFMA.FTZ R19, R2, R35, R16 ;  /* 0x0000002302137223 */ /* 0x000fe20000010010 */
[----:B------:R-:W-:-:S02]  /*2d00*/  LOP3.LUT R16, R9, 0xf000f, RZ, 0xc0, !PT ;  /* 0x000f000f09107812 */ /* 0x000fc400078ec0ff */
[----:B------:R-:W-:Y:S02]  /*2d10*/  LOP3.LUT R38, R9, 0xf000f0, RZ, 0xc0, !PT ;  /* 0x00f000f009267812 */ /* 0x000fe400078ec0ff */
[----:B------:R-:W-:Y:S02]  /*2d20*/  SHF.R.U32.HI R35, RZ, 0x8, R9 ;  /* 0x00000008ff237819 */ /* 0x000fe40000011609 */
[----:B------:R-:W-:Y:S02]  /*2d30*/  LOP3.LUT R9, R10, 0xf000f, RZ, 0xc0, !PT ;  /* 0x000f000f0a097812 */ /* 0x000fe400078ec0ff */
[----:B------:R-:W-:Y:S02]  /*2d40*/  LOP3.LUT R17, R11, 0xf000f, RZ, 0xc0, !PT ;  /* 0x000f000f0b117812 */ /* 0x000fe400078ec0ff */
[----:B------:R-:W-:Y:S01]  /*2d50*/  LOP3.LUT R3, R3, 0x64006400, RZ, 0xfc, !PT ;  /* 0x6400640003037812 */ /* 0x000fe200078efcff */
[----:B------:R-:W-:Y:S01]  /*2d60*/  HADD2.F32 R37, -RZ, R39.H1_H1 ;  /* 0x30000027ff257230 */ /* 0x000fe20000004100 */
[----:B------:R-:W-:-:S02]  /*2d70*/  LOP3.LUT R16, R16, 0x64006400, RZ, 0xfc, !PT ;  /* 0x6400640010107812 */ /* 0x000fc400078efcff */
[----:B------:R-:W-:Y:S02]  /*2d80*/  LOP3.LUT R43, R9, 0x64006400, RZ, 0xfc, !PT ;  /* 0x64006400092b7812 */ /* 0x000fe400078efcff */
[----:B------:R-:W-:Y:S01]  /*2d90*/  LOP3.LUT R17, R17, 0x64006400, RZ, 0xfc, !PT ;  /* 0x6400640011117812 */ /* 0x000fe200078efcff */
[----:B------:R-:W-:Y:S02]  /*2da0*/  HADD2 R9, R3, -1032, -1032 ;  /* 0xe408e40803097430 */ /* 0x000fe40000000000 */
[----:B------:R-:W-:Y:S01]  /*2db0*/  FFMA.FTZ R21, R2, R37, R40 ;  /* 0x0000002502157223 */ /* 0x000fe20000010028 */
[----:B------:R-:W-:Y:S02]  /*2dc0*/  HADD2 R44, R16, -1032, -1032 ;  /* 0xe408e408102c7430 */ /* 0x000fe40000000000 */
[----:B------:R-:W-:Y:S02]  /*2dd0*/  HADD2 R43, R43, -1032, -1032 ;  /* 0xe408e4082b2b7430 */ /* 0x000fe40000000000 */
[----:B------:R-:W-:-:S02]  /*2de0*/  HADD2 R42, R17, -1032, -1032 ;  /* 0xe408e408112a7430 */ /* 0x000fc40000000000 */
[----:B-1----:R-:W-:Y:S02]  /*2df0*/  HADD2.F32 R2, -RZ, R26.H0_H0 ;  /* 0x2000001aff027230 */ /* 0x002fe40000004100 */
[--C-:B------:R-:W-:Y:S01]  /*2e00*/  HADD2.F32 R3, -RZ, R9.reuse.H0_H0 ;  /* 0x20000009ff037230 */ /* 0x100fe20000004100 */
[----:B------:R-:W-:Y:S01]  /*2e10*/  LOP3.LUT R40, R11, 0xf000f0, RZ, 0xc0, !PT ;  /* 0x00f000f00b287812 */ /* 0x000fe200078ec0ff */
[----:B------:R-:W-:Y:S01]  /*2e20*/  HADD2.F32 R47, -RZ, R9.H1_H1 ;  /* 0x30000009ff2f7230 */ /* 0x000fe20000004100 */
[----:B------:R-:W-:Y:S01]  /*2e30*/  SHF.R.U32.HI R37, RZ, 0x8, R11 ;  /* 0x00000008ff257819 */ /* 0x000fe2000001160b */
[----:B------:R-:W-:Y:S01]  /*2e40*/  HADD2.F32 R49, -RZ, R44.H0_H0 ;  /* 0x2000002cff317230 */ /* 0x000fe20000004100 */
[----:B------:R-:W-:Y:S01]  /*2e50*/  LOP3.LUT R36, R8, 0xf000f0, RZ, 0xc0, !PT ;  /* 0x00f000f008247812 */ /* 0x000fe200078ec0ff */
[----:B------:R-:W-:Y:S01]  /*2e60*/  HADD2.F32 R9, -RZ, R43.H0_H0 ;  /* 0x2000002bff097230 */ /* 0x000fe20000004100 */
[----:B------:R-:W0:Y:S01]  /*2e70*/  LDS.64 R16, [UR4+0x18] ;  /* 0x00001804ff107984 */ /* 0x000e220008000a00 */
[----:B------:R-:W-:-:S02]  /*2e80*/  HADD2.F32 R11, -RZ, R42.H0_H0 ;  /* 0x2000002aff0b7230 */ /* 0x000fc40000004100 */
[----:B------:R-:W-:Y:S02]  /*2e90*/  HADD2.F32 R26, -RZ, R26.H1_H1 ;  /* 0x3000001aff1a7230 */ /* 0x000fe40000004100 */
[----:B------:R-:W-:Y:S02]  /*2ea0*/  HADD2.F32 R45, -RZ, R44.H1_H1 ;  /* 0x3000002cff2d7230 */ /* 0x000fe40000004100 */
[----:B------:R-:W-:Y:S01]  /*2eb0*/  FFMA.FTZ R44, R3, R2, RZ ;  /* 0x00000002032c7223 */ /* 0x000fe200000100ff */
[C---:B------:R-:W-:Y:S01]  /*2ec0*/  FFMA.FTZ R3, R2.reuse, R49, RZ ;  /* 0x0000003102037223 */ /* 0x040fe200000100ff */
[C---:B------:R-:W-:Y:S01]  /*2ed0*/  FFMA.FTZ R9, R2.reuse, R9, RZ ;  /* 0x0000000902097223 */ /* 0x040fe200000100ff */
[----:B------:R-:W-:Y:S01]  /*2ee0*/  FFMA.FTZ R11, R2, R11, RZ ;  /* 0x0000000b020b7223 */ /* 0x000fe200000100ff */
[----:B------:R-:W-:Y:S01]  /*2ef0*/  FFMA.FTZ R2, R47, R26, R44 ;  /* 0x0000001a2f027223 */ /* 0x000fe2000001002c */
[----:B------:R-:W-:Y:S01]  /*2f00*/  LOP3.LUT R39, R10, 0xf000f0, RZ, 0xc0, !PT ;  /* 0x00f000f00a277812 */ /* 0x000fe200078ec0ff */
[----:B------:R-:W-:Y:S01]  /*2f10*/  HADD2.F32 R44, -RZ, R43.H1_H1 ;  /* 0x3000002bff2c7230 */ /* 0x000fe20000004100 */
[----:B------:R-:W-:Y:S01]  /*2f20*/  LOP3.LUT R43, R36, 0x64006400, RZ, 0xfc, !PT ;  /* 0x64006400242b7812 */ /* 0x000fe200078efcff */
[----:B------:R-:W-:Y:S01]  /*2f30*/  FFMA.FTZ R36, R26, R45, R3 ;  /* 0x0000002d1a247223 */ /* 0x000fe20000010003 */
[----:B------:R-:W-:-:S02]  /*2f40*/  LOP3.LUT R47, R39, 0x64006400, RZ, 0xfc, !PT ;  /* 0x64006400272f7812 */ /* 0x000fc400078efcff */
[----:B------:R-:W-:Y:S01]  /*2f50*/  LOP3.LUT R45, R38, 0x64006400, RZ, 0xfc, !PT ;  /* 0x64006400262d7812 */ /* 0x000fe200078efcff */
[-C--:B------:R-:W-:Y:S01]  /*2f60*/  HFMA2 R3, R43, R18.reuse.H0_H0, -72, -72 ;  /* 0xd480d4802b037431 */ /* 0x080fe20000040012 */
[----:B------:R-:W-:Y:S01]  /*2f70*/  LOP3.LUT R43, R40, 0x64006400, RZ, 0xfc, !PT ;  /* 0x64006400282b7812 */ /* 0x000fe200078efcff */
[----:B------:R-:W-:Y:S01]  /*2f80*/  FFMA.FTZ R38, R26, R44, R9 ;  /* 0x0000002c1a267223 */ /* 0x000fe20000010009 */
[-C--:B------:R-:W-:Y:S02]  /*2f90*/  HFMA2 R9, R47, R18.reuse.H0_H0, -72, -72 ;  /* 0xd480d4802f097431 */ /* 0x080fe40000040012 */
[-C--:B------:R-:W-:Y:S02]  /*2fa0*/  HFMA2 R39, R45, R18.reuse.H0_H0, -72, -72 ;  /* 0xd480d4802d277431 */ /* 0x080fe40000040012 */
[----:B------:R-:W-:Y:S02]  /*2fb0*/  HADD2.F32 R41, -RZ, R27.H0_H0 ;  /* 0x2000001bff297230 */ /* 0x000fe40000004100 */
[----:B------:R-:W-:-:S02]  /*2fc0*/  HFMA2 R40, R43, R18.H0_H0, -72, -72 ;  /* 0xd480d4802b287431 */ /* 0x000fc40000040012 */
[----:B------:R-:W-:Y:S02]  /*2fd0*/  HADD2.F32 R44, -RZ, R42.H1_H1 ;  /* 0x3000002aff2c7230 */ /* 0x000fe40000004100 */
[----:B------:R-:W-:Y:S02]  /*2fe0*/  HADD2.F32 R45, -RZ, R3.H0_H0 ;  /* 0x20000003ff2d7230 */ /* 0x000fe40000004100 */
[----:B------:R-:W-:Y:S02]  /*2ff0*/  HADD2.F32 R43, -RZ, R9.H0_H0 ;  /* 0x20000009ff2b7230 */ /* 0x000fe40000004100 */
[----:B------:R-:W-:Y:S02]  /*3000*/  HADD2.F32 R42, -RZ, R39.H0_H0 ;  /* 0x20000027ff2a7230 */ /* 0x000fe40000004100 */
[----:B------:R-:W-:Y:S01]  /*3010*/  FFMA.FTZ R44, R26, R44, R11 ;  /* 0x0000002c1a2c7223 */ /* 0x000fe2000001000b */
[----:B------:R-:W-:Y:S02]  /*3020*/  HADD2.F32 R47, -RZ, R40.H0_H0 ;  /* 0x20000028ff2f7230 */ /* 0x000fe40000004100 */
[----:B------:R-:W-:Y:S01]  /*3030*/  FFMA.FTZ R45, R45, R41, R2 ;  /* 0x000000292d2d7223 */ /* 0x000fe20000010002 */
[----:B------:R-:W-:-:S02]  /*3040*/  HADD2.F32 R27, -RZ, R27.H1_H1 ;  /* 0x3000001bff1b7230 */ /* 0x000fc40000004100 */
[C---:B------:R-:W-:Y:S01]  /*3050*/  FFMA.FTZ R11, R41.reuse, R43, R38 ;  /* 0x0000002b290b7223 */ /* 0x040fe20000010026 */
[----:B------:R-:W-:Y:S01]  /*3060*/  HADD2.F32 R2, -RZ, R3.H1_H1 ;  /* 0x30000003ff027230 */ /* 0x000fe20000004100 */
[----:B------:R-:W-:Y:S01]  /*3070*/  SHF.R.U32.HI R8, RZ, 0x8, R8 ;  /* 0x00000008ff087819 */ /* 0x000fe20000011608 */
        /* <DEDUP_REMOVED lines=9> */
[----:B------:R-:W-:Y:S01]  /*3110*/  LOP3.LUT R2, R8, 0xf000f, RZ, 0xc0, !PT ;  /* 0x000f000f08027812 */ /* 0x000fe200078ec0ff */
[C---:B------:R-:W-:Y:S01]  /*3120*/  FFMA.FTZ R11, R27.reuse, R38, R11 ;  /* 0x000000261b0b7223 */ /* 0x040fe2000001000b */
[----:B------:R-:W-:Y:S01]  /*3130*/  FFMA.FTZ R27, R27, R40, R47 ;  /* 0x000000281b1b7223 */ /* 0x000fe2000001002f */
[----:B------:R-:W-:-:S02]  /*3140*/  LOP3.LUT R38, R10, 0xf000f, RZ, 0xc0, !PT ;  /* 0x000f000f0a267812 */ /* 0x000fc400078ec0ff */
[----:B------:R-:W-:Y:S02]  /*3150*/  LOP3.LUT R40, R37, 0xf000f, RZ, 0xc0, !PT ;  /* 0x000f000f25287812 */ /* 0x000fe400078ec0ff */
[----:B------:R-:W-:Y:S02]  /*3160*/  LOP3.LUT R3, R3, 0x64006400, RZ, 0xfc, !PT ;  /* 0x6400640003037812 */ /* 0x000fe400078efcff */
[----:B------:R-:W-:Y:S02]  /*3170*/  LOP3.LUT R2, R2, 0x64006400, RZ, 0xfc, !PT ;  /* 0x6400640002027812 */ /* 0x000fe400078efcff */
[----:B------:R-:W-:Y:S02]  /*3180*/  LOP3.LUT R38, R38, 0x64006400, RZ, 0xfc, !PT ;  /* 0x6400640026267812 */ /* 0x000fe400078efcff */
[----:B------:R-:W-:Y:S01]  /*3190*/  LOP3.LUT R41, R40, 0x64006400, RZ, 0xfc, !PT ;  /* 0x6400640028297812 */ /* 0x000fe200078efcff */
[----:B------:R-:W-:Y:S02]  /*31a0*/  HADD2 R40, R3, -1032, -1032 ;  /* 0xe408e40803287430 */ /* 0x000fe40000000000 */
[----:B------:R-:W-:-:S02]  /*31b0*/  HADD2 R39, R2, -1032, -1032 ;  /* 0xe408e40802277430 */ /* 0x000fc40000000000 */
[----:B------:R-:W-:Y:S02]  /*31c0*/  HADD2 R38, R38, -1032, -1032 ;  /* 0xe408e40826267430 */ /* 0x000fe40000000000 */
[----:B------:R-:W-:Y:S02]  /*31d0*/  HADD2 R3, R41, -1032, -1032 ;  /* 0xe408e40829037430 */ /* 0x000fe40000000000 */
[----:B0-----:R-:W-:Y:S02]  /*31e0*/  HADD2.F32 R36, -RZ, R16.H0_H0 ;  /* 0x20000010ff247230 */ /* 0x001fe40000004100 */
[----:B------:R-:W-:Y:S02]  /*31f0*/  HADD2.F32 R41, -RZ, R40.H0_H0 ;  /* 0x20000028ff297230 */ /* 0x000fe40000004100 */
[----:B------:R-:W-:Y:S02]  /*3200*/  HADD2.F32 R42, -RZ, R39.H0_H0 ;  /* 0x20000027ff2a7230 */ /* 0x000fe40000004100 */
[----:B------:R-:W-:-:S02]  /*3210*/  HADD2.F32 R44, -RZ, R38.H0_H0 ;  /* 0x20000026ff2c7230 */ /* 0x000fc40000004100 */
[----:B------:R-:W-:Y:S02]  /*3220*/  HADD2.F32 R46, -RZ, R3.H0_H0 ;  /* 0x20000003ff2e7230 */ /* 0x000fe40000004100 */
[----:B------:R-:W-:Y:S01]  /*3230*/  FFMA.FTZ R41, R36, R41, R26 ;  /* 0x0000002924297223 */ /* 0x000fe2000001001a */
[----:B------:R-:W-:Y:S01]  /*3240*/  FFMA.FTZ R42, R42, R36, R9 ;  /* 0x000000242a2a7223 */ /* 0x000fe20000010009 */
[----:B------:R-:W-:Y:S01]  /*3250*/  LOP3.LUT R26, R35, 0xf000f0, RZ, 0xc0, !PT ;  /* 0x00f000f0231a7812 */ /* 0x000fe200078ec0ff */
[----:B------:R-:W-:Y:S02]  /*3260*/  HADD2.F32 R9, -RZ, R39.H1_H1 ;  /* 0x30000027ff097230 */ /* 0x000fe40000004100 */
[C---:B------:R-:W-:Y:S01]  /*3270*/  FFMA.FTZ R39, R36.reuse, R44, R11 ;  /* 0x0000002c24277223 */ /* 0x040fe2000001000b */
[----:B------:R-:W-:Y:S02]  /*3280*/  HADD2.F32 R16, -RZ, R16.H1_H1 ;  /* 0x30000010ff107230 */ /* 0x000fe40000004100 */
[----:B------:R-:W-:Y:S01]  /*3290*/  FFMA.FTZ R27, R36, R46, R27 ;  /* 0x0000002e241b7223 */ /* 0x000fe2000001001b */
[----:B------:R-:W-:Y:S01]  /*32a0*/  HADD2.F32 R43, -RZ, R40.H1_H1 ;  /* 0x30000028ff2b7230 */ /* 0x000fe20000004100 */
[----:B------:R-:W-:-:S02]  /*32b0*/  LOP3.LUT R36, R37, 0xf000f0, RZ, 0xc0, !PT ;  /* 0x00f000f025247812 */ /* 0x000fc400078ec0ff */
[----:B------:R-:W-:Y:S02]  /*32c0*/  LOP3.LUT R8, R8, 0xf000f0, RZ, 0xc0, !PT ;  /* 0x00f000f008087812 */ /* 0x000fe400078ec0ff */
[----:B------:R-:W-:Y:S01]  /*32d0*/  LOP3.LUT R37, R26, 0x64006400, RZ, 0xfc, !PT ;  /* 0x640064001a257812 */ /* 0x000fe200078efcff */
[----:B------:R-:W-:Y:S01]  /*32e0*/  FFMA.FTZ R11, R9, R16, R42 ;  /* 0x00000010090b7223 */ /* 0x000fe2000001002a */
[----:B------:R-:W-:Y:S01]  /*32f0*/  LOP3.LUT R10, R10, 0xf000f0, RZ, 0xc0, !PT ;  /* 0x00f000f00a0a7812 */ /* 0x000fe200078ec0ff */
[----:B------:R-:W-:Y:S01]  /*3300*/  FFMA.FTZ R9, R16, R43, R41 ;  /* 0x0000002b10097223 */ /* 0x000fe20000010029 */
[----:B------:R-:W-:Y:S01]  /*3310*/  LOP3.LUT R35, R8, 0x64006400, RZ, 0xfc, !PT ;  /* 0x6400640008237812 */ /* 0x000fe200078efcff */
[----:B------:R-:W-:Y:S01]  /*3320*/  HFMA2 R37, R37, R18.H0_H0, -72, -72 ;  /* 0xd480d48025257431 */ /* 0x000fe20000040012 */
[----:B------:R-:W-:Y:S02]  /*3330*/  LOP3.LUT R43, R36, 0x64006400, RZ, 0xfc, !PT ;  /* 0x64006400242b7812 */ /* 0x000fe400078efcff */
[----:B------:R-:W-:Y:S01]  /*3340*/  LOP3.LUT R41, R10, 0x64006400, RZ, 0xfc, !PT ;  /* 0x640064000a297812 */ /* 0x000fe200078efcff */
[----:B------:R-:W-:-:S02]  /*3350*/  HADD2.F32 R38, -RZ, R38.H1_H1 ;  /* 0x30000026ff267230 */ /* 0x000fc40000004100 */
[-C--:B------:R-:W-:Y:S02]  /*3360*/  HFMA2 R35, R35, R18.reuse.H0_H0, -72, -72 ;  /* 0xd480d48023237431 */ /* 0x080fe40000040012 */
[----:B------:R-:W-:Y:S02]  /*3370*/  HADD2.F32 R3, -RZ, R3.H1_H1 ;  /* 0x30000003ff037230 */ /* 0x000fe40000004100 */
[-C--:B------:R-:W-:Y:S02]  /*3380*/  HFMA2 R8, R43, R18.reuse.H0_H0, -72, -72 ;  /* 0xd480d4802b087431 */ /* 0x080fe40000040012 */
[----:B------:R-:W-:Y:S02]  /*3390*/  HADD2.F32 R2, -RZ, R17.H0_H0 ;  /* 0x20000011ff027230 */ /* 0x000fe40000004100 */
[----:B------:R-:W-:Y:S02]  /*33a0*/  HFMA2 R41, R41, R18.H0_H0, -72, -72 ;  /* 0xd480d48029297431 */ /* 0x000fe40000040012 */
[----:B------:R-:W-:-:S02]  /*33b0*/  HADD2.F32 R26, -RZ, R37.H0_H0 ;  /* 0x20000025ff1a7230 */ /* 0x000fc40000004100 */
[C---:B------:R-:W-:Y:S01]  /*33c0*/  FFMA.FTZ R39, R16.reuse, R38, R39 ;  /* 0x0000002610277223 */ /* 0x040fe20000010027 */
[----:B------:R-:W-:Y:S01]  /*33d0*/  FFMA.FTZ R43, R16, R3, R27 ;  /* 0x00000003102b7223 */ /* 0x000fe2000001001b */
[--C-:B------:R-:W-:Y:S02]  /*33e0*/  HADD2.F32 R10, -RZ, R35.reuse.H0_H0 ;  /* 0x20000023ff0a7230 */ /* 0x100fe40000004100 */
[----:B------:R-:W-:Y:S02]  /*33f0*/  HADD2.F32 R16, -RZ, R35.H1_H1 ;  /* 0x30000023ff107230 */ /* 0x000fe40000004100 */
[----:B------:R-:W-:Y:S01]  /*3400*/  FFMA.FTZ R26, R2, R26, R9 ;  /* 0x0000001a021a7223 */ /* 0x000fe20000010009 */
[--C-:B------:R-:W-:Y:S02]  /*3410*/  HADD2.F32 R38, -RZ, R8.reuse.H0_H0 ;  /* 0x20000008ff267230 */ /* 0x100fe40000004100 */
[----:B------:R-:W-:Y:S02]  /*3420*/  HADD2.F32 R35, -RZ, R8.H1_H1 ;  /* 0x30000008ff237230 */ /* 0x000fe40000004100 */
[----:B------:R-:W-:Y:S01]  /*3430*/  HADD2.F32 R36, -RZ, R41.H0_H0 ;  /* 0x20000029ff247230 */ /* 0x000fe20000004100 */
[----:B------:R-:W0:Y:S01]  /*3440*/  LDS.64 R8, [UR4+0x20] ;  /* 0x00002004ff087984 */ /* 0x000e220008000a00 */
[----:B------:R-:W-:Y:S01]  /*3450*/  FFMA.FTZ R3, R10, R2, R11 ;  /* 0x000000020a037223 */ /* 0x000fe2000001000b */
[----:B------:R-:W-:-:S02]  /*3460*/  HADD2.F32 R10, -RZ, R0.H0_H0 ;  /* 0x20000000ff0a7230 */ /* 0x000fc40000004100 */
[----:B------:R-:W-:Y:S02]  /*3470*/  HADD2.F32 R11, -RZ, R0.H1_H1 ;  /* 0x30000000ff0b7230 */ /* 0x000fe40000004100 */
[----:B------:R-:W-:Y:S01]  /*3480*/  FFMA.FTZ R27, R2, R36, R39 ;  /* 0x00000024021b7223 */ /* 0x000fe20000010027 */
[----:B------:R-:W-:Y:S02]  /*3490*/  HADD2.F32 R17, -RZ, R17.H1_H1 ;  /* 0x30000011ff117230 */ /* 0x000fe40000004100 */
[----:B------:R-:W-:Y:S02]  /*34a0*/  HADD2.F32 R36, -RZ, R37.H1_H1 ;  /* 0x30000025ff247230 */ /* 0x000fe40000004100 */
[----:B------:R-:W-:Y:S01]  /*34b0*/  FMUL.FTZ R25, R25, R10 ;  /* 0x0000000a19197220 */ /* 0x000fe20000410000 */
[----:B------:R-:W-:Y:S01]  /*34c0*/  FMUL.FTZ R34, R34, R11 ;  /* 0x0000000b22227220 */ /* 0x000fe20000410000 */
[----:B------:R-:W-:Y:S01]  /*34d0*/  FFMA.FTZ R2, R2, R38, R43 ;  /* 0x0000002602027223 */ /* 0x000fe2000001002b */
[----:B------:R-:W-:Y:S01]  /*34e0*/  FFMA.FTZ R3, R16, R17, R3 ;  /* 0x0000001110037223 */ /* 0x000fe20000010003 */
[----:B------:R-:W-:Y:S01]  /*34f0*/  FFMA.FTZ R36, R17, R36, R26 ;  /* 0x0000002411247223 */ /* 0x000fe2000001001a */
[----:B------:R-:W-:-:S02]  /*3500*/  HADD2.F32 R38, -RZ, R41.H1_H1 ;  /* 0x30000029ff267230 */ /* 0x000fc40000004100 */
[--C-:B------:R-:W-:Y:S02]  /*3510*/  HADD2.F32 R26, -RZ, R28.reuse.H0_H0 ;  /* 0x2000001cff1a7230 */ /* 0x100fe40000004100 */
[----:B------:R-:W-:Y:S01]  /*3520*/  HADD2.F32 R16, -RZ, R28.H1_H1 ;  /* 0x3000001cff107230 */ /* 0x000fe20000004100 */
[----:B------:R-:W-:Y:S02]  /*3530*/  F2FP.F16.F32.PACK_AB R25, RZ, R25 ;  /* 0x00000019ff19723e */ /* 0x000fe400000000ff */
[----:B------:R-:W-:Y:S01]  /*3540*/  F2FP.F16.F32.PACK_AB R34, RZ, R34 ;  /* 0x00000022ff22723e */ /* 0x000fe200000000ff */
[----:B------:R-:W-:Y:S01]  /*3550*/  FFMA.FTZ R27, R17, R38, R27 ;  /* 0x00000026111b7223 */ /* 0x000fe2000001001b */
[----:B------:R-:W-:Y:S01]  /*3560*/  FMUL.FTZ R19, R19, R26 ;  /* 0x0000001a13137220 */ /* 0x000fe20000410000 */
[----:B------:R-:W-:Y:S01]  /*3570*/  FMUL.FTZ R21, R21, R16 ;  /* 0x0000001015157220 */ /* 0x000fe20000410000 */
[----:B------:R-:W-:Y:S01]  /*3580*/  FFMA.FTZ R35, R17, R35, R2 ;  /* 0x0000002311237223 */ /* 0x000fe20000010002 */
[----:B------:R-:W-:Y:S01]  /*3590*/  FMUL.FTZ R3, R10, R3 ;  /* 0x000000030a037220 */ /* 0x000fe20000410000 */
[----:B------:R-:W-:Y:S01]  /*35a0*/  FMUL.FTZ R36, R11, R36 ;  /* 0x000000240b247220 */ /* 0x000fe20000410000 */
[----:B------:R-:W-:Y:S01]  /*35b0*/  PRMT R25, R25, 0x5410, R34 ;  /* 0x0000541019197816 */ /* 0x000fe20000000022 */
[----:B------:R-:W-:Y:S01]  /*35c0*/  FMUL.FTZ R27, R26, R27 ;  /* 0x0000001b1a1b7220 */ /* 0x000fe20000410000 */
[----:B------:R-:W-:Y:S01]  /*35d0*/  FMUL.FTZ R35, R16, R35 ;  /* 0x0000002310237220 */ /* 0x000fe20000410000 */
[----:B------:R-:W-:-:S02]  /*35e0*/  F2FP.F16.F32.PACK_AB R2, RZ, R19 ;  /* 0x00000013ff02723e */ /* 0x000fc400000000ff */
[----:B------:R-:W-:Y:S02]  /*35f0*/  F2FP.F16.F32.PACK_AB R21, RZ, R21 ;  /* 0x00000015ff15723e */ /* 0x000fe400000000ff */
[----:B------:R-:W-:Y:S02]  /*3600*/  F2FP.F16.F32.PACK_AB R3, RZ, R3 ;  /* 0x00000003ff03723e */ /* 0x000fe400000000ff */
[----:B------:R-:W-:Y:S01]  /*3610*/  F2FP.F16.F32.PACK_AB R36, RZ, R36 ;  /* 0x00000024ff24723e */ /* 0x000fe200000000ff */
[----:B------:R-:W-:Y:S01]  /*3620*/  HFMA2.MMA R19, R25, 1, 1, R33 ;  /* 0x3c003c0019137835 */ /* 0x000fe20000000021 */
[----:B------:R-:W-:Y:S02]  /*3630*/  F2FP.F16.F32.PACK_AB R27, RZ, R27 ;  /* 0x0000001bff1b723e */ /* 0x000fe400000000ff */
[----:B------:R-:W-:Y:S02]  /*3640*/  F2FP.F16.F32.PACK_AB R35, RZ, R35 ;  /* 0x00000023ff23723e */ /* 0x000fe400000000ff */
[----:B------:R-:W-:-:S02]  /*3650*/  PRMT R2, R2, 0x5410, R21 ;  /* 0x0000541002027816 */ /* 0x000fc40000000015 */
[----:B------:R-:W-:Y:S02]  /*3660*/  PRMT R3, R3, 0x5410, R36 ;  /* 0x0000541003037816 */ /* 0x000fe40000000024 */
[----:B------:R-:W-:Y:S01]  /*3670*/  PRMT R27, R27, 0x5410, R35 ;  /* 0x000054101b1b7816 */ /* 0x000fe20000000023 */
[----:B------:R-:W-:-:S03]  /*3680*/  HADD2 R17, R2, R32 ;  /* 0x0000002002117230 */ /* 0x000fc60000000000 */
[----:B------:R-:W-:Y:S01]  /*3690*/  HFMA2.MMA R19, R3, 1, 1, R19 ;  /* 0x3c003c0003137835 */ /* 0x000fe20000000013 */
[----:B----4-:R-:W-:Y:S01]  /*36a0*/  LOP3.LUT R3, R4, 0xf000f, RZ, 0xc0, !PT ;  /* 0x000f000f04037812 */ /* 0x010fe200078ec0ff */
[----:B------:R-:W-:Y:S01]  /*36b0*/  HADD2 R17, R27, R17 ;  /* 0x000000111b117230 */ /* 0x000fe20000000000 */
[C---:B------:R-:W-:Y:S02]  /*36c0*/  LOP3.LUT R36, R5.reuse, 0xf000f, RZ, 0xc0, !PT ;  /* 0x000f000f05247812 */ /* 0x040fe400078ec0ff */
[----:B------:R-:W-:Y:S02]  /*36d0*/  LOP3.LUT R27, R5, 0xf000f0, RZ, 0xc0, !PT ;  /* 0x00f000f0051b7812 */ /* 0x000fe400078ec0ff */
[----:B------:R-:W-:Y:S02]  /*36e0*/  SHF.R.U32.HI R21, RZ, 0x8, R5 ;  /* 0x00000008ff157819 */ /* 0x000fe40000011605 */
[----:B------:R-:W-:Y:S02]  /*36f0*/  LOP3.LUT R5, R6, 0xf000f, RZ, 0xc0, !PT ;  /* 0x000f000f06057812 */ /* 0x000fe400078ec0ff */
[----:B------:R-:W-:Y:S01]  /*3700*/  LOP3.LUT R3, R3, 0x64006400, RZ, 0xfc, !PT ;  /* 0x6400640003037812 */ /* 0x000fe200078efcff */
[----:B0-----:R-:W-:-:S02]  /*3710*/  HADD2.F32 R2, -RZ, R8.H0_H0 ;  /* 0x20000008ff027230 */ /* 0x001fc40000004100 */
[----:B------:R-:W-:Y:S01]  /*3720*/  HADD2.F32 R34, -RZ, R8.H1_H1 ;  /* 0x30000008ff227230 */ /* 0x000fe20000004100 */
[----:B------:R-:W-:Y:S01]  /*3730*/  LOP3.LUT R8, R5, 0x64006400, RZ, 0xfc, !PT ;  /* 0x6400640005087812 */ /* 0x000fe200078efcff */
[----:B------:R-:W-:Y:S01]  /*3740*/  HADD2 R5, R3, -1032, -1032 ;  /* 0xe408e40803057430 */ /* 0x000fe20000000000 */
[----:B------:R-:W-:Y:S02]  /*3750*/  LOP3.LUT R35, R6, 0xf000f0, RZ, 0xc0, !PT ;  /* 0x00f000f006237812 */ /* 0x000fe400078ec0ff */
[----:B------:R-:W-:Y:S02]  /*3760*/  SHF.R.U32.HI R25, RZ, 0x8, R6 ;  /* 0x00000008ff197819 */ /* 0x000fe40000011606 */
[C---:B------:R-:W-:Y:S02]  /*3770*/  LOP3.LUT R38, R7.reuse, 0xf000f, RZ, 0xc0, !PT ;  /* 0x000f000f07267812 */ /* 0x040fe400078ec0ff */
[----:B------:R-:W-:Y:S02]  /*3780*/  LOP3.LUT R32, R7, 0xf000f0, RZ, 0xc0, !PT ;  /* 0x00f000f007207812 */ /* 0x000fe400078ec0ff */
[----:B------:R-:W-:Y:S01]  /*3790*/  SHF.R.U32.HI R6, RZ, 0x8, R7 ;  /* 0x00000008ff067819 */ /* 0x000fe20000011607 */
[--C-:B------:R-:W-:Y:S01]  /*37a0*/  HADD2.F32 R37, -RZ, R9.reuse.H0_H0 ;  /* 0x20000009ff257230 */ /* 0x100fe20000004100 */
[----:B------:R-:W-:Y:S01]  /*37b0*/  LOP3.LUT R7, R36, 0x64006400, RZ, 0xfc, !PT ;  /* 0x6400640024077812 */ /* 0x000fe200078efcff */
[----:B------:R-:W-:-:S02]  /*37c0*/  HADD2.F32 R36, -RZ, R9.H1_H1 ;  /* 0x30000009ff247230 */ /* 0x000fc40000004100 */
[----:B------:R-:W-:Y:S02]  /*37d0*/  HADD2 R40, R8, -1032, -1032 ;  /* 0xe408e40808287430 */ /* 0x000fe40000000000 */
[--C-:B------:R-:W-:Y:S01]  /*37e0*/  HADD2.F32 R3, -RZ, R5.reuse.H0_H0 ;  /* 0x20000005ff037230 */ /* 0x100fe20000004100 */
[----:B------:R-:W0:Y:S01]  /*37f0*/  LDS.64 R8, [UR4+0x28] ;  /* 0x00002804ff087984 */ /* 0x000e220008000a00 */
[----:B------:R-:W-:Y:S02]  /*3800*/  LOP3.LUT R38, R38, 0x64006400, RZ, 0xfc, !PT ;  /* 0x6400640026267812 */ /* 0x000fe400078efcff */
[----:B------:R-:W-:Y:S01]  /*3810*/  LOP3.LUT R33, R4, 0xf000f0, RZ, 0xc0, !PT ;  /* 0x00f000f004217812 */ /* 0x000fe200078ec0ff */
[----:B------:R-:W-:Y:S01]  /*3820*/  FFMA.FTZ R42, R3, R2, RZ ;  /* 0x00000002032a7223 */ /* 0x000fe200000100ff */
[----:B------:R-:W-:Y:S02]  /*3830*/  HADD2 R39, R7, -1032, -1032 ;  /* 0xe408e40807277430 */ /* 0x000fe40000000000 */
[----:B------:R-:W-:-:S02]  /*3840*/  HADD2.F32 R41, -RZ, R5.H1_H1 ;  /* 0x30000005ff297230 */ /* 0x000fc40000004100 */
[----:B------:R-:W-:Y:S01]  /*3850*/  HADD2 R38, R38, -1032, -1032 ;  /* 0xe408e40826267430 */ /* 0x000fe20000000000 */
[----:B------:R-:W-:Y:S01]  /*3860*/  LOP3.LUT R3, R33, 0x64006400, RZ, 0xfc, !PT ;  /* 0x6400640021037812 */ /* 0x000fe200078efcff */
[----:B------:R-:W-:Y:S02]  /*3870*/  HADD2.F32 R5, -RZ, R40.H0_H0 ;  /* 0x20000028ff057230 */ /* 0x000fe40000004100 */
[----:B------:R-:W-:Y:S02]  /*3880*/  HADD2.F32 R43, -RZ, R39.H0_H0 ;  /* 0x20000027ff2b7230 */ /* 0x000fe40000004100 */
[----:B------:R-:W-:Y:S02]  /*3890*/  HADD2.F32 R7, -RZ, R38.H0_H0 ;  /* 0x20000026ff077230 */ /* 0x000fe40000004100 */
[----:B------:R-:W-:Y:S02]  /*38a0*/  HFMA2 R3, R3, R18.H0_H0, -72, -72 ;  /* 0xd480d48003037431 */ /* 0x000fe40000040012 */
[----:B------:R-:W-:Y:S01]  /*38b0*/  FFMA.FTZ R44, R2, R5, RZ ;  /* 0x00000005022c7223 */ /* 0x000fe200000100ff */
[----:B------:R-:W-:-:S02]  /*38c0*/  LOP3.LUT R27, R27, 0x64006400, RZ, 0xfc, !PT ;  /* 0x640064001b1b7812 */ /* 0x000fc400078efcff */
[----:B------:R-:W-:Y:S01]  /*38d0*/  LOP3.LUT R5, R35, 0x64006400, RZ, 0xfc, !PT ;  /* 0x6400640023057812 */ /* 0x000fe200078efcff */
[----:B------:R-:W-:Y:S01]  /*38e0*/  FFMA.FTZ R43, R2, R43, RZ ;  /* 0x0000002b022b7223 */ /* 0x000fe200000100ff */
[----:B------:R-:W-:Y:S01]  /*38f0*/  LOP3.LUT R33, R32, 0x64006400, RZ, 0xfc, !PT ;  /* 0x6400640020217812 */ /* 0x000fe200078efcff */
[----:B------:R-:W-:Y:S01]  /*3900*/  FFMA.FTZ R7, R2, R7, RZ ;  /* 0x0000000702077223 */ /* 0x000fe200000100ff */
[----:B------:R-:W-:Y:S02]  /*3910*/  HADD2.F32 R35, -RZ, R3.H0_H0 ;  /* 0x20000003ff237230 */ /* 0x000fe40000004100 */
[----:B------:R-:W-:Y:S01]  /*3920*/  FFMA.FTZ R2, R41, R34, R42 ;  /* 0x0000002229027223 */ /* 0x000fe2000001002a */
        /* <DEDUP_REMOVED lines=8> */
[----:B------:R-:W-:Y:S01]  /*39b0*/  SHF.R.U32.HI R4, RZ, 0x8, R4 ;  /* 0x00000008ff047819 */ /* 0x000fe20000011604 */
[C---:B------:R-:W-:Y:S01]  /*39c0*/  FFMA.FTZ R40, R34.reuse, R39, R43 ;  /* 0x0000002722287223 */ /* 0x040fe2000001002b */
[C---:B------:R-:W-:Y:S01]  /*39d0*/  FFMA.FTZ R38, R34.reuse, R38, R7 ;  /* 0x0000002622267223 */ /* 0x040fe20000010007 */
[----:B------:R-:W-:Y:S01]  /*39e0*/  FFMA.FTZ R42, R34, R41, R44 ;  /* 0x00000029222a7223 */ /* 0x000fe2000001002c */
[----:B------:R-:W-:-:S02]  /*39f0*/  HADD2.F32 R32, -RZ, R27.H0_H0 ;  /* 0x2000001bff207230 */ /* 0x000fc40000004100 */
[----:B------:R-:W-:Y:S02]  /*3a00*/  HADD2.F32 R39, -RZ, R5.H0_H0 ;  /* 0x20000005ff277230 */ /* 0x000fe40000004100 */
[----:B------:R-:W-:Y:S02]  /*3a10*/  HADD2.F32 R7, -RZ, R27.H1_H1 ;  /* 0x3000001bff077230 */ /* 0x000fe40000004100 */
[----:B------:R-:W-:Y:S01]  /*3a20*/  FFMA.FTZ R27, R3, R36, R2 ;  /* 0x00000024031b7223 */ /* 0x000fe20000010002 */
[----:B------:R-:W-:Y:S01]  /*3a30*/  HADD2.F32 R41, -RZ, R33.H0_H0 ;  /* 0x20000021ff297230 */ /* 0x000fe20000004100 */
[----:B------:R-:W-:Y:S01]  /*3a40*/  LOP3.LUT R2, R4, 0xf000f, RZ, 0xc0, !PT ;  /* 0x000f000f04027812 */ /* 0x000fe200078ec0ff */
[----:B------:R-:W-:Y:S02]  /*3a50*/  HADD2.F32 R5, -RZ, R5.H1_H1 ;  /* 0x30000005ff057230 */ /* 0x000fe40000004100 */
[C---:B------:R-:W-:Y:S01]  /*3a60*/  FFMA.FTZ R35, R37.reuse, R32, R40 ;  /* 0x0000002025237223 */ /* 0x040fe20000010028 */
[----:B------:R-:W-:Y:S01]  /*3a70*/  FFMA.FTZ R42, R37, R39, R42 ;  /* 0x00000027252a7223 */ /* 0x000fe2000001002a */
        /* <DEDUP_REMOVED lines=8> */
[----:B------:R-:W-:Y:S01]  /*3b00*/  FFMA.FTZ R36, R36, R33, R38 ;  /* 0x0000002124247223 */ /* 0x000fe20000010026 */
[----:B------:R-:W-:Y:S01]  /*3b10*/  LOP3.LUT R3, R3, 0x64006400, RZ, 0xfc, !PT ;  /* 0x6400640003037812 */ /* 0x000fe200078efcff */
[----:B------:R-:W-:Y:S01]  /*3b20*/  HADD2 R33, R2, -1032, -1032 ;  /* 0xe408e40802217430 */ /* 0x000fe20000000000 */
[----:B------:R-:W-:-:S02]  /*3b30*/  LOP3.LUT R35, R34, 0x64006400, RZ, 0xfc, !PT ;  /* 0x6400640022237812 */ /* 0x000fc400078efcff */
[----:B------:R-:W-:Y:S01]  /*3b40*/  LOP3.LUT R37, R37, 0x64006400, RZ, 0xfc, !PT ;  /* 0x6400640025257812 */ /* 0x000fe200078efcff */
[----:B------:R-:W-:Y:S02]  /*3b50*/  HADD2 R34, R3, -1032, -1032 ;  /* 0xe408e40803227430 */ /* 0x000fe40000000000 */
[----:B0-----:R-:W-:Y:S02]  /*3b60*/  HADD2.F32 R32, -RZ, R8.H0_H0 ;  /* 0x20000008ff207230 */ /* 0x001fe40000004100 */
[----:B------:R-:W-:Y:S02]  /*3b70*/  HADD2 R35, R35, -1032, -1032 ;  /* 0xe408e40823237430 */ /* 0x000fe40000000000 */
[----:B------:R-:W-:Y:S02]  /*3b80*/  HADD2.F32 R38, -RZ, R33.H0_H0 ;  /* 0x20000021ff267230 */ /* 0x000fe40000004100 */
[----:B------:R-:W-:Y:S02]  /*3b90*/  HADD2 R3, R37, -1032, -1032 ;  /* 0xe408e40825037430 */ /* 0x000fe40000000000 */
[----:B------:R-:W-:-:S02]  /*3ba0*/  HADD2.F32 R37, -RZ, R34.H0_H0 ;  /* 0x20000022ff257230 */ /* 0x000fc40000004100 */
[----:B------:R-:W-:Y:S02]  /*3bb0*/  HADD2.F32 R40, -RZ, R35.H0_H0 ;  /* 0x20000023ff287230 */ /* 0x000fe40000004100 */
[----:B------:R-:W-:Y:S01]  /*3bc0*/  FFMA.FTZ R38, R38, R32, R27 ;  /* 0x0000002026267223 */ /* 0x000fe2000001001b */
[----:B------:R-:W-:Y:S02]  /*3bd0*/  HADD2.F32 R41, -RZ, R3.H0_H0 ;  /* 0x20000003ff297230 */ /* 0x000fe40000004100 */
[----:B------:R-:W-:Y:S02]  /*3be0*/  HADD2.F32 R27, -RZ, R33.H1_H1 ;  /* 0x30000021ff1b7230 */ /* 0x000fe40000004100 */
[----:B------:R-:W-:Y:S01]  /*3bf0*/  FFMA.FTZ R37, R32, R37, R7 ;  /* 0x0000002520257223 */ /* 0x000fe20000010007 */
[----:B------:R-:W-:Y:S02]  /*3c00*/  HADD2.F32 R8, -RZ, R8.H1_H1 ;  /* 0x30000008ff087230 */ /* 0x000fe40000004100 */
[----:B------:R-:W-:-:S02]  /*3c10*/  HADD2.F32 R33, -RZ, R34.H1_H1 ;  /* 0x30000022ff217230 */ /* 0x000fc40000004100 */
[C---:B------:R-:W-:Y:S01]  /*3c20*/  FFMA.FTZ R39, R32.reuse, R40, R5 ;  /* 0x0000002820277223 */ /* 0x040fe20000010005 */
[----:B------:R-:W-:Y:S01]  /*3c30*/  FFMA.FTZ R7, R32, R41, R36 ;  /* 0x0000002920077223 */ /* 0x000fe20000010024 */
[----:B------:R-:W-:Y:S01]  /*3c40*/  LOP3.LUT R34, R21, 0xf000f0, RZ, 0xc0, !PT ;  /* 0x00f000f015227812 */ /* 0x000fe200078ec0ff */
[----:B------:R-:W-:Y:S01]  /*3c50*/  FFMA.FTZ R33, R8, R33, R37 ;  /* 0x0000002108217223 */ /* 0x000fe20000010025 */
[----:B------:R-:W-:Y:S01]  /*3c60*/  LOP3.LUT R32, R4, 0xf000f0, RZ, 0xc0, !PT ;  /* 0x00f000f004207812 */ /* 0x000fe200078ec0ff */
[----:B------:R-:W-:Y:S01]  /*3c70*/  HADD2.F32 R37, -RZ, R35.H1_H1 ;  /* 0x30000023ff257230 */ /* 0x000fe20000004100 */
[----:B------:R-:W0:Y:S01]  /*3c80*/  LDS.64 R4, [UR4+0x30] ;  /* 0x00003004ff047984 */ /* 0x000e220008000a00 */
[----:B------:R-:W-:Y:S02]  /*3c90*/  LOP3.LUT R35, R25, 0xf000f0, RZ, 0xc0, !PT ;  /* 0x00f000f019237812 */ /* 0x000fe400078ec0ff */
[----:B------:R-:W-:Y:S02]  /*3ca0*/  LOP3.LUT R25, R34, 0x64006400, RZ, 0xfc, !PT ;  /* 0x6400640022197812 */ /* 0x000fe400078efcff */
[----:B------:R-:W-:-:S02]  /*3cb0*/  LOP3.LUT R6, R6, 0xf000f0, RZ, 0xc0, !PT ;  /* 0x00f000f006067812 */ /* 0x000fc400078ec0ff */
[----:B------:R-:W-:Y:S01]  /*3cc0*/  LOP3.LUT R21, R32, 0x64006400, RZ, 0xfc, !PT ;  /* 0x6400640020157812 */ /* 0x000fe200078efcff */
[----:B------:R-:W-:Y:S01]  /*3cd0*/  FFMA.FTZ R39, R8, R37, R39 ;  /* 0x0000002508277223 */ /* 0x000fe20000010027 */
[----:B------:R-:W-:Y:S01]  /*3ce0*/  LOP3.LUT R35, R35, 0x64006400, RZ, 0xfc, !PT ;  /* 0x6400640023237812 */ /* 0x000fe200078efcff */
[-C--:B------:R-:W-:Y:S01]  /*3cf0*/  HFMA2 R25, R25, R18.reuse.H0_H0, -72, -72 ;  /* 0xd480d48019197431 */ /* 0x080fe20000040012 */
[----:B------:R-:W-:Y:S01]  /*3d00*/  LOP3.LUT R37, R6, 0x64006400, RZ, 0xfc, !PT ;  /* 0x6400640006257812 */ /* 0x000fe200078efcff */
[-C--:B------:R-:W-:Y:S02]  /*3d10*/  HFMA2 R21, R21, R18.reuse.H0_H0, -72, -72 ;  /* 0xd480d48015157431 */ /* 0x080fe40000040012 */
[----:B------:R-:W-:Y:S02]  /*3d20*/  HADD2.F32 R32, -RZ, R3.H1_H1 ;  /* 0x30000003ff207230 */ /* 0x000fe40000004100 */
[----:B------:R-:W-:Y:S02]  /*3d30*/  HFMA2 R35, R35, R18.H0_H0, -72, -72 ;  /* 0xd480d48023237431 */ /* 0x000fe40000040012 */
[----:B------:R-:W-:-:S02]  /*3d40*/  HADD2.F32 R2, -RZ, R9.H0_H0 ;  /* 0x20000009ff027230 */ /* 0x000fc40000004100 */
[----:B------:R-:W-:Y:S02]  /*3d50*/  HFMA2 R37, R37, R18.H0_H0, -72, -72 ;  /* 0xd480d48025257431 */ /* 0x000fe40000040012 */
[----:B------:R-:W-:Y:S02]  /*3d60*/  HADD2.F32 R3, -RZ, R25.H0_H0 ;  /* 0x20000019ff037230 */ /* 0x000fe40000004100 */
[----:B------:R-:W-:Y:S01]  /*3d70*/  FFMA.FTZ R27, R27, R8, R38 ;  /* 0x000000081b1b7223 */ /* 0x000fe20000010026 */
[----:B------:R-:W-:Y:S02]  /*3d80*/  HADD2.F32 R6, -RZ, R21.H0_H0 ;  /* 0x20000015ff067230 */ /* 0x000fe40000004100 */
[----:B------:R-:W-:Y:S01]  /*3d90*/  FFMA.FTZ R7, R8, R32, R7 ;  /* 0x0000002008077223 */ /* 0x000fe20000010007 */
        /* <DEDUP_REMOVED lines=9> */
[----:B------:R-:W-:Y:S02]  /*3e30*/  HADD2.F32 R36, -RZ, R37.H1_H1 ;  /* 0x30000025ff247230 */ /* 0x000fe40000004100 */
[----:B------:R-:W-:-:S02]  /*3e40*/  HADD2.F32 R34, -RZ, R35.H1_H1 ;  /* 0x30000023ff227230 */ /* 0x000fc40000004100 */
[----:B------:R-:W-:Y:S01]  /*3e50*/  FFMA.FTZ R25, R6, R9, R27 ;  /* 0x0000000906197223 */ /* 0x000fe2000001001b */
[C---:B------:R-:W-:Y:S01]  /*3e60*/  FFMA.FTZ R6, R9.reuse, R8, R32 ;  /* 0x0000000809067223 */ /* 0x040fe20000010020 */
[C---:B------:R-:W-:Y:S01]  /*3e70*/  FFMA.FTZ R27, R9.reuse, R36, R3 ;  /* 0x00000024091b7223 */ /* 0x040fe20000010003 */
[----:B--2---:R-:W-:Y:S01]  /*3e80*/  LOP3.LUT R3, R12, 0xf000f, RZ, 0xc0, !PT ;  /* 0x000f000f0c037812 */ /* 0x004fe200078ec0ff */
[----:B------:R-:W-:Y:S01]  /*3e90*/  FFMA.FTZ R21, R9, R34, R39 ;  /* 0x0000002209157223 */ /* 0x000fe20000010027 */
[----:B------:R-:W-:Y:S02]  /*3ea0*/  LOP3.LUT R7, R13, 0xf000f, RZ, 0xc0, !PT ;  /* 0x000f000f0d077812 */ /* 0x000fe400078ec0ff */
[----:B------:R-:W-:Y:S02]  /*3eb0*/  LOP3.LUT R8, R14, 0xf000f, RZ, 0xc0, !PT ;  /* 0x000f000f0e087812 */ /* 0x000fe400078ec0ff */
[----:B------:R-:W-:Y:S02]  /*3ec0*/  LOP3.LUT R9, R15, 0xf000f, RZ, 0xc0, !PT ;  /* 0x000f000f0f097812 */ /* 0x000fe400078ec0ff */
[----:B------:R-:W-:-:S02]  /*3ed0*/  LOP3.LUT R3, R3, 0x64006400, RZ, 0xfc, !PT ;  /* 0x6400640003037812 */ /* 0x000fc400078efcff */
[----:B------:R-:W-:Y:S02]  /*3ee0*/  LOP3.LUT R7, R7, 0x64006400, RZ, 0xfc, !PT ;  /* 0x6400640007077812 */ /* 0x000fe400078efcff */
[----:B------:R-:W-:Y:S02]  /*3ef0*/  LOP3.LUT R8, R8, 0x64006400, RZ, 0xfc, !PT ;  /* 0x6400640008087812 */ /* 0x000fe400078efcff */
[----:B------:R-:W-:Y:S01]  /*3f00*/  LOP3.LUT R9, R9, 0x64006400, RZ, 0xfc, !PT ;  /* 0x6400640009097812 */ /* 0x000fe200078efcff */
[----:B------:R-:W-:Y:S02]  /*3f10*/  HADD2 R39, R3, -1032, -1032 ;  /* 0xe408e40803277430 */ /* 0x000fe40000000000 */
[----:B------:R-:W-:Y:S02]  /*3f20*/  HADD2 R40, R7, -1032, -1032 ;  /* 0xe408e40807287430 */ /* 0x000fe40000000000 */
[----:B------:R-:W-:Y:S02]  /*3f30*/  HADD2 R41, R8, -1032, -1032 ;  /* 0xe408e40808297430 */ /* 0x000fe40000000000 */
[----:B------:R-:W-:-:S02]  /*3f40*/  HADD2 R38, R9, -1032, -1032 ;  /* 0xe408e40809267430 */ /* 0x000fc40000000000 */
[--C-:B0-----:R-:W-:Y:S02]  /*3f50*/  HADD2.F32 R2, -RZ, R4.reuse.H0_H0 ;  /* 0x20000004ff027230 */ /* 0x101fe40000004100 */
[----:B------:R-:W-:Y:S02]  /*3f60*/  HADD2.F32 R35, -RZ, R4.H1_H1 ;  /* 0x30000004ff237230 */ /* 0x000fe40000004100 */
[--C-:B------:R-:W-:Y:S01]  /*3f70*/  HADD2.F32 R36, -RZ, R5.reuse.H1_H1 ;  /* 0x30000005ff247230 */ /* 0x100fe20000004100 */
[----:B------:R-:W-:Y:S01]  /*3f80*/  LOP3.LUT R33, R12, 0xf000f0, RZ, 0xc0, !PT ;  /* 0x00f000f00c217812 */ /* 0x000fe200078ec0ff */
[----:B------:R-:W-:Y:S01]  /*3f90*/  HADD2.F32 R4, -RZ, R5.H0_H0 ;  /* 0x20000005ff047230 */ /* 0x000fe20000004100 */
[----:B------:R-:W-:Y:S01]  /*3fa0*/  LOP3.LUT R34, R13, 0xf000f0, RZ, 0xc0, !PT ;  /* 0x00f000f00d227812 */ /* 0x000fe200078ec0ff */
[----:B------:R-:W-:Y:S01]  /*3fb0*/  HADD2.F32 R3, -RZ, R39.H0_H0 ;  /* 0x20000027ff037230 */ /* 0x000fe20000004100 */
[----:B------:R-:W-:Y:S01]  /*3fc0*/  LOP3.LUT R37, R14, 0xf000f0, RZ, 0xc0, !PT ;  /* 0x00f000f00e257812 */ /* 0x000fe200078ec0ff */
[----:B------:R-:W-:Y:S01]  /*3fd0*/  HADD2.F32 R43, -RZ, R40.H0_H0 ;  /* 0x20000028ff2b7230 */ /* 0x000fe20000004100 */
[----:B------:R-:W0:Y:S01]  /*3fe0*/  LDS.64 R8, [UR4+0x38] ;  /* 0x00003804ff087984 */ /* 0x000e220008000a00 */
[----:B------:R-:W-:-:S02]  /*3ff0*/  HADD2.F32 R5, -RZ, R41.H0_H0 ;  /* 0x20000029ff057230 */ /* 0x000fc40000004100 */
[----:B------:R-:W-:Y:S02]  /*4000*/  HADD2.F32 R7, -RZ, R38.H0_H0 ;  /* 0x20000026ff077230 */ /* 0x000fe40000004100 */
[----:B------:R-:W-:Y:S01]  /*4010*/  FFMA.FTZ R3, R3, R2, RZ ;  /* 0x0000000203037223 */ /* 0x000fe200000100ff */
[----:B------:R-:W-:Y:S02]  /*4020*/  HADD2.F32 R42, -RZ, R39.H1_H1 ;  /* 0x30000027ff2a7230 */ /* 0x000fe40000004100 */
[C---:B------:R-:W-:Y:S01]  /*4030*/  FFMA.FTZ R44, R2.reuse, R43, RZ ;  /* 0x0000002b022c7223 */ /* 0x040fe200000100ff */
[C---:B------:R-:W-:Y:S01]  /*4040*/  FFMA.FTZ R39, R2.reuse, R5, RZ ;  /* 0x0000000502277223 */ /* 0x040fe200000100ff */
[----:B------:R-:W-:Y:S01]  /*4050*/  FFMA.FTZ R2, R2, R7, RZ ;  /* 0x0000000702027223 */ /* 0x000fe200000100ff */
[----:B------:R-:W-:Y:S02]  /*4060*/  LOP3.LUT R33, R33, 0x64006400, RZ, 0xfc, !PT ;  /* 0x6400640021217812 */ /* 0x000fe400078efcff */
[----:B------:R-:W-:-:S02]  /*4070*/  LOP3.LUT R7, R34, 0x64006400, RZ, 0xfc, !PT ;  /* 0x6400640022077812 */ /* 0x000fc400078efcff */
[----:B------:R-:W-:Y:S01]  /*4080*/  LOP3.LUT R37, R37, 0x64006400, RZ, 0xfc, !PT ;  /* 0x6400640025257812 */ /* 0x000fe200078efcff */
[-C--:B------:R-:W-:Y:S01]  /*4090*/  HFMA2 R34, R33, R18.reuse.H0_H0, -72, -72 ;  /* 0xd480d48021227431 */ /* 0x080fe20000040012 */
[----:B------:R-:W-:Y:S01]  /*40a0*/  LOP3.LUT R32, R15, 0xf000f0, RZ, 0xc0, !PT ;  /* 0x00f000f00f207812 */ /* 0x000fe200078ec0ff */
[-C--:B------:R-:W-:Y:S02]  /*40b0*/  HFMA2 R33, R7, R18.reuse.H0_H0, -72, -72 ;  /* 0xd480d48007217431 */ /* 0x080fe40000040012 */
[----:B------:R-:W-:Y:S01]  /*40c0*/  HFMA2 R7, R37, R18.H0_H0, -72, -72 ;  /* 0xd480d48025077431 */ /* 0x000fe20000040012 */
[----:B------:R-:W-:Y:S01]  /*40d0*/  LOP3.LUT R37, R32, 0x64006400, RZ, 0xfc, !PT ;  /* 0x6400640020257812 */ /* 0x000fe200078efcff */
[----:B------:R-:W-:Y:S01]  /*40e0*/  FFMA.FTZ R3, R42, R35, R3 ;  /* 0x000000232a037223 */ /* 0x000fe20000010003 */
[----:B------:R-:W-:Y:S02]  /*40f0*/  HADD2.F32 R40, -RZ, R40.H1_H1 ;  /* 0x30000028ff287230 */ /* 0x000fe40000004100 */
[----:B------:R-:W-:-:S02]  /*4100*/  HADD2.F32 R42, -RZ, R41.H1_H1 ;  /* 0x30000029ff2a7230 */ /* 0x000fc40000004100 */
[----:B------:R-:W-:Y:S02]  /*4110*/  HFMA2 R37, R37, R18.H0_H0, -72, -72 ;  /* 0xd480d48025257431 */ /* 0x000fe40000040012 */
[----:B------:R-:W-:Y:S02]  /*4120*/  HADD2.F32 R41, -RZ, R38.H1_H1 ;  /* 0x30000026ff297230 */ /* 0x000fe40000004100 */
[C---:B------:R-:W-:Y:S01]  /*4130*/  FFMA.FTZ R5, R35.reuse, R40, R44 ;  /* 0x0000002823057223 */ /* 0x040fe2000001002c */
[----:B------:R-:W-:Y:S02]  /*4140*/  HADD2.F32 R38, -RZ, R33.H0_H0 ;  /* 0x20000021ff267230 */ /* 0x000fe40000004100 */
[----:B------:R-:W-:Y:S02]  /*4150*/  HADD2.F32 R32, -RZ, R34.H0_H0 ;  /* 0x20000022ff207230 */ /* 0x000fe40000004100 */
[----:B------:R-:W-:Y:S01]  /*4160*/  FFMA.FTZ R41, R35, R41, R2 ;  /* 0x0000002923297223 */ /* 0x000fe20000010002 */
[----:B------:R-:W-:-:S02]  /*4170*/  HADD2.F32 R40, -RZ, R7.H0_H0 ;  /* 0x20000007ff287230 */ /* 0x000fc40000004100 */
[----:B------:R-:W-:Y:S01]  /*4180*/  FFMA.FTZ R39, R35, R42, R39 ;  /* 0x0000002a23277223 */ /* 0x000fe20000010027 */
[----:B------:R-:W-:Y:S02]  /*4190*/  HADD2.F32 R2, -RZ, R37.H0_H0 ;  /* 0x20000025ff027230 */ /* 0x000fe40000004100 */
[----:B------:R-:W-:Y:S01]  /*41a0*/  FFMA.FTZ R35, R4, R38, R5 ;  /* 0x0000002604237223 */ /* 0x000fe20000010005 */
[----:B------:R-:W-:Y:S01]  /*41b0*/  FFMA.FTZ R32, R32, R4, R3 ;  /* 0x0000000420207223 */ /* 0x000fe20000010003 */
[----:B------:R-:W-:Y:S02]  /*41c0*/  HADD2.F32 R5, -RZ, R33.H1_H1 ;  /* 0x30000021ff057230 */ /* 0x000fe40000004100 */
[----:B------:R-:W-:Y:S01]  /*41d0*/  FFMA.FTZ R40, R4, R40, R39 ;  /* 0x0000002804287223 */ /* 0x000fe20000010027 */
[----:B------:R-:W-:Y:S02]  /*41e0*/  HADD2.F32 R3, -RZ, R34.H1_H1 ;  /* 0x30000022ff037230 */ /* 0x000fe40000004100 */
[----:B------:R-:W-:-:S02]  /*41f0*/  HADD2.F32 R33, -RZ, R7.H1_H1 ;  /* 0x30000007ff217230 */ /* 0x000fc40000004100 */
[----:B------:R-:W-:Y:S01]  /*4200*/  FFMA.FTZ R2, R4, R2, R41 ;  /* 0x0000000204027223 */ /* 0x000fe20000010029 */
[----:B------:R-:W-:Y:S01]  /*4210*/  HADD2.F32 R37, -RZ, R37.H1_H1 ;  /* 0x30000025ff257230 */ /* 0x000fe20000004100 */
[----:B------:R-:W-:Y:S01]  /*4220*/  SHF.R.U32.HI R12, RZ, 0x8, R12 ;  /* 0x00000008ff0c7819 */ /* 0x000fe2000001160c */
[----:B------:R-:W-:Y:S01]  /*4230*/  FFMA.FTZ R7, R3, R36, R32 ;  /* 0x0000002403077223 */ /* 0x000fe20000010020 */
[C---:B------:R-:W-:Y:S01]  /*4240*/  FFMA.FTZ R5, R36.reuse, R5, R35 ;  /* 0x0000000524057223 */ /* 0x040fe20000010023 */
[C---:B------:R-:W-:Y:S01]  /*4250*/  FFMA.FTZ R4, R36.reuse, R33, R40 ;  /* 0x0000002124047223 */ /* 0x040fe20000010028 */
[----:B------:R-:W-:Y:S01]  /*4260*/  SHF.R.U32.HI R13, RZ, 0x8, R13 ;  /* 0x00000008ff0d7819 */ /* 0x000fe2000001160d */
[----:B------:R-:W-:Y:S01]  /*4270*/  FFMA.FTZ R36, R36, R37, R2 ;  /* 0x0000002524247223 */ /* 0x000fe20000010002 */
        /* <DEDUP_REMOVED lines=11> */
[----:B------:R-:W-:Y:S02]  /*4330*/  HADD2 R34, R3, -1032, -1032 ;  /* 0xe408e40803227430 */ /* 0x000fe40000000000 */
[----:B------:R-:W-:Y:S02]  /*4340*/  HADD2 R35, R35, -1032, -1032 ;  /* 0xe408e40823237430 */ /* 0x000fe40000000000 */
[----:B0-----:R-:W-:Y:S02]  /*4350*/  HADD2.F32 R32, -RZ, R8.H0_H0 ;  /* 0x20000008ff207230 */ /* 0x001fe40000004100 */
[----:B------:R-:W-:Y:S02]  /*4360*/  HADD2.F32 R38, -RZ, R33.H0_H0 ;  /* 0x20000021ff267230 */ /* 0x000fe40000004100 */
[----:B------:R-:W-:-:S02]  /*4370*/  HADD2 R3, R37, -1032, -1032 ;  /* 0xe408e40825037430 */ /* 0x000fc40000000000 */
[----:B------:R-:W-:Y:S02]  /*4380*/  HADD2.F32 R37, -RZ, R34.H0_H0 ;  /* 0x20000022ff257230 */ /* 0x000fe40000004100 */
[----:B------:R-:W-:Y:S02]  /*4390*/  HADD2.F32 R39, -RZ, R35.H0_H0 ;  /* 0x20000023ff277230 */ /* 0x000fe40000004100 */
[----:B------:R-:W-:Y:S01]  /*43a0*/  FFMA.FTZ R38, R38, R32, R7 ;  /* 0x0000002026267223 */ /* 0x000fe20000010007 */
        /* <DEDUP_REMOVED lines=10> */
[----:B------:R-:W-:Y:S01]  /*4450*/  HADD2.F32 R35, -RZ, R35.H1_H1 ;  /* 0x30000023ff237230 */ /* 0x000fe20000004100 */
[----:B------:R-:W-:Y:S01]  /*4460*/  LOP3.LUT R4, R15, 0xf000f0, RZ, 0xc0, !PT ;  /* 0x00f000f00f047812 */ /* 0x000fe200078ec0ff */
[--C-:B------:R-:W-:Y:S01]  /*4470*/  HADD2.F32 R41, -RZ, R3.reuse.H0_H0 ;  /* 0x20000003ff297230 */ /* 0x100fe20000004100 */
[----:B------:R-:W-:Y:S02]  /*4480*/  LOP3.LUT R13, R12, 0x64006400, RZ, 0xfc, !PT ;  /* 0x640064000c0d7812 */ /* 0x000fe400078efcff */
[----:B------:R-:W-:Y:S01]  /*4490*/  LOP3.LUT R15, R14, 0x64006400, RZ, 0xfc, !PT ;  /* 0x640064000e0f7812 */ /* 0x000fe200078efcff */
[----:B------:R-:W-:Y:S01]  /*44a0*/  FFMA.FTZ R39, R8, R35, R39 ;  /* 0x0000002308277223 */ /* 0x000fe20000010027 */
[----:B------:R-:W-:-:S02]  /*44b0*/  HADD2.F32 R12, -RZ, R3.H1_H1 ;  /* 0x30000003ff0c7230 */ /* 0x000fc40000004100 */
[----:B------:R-:W-:Y:S01]  /*44c0*/  FFMA.FTZ R5, R32, R41, R36 ;  /* 0x0000002920057223 */ /* 0x000fe20000010024 */
[-C--:B------:R-:W-:Y:S01]  /*44d0*/  HFMA2 R13, R13, R18.reuse.H0_H0, -72, -72 ;  /* 0xd480d4800d0d7431 */ /* 0x080fe20000040012 */
[----:B------:R-:W-:Y:S01]  /*44e0*/  LOP3.LUT R35, R4, 0x64006400, RZ, 0xfc, !PT ;  /* 0x6400640004237812 */ /* 0x000fe200078efcff */
[-C--:B------:R-:W-:Y:S02]  /*44f0*/  HFMA2 R15, R15, R18.reuse.H0_H0, -72, -72 ;  /* 0xd480d4800f0f7431 */ /* 0x080fe40000040012 */
[-C--:B------:R-:W-:Y:S02]  /*4500*/  HFMA2 R33, R33, R18.reuse.H0_H0, -72, -72 ;  /* 0xd480d48021217431 */ /* 0x080fe40000040012 */
[----:B------:R-:W-:Y:S01]  /*4510*/  FFMA.FTZ R7, R7, R8, R38 ;  /* 0x0000000807077223 */ /* 0x000fe20000010026 */
[----:B------:R-:W-:Y:S01]  /*4520*/  FFMA.FTZ R5, R8, R12, R5 ;  /* 0x0000000c08057223 */ /* 0x000fe20000010005 */
[----:B------:R-:W-:Y:S02]  /*4530*/  HADD2.F32 R2, -RZ, R9.H0_H0 ;  /* 0x20000009ff027230 */ /* 0x000fe40000004100 */
[----:B------:R-:W-:-:S02]  /*4540*/  HFMA2 R18, R35, R18.H0_H0, -72, -72 ;  /* 0xd480d48023127431 */ /* 0x000fc40000040012 */
[----:B------:R-:W-:Y:S02]  /*4550*/  HADD2.F32 R4, -RZ, R13.H0_H0 ;  /* 0x2000000dff047230 */ /* 0x000fe40000004100 */
[----:B------:R-:W-:Y:S02]  /*4560*/  HADD2.F32 R8, -RZ, R15.H0_H0 ;  /* 0x2000000fff087230 */ /* 0x000fe40000004100 */
[----:B------:R-:W-:Y:S02]  /*4570*/  HADD2.F32 R3, -RZ, R33.H0_H0 ;  /* 0x20000021ff037230 */ /* 0x000fe40000004100 */
[----:B------:R-:W-:Y:S01]  /*4580*/  FFMA.FTZ R7, R4, R2, R7 ;  /* 0x0000000204077223 */ /* 0x000fe20000010007 */
[----:B------:R-:W-:Y:S02]  /*4590*/  HADD2.F32 R32, -RZ, R18.H0_H0 ;  /* 0x20000012ff207230 */ /* 0x000fe40000004100 */
[----:B------:R-:W-:Y:S01]  /*45a0*/  FFMA.FTZ R39, R2, R8, R39 ;  /* 0x0000000802277223 */ /* 0x000fe20000010027 */
[----:B------:R-:W-:-:S02]  /*45b0*/  HADD2.F32 R9, -RZ, R9.H1_H1 ;  /* 0x30000009ff097230 */ /* 0x000fc40000004100 */
        /* <DEDUP_REMOVED lines=10> */
[----:B------:R-:W-:Y:S02]  /*4660*/  F2FP.F16.F32.PACK_AB R25, RZ, R25 ;  /* 0x00000019ff19723e */ /* 0x000fe400000000ff */
[----:B------:R-:W-:Y:S01]  /*4670*/  F2FP.F16.F32.PACK_AB R6, RZ, R6 ;  /* 0x00000006ff06723e */ /* 0x000fe200000000ff */
[C---:B------:R-:W-:Y:S01]  /*4680*/  FFMA.FTZ R39, R9.reuse, R14, R39 ;  /* 0x0000000e09277223 */ /* 0x040fe20000010027 */
[----:B------:R-:W-:Y:S01]  /*4690*/  FFMA.FTZ R5, R9, R18, R5 ;  /* 0x0000001209057223 */ /* 0x000fe20000010005 */
[----:B------:R-:W-:Y:S01]  /*46a0*/  FMUL.FTZ R21, R26, R21 ;  /* 0x000000151a157220 */ /* 0x000fe20000410000 */
[----:B------:R-:W-:Y:S01]  /*46b0*/  FMUL.FTZ R27, R16, R27 ;  /* 0x0000001b101b7220 */ /* 0x000fe20000410000 */
        /* <DEDUP_REMOVED lines=17> */
[----:B------:R-:W-:-:S10]  /*47d0*/  HADD2 R32, R39, R17 ;  /* 0x0000001127207230 */ /* 0x000fd40000000000 */
.L_x_2864:
[----:B------:R-:W1:Y:S01]  /*47e0*/  LDC R35, c[0x0][0x23c] ;  /* 0x00008f00ff237b82 */ /* 0x000e620000000800 */
[----:B------:R-:W-:Y:S01]  /*47f0*/  IADD3 R20, R20, 0x20, RZ ;  /* 0x0000002014147810 */ /* 0x000fe20007ffe0ff */
[----:B------:R-:W-:-:S03]  /*4800*/  UIADD3 UR4, UR4, 0x40, URZ ;  /* 0x0000004004047890 */ /* 0x000fc6000fffe03f */
[C---:B------:R-:W-:Y:S02]  /*4810*/  ISETP.GE.AND P0, PT, R20.reuse, UR5, PT ;  /* 0x0000000514007c0c */ /* 0x040fe4000bf06270 */
[----:B------:R-:W-:Y:S02]  /*4820*/  ISETP.LT.AND P3, PT, R20, R29, PT ;  /* 0x0000001d1400720c */ /* 0x000fe40003f61270 */
[----:B-1----:R-:W-:-:S04]  /*4830*/  LEA R22, P2, R35, R22, 0x4 ;  /* 0x0000001623167211 */ /* 0x002fc800078420ff */
[----:B------:R-:W-:-:S07]  /*4840*/  LEA.HI.X R23, R35, R23, R24, 0x4, P2 ;  /* 0x0000001723177211 */ /* 0x000fce00010f2418 */
[----:B------:R-:W-:Y:S05]  /*4850*/  @!P0 BRA P3, `(.L_x_2865) ;  /* 0xffffffd800d08947 */ /* 0x000fea000183ffff */
.L_x_2863:
[----:B------:R-:W-:Y:S05]  /*4860*/  @P1 EXIT ;  /* 0x000000000000194d */ /* 0x000fea0003800000 */
[----:B------:R-:W1:Y:S01]  /*4870*/  S2R R0, SR_CTAID.X ;  /* 0x0000000000007919 */ /* 0x000e620000002500 */
[----:B------:R-:W2:Y:S01]  /*4880*/  S2UR UR4, SR_CTAID.Y ;  /* 0x00000000000479c3 */ /* 0x000ea20000002600 */
[----:B------:R-:W1:Y:S07]  /*4890*/  S2R R5, SR_TID.X ;  /* 0x0000000000057919 */ /* 0x000e6e0000002100 */
[----:B------:R-:W3:Y:S01]  /*48a0*/  LDC.64 R2, c[0x0][0x230] ;  /* 0x00008c00ff027b82 */ /* 0x000ee20000000a00 */
[----:B-1----:R-:W-:-:S04]  /*48b0*/  LEA R0, R0, R5, 0x6 ;  /* 0x0000000500007211 */ /* 0x002fc800078e30ff */
[----:B------:R-:W-:-:S05]  /*48c0*/  SHF.L.U32 R0, R0, 0x2, RZ ;  /* 0x0000000200007819 */ /* 0x000fca00000006ff */
[----:B--2---:R-:W-:-:S04]  /*48d0*/  IMAD R5, R35, UR4, R0 ;  /* 0x0000000423057c24 */ /* 0x004fc8000f8e0200 */
        /* <DEDUP_REMOVED lines=8> */
.L_x_2869:
[----:B------:R-:W1:Y:S02]  /*4960*/  LDS R2, [R0] ;  /* 0x0000000000027984 */ /* 0x000e640000000800 */
[----:B-1----:R-:W-:-:S10]  /*4970*/  HFMA2.MMA R3, R2, 1, 1, R33 ;  /* 0x3c003c0002037835 */ /* 0x002fd40000000021 */
[----:B------:R-:W1:Y:S02]  /*4980*/  ATOMS.CAST.SPIN R3, [R0], R2, R3 ;  /* 0x000000020003738d */ /* 0x000e640001800003 */
[----:B-1----:R-:W-:-:S13]  /*4990*/  ISETP.EQ.U32.AND P0, PT, R3, 0x1, PT ;  /* 0x000000010300780c */ /* 0x002fda0003f02070 */
[----:B------:R-:W-:Y:S05]  /*49a0*/  @!P0 BRA `(.L_x_2869) ;  /* 0xfffffffc00ec8947 */ /* 0x000fea000383ffff */
[----:B------:R-:W-:Y:S05]  /*49b0*/  BRA `(.L_x_2867) ;  /* 0x00000000000c7947 */ /* 0x000fea0003800000 */
.L_x_2868:
[----:B------:R-:W2:Y:S02]  /*49c0*/  LD.E R0, desc[UR6][R4.64] ;  /* 0x0000000604007980 */ /* 0x000ea4000c101900 */
[----:B--2---:R-:W-:-:S05]  /*49d0*/  IADD3 R3, R33, R0, RZ ;  /* 0x0000000021037210 */ /* 0x004fca0007ffe0ff */
[----:B------:R1:W-:Y:S02]  /*49e0*/  ST.E desc[UR6][R4.64], R3 ;  /* 0x0000000304007985 */ /* 0x0003e4000c101906 */
.L_x_2867:
[----:B------:R-:W-:Y:S05]  /*49f0*/  BSYNC B0 ;  /* 0x0000000000007941 */ /* 0x000fea0003800000 */
.L_x_2866:
[----:B------:R2:W-:Y:S02]  /*4a00*/  ATOM.E.ADD.F16x2.RN.STRONG.GPU P0, RZ, desc[UR6][R4.64+0x4], R32 ;  /* 0x0000042004ff79a2 */ /* 0x0005e4000810e1c6 */
[----:B--2---:R-:W-:Y:S05]  /*4a10*/  @P0 EXIT ;  /* 0x000000000000094d */ /* 0x004fea0003800000 */
[----:B------:R-:W2:Y:S02]  /*4a20*/  QSPC.E.S P0, RZ, [R4+0x4] ;  /* 0x0000040004ff73aa */ /* 0x000ea40000000500 */
[----:B--2---:R-:W-:Y:S05]  /*4a30*/  @!P0 BRA `(.L_x_2870) ;  /* 0x0000000000208947 */ /* 0x004fea0003800000 */
[----:B------:R-:W-:-:S04]  /*4a40*/  MOV R2, R4 ;  /* 0x0000000400027202 */ /* 0x000fc80000000f00 */
[----:B------:R-:W-:-:S07]  /*4a50*/  MOV R0, R2 ;  /* 0x0000000200007202 */ /* 0x000fce0000000f00 */
.L_x_2871:
[----:B------:R-:W1:Y:S02]  /*4a60*/  LDS R2, [R0+0x4] ;  /* 0x0000040000027984 */ /* 0x000e640000000800 */
[----:B-1----:R-:W-:-:S06]  /*4a70*/  HADD2 R3, R2, R32 ;  /* 0x0000002002037230 */ /* 0x002fcc0000000000 */
[----:B------:R-:W1:Y:S02]  /*4a80*/  ATOMS.CAST.SPIN R3, [R0+0x4], R2, R3 ;  /* 0x000004020003738d */ /* 0x000e640001800003 */
[----:B-1----:R-:W-:-:S13]  /*4a90*/  ISETP.EQ.U32.AND P0, PT, R3, 0x1, PT ;  /* 0x000000010300780c */ /* 0x002fda0003f02070 */
[----:B------:R-:W-:Y:S05]  /*4aa0*/  @!P0 BRA `(.L_x_2871) ;  /* 0xfffffffc00ec8947 */ /* 0x000fea000383ffff */
[----:B------:R-:W-:Y:S05]  /*4ab0*/  EXIT ;  /* 0x000000000000794d */ /* 0x000fea0003800000 */
.L_x_2870:
[----:B------:R-:W1:Y:S02]  /*4ac0*/  LD.E R0, desc[UR6][R4.64+0x4] ;  /* 0x0000040604007980 */ /* 0x000e64000c101900 */
[----:B-1----:R-:W-:-:S05]  /*4ad0*/  IADD3 R3, R32, R0, RZ ;  /* 0x0000000020037210 */ /* 0x002fca0007ffe0ff */
[----:B------:R-:W-:Y:S01]  /*4ae0*/  ST.E desc[UR6][R4.64+0x4], R3 ;  /* 0x0000040304007985 */ /* 0x000fe2000c101906 */
[----:B------:R-:W-:Y:S05]  /*4af0*/  EXIT ;  /* 0x000000000000794d */ /* 0x000fea0003800000 */
.L_x_2872:
        /* <DEDUP_REMOVED lines=16> */
.L_x_3272:


//--------------------- .text._Z23gemm_half_q_half_kernelILi1ELi8ELb0ELb0ELi64EEvPK6__halfPKjS4_S2_PS0_iiiiPKtS7_iiiiiibS2_i --------------------------
	.section	.text._Z23gemm_half_q_half_kernelILi1ELi8ELb0ELb0ELi64EEvPK6__halfPKjS4_S2_PS0_iiiiPKtS7_iiiiiibS2_i,"ax",@progbits
	.align	128
        .global         _Z23gemm_half_q_half_kernelILi1ELi8ELb0ELb0ELi64EEvPK6__halfPKjS4_S2_PS0_iiiiPKtS7_iiiiiibS2_i
        .type           _Z23gemm_half_q_half_kernelILi1ELi8ELb0ELb0ELi64EEvPK6__halfPKjS4_S2_PS0_iiiiPKtS7_iiiiiibS2_i,@function
        .size           _Z23gemm_half_q_half_kernelILi1ELi8ELb0ELb0ELi64EEvPK6__halfPKjS4_S2_PS0_iiiiPKtS7_iiiiiibS2_i,(.L_x_3273 - _Z23gemm_half_q_half_kernelILi1ELi8ELb0ELb0ELi64EEvPK6__halfPKjS4_S2_PS0_iiiiPKtS7_iiiiiibS2_i)
        .other          _Z23gemm_half_q_half_kernelILi1ELi8ELb0ELb0ELi64EEvPK6__halfPKjS4_S2_PS0_iiiiPKtS7_iiiiiibS2_i,@"STO_CUDA_ENTRY STV_DEFAULT"
_Z23gemm_half_q_half_kernelILi1ELi8ELb0ELb0ELi64EEvPK6__halfPKjS4_S2_PS0_iiiiPKtS7_iiiiiibS2_i:
.text._Z23gemm_half_q_half_kernelILi1ELi8ELb0ELb0ELi64EEvPK6__halfPKjS4_S2_PS0_iiiiPKtS7_iiiiiibS2_i:
        /* <DEDUP_REMOVED lines=28> */
[----:B--2---:R-:W-:Y:S02]  /*01c0*/  @P0 IADD3 R10, P3, R0, R3, RZ ;  /* 0x00000003000a0210 */ /* 0x004fe40007f7e0ff */
[-C--:B------:R-:W-:Y:S02]  /*01d0*/  @!P0 IADD3.X R0, R6, R9.reuse, RZ, P2, !PT ;  /* 0x0000000906008210 */ /* 0x080fe400017fe4ff */
[----:B------:R-:W-:Y:S02]  /*01e0*/  @!P0 LEA R8, P2, R7, UR4, 0x1 ;  /* 0x0000000407088c11 */ /* 0x000fe4000f8408ff */
[----:B------:R-:W-:-:S02]  /*01f0*/  @P0 IADD3.X R11, RZ, R9, RZ, P3, !PT ;  /* 0x00000009ff0b0210 */ /* 0x000fc40001ffe4ff */
        /* <DEDUP_REMOVED lines=11> */
.L_x_2874:
[----:B------:R-:W-:Y:S05]  /*02b0*/  BSYNC B0 ;  /* 0x0000000000007941 */ /* 0x000fea0003800000 */
.L_x_2873:
[----:B------:R-:W-:Y:S01]  /*02c0*/  ULDC UR4, c[0x0][0x23c] ;  /* 0x00008f0000047ab9 */ /* 0x000fe20000000800 */
[----:B------:R-:W-:Y:S02]  /*02d0*/  SHF.L.U32 R19, R19, 0x2, RZ ;  /* 0x0000000213137819 */ /* 0x000fe400000006ff */
[----:B------:R-:W-:-:S04]  /*02e0*/  MOV R4, UR4 ;  /* 0x0000000400047c02 */ /* 0x000fc80008000f00 */
[----:B------:R-:W-:-:S13]  /*02f0*/  ISETP.GE.AND P0, PT, R19, R4, PT ;  /* 0x000000041300720c */ /* 0x000fda0003f06270 */
[----:B------:R-:W-:Y:S05]  /*0300*/  @P0 EXIT ;  /* 0x000000000000094d */ /* 0x000fea0003800000 */
[----:B0-----:R-:W0:Y:S01]  /*0310*/  LDC.U8 R0, c[0x0][0x270] ;  /* 0x00009c00ff007b82 */ /* 0x001e220000000000 */
[----:B------:R-:W-:-:S07]  /*0320*/  SHF.L.U32 R21, R5, 0x7, RZ ;  /* 0x0000000705157819 */ /* 0x000fce00000006ff */
[----:B------:R-:W1:Y:S01]  /*0330*/  LDC.64 R2, c[0x0][0x248] ;  /* 0x00009200ff027b82 */ /* 0x000e620000000a00 */
[----:B0-----:R-:W-:-:S04]  /*0340*/  PRMT R0, R0, 0x8880, RZ ;  /* 0x0000888000007816 */ /* 0x001fc800000000ff */
[----:B------:R-:W-:-:S03]  /*0350*/  ISETP.NE.AND P0, PT, R0, RZ, PT ;  /* 0x000000ff0000720c */ /* 0x000fc60003f05270 */
[----:B------:R-:W0:Y:S01]  /*0360*/  LDC R0, c[0x0][0x25c] ;  /* 0x00009700ff007b82 */ /* 0x000e220000000800 */
[----:B------:R-:W-:Y:S01]  /*0370*/  ISETP.NE.OR P0, PT, R5, RZ, !P0 ;  /* 0x000000ff0500720c */ /* 0x000fe20004705670 */
[----:B-1----:R-:W-:-:S03]  /*0380*/  IMAD.WIDE R20, R21, 0x2, R2 ;  /* 0x0000000215147825 */ /* 0x002fc600078e0202 */
[----:B------:R-:W-:-:S03]  /*0390*/  ISETP.LE.OR P2, PT, R12, UR8, P0 ;  /* 0x000000080c007c0c */ /* 0x000fc60008743670 */
[----:B------:R-:W1:Y:S01]  /*03a0*/  LDC R12, c[0x0][0x264] ;  /* 0x00009900ff0c7b82 */ /* 0x000e620000000800 */
[----:B------:R-:W-:-:S09]  /*03b0*/  ISETP.GE.AND P0, PT, R13, R18, PT ;  /* 0x000000120d00720c */ /* 0x000fd20003f06270 */
[----:B------:R-:W2:Y:S01]  /*03c0*/  @!P2 LDC.64 R6, c[0x0][0x230] ;  /* 0x00008c00ff06ab82 */ /* 0x000ea20000000a00 */
[----:B------:R-:W-:-:S04]  /*03d0*/  @!P2 IMAD R9, R4, UR8, R19 ;  /* 0x000000080409ac24 */ /* 0x000fc8000f8e0213 */
[----:B--2---:R-:W-:-:S05]  /*03e0*/  @!P2 IMAD.WIDE R6, R9, 0x2, R6 ;  /* 0x000000020906a825 */ /* 0x004fca00078e0206 */
[----:B------:R2:W-:Y:S01]  /*03f0*/  @!P2 STG.E.64 desc[UR6][R6.64], RZ ;  /* 0x000000ff0600a986 */ /* 0x0005e2000c101b06 */
[----:B------:R-:W-:Y:S06]  /*0400*/  BAR.SYNC.DEFER_BLOCKING 0x0 ;  /* 0x0000000000007b1d */ /* 0x000fec0000010000 */
[----:B01----:R-:W-:Y:S05]  /*0410*/  @P0 BRA `(.L_x_2875) ;  /* 0x0000000000d00947 */ /* 0x003fea0003800000 */
[----:B------:R0:W5:Y:S01]  /*0420*/  LDG.E.U16.CONSTANT R5, desc[UR6][R20.64] ;  /* 0x0000000614057981 */ /* 0x000162000c1e9500 */
[----:B--2---:R-:W1:Y:S01]  /*0430*/  LDC.64 R6, c[0x0][0x220] ;  /* 0x00008800ff067b82 */ /* 0x004e620000000a00 */
[----:B------:R-:W-:Y:S01]  /*0440*/  SHF.R.S32.HI R10, RZ, 0x1f, R19 ;  /* 0x0000001fff0a7819 */ /* 0x000fe20000011413 */
[----:B------:R-:W-:Y:S01]  /*0450*/  HFMA2.MMA R14, -RZ, RZ, 0, 0 ;  /* 0x00000000ff0e7435 */ /* 0x000fe200000001ff */
[----:B------:R-:W-:Y:S02]  /*0460*/  SHF.L.U32 R16, R19, 0x2, RZ ;  /* 0x0000000213107819 */ /* 0x000fe400000006ff */
[----:B------:R-:W-:Y:S02]  /*0470*/  LEA.HI R10, R10, R19, RZ, 0x3 ;  /* 0x000000130a0a7211 */ /* 0x000fe400078f18ff */
[----:B------:R-:W-:Y:S01]  /*0480*/  MOV R15, R13 ;  /* 0x0000000d000f7202 */ /* 0x000fe20000000f00 */
[----:B------:R-:W2:Y:S01]  /*0490*/  LDC.64 R8, c[0x0][0x228] ;  /* 0x00008a00ff087b82 */ /* 0x000ea20000000a00 */
[----:B------:R-:W-:-:S02]  /*04a0*/  LOP3.LUT R16, R16, 0x10, RZ, 0xc0, !PT ;  /* 0x0000001010107812 */ /* 0x000fc400078ec0ff */
[----:B0-----:R-:W-:-:S07]  /*04b0*/  SHF.R.S32.HI R17, RZ, 0x3, R10 ;  /* 0x00000003ff117819 */ /* 0x001fce000001140a */
.L_x_2876:
        /* <DEDUP_REMOVED lines=42> */
.L_x_2875:
[----:B------:R-:W-:Y:S01]  /*0760*/  ULDC UR4, c[0x0][0x258] ;  /* 0x0000960000047ab9 */ /* 0x000fe20000000800 */
[C---:B------:R-:W-:Y:S02]  /*0770*/  ISETP.GT.AND P3, PT, R13.reuse, R0, PT ;  /* 0x000000000d00720c */ /* 0x040fe40003f64270 */
[----:B------:R-:W-:Y:S02]  /*0780*/  CS2R R2, SRZ ;  /* 0x0000000000027805 */ /* 0x000fe4000001ff00 */
[----:B------:R-:W-:-:S13]  /*0790*/  ISETP.GT.AND P2, PT, R13, UR4, PT ;  /* 0x000000040d007c0c */ /* 0x000fda000bf44270 */
[----:B------:R-:W-:Y:S05]  /*07a0*/  @!P2 BRA `(.L_x_2877) ;  /* 0x00000000001ca947 */ /* 0x000fea0003800000 */
[----:B--2---:R-:W1:Y:S02]  /*07b0*/  LDC R6, c[0x0][0x25c] ;  /* 0x00009700ff067b82 */ /* 0x004e640000000800 */
[----:B-1----:R-:W-:-:S04]  /*07c0*/  VIMNMX R3, R13, R6, PT ;  /* 0x000000060d037248 */ /* 0x002fc80003fe0100 */
[----:B------:R-:W-:-:S04]  /*07d0*/  IADD3 R3, R3, -UR4, RZ ;  /* 0x8000000403037c10 */ /* 0x000fc8000fffe0ff */
[----:B------:R-:W-:-:S04]  /*07e0*/  SHF.R.S32.HI R6, RZ, 0x1f, R3 ;  /* 0x0000001fff067819 */ /* 0x000fc80000011403 */
[----:B------:R-:W-:-:S04]  /*07f0*/  LEA.HI R6, R6, R3, RZ, 0x5 ;  /* 0x0000000306067211 */ /* 0x000fc800078f28ff */
[----:B------:R-:W-:-:S05]  /*0800*/  SHF.R.S32.HI R6, RZ, 0x5, R6 ;  /* 0x00000005ff067819 */ /* 0x000fca0000011406 */
[----:B------:R-:W-:-:S07]  /*0810*/  IMAD R3, R6, 0x6, RZ ;  /* 0x0000000606037824 */ /* 0x000fce00078e02ff */
.L_x_2877:
        /* <DEDUP_REMOVED lines=8> */
.L_x_2878:
[----:B------:R-:W-:Y:S01]  /*08a0*/  ULDC UR5, c[0x0][0x260] ;  /* 0x0000980000057ab9 */ /* 0x000fe20000000800 */
[----:B------:R-:W-:Y:S01]  /*08b0*/  HFMA2.MMA R0, -RZ, RZ, 0, 0 ;  /* 0x00000000ff007435 */ /* 0x000fe200000001ff */
[C---:B------:R-:W-:Y:S02]  /*08c0*/  ISETP.GT.AND P2, PT, R13.reuse, UR5, PT ;  /* 0x000000050d007c0c */ /* 0x040fe4000bf44270 */
[----:B------:R-:W-:Y:S02]  /*08d0*/  ISETP.GT.AND P3, PT, R13, R12, PT ;  /* 0x0000000c0d00720c */ /* 0x000fe40003f64270 */
[----:B------:R-:W-:-:S09]  /*08e0*/  MOV R5, RZ ;  /* 0x000000ff00057202 */ /* 0x000fd20000000f00 */
[----:B------:R-:W-:Y:S05]  /*08f0*/  @!P2 BRA `(.L_x_2879) ;  /* 0x00000000001ca947 */ /* 0x000fea0003800000 */
[----:B--2---:R-:W1:Y:S02]  /*0900*/  LDC R6, c[0x0][0x264] ;  /* 0x00009900ff067b82 */ /* 0x004e640000000800 */
[----:B-1----:R-:W-:-:S04]  /*0910*/  VIMNMX R5, R13, R6, PT ;  /* 0x000000060d057248 */ /* 0x002fc80003fe0100 */
[----:B------:R-:W-:-:S04]  /*0920*/  IADD3 R5, R5, -UR5, RZ ;  /* 0x8000000505057c10 */ /* 0x000fc8000fffe0ff */
[----:B------:R-:W-:-:S04]  /*0930*/  SHF.R.S32.HI R6, RZ, 0x1f, R5 ;  /* 0x0000001fff067819 */ /* 0x000fc80000011405 */
[----:B------:R-:W-:-:S04]  /*0940*/  LEA.HI R6, R6, R5, RZ, 0x5 ;  /* 0x0000000506067211 */ /* 0x000fc800078f28ff */
[----:B------:R-:W-:-:S04]  /*0950*/  SHF.R.S32.HI R6, RZ, 0x5, R6 ;  /* 0x00000005ff067819 */ /* 0x000fc80000011406 */
[----:B------:R-:W-:-:S07]  /*0960*/  SHF.L.U32 R5, R6, 0x2, RZ ;  /* 0x0000000206057819 */ /* 0x000fce00000006ff */
.L_x_2879:
        /* <DEDUP_REMOVED lines=8> */
.L_x_2880:
[----:B------:R-:W-:Y:S01]  /*09f0*/  ULDC UR5, c[0x0][0x268] ;  /* 0x00009a0000057ab9 */ /* 0x000fe20000000800 */
[----:B--2---:R-:W-:Y:S01]  /*0a00*/  HFMA2.MMA R7, -RZ, RZ, 0, 0 ;  /* 0x00000000ff077435 */ /* 0x004fe200000001ff */
        /* <DEDUP_REMOVED lines=9> */
.L_x_2881:
[C---:B------:R-:W-:Y:S02]  /*0aa0*/  VIMNMX R6, R13.reuse, UR4, PT ;  /* 0x000000040d067c48 */ /* 0x040fe4000bfe0100 */
[----:B------:R-:W-:Y:S02]  /*0ab0*/  ISETP.GE.OR P0, PT, R13, R12, P0 ;  /* 0x0000000c0d00720c */ /* 0x000fe40000706670 */
[----:B------:R-:W-:Y:S02]  /*0ac0*/  SHF.R.S32.HI R9, RZ, 0x1f, R6 ;  /* 0x0000001fff097819 */ /* 0x000fe40000011406 */
[----:B------:R-:W-:Y:S02]  /*0ad0*/  PRMT R25, RZ, 0x5410, RZ ;  /* 0x00005410ff197816 */ /* 0x000fe400000000ff */
[----:B------:R-:W-:Y:S02]  /*0ae0*/  LEA.HI R9, R9, R6, RZ, 0x5 ;  /* 0x0000000609097211 */ /* 0x000fe400078f28ff */
[----:B------:R-:W-:-:S02]  /*0af0*/  PRMT R23, RZ, 0x5410, RZ ;  /* 0x00005410ff177816 */ /* 0x000fc400000000ff */
[----:B------:R-:W-:-:S04]  /*0b00*/  SHF.R.S32.HI R6, RZ, 0x5, R9 ;  /* 0x00000005ff067819 */ /* 0x000fc80000011409 */
[----:B------:R-:W-:-:S04]  /*0b10*/  LEA R3, R6, R3, 0x3 ;  /* 0x0000000306037211 */ /* 0x000fc800078e18ff */
[----:B------:R-:W-:-:S04]  /*0b20*/  IADD3 R2, R5, R3, R2 ;  /* 0x0000000305027210 */ /* 0x000fc80007ffe002 */
[----:B------:R-:W-:Y:S01]  /*0b30*/  IADD3 R3, R7, R2, R0 ;  /* 0x0000000207037210 */ /* 0x000fe20007ffe000 */
[----:B------:R-:W-:Y:S06]  /*0b40*/  @P0 BRA `(.L_x_2882) ;  /* 0x0000002400880947 */ /* 0x000fec0003800000 */
[----:B------:R-:W2:Y:S04]  /*0b50*/  LDL.64 R6, [R1] ;  /* 0x0000000001067983 */ /* 0x000ea80000100a00 */
[----:B------:R-:W3:Y:S01]  /*0b60*/  LDG.E.U16.CONSTANT R20, desc[UR6][R20.64+0x2] ;  /* 0x0000020614147981 */ /* 0x000ee2000c1e9500 */
[----:B------:R-:W1:Y:S01]  /*0b70*/  S2UR UR5, SR_CgaCtaId ;  /* 0x00000000000579c3 */ /* 0x000e620000008800 */
[----:B------:R-:W-:Y:S01]  /*0b80*/  IMAD R0, R3, R4, RZ ;  /* 0x0000000403007224 */ /* 0x000fe200078e02ff */
[----:B------:R-:W-:Y:S01]  /*0b90*/  ULDC.64 UR10, c[0x0][0x218] ;  /* 0x00008600000a7ab9 */ /* 0x000fe20000000a00 */
[----:B------:R-:W-:Y:S01]  /*0ba0*/  UMOV UR4, 0x400 ;  /* 0x0000040000047882 */ /* 0x000fe20000000000 */
[----:B------:R-:W-:Y:S02]  /*0bb0*/  SHF.R.S32.HI R24, RZ, 0x1f, R4 ;  /* 0x0000001fff187819 */ /* 0x000fe40000011404 */
[----:B------:R-:W-:-:S02]  /*0bc0*/  SHF.R.S32.HI R2, RZ, 0x1f, R0 ;  /* 0x0000001fff027819 */ /* 0x000fc40000011400 */
[C---:B------:R-:W-:Y:S02]  /*0bd0*/  IADD3 R3, P0, R19.reuse, R0, RZ ;  /* 0x0000000013037210 */ /* 0x040fe40007f1e0ff */
[----:B0-----:R-:W-:Y:S02]  /*0be0*/  MOV R22, RZ ;  /* 0x000000ff00167202 */ /* 0x001fe40000000f00 */
[----:B------:R-:W-:Y:S02]  /*0bf0*/  LEA.HI.X.SX32 R2, R19, R2, 0x1, P0 ;  /* 0x0000000213027211 */ /* 0x000fe400000f0eff */
[C---:B------:R-:W-:Y:S02]  /*0c00*/  LEA R0, P0, R3.reuse, UR10, 0x2 ;  /* 0x0000000a03007c11 */ /* 0x040fe4000f8010ff */
[----:B------:R-:W-:Y:S02]  /*0c10*/  PRMT R23, RZ, 0x5410, RZ ;  /* 0x00005410ff177816 */ /* 0x000fe400000000ff */
[----:B------:R-:W-:-:S02]  /*0c20*/  LEA.HI.X R3, R3, UR11, R2, 0x2, P0 ;  /* 0x0000000b03037c11 */ /* 0x000fc400080f1402 */
[----:B------:R-:W-:Y:S01]  /*0c30*/  PRMT R25, RZ, 0x5410, RZ ;  /* 0x00005410ff197816 */ /* 0x000fe200000000ff */
[----:B-1----:R-:W-:-:S03]  /*0c40*/  ULEA UR4, UR5, UR4, 0x18 ;  /* 0x0000000405047291 */ /* 0x002fc6000f8ec03f */
[----:B------:R-:W-:Y:S01]  /*0c50*/  ULDC UR5, c[0x0][0x264] ;  /* 0x0000990000057ab9 */ /* 0x000fe20000000800 */
[----:B--2---:R-:W-:Y:S02]  /*0c60*/  PRMT R2, R6, 0x7610, R6 ;  /* 0x0000761006027816 */ /* 0x004fe40000000006 */
[----:B------:R-:W-:Y:S02]  /*0c70*/  PRMT R12, R7, 0x7610, R7 ;  /* 0x00007610070c7816 */ /* 0x000fe40000000007 */
[----:B---3--:R-:W-:-:S07]  /*0c80*/  IADD3 R20, R13, R20, RZ ;  /* 0x000000140d147210 */ /* 0x008fce0007ffe0ff */
.L_x_2884:
[----:B------:R-:W-:-:S13]  /*0c90*/  ISETP.NE.AND P0, PT, R13, R20, PT ;  /* 0x000000140d00720c */ /* 0x000fda0003f05270 */
[----:B------:R-:W0:Y:S01]  /*0ca0*/  @!P0 LDC.64 R4, c[0x0][0x248] ;  /* 0x00009200ff048b82 */ /* 0x000e220000000a00 */
[----:B------:R-:W-:Y:S02]  /*0cb0*/  @!P0 IADD3 R22, R22, 0x1, RZ ;  /* 0x0000000116168810 */ /* 0x000fe40007ffe0ff */
[----:B------:R-:W-:Y:S02]  /*0cc0*/  @!P0 SHF.L.U32 R7, R13, 0x1, RZ ;  /* 0x000000010d078819 */ /* 0x000fe400000006ff */
        /* <DEDUP_REMOVED lines=10> */
[-C--:B------:R-:W-:Y:S01]  /*0d70*/  MOV R8, R0.reuse ;  /* 0x0000000000087202 */ /* 0x080fe20000000f00 */
[----:B------:R-:W0:Y:S01]  /*0d80*/  LDC R21, c[0x0][0x23c] ;  /* 0x00008f00ff157b82 */ /* 0x000e220000000800 */
[----:B------:R-:W-:Y:S01]  /*0d90*/  MOV R9, R3 ;  /* 0x0000000300097202 */ /* 0x000fe20000000f00 */
[----:B------:R-:W1:Y:S05]  /*0da0*/  LDS.64 R16, [UR4] ;  /* 0x00000004ff107984 */ /* 0x000e6a0008000a00 */
[----:B------:R-:W2:Y:S01]  /*0db0*/  LDG.E.128.CONSTANT R8, desc[UR6][R8.64] ;  /* 0x0000000608087981 */ /* 0x000ea2000c1e9d00 */
[----:B0-----:R-:W-:-:S04]  /*0dc0*/  LEA R34, P0, R21, R0, 0x2 ;  /* 0x0000000015227211 */ /* 0x001fc800078010ff */
[----:B------:R-:W-:-:S05]  /*0dd0*/  LEA.HI.X R35, R21, R3, R24, 0x2, P0 ;  /* 0x0000000315237211 */ /* 0x000fca00000f1418 */
[----:B------:R0:W3:Y:S02]  /*0de0*/  LDG.E.128.CONSTANT R4, desc[UR6][R34.64] ;  /* 0x0000000622047981 */ /* 0x0000e4000c1e9d00 */
[----:B0-----:R-:W-:Y:S01]  /*0df0*/  IMAD.WIDE R34, R21, 0x4, R34 ;  /* 0x0000000415227825 */ /* 0x001fe200078e0222 */
[----:B--2---:R-:W-:Y:S02]  /*0e00*/  LOP3.LUT R15, R9, 0xf000f, RZ, 0xc0, !PT ;  /* 0x000f000f090f7812 */ /* 0x004fe400078ec0ff */
        /* <DEDUP_REMOVED lines=8> */
[----:B------:R-:W-:Y:S02]  /*0e90*/  HADD2 R29, R26, -1032, -1032 ;  /* 0xe408e4081a1d7430 */ /* 0x000fe40000000000 */
[----:B------:R-:W-:Y:S02]  /*0ea0*/  HADD2 R27, R14, -1032, -1032 ;  /* 0xe408e4080e1b7430 */ /* 0x000fe40000000000 */
[----:B-1----:R-:W-:Y:S02]  /*0eb0*/  HADD2.F32 R14, -RZ, R16.H0_H0 ;  /* 0x20000010ff0e7230 */ /* 0x002fe40000004100 */
[----:B------:R-:W-:-:S02]  /*0ec0*/  HADD2 R26, R28, -1032, -1032 ;  /* 0xe408e4081c1a7430 */ /* 0x000fc40000000000 */
[----:B------:R-:W-:Y:S02]  /*0ed0*/  HADD2.F32 R37, -RZ, R15.H0_H0 ;  /* 0x2000000fff257230 */ /* 0x000fe40000004100 */
[----:B------:R-:W-:Y:S02]  /*0ee0*/  HADD2.F32 R39, -RZ, R27.H0_H0 ;  /* 0x2000001bff277230 */ /* 0x000fe40000004100 */
[----:B------:R-:W-:Y:S02]  /*0ef0*/  HADD2.F32 R33, -RZ, R29.H0_H0 ;  /* 0x2000001dff217230 */ /* 0x000fe40000004100 */
[----:B------:R-:W-:Y:S01]  /*0f00*/  FFMA.FTZ R32, R14, R37, RZ ;  /* 0x000000250e207223 */ /* 0x000fe200000100ff */
[----:B------:R-:W-:Y:S02]  /*0f10*/  HADD2.F32 R31, -RZ, R26.H0_H0 ;  /* 0x2000001aff1f7230 */ /* 0x000fe40000004100 */
[----:B------:R-:W-:Y:S01]  /*0f20*/  FFMA.FTZ R36, R39, R14, RZ ;  /* 0x0000000e27247223 */ /* 0x000fe200000100ff */
[----:B------:R-:W-:-:S02]  /*0f30*/  HADD2.F32 R37, -RZ, R27.H1_H1 ;  /* 0x3000001bff257230 */ /* 0x000fc40000004100 */
[C---:B------:R-:W-:Y:S01]  /*0f40*/  FFMA.FTZ R30, R14.reuse, R33, RZ ;  /* 0x000000210e1e7223 */ /* 0x040fe200000100ff */
[----:B------:R-:W-:Y:S02]  /*0f50*/  HADD2.F32 R27, -RZ, R16.H1_H1 ;  /* 0x30000010ff1b7230 */ /* 0x000fe40000004100 */
[----:B------:R-:W-:Y:S01]  /*0f60*/  FFMA.FTZ R28, R14, R31, RZ ;  /* 0x0000001f0e1c7223 */ /* 0x000fe200000100ff */
[----:B------:R-:W-:Y:S01]  /*0f70*/  HFMA2.MMA R16, -RZ, RZ, 0, 0.0625 ;  /* 0x00002c00ff107435 */ /* 0x000fe200000001ff */
[----:B------:R-:W-:Y:S01]  /*0f80*/  HADD2.F32 R26, -RZ, R26.H1_H1 ;  /* 0x3000001aff1a7230 */ /* 0x000fe20000004100 */
[----:B------:R-:W-:Y:S01]  /*0f90*/  LOP3.LUT R14, R8, 0xf000f0, RZ, 0xc0, !PT ;  /* 0x00f000f0080e7812 */ /* 0x000fe200078ec0ff */
[----:B------:R-:W-:Y:S02]  /*0fa0*/  HADD2.F32 R15, -RZ, R15.H1_H1 ;  /* 0x3000000fff0f7230 */ /* 0x000fe40000004100 */
[----:B------:R-:W-:Y:S01]  /*0fb0*/  FFMA.FTZ R37, R37, R27, R36 ;  /* 0x0000001b25257223 */ /* 0x000fe20000010024 */
[----:B------:R-:W-:Y:S01]  /*0fc0*/  HADD2.F32 R29, -RZ, R29.H1_H1 ;  /* 0x3000001dff1d7230 */ /* 0x000fe20000004100 */
[----:B------:R-:W-:Y:S01]  /*0fd0*/  LOP3.LUT R31, R14, 0x64006400, RZ, 0xfc, !PT ;  /* 0x640064000e1f7812 */ /* 0x000fe200078efcff */
[----:B------:R-:W-:Y:S01]  /*0fe0*/  FFMA.FTZ R28, R27, R26, R28 ;  /* 0x0000001a1b1c7223 */ /* 0x000fe2000001001c */
[----:B------:R-:W-:Y:S01]  /*0ff0*/  LOP3.LUT R26, R9, 0xf000f0, RZ, 0xc0, !PT ;  /* 0x00f000f0091a7812 */ /* 0x000fe200078ec0ff */
[C---:B------:R-:W-:Y:S01]  /*1000*/  FFMA.FTZ R15, R27.reuse, R15, R32 ;  /* 0x0000000f1b0f7223 */ /* 0x040fe20000010020 */
[----:B------:R-:W-:Y:S01]  /*1010*/  FFMA.FTZ R30, R27, R29, R30 ;  /* 0x0000001d1b1e7223 */ /* 0x000fe2000001001e */
[----:B------:R-:W-:Y:S01]  /*1020*/  HFMA2 R31, R31, R16.H0_H0, -72, -72 ;  /* 0xd480d4801f1f7431 */ /* 0x000fe20000040010 */
[----:B------:R-:W-:Y:S01]  /*1030*/  LOP3.LUT R27, R26, 0x64006400, RZ, 0xfc, !PT ;  /* 0x640064001a1b7812 */ /* 0x000fe200078efcff */
[----:B------:R-:W-:Y:S01]  /*1040*/  HADD2.F32 R14, -RZ, R17.H0_H0 ;  /* 0x20000011ff0e7230 */ /* 0x000fe20000004100 */
[----:B------:R-:W-:-:S02]  /*1050*/  LOP3.LUT R39, R10, 0xf000f0, RZ, 0xc0, !PT ;  /* 0x00f000f00a277812 */ /* 0x000fc400078ec0ff */
[----:B------:R-:W-:Y:S01]  /*1060*/  LOP3.LUT R29, R11, 0xf000f0, RZ, 0xc0, !PT ;  /* 0x00f000f00b1d7812 */ /* 0x000fe200078ec0ff */
[--C-:B------:R-:W-:Y:S02]  /*1070*/  HADD2.F32 R32, -RZ, R31.reuse.H0_H0 ;  /* 0x2000001fff207230 */ /* 0x100fe40000004100 */
[-C--:B------:R-:W-:Y:S01]  /*1080*/  HFMA2 R27, R27, R16.reuse.H0_H0, -72, -72 ;  /* 0xd480d4801b1b7431 */ /* 0x080fe20000040010 */
[----:B------:R-:W-:Y:S01]  /*1090*/  LOP3.LUT R39, R39, 0x64006400, RZ, 0xfc, !PT ;  /* 0x6400640027277812 */ /* 0x000fe200078efcff */
[----:B------:R-:W-:Y:S01]  /*10a0*/  HADD2.F32 R36, -RZ, R31.H1_H1 ;  /* 0x3000001fff247230 */ /* 0x000fe20000004100 */
[----:B------:R-:W-:Y:S01]  /*10b0*/  LOP3.LUT R29, R29, 0x64006400, RZ, 0xfc, !PT ;  /* 0x640064001d1d7812 */ /* 0x000fe200078efcff */
[----:B------:R-:W-:Y:S01]  /*10c0*/  FFMA.FTZ R37, R32, R14, R37 ;  /* 0x0000000e20257223 */ /* 0x000fe20000010025 */
[----:B------:R-:W-:Y:S02]  /*10d0*/  HADD2.F32 R33, -RZ, R27.H0_H0 ;  /* 0x2000001bff217230 */ /* 0x000fe40000004100 */
[----:B------:R-:W-:-:S02]  /*10e0*/  HFMA2 R32, R39, R16.H0_H0, -72, -72 ;  /* 0xd480d48027207431 */ /* 0x000fc40000040010 */
[----:B------:R-:W-:Y:S02]  /*10f0*/  HADD2.F32 R27, -RZ, R27.H1_H1 ;  /* 0x3000001bff1b7230 */ /* 0x000fe40000004100 */
[----:B------:R-:W-:Y:S01]  /*1100*/  HFMA2 R26, R29, R16.H0_H0, -72, -72 ;  /* 0xd480d4801d1a7431 */ /* 0x000fe20000040010 */
[----:B------:R-:W-:Y:S01]  /*1110*/  SHF.R.U32.HI R10, RZ, 0x8, R10 ;  /* 0x00000008ff0a7819 */ /* 0x000fe2000001160a */
[C---:B------:R-:W-:Y:S01]  /*1120*/  FFMA.FTZ R33, R14.reuse, R33, R15 ;  /* 0x000000210e217223 */ /* 0x040fe2000001000f */
[----:B------:R-:W-:Y:S01]  /*1130*/  HADD2.F32 R29, -RZ, R32.H0_H0 ;  /* 0x20000020ff1d7230 */ /* 0x000fe20000004100 */
[----:B------:R-:W-:Y:S01]  /*1140*/  SHF.R.U32.HI R11, RZ, 0x8, R11 ;  /* 0x00000008ff0b7819 */ /* 0x000fe2000001160b */
[----:B------:R-:W-:Y:S02]  /*1150*/  HADD2.F32 R15, -RZ, R26.H0_H0 ;  /* 0x2000001aff0f7230 */ /* 0x000fe40000004100 */
[----:B------:R-:W-:Y:S02]  /*1160*/  HADD2.F32 R32, -RZ, R32.H1_H1 ;  /* 0x30000020ff207230 */ /* 0x000fe40000004100 */
[----:B------:R-:W-:Y:S01]  /*1170*/  FFMA.FTZ R29, R14, R29, R30 ;  /* 0x0000001d0e1d7223 */ /* 0x000fe2000001001e */
[----:B------:R-:W-:-:S02]  /*1180*/  HADD2.F32 R30, -RZ, R17.H1_H1 ;  /* 0x30000011ff1e7230 */ /* 0x000fc40000004100 */
[----:B------:R-:W-:Y:S02]  /*1190*/  FFMA.FTZ R28, R14, R15, R28 ;  /* 0x0000000f0e1c7223 */ /* 0x000fe4000001001c */
[----:B------:R-:W0:Y:S01]  /*11a0*/  LDS.64 R14, [UR4+0x8] ;  /* 0x00000804ff0e7984 */ /* 0x000e220008000a00 */
[----:B------:R-:W-:Y:S01]  /*11b0*/  FFMA.FTZ R17, R30, R32, R29 ;  /* 0x000000201e117223 */ /* 0x000fe2000001001d */
[----:B------:R-:W-:Y:S02]  /*11c0*/  HADD2.F32 R29, -RZ, R26.H1_H1 ;  /* 0x3000001aff1d7230 */ /* 0x000fe40000004100 */
[----:B------:R-:W-:Y:S01]  /*11d0*/  FFMA.FTZ R31, R36, R30, R37 ;  /* 0x0000001e241f7223 */ /* 0x000fe20000010025 */
[C---:B------:R-:W-:Y:S01]  /*11e0*/  FFMA.FTZ R27, R30.reuse, R27, R33 ;  /* 0x0000001b1e1b7223 */ /* 0x040fe20000010021 */
[----:B------:R-:W-:Y:S01]  /*11f0*/  SHF.R.U32.HI R26, RZ, 0x8, R9 ;  /* 0x00000008ff1a7819 */ /* 0x000fe20000011609 */
[----:B------:R-:W-:Y:S01]  /*1200*/  FFMA.FTZ R28, R30, R29, R28 ;  /* 0x0000001d1e1c7223 */ /* 0x000fe2000001001c */
[----:B------:R-:W-:-:S04]  /*1210*/  SHF.R.U32.HI R29, RZ, 0x8, R8 ;  /* 0x00000008ff1d7819 */ /* 0x000fc80000011608 */
[C---:B------:R-:W-:Y:S02]  /*1220*/  LOP3.LUT R8, R29.reuse, 0xf000f, RZ, 0xc0, !PT ;  /* 0x000f000f1d087812 */ /* 0x040fe400078ec0ff */
[----:B------:R-:W-:Y:S02]  /*1230*/  LOP3.LUT R29, R29, 0xf000f0, RZ, 0xc0, !PT ;  /* 0x00f000f01d1d7812 */ /* 0x000fe400078ec0ff */
[----:B------:R-:W-:-:S05]  /*1240*/  LOP3.LUT R8, R8, 0x64006400, RZ, 0xfc, !PT ;  /* 0x6400640008087812 */ /* 0x000fca00078efcff */
[----:B------:R-:W-:-:S05]  /*1250*/  HADD2 R8, R8, -1032, -1032 ;  /* 0xe408e40808087430 */ /* 0x000fca0000000000 */
[----:B------:R-:W-:Y:S02]  /*1260*/  HADD2.F32 R32, -RZ, R8.H0_H0 ;  /* 0x20000008ff207230 */ /* 0x000fe40000004100 */
[----:B0-----:R-:W-:-:S05]  /*1270*/  HADD2.F32 R30, -RZ, R14.H0_H0 ;  /* 0x2000000eff1e7230 */ /* 0x001fca0000004100 */
[----:B------:R-:W-:Y:S01]  /*1280*/  FFMA.FTZ R9, R32, R30, R31 ;  /* 0x0000001e20097223 */ /* 0x000fe2000001001f */
[C---:B------:R-:W-:Y:S02]  /*1290*/  LOP3.LUT R31, R26.reuse, 0xf000f, RZ, 0xc0, !PT ;  /* 0x000f000f1a1f7812 */ /* 0x040fe400078ec0ff */
[----:B------:R-:W-:Y:S02]  /*12a0*/  LOP3.LUT R26, R26, 0xf000f0, RZ, 0xc0, !PT ;  /* 0x00f000f01a1a7812 */ /* 0x000fe400078ec0ff */
[----:B------:R-:W-:Y:S02]  /*12b0*/  LOP3.LUT R32, R31, 0x64006400, RZ, 0xfc, !PT ;  /* 0x640064001f207812 */ /* 0x000fe400078efcff */
[C---:B------:R-:W-:Y:S02]  /*12c0*/  LOP3.LUT R31, R10.reuse, 0xf000f, RZ, 0xc0, !PT ;  /* 0x000f000f0a1f7812 */ /* 0x040fe400078ec0ff */
[----:B------:R-:W-:Y:S01]  /*12d0*/  LOP3.LUT R10, R10, 0xf000f0, RZ, 0xc0, !PT ;  /* 0x00f000f00a0a7812 */ /* 0x000fe200078ec0ff */
[----:B------:R-:W-:Y:S01]  /*12e0*/  HADD2 R32, R32, -1032, -1032 ;  /* 0xe408e40820207430 */ /* 0x000fe20000000000 */
[----:B------:R-:W-:-:S04]  /*12f0*/  LOP3.LUT R31, R31, 0x64006400, RZ, 0xfc, !PT ;  /* 0x640064001f1f7812 */ /* 0x000fc800078efcff */
[--C-:B------:R-:W-:Y:S02]  /*1300*/  HADD2.F32 R33, -RZ, R32.reuse.H0_H0 ;  /* 0x20000020ff217230 */ /* 0x100fe40000004100 */
[----:B------:R-:W-:Y:S02]  /*1310*/  HADD2 R31, R31, -1032, -1032 ;  /* 0xe408e4081f1f7430 */ /* 0x000fe40000000000 */
[----:B------:R-:W-:Y:S02]  /*1320*/  HADD2.F32 R32, -RZ, R32.H1_H1 ;  /* 0x30000020ff207230 */ /* 0x000fe40000004100 */
[----:B------:R-:W-:Y:S01]  /*1330*/  FFMA.FTZ R27, R30, R33, R27 ;  /* 0x000000211e1b7223 */ /* 0x000fe2000001001b */
[--C-:B------:R-:W-:Y:S02]  /*1340*/  HADD2.F32 R36, -RZ, R31.reuse.H0_H0 ;  /* 0x2000001fff247230 */ /* 0x100fe40000004100 */
[----:B------:R-:W-:-:S03]  /*1350*/  HADD2.F32 R31, -RZ, R31.H1_H1 ;  /* 0x3000001fff1f7230 */ /* 0x000fc60000004100 */
[----:B------:R-:W-:Y:S01]  /*1360*/  FFMA.FTZ R36, R30, R36, R17 ;  /* 0x000000241e247223 */ /* 0x000fe20000010011 */
[----:B------:R-:W-:-:S04]  /*1370*/  LOP3.LUT R17, R11, 0xf000f, RZ, 0xc0, !PT ;  /* 0x000f000f0b117812 */ /* 0x000fc800078ec0ff */
[----:B------:R-:W-:-:S05]  /*1380*/  LOP3.LUT R17, R17, 0x64006400, RZ, 0xfc, !PT ;  /* 0x6400640011117812 */ /* 0x000fca00078efcff */
[----:B------:R-:W-:-:S05]  /*1390*/  HADD2 R17, R17, -1032, -1032 ;  /* 0xe408e40811117430 */ /* 0x000fca0000000000 */
[--C-:B------:R-:W-:Y:S02]  /*13a0*/  HADD2.F32 R33, -RZ, R17.reuse.H0_H0 ;  /* 0x20000011ff217230 */ /* 0x100fe40000004100 */
[----:B------:R-:W-:-:S03]  /*13b0*/  HADD2.F32 R17, -RZ, R17.H1_H1 ;  /* 0x30000011ff117230 */ /* 0x000fc60000004100 */
[----:B------:R-:W-:Y:S01]  /*13c0*/  FFMA.FTZ R28, R30, R33, R28 ;  /* 0x000000211e1c7223 */ /* 0x000fe2000001001c */
[----:B------:R-:W-:Y:S02]  /*13d0*/  HADD2.F32 R30, -RZ, R8.H1_H1 ;  /* 0x30000008ff1e7230 */ /* 0x000fe40000004100 */
[----:B------:R-:W-:-:S05]  /*13e0*/  HADD2.F32 R8, -RZ, R14.H1_H1 ;  /* 0x3000000eff087230 */ /* 0x000fca0000004100 */
[----:B------:R-:W-:Y:S01]  /*13f0*/  FFMA.FTZ R14, R30, R8, R9 ;  /* 0x000000081e0e7223 */ /* 0x000fe20000010009 */
[C---:B------:R-:W-:Y:S01]  /*1400*/  FFMA.FTZ R27, R8.reuse, R32, R27 ;  /* 0x00000020081b7223 */ /* 0x040fe2000001001b */
[C---:B------:R-:W-:Y:S01]  /*1410*/  FFMA.FTZ R36, R8.reuse, R31, R36 ;  /* 0x0000001f08247223 */ /* 0x040fe20000010024 */
[----:B------:R-:W-:Y:S01]  /*1420*/  FFMA.FTZ R28, R8, R17, R28 ;  /* 0x00000011081c7223 */ /* 0x000fe2000001001c */
[----:B------:R-:W-:Y:S01]  /*1430*/  LOP3.LUT R30, R11, 0xf000f0, RZ, 0xc0, !PT ;  /* 0x00f000f00b1e7812 */ /* 0x000fe200078ec0ff */
[----:B------:R-:W0:Y:S01]  /*1440*/  LDS.64 R8, [UR4+0x10] ;  /* 0x00001004ff087984 */ /* 0x000e220008000a00 */
[----:B------:R-:W-:Y:S02]  /*1450*/  LOP3.LUT R11, R29, 0x64006400, RZ, 0xfc, !PT ;  /* 0x640064001d0b7812 */ /* 0x000fe400078efcff */
        /* <DEDUP_REMOVED lines=19> */
[----:B------:R-:W-:Y:S01]  /*1590*/  HADD2.F32 R15, -RZ, R11.H1_H1 ;  /* 0x3000000bff0f7230 */ /* 0x000fe20000004100 */
[----:B---3--:R-:W-:Y:S01]  /*15a0*/  LOP3.LUT R11, R4, 0xf000f, RZ, 0xc0, !PT ;  /* 0x000f000f040b7812 */ /* 0x008fe200078ec0ff */
[----:B------:R-:W-:-:S02]  /*15b0*/  HADD2.F32 R28, -RZ, R17.H1_H1 ;  /* 0x30000011ff1c7230 */ /* 0x000fc40000004100 */
[----:B------:R-:W-:Y:S01]  /*15c0*/  FFMA.FTZ R26, R31, R10, R26 ;  /* 0x0000000a1f1a7223 */ /* 0x000fe2000001001a */
[----:B------:R-:W-:Y:S01]  /*15d0*/  LOP3.LUT R11, R11, 0x64006400, RZ, 0xfc, !PT ;  /* 0x640064000b0b7812 */ /* 0x000fe200078efcff */
[----:B------:R-:W-:Y:S01]  /*15e0*/  FFMA.FTZ R17, R15, R31, R14 ;  /* 0x0000001f0f117223 */ /* 0x000fe2000001000e */
[C---:B------:R-:W-:Y:S01]  /*15f0*/  FFMA.FTZ R33, R31.reuse, R28, R27 ;  /* 0x0000001c1f217223 */ /* 0x040fe2000001001b */
[----:B------:R-:W1:Y:S01]  /*1600*/  LDS.64 R14, [UR4+0x18] ;  /* 0x00001804ff0e7984 */ /* 0x000e620008000a00 */
[----:B------:R-:W-:Y:S01]  /*1610*/  FFMA.FTZ R27, R31, R29, R36 ;  /* 0x0000001d1f1b7223 */ /* 0x000fe20000010024 */
[----:B------:R-:W-:Y:S01]  /*1620*/  HADD2 R28, R11, -1032, -1032 ;  /* 0xe408e4080b1c7430 */ /* 0x000fe20000000000 */
[----:B------:R-:W-:Y:S02]  /*1630*/  LOP3.LUT R29, R4, 0xf000f0, RZ, 0xc0, !PT ;  /* 0x00f000f0041d7812 */ /* 0x000fe400078ec0ff */
[----:B------:R-:W-:Y:S01]  /*1640*/  SHF.R.U32.HI R4, RZ, 0x8, R4 ;  /* 0x00000008ff047819 */ /* 0x000fe20000011604 */
[----:B0-----:R-:W-:Y:S01]  /*1650*/  HADD2.F32 R10, -RZ, R8.H0_H0 ;  /* 0x20000008ff0a7230 */ /* 0x001fe20000004100 */
[----:B------:R-:W-:Y:S01]  /*1660*/  LOP3.LUT R29, R29, 0x64006400, RZ, 0xfc, !PT ;  /* 0x640064001d1d7812 */ /* 0x000fe200078efcff */
[----:B------:R-:W-:-:S02]  /*1670*/  HADD2.F32 R11, -RZ, R28.H0_H0 ;  /* 0x2000001cff0b7230 */ /* 0x000fc40000004100 */
[----:B------:R-:W-:Y:S02]  /*1680*/  HADD2.F32 R30, -RZ, R28.H1_H1 ;  /* 0x3000001cff1e7230 */ /* 0x000fe40000004100 */
[----:B------:R-:W-:Y:S02]  /*1690*/  HFMA2 R28, R29, R16.H0_H0, -72, -72 ;  /* 0xd480d4801d1c7431 */ /* 0x000fe40000040010 */
[----:B------:R-:W-:Y:S01]  /*16a0*/  FFMA.FTZ R31, R11, R10, RZ ;  /* 0x0000000a0b1f7223 */ /* 0x000fe200000100ff */
[----:B------:R-:W-:Y:S02]  /*16b0*/  HADD2.F32 R11, -RZ, R8.H1_H1 ;  /* 0x30000008ff0b7230 */ /* 0x000fe40000004100 */
[--C-:B------:R-:W-:Y:S02]  /*16c0*/  HADD2.F32 R8, -RZ, R9.reuse.H0_H0 ;  /* 0x20000009ff087230 */ /* 0x100fe40000004100 */
[----:B------:R-:W-:Y:S02]  /*16d0*/  HADD2.F32 R36, -RZ, R9.H1_H1 ;  /* 0x30000009ff247230 */ /* 0x000fe40000004100 */
[----:B------:R-:W-:Y:S01]  /*16e0*/  FFMA.FTZ R29, R30, R11, R31 ;  /* 0x0000000b1e1d7223 */ /* 0x000fe2000001001f */
[--C-:B------:R-:W-:Y:S01]  /*16f0*/  HADD2.F32 R30, -RZ, R28.reuse.H0_H0 ;  /* 0x2000001cff1e7230 */ /* 0x100fe20000004100 */
[----:B------:R-:W-:Y:S01]  /*1700*/  LOP3.LUT R9, R5, 0xf000f, RZ, 0xc0, !PT ;  /* 0x000f000f05097812 */ /* 0x000fe200078ec0ff */
[----:B------:R-:W-:-:S03]  /*1710*/  HADD2.F32 R28, -RZ, R28.H1_H1 ;  /* 0x3000001cff1c7230 */ /* 0x000fc60000004100 */
[----:B------:R-:W-:Y:S01]  /*1720*/  FFMA.FTZ R29, R30, R8, R29 ;  /* 0x000000081e1d7223 */ /* 0x000fe2000001001d */
[----:B------:R-:W-:Y:S02]  /*1730*/  LOP3.LUT R30, R4, 0xf000f, RZ, 0xc0, !PT ;  /* 0x000f000f041e7812 */ /* 0x000fe400078ec0ff */
[----:B------:R-:W-:Y:S01]  /*1740*/  LOP3.LUT R9, R9, 0x64006400, RZ, 0xfc, !PT ;  /* 0x6400640009097812 */ /* 0x000fe200078efcff */
[----:B------:R-:W-:Y:S01]  /*1750*/  FFMA.FTZ R29, R28, R36, R29 ;  /* 0x000000241c1d7223 */ /* 0x000fe2000001001d */
[----:B------:R-:W-:-:S03]  /*1760*/  LOP3.LUT R30, R30, 0x64006400, RZ, 0xfc, !PT ;  /* 0x640064001e1e7812 */ /* 0x000fc600078efcff */
[----:B------:R-:W-:Y:S02]  /*1770*/  HADD2 R9, R9, -1032, -1032 ;  /* 0xe408e40809097430 */ /* 0x000fe40000000000 */
[----:B------:R-:W-:-:S03]  /*1780*/  HADD2 R30, R30, -1032, -1032 ;  /* 0xe408e4081e1e7430 */ /* 0x000fc60000000000 */
[--C-:B------:R-:W-:Y:S02]  /*1790*/  HADD2.F32 R31, -RZ, R9.reuse.H0_H0 ;  /* 0x20000009ff1f7230 */ /* 0x100fe40000004100 */
[----:B-1----:R-:W-:Y:S02]  /*17a0*/  HADD2.F32 R28, -RZ, R14.H0_H0 ;  /* 0x2000000eff1c7230 */ /* 0x002fe40000004100 */
[----:B------:R-:W-:Y:S02]  /*17b0*/  HADD2.F32 R32, -RZ, R30.H0_H0 ;  /* 0x2000001eff207230 */ /* 0x000fe40000004100 */
[----:B------:R-:W-:-:S03]  /*17c0*/  HADD2.F32 R9, -RZ, R9.H1_H1 ;  /* 0x30000009ff097230 */ /* 0x000fc60000004100 */
[----:B------:R-:W-:Y:S01]  /*17d0*/  FFMA.FTZ R29, R32, R28, R29 ;  /* 0x0000001c201d7223 */ /* 0x000fe2000001001d */
[----:B------:R-:W-:Y:S02]  /*17e0*/  HADD2.F32 R32, -RZ, R30.H1_H1 ;  /* 0x3000001eff207230 */ /* 0x000fe40000004100 */
[----:B------:R-:W-:Y:S02]  /*17f0*/  HADD2.F32 R30, -RZ, R14.H1_H1 ;  /* 0x3000000eff1e7230 */ /* 0x000fe40000004100 */
[----:B------:R-:W-:-:S04]  /*1800*/  FFMA.FTZ R14, R10, R31, RZ ;  /* 0x0000001f0a0e7223 */ /* 0x000fc800000100ff */
[----:B------:R-:W-:Y:S01]  /*1810*/  FFMA.FTZ R31, R11, R9, R14 ;  /* 0x000000090b1f7223 */ /* 0x000fe2000001000e */
[----:B------:R-:W-:Y:S01]  /*1820*/  LOP3.LUT R9, R5, 0xf000f0, RZ, 0xc0, !PT ;  /* 0x00f000f005097812 */ /* 0x000fe200078ec0ff */
[----:B------:R-:W-:Y:S01]  /*1830*/  FFMA.FTZ R29, R32, R30, R29 ;  /* 0x0000001e201d7223 */ /* 0x000fe2000001001d */
[----:B------:R-:W-:Y:S02]  /*1840*/  SHF.R.U32.HI R32, RZ, 0x8, R5 ;  /* 0x00000008ff207819 */ /* 0x000fe40000011605 */
[----:B------:R-:W-:Y:S02]  /*1850*/  LOP3.LUT R9, R9, 0x64006400, RZ, 0xfc, !PT ;  /* 0x6400640009097812 */ /* 0x000fe400078efcff */
[----:B------:R-:W-:-:S03]  /*1860*/  LOP3.LUT R5, R32, 0xf000f, RZ, 0xc0, !PT ;  /* 0x000f000f20057812 */ /* 0x000fc600078ec0ff */
[----:B------:R-:W-:Y:S01]  /*1870*/  HFMA2 R14, R9, R16.H0_H0, -72, -72 ;  /* 0xd480d480090e7431 */ /* 0x000fe20000040010 */
[----:B------:R-:W-:-:S04]  /*1880*/  LOP3.LUT R5, R5, 0x64006400, RZ, 0xfc, !PT ;  /* 0x6400640005057812 */ /* 0x000fc800078efcff */
[--C-:B------:R-:W-:Y:S02]  /*1890*/  HADD2.F32 R9, -RZ, R14.reuse.H0_H0 ;  /* 0x2000000eff097230 */ /* 0x100fe40000004100 */
[----:B------:R-:W-:Y:S02]  /*18a0*/  HADD2 R5, R5, -1032, -1032 ;  /* 0xe408e40805057430 */ /* 0x000fe40000000000 */
[----:B------:R-:W-:Y:S02]  /*18b0*/  HADD2.F32 R14, -RZ, R14.H1_H1 ;  /* 0x3000000eff0e7230 */ /* 0x000fe40000004100 */
[----:B------:R-:W-:Y:S01]  /*18c0*/  FFMA.FTZ R9, R8, R9, R31 ;  /* 0x0000000908097223 */ /* 0x000fe2000001001f */
[----:B------:R-:W-:-:S03]  /*18d0*/  HADD2.F32 R31, -RZ, R5.H0_H0 ;  /* 0x20000005ff1f7230 */ /* 0x000fc60000004100 */
[----:B------:R-:W-:Y:S01]  /*18e0*/  FFMA.FTZ R9, R36, R14, R9 ;  /* 0x0000000e24097223 */ /* 0x000fe20000010009 */
[----:B------:R-:W-:-:S03]  /*18f0*/  HADD2.F32 R14, -RZ, R2.H0_H0 ;  /* 0x20000002ff0e7230 */ /* 0x000fc60000004100 */
[----:B------:R-:W-:Y:S02]  /*1900*/  FFMA.FTZ R31, R28, R31, R9 ;  /* 0x0000001f1c1f7223 */ /* 0x000fe40000010009 */
[----:B------:R-:W-:Y:S01]  /*1910*/  FMUL.FTZ R9, R17, R14 ;  /* 0x0000000e11097220 */ /* 0x000fe20000410000 */
[----:B------:R-:W-:-:S04]  /*1920*/  HADD2.F32 R17, -RZ, R2.H1_H1 ;  /* 0x30000002ff117230 */ /* 0x000fc80000004100 */
[----:B------:R-:W-:Y:S01]  /*1930*/  F2FP.F16.F32.PACK_AB R9, RZ, R9 ;  /* 0x00000009ff09723e */ /* 0x000fe200000000ff */
[----:B------:R-:W-:-:S05]  /*1940*/  FMUL.FTZ R33, R33, R17 ;  /* 0x0000001121217220 */ /* 0x000fca0000410000 */
[----:B------:R-:W-:-:S04]  /*1950*/  F2FP.F16.F32.PACK_AB R33, RZ, R33 ;  /* 0x00000021ff21723e */ /* 0x000fc800000000ff */
[----:B------:R-:W-:-:S06]  /*1960*/  PRMT R9, R9, 0x5410, R33 ;  /* 0x0000541009097816 */ /* 0x000fcc0000000021 */
[----:B------:R-:W-:Y:S01]  /*1970*/  HFMA2.MMA R25, R9, 1, 1, R25 ;  /* 0x3c003c0009197835 */ /* 0x000fe20000000019 */
[----:B------:R-:W-:-:S04]  /*1980*/  LOP3.LUT R9, R6, 0xf000f, RZ, 0xc0, !PT ;  /* 0x000f000f06097812 */ /* 0x000fc800078ec0ff */
[----:B------:R-:W-:-:S05]  /*1990*/  LOP3.LUT R9, R9, 0x64006400, RZ, 0xfc, !PT ;  /* 0x6400640009097812 */ /* 0x000fca00078efcff */
[----:B------:R-:W-:-:S05]  /*19a0*/  HADD2 R9, R9, -1032, -1032 ;  /* 0xe408e40809097430 */ /* 0x000fca0000000000 */
[--C-:B------:R-:W-:Y:S02]  /*19b0*/  HADD2.F32 R33, -RZ, R9.reuse.H0_H0 ;  /* 0x20000009ff217230 */ /* 0x100fe40000004100 */
[----:B------:R-:W-:Y:S01]  /*19c0*/  HADD2.F32 R38, -RZ, R9.H1_H1 ;  /* 0x30000009ff267230 */ /* 0x000fe20000004100 */
[----:B------:R-:W-:Y:S02]  /*19d0*/  LOP3.LUT R9, R7, 0xf000f, RZ, 0xc0, !PT ;  /* 0x000f000f07097812 */ /* 0x000fe400078ec0ff */
[----:B------:R-:W-:Y:S02]  /*19e0*/  FFMA.FTZ R40, R10, R33, RZ ;  /* 0x000000210a287223 */ /* 0x000fe400000100ff */
[----:B------:R-:W-:Y:S02]  /*19f0*/  LOP3.LUT R9, R9, 0x64006400, RZ, 0xfc, !PT ;  /* 0x6400640009097812 */ /* 0x000fe400078efcff */
[----:B------:R-:W-:-:S03]  /*1a00*/  FFMA.FTZ R33, R11, R38, R40 ;  /* 0x000000260b217223 */ /* 0x000fc60000010028 */
[----:B------:R-:W-:-:S05]  /*1a10*/  HADD2 R9, R9, -1032, -1032 ;  /* 0xe408e40809097430 */ /* 0x000fca0000000000 */
[--C-:B------:R-:W-:Y:S02]  /*1a20*/  HADD2.F32 R37, -RZ, R9.reuse.H0_H0 ;  /* 0x20000009ff257230 */ /* 0x100fe40000004100 */
[----:B------:R-:W-:-:S03]  /*1a30*/  HADD2.F32 R9, -RZ, R9.H1_H1 ;  /* 0x30000009ff097230 */ /* 0x000fc60000004100 */
[----:B------:R-:W-:-:S04]  /*1a40*/  FFMA.FTZ R10, R10, R37, RZ ;  /* 0x000000250a0a7223 */ /* 0x000fc800000100ff */
[----:B------:R-:W-:Y:S01]  /*1a50*/  FFMA.FTZ R11, R11, R9, R10 ;  /* 0x000000090b0b7223 */ /* 0x000fe2000001000a */
[----:B------:R-:W-:-:S04]  /*1a60*/  LOP3.LUT R9, R6, 0xf000f0, RZ, 0xc0, !PT ;  /* 0x00f000f006097812 */ /* 0x000fc800078ec0ff */
[----:B------:R-:W-:-:S05]  /*1a70*/  LOP3.LUT R9, R9, 0x64006400, RZ, 0xfc, !PT ;  /* 0x6400640009097812 */ /* 0x000fca00078efcff */
[----:B------:R-:W-:Y:S01]  /*1a80*/  HFMA2 R10, R9, R16.H0_H0, -72, -72 ;  /* 0xd480d480090a7431 */ /* 0x000fe20000040010 */
[----:B------:R-:W-:-:S04]  /*1a90*/  LOP3.LUT R9, R7, 0xf000f0, RZ, 0xc0, !PT ;  /* 0x00f000f007097812 */ /* 0x000fc800078ec0ff */
[----:B------:R-:W-:Y:S01]  /*1aa0*/  LOP3.LUT R9, R9, 0x64006400, RZ, 0xfc, !PT ;  /* 0x6400640009097812 */ /* 0x000fe200078efcff */
[--C-:B------:R-:W-:Y:S02]  /*1ab0*/  HADD2.F32 R37, -RZ, R10.reuse.H0_H0 ;  /* 0x2000000aff257230 */ /* 0x100fe40000004100 */
[----:B------:R-:W-:Y:S02]  /*1ac0*/  HADD2.F32 R10, -RZ, R10.H1_H1 ;  /* 0x3000000aff0a7230 */ /* 0x000fe40000004100 */
[----:B------:R-:W-:Y:S02]  /*1ad0*/  HFMA2 R9, R9, R16.H0_H0, -72, -72 ;  /* 0xd480d48009097431 */ /* 0x000fe40000040010 */
[----:B------:R-:W-:-:S03]  /*1ae0*/  FFMA.FTZ R37, R8, R37, R33 ;  /* 0x0000002508257223 */ /* 0x000fc60000010021 */
[----:B------:R-:W-:Y:S02]  /*1af0*/  HADD2.F32 R33, -RZ, R9.H0_H0 ;  /* 0x20000009ff217230 */ /* 0x000fe40000004100 */
[----:B------:R-:W-:-:S03]  /*1b00*/  FFMA.FTZ R37, R36, R10, R37 ;  /* 0x0000000a24257223 */ /* 0x000fc60000010025 */
[----:B------:R-:W-:Y:S01]  /*1b10*/  FFMA.FTZ R33, R8, R33, R11 ;  /* 0x0000002108217223 */ /* 0x000fe2000001000b */
[----:B------:R-:W-:-:S05]  /*1b20*/  HADD2.F32 R8, -RZ, R9.H1_H1 ;  /* 0x30000009ff087230 */ /* 0x000fca0000004100 */
[----:B------:R-:W-:Y:S01]  /*1b30*/  FFMA.FTZ R33, R36, R8, R33 ;  /* 0x0000000824217223 */ /* 0x000fe20000010021 */
[----:B------:R-:W-:-:S04]  /*1b40*/  SHF.R.U32.HI R36, RZ, 0x8, R6 ;  /* 0x00000008ff247819 */ /* 0x000fc80000011606 */
[----:B------:R-:W-:-:S04]  /*1b50*/  LOP3.LUT R6, R36, 0xf000f, RZ, 0xc0, !PT ;  /* 0x000f000f24067812 */ /* 0x000fc800078ec0ff */
[----:B------:R-:W-:-:S05]  /*1b60*/  LOP3.LUT R6, R6, 0x64006400, RZ, 0xfc, !PT ;  /* 0x6400640006067812 */ /* 0x000fca00078efcff */
[----:B------:R-:W-:-:S05]  /*1b70*/  HADD2 R6, R6, -1032, -1032 ;  /* 0xe408e40806067430 */ /* 0x000fca0000000000 */
[----:B------:R-:W-:-:S05]  /*1b80*/  HADD2.F32 R8, -RZ, R6.H0_H0 ;  /* 0x20000006ff087230 */ /* 0x000fca0000004100 */
[----:B------:R-:W-:Y:S02]  /*1b90*/  FFMA.FTZ R37, R28, R8, R37 ;  /* 0x000000081c257223 */ /* 0x000fe40000010025 */
[----:B------:R-:W2:Y:S01]  /*1ba0*/  LDG.E.128.CONSTANT R8, desc[UR6][R34.64] ;  /* 0x0000000622087981 */ /* 0x000ea2000c1e9d00 */
[----:B------:R-:W-:Y:S01]  /*1bb0*/  HADD2.F32 R5, -RZ, R5.H1_H1 ;  /* 0x30000005ff057230 */ /* 0x000fe20000004100 */
[----:B------:R-:W-:Y:S01]  /*1bc0*/  SHF.R.U32.HI R7, RZ, 0x8, R7 ;  /* 0x00000008ff077819 */ /* 0x000fe20000011607 */
[--C-:B------:R-:W-:Y:S01]  /*1bd0*/  HADD2.F32 R38, -RZ, R15.reuse.H0_H0 ;  /* 0x2000000fff267230 */ /* 0x100fe20000004100 */
[----:B------:R-:W-:Y:S01]  /*1be0*/  LOP3.LUT R36, R36, 0xf000f0, RZ, 0xc0, !PT ;  /* 0x00f000f024247812 */ /* 0x000fe200078ec0ff */
[----:B------:R-:W-:Y:S02]  /*1bf0*/  HADD2.F32 R15, -RZ, R15.H1_H1 ;  /* 0x3000000fff0f7230 */ /* 0x000fe40000004100 */
[----:B------:R-:W-:Y:S01]  /*1c00*/  FFMA.FTZ R31, R30, R5, R31 ;  /* 0x000000051e1f7223 */ /* 0x000fe2000001001f */
[----:B------:R-:W-:Y:S01]  /*1c10*/  LOP3.LUT R5, R4, 0xf000f0, RZ, 0xc0, !PT ;  /* 0x00f000f004057812 */ /* 0x000fe200078ec0ff */
[----:B------:R-:W-:-:S03]  /*1c20*/  HADD2.F32 R6, -RZ, R6.H1_H1 ;  /* 0x30000006ff067230 */ /* 0x000fc60000004100 */
[----:B------:R-:W-:Y:S02]  /*1c30*/  LOP3.LUT R5, R5, 0x64006400, RZ, 0xfc, !PT ;  /* 0x6400640005057812 */ /* 0x000fe400078efcff */
[----:B------:R-:W-:-:S03]  /*1c40*/  FFMA.FTZ R37, R30, R6, R37 ;  /* 0x000000061e257223 */ /* 0x000fc60000010025 */
[----:B------:R-:W-:Y:S01]  /*1c50*/  HFMA2 R4, R5, R16.H0_H0, -72, -72 ;  /* 0xd480d48005047431 */ /* 0x000fe20000040010 */
[----:B------:R-:W-:-:S04]  /*1c60*/  LOP3.LUT R5, R32, 0xf000f0, RZ, 0xc0, !PT ;  /* 0x00f000f020057812 */ /* 0x000fc800078ec0ff */
[----:B------:R-:W-:Y:S01]  /*1c70*/  HADD2.F32 R40, -RZ, R4.H0_H0 ;  /* 0x20000004ff287230 */ /* 0x000fe20000004100 */
[----:B------:R-:W-:-:S04]  /*1c80*/  LOP3.LUT R5, R5, 0x64006400, RZ, 0xfc, !PT ;  /* 0x6400640005057812 */ /* 0x000fc800078efcff */
[----:B------:R-:W-:Y:S01]  /*1c90*/  FFMA.FTZ R40, R40, R38, R29 ;  /* 0x0000002628287223 */ /* 0x000fe2000001001d */
[----:B------:R-:W-:Y:S02]  /*1ca0*/  HFMA2 R5, R5, R16.H0_H0, -72, -72 ;  /* 0xd480d48005057431 */ /* 0x000fe40000040010 */
[----:B------:R-:W-:Y:S01]  /*1cb0*/  HADD2.F32 R29, -RZ, R4.H1_H1 ;  /* 0x30000004ff1d7230 */ /* 0x000fe20000004100 */
[C---:B------:R-:W-:Y:S02]  /*1cc0*/  LOP3.LUT R4, R7.reuse, 0xf000f, RZ, 0xc0, !PT ;  /* 0x000f000f07047812 */ /* 0x040fe400078ec0ff */
[----:B------:R-:W-:Y:S01]  /*1cd0*/  LOP3.LUT R7, R7, 0xf000f0, RZ, 0xc0, !PT ;  /* 0x00f000f007077812 */ /* 0x000fe200078ec0ff */
[--C-:B------:R-:W-:Y:S01]  /*1ce0*/  HADD2.F32 R32, -RZ, R5.reuse.H0_H0 ;  /* 0x20000005ff207230 */ /* 0x100fe20000004100 */
[----:B------:R-:W-:Y:S01]  /*1cf0*/  LOP3.LUT R4, R4, 0x64006400, RZ, 0xfc, !PT ;  /* 0x6400640004047812 */ /* 0x000fe200078efcff */
[----:B------:R-:W-:Y:S01]  /*1d00*/  HADD2.F32 R5, -RZ, R5.H1_H1 ;  /* 0x30000005ff057230 */ /* 0x000fe20000004100 */
[----:B------:R-:W-:Y:S01]  /*1d10*/  LOP3.LUT R7, R7, 0x64006400, RZ, 0xfc, !PT ;  /* 0x6400640007077812 */ /* 0x000fe200078efcff */
[----:B------:R-:W-:Y:S01]  /*1d20*/  FFMA.FTZ R29, R29, R15, R40 ;  /* 0x0000000f1d1d7223 */ /* 0x000fe20000010028 */
[----:B------:R-:W-:Y:S01]  /*1d30*/  FFMA.FTZ R32, R38, R32, R31 ;  /* 0x0000002026207223 */ /* 0x000fe2000001001f */
[----:B------:R-:W-:-:S02]  /*1d40*/  HADD2 R4, R4, -1032, -1032 ;  /* 0xe408e40804047430 */ /* 0x000fc40000000000 */
[----:B------:R-:W-:Y:S01]  /*1d50*/  FMUL.FTZ R29, R14, R29 ;  /* 0x0000001d0e1d7220 */ /* 0x000fe20000410000 */
[----:B------:R-:W-:Y:S02]  /*1d60*/  FFMA.FTZ R32, R15, R5, R32 ;  /* 0x000000050f207223 */ /* 0x000fe40000010020 */
[--C-:B------:R-:W-:Y:S02]  /*1d70*/  HADD2.F32 R5, -RZ, R4.reuse.H0_H0 ;  /* 0x20000004ff057230 */ /* 0x100fe40000004100 */
[----:B------:R-:W-:Y:S02]  /*1d80*/  HADD2.F32 R4, -RZ, R4.H1_H1 ;  /* 0x30000004ff047230 */ /* 0x000fe40000004100 */
[----:B------:R-:W-:Y:S01]  /*1d90*/  FMUL.FTZ R31, R17, R32 ;  /* 0x00000020111f7220 */ /* 0x000fe20000410000 */
[----:B------:R-:W-:Y:S01]  /*1da0*/  F2FP.F16.F32.PACK_AB R29, RZ, R29 ;  /* 0x0000001dff1d723e */ /* 0x000fe200000000ff */
[----:B------:R-:W-:Y:S01]  /*1db0*/  FFMA.FTZ R5, R28, R5, R33 ;  /* 0x000000051c057223 */ /* 0x000fe20000010021 */
[----:B------:R-:W-:-:S02]  /*1dc0*/  LOP3.LUT R33, R36, 0x64006400, RZ, 0xfc, !PT ;  /* 0x6400640024217812 */ /* 0x000fc400078efcff */
[----:B------:R-:W-:Y:S01]  /*1dd0*/  F2FP.F16.F32.PACK_AB R31, RZ, R31 ;  /* 0x0000001fff1f723e */ /* 0x000fe200000000ff */
[----:B------:R-:W-:Y:S01]  /*1de0*/  FFMA.FTZ R5, R30, R4, R5 ;  /* 0x000000041e057223 */ /* 0x000fe20000010005 */
[-C--:B------:R-:W-:Y:S02]  /*1df0*/  HFMA2 R4, R7, R16.reuse.H0_H0, -72, -72 ;  /* 0xd480d48007047431 */ /* 0x080fe40000040010 */
[----:B------:R-:W-:Y:S01]  /*1e00*/  HFMA2 R6, R33, R16.H0_H0, -72, -72 ;  /* 0xd480d48021067431 */ /* 0x000fe20000040010 */
[----:B------:R-:W-:Y:S02]  /*1e10*/  PRMT R29, R29, 0x5410, R31 ;  /* 0x000054101d1d7816 */ /* 0x000fe4000000001f */
[----:B------:R-:W-:Y:S02]  /*1e20*/  HADD2.F32 R30, -RZ, R4.H0_H0 ;  /* 0x20000004ff1e7230 */ /* 0x000fe40000004100 */
[----:B------:R-:W-:Y:S02]  /*1e30*/  HADD2.F32 R28, -RZ, R6.H0_H0 ;  /* 0x20000006ff1c7230 */ /* 0x000fe40000004100 */
[----:B------:R-:W-:-:S02]  /*1e40*/  HADD2 R25, R29, R25 ;  /* 0x000000191d197230 */ /* 0x000fc40000000000 */
[----:B------:R-:W-:Y:S02]  /*1e50*/  HADD2.F32 R7, -RZ, R6.H1_H1 ;  /* 0x30000006ff077230 */ /* 0x000fe40000004100 */
[C---:B------:R-:W-:Y:S01]  /*1e60*/  FFMA.FTZ R6, R38.reuse, R30, R5 ;  /* 0x0000001e26067223 */ /* 0x040fe20000010005 */
[----:B------:R-:W-:Y:S02]  /*1e70*/  HADD2.F32 R33, -RZ, R4.H1_H1 ;  /* 0x30000004ff217230 */ /* 0x000fe40000004100 */
[----:B------:R-:W-:Y:S01]  /*1e80*/  FFMA.FTZ R28, R38, R28, R37 ;  /* 0x0000001c261c7223 */ /* 0x000fe20000010025 */
[----:B------:R-:W0:Y:S03]  /*1e90*/  LDS.64 R4, [UR4+0x20] ;  /* 0x00002004ff047984 */ /* 0x000e260008000a00 */
[C---:B------:R-:W-:Y:S01]  /*1ea0*/  FFMA.FTZ R7, R15.reuse, R7, R28 ;  /* 0x000000070f077223 */ /* 0x040fe2000001001c */
[----:B------:R-:W-:Y:S01]  /*1eb0*/  FFMA.FTZ R6, R15, R33, R6 ;  /* 0x000000210f067223 */ /* 0x000fe20000010006 */
[----:B------:R-:W-:-:S02]  /*1ec0*/  HADD2.F32 R28, -RZ, R12.H0_H0 ;  /* 0x2000000cff1c7230 */ /* 0x000fc40000004100 */
[----:B------:R-:W-:-:S03]  /*1ed0*/  HADD2.F32 R15, -RZ, R12.H1_H1 ;  /* 0x3000000cff0f7230 */ /* 0x000fc60000004100 */
[----:B------:R-:W-:Y:S01]  /*1ee0*/  FMUL.FTZ R27, R27, R28 ;  /* 0x0000001c1b1b7220 */ /* 0x000fe20000410000 */
[----:B------:R-:W-:Y:S01]  /*1ef0*/  FMUL.FTZ R7, R28, R7 ;  /* 0x000000071c077220 */ /* 0x000fe20000410000 */
[----:B------:R-:W-:Y:S01]  /*1f00*/  FMUL.FTZ R30, R26, R15 ;  /* 0x0000000f1a1e7220 */ /* 0x000fe20000410000 */
[----:B------:R-:W-:Y:S02]  /*1f10*/  FMUL.FTZ R6, R15, R6 ;  /* 0x000000060f067220 */ /* 0x000fe40000410000 */
[----:B------:R-:W-:Y:S02]  /*1f20*/  F2FP.F16.F32.PACK_AB R26, RZ, R27 ;  /* 0x0000001bff1a723e */ /* 0x000fe400000000ff */
[----:B------:R-:W-:Y:S02]  /*1f30*/  F2FP.F16.F32.PACK_AB R30, RZ, R30 ;  /* 0x0000001eff1e723e */ /* 0x000fe400000000ff */
[----:B------:R-:W-:Y:S02]  /*1f40*/  F2FP.F16.F32.PACK_AB R7, RZ, R7 ;  /* 0x00000007ff07723e */ /* 0x000fe400000000ff */
[----:B------:R-:W-:-:S02]  /*1f50*/  PRMT R26, R26, 0x5410, R30 ;  /* 0x000054101a1a7816 */ /* 0x000fc4000000001e */
[----:B------:R-:W-:-:S04]  /*1f60*/  F2FP.F16.F32.PACK_AB R6, RZ, R6 ;  /* 0x00000006ff06723e */ /* 0x000fc800000000ff */
[----:B------:R-:W-:Y:S01]  /*1f70*/  HFMA2.MMA R23, R26, 1, 1, R23 ;  /* 0x3c003c001a177835 */ /* 0x000fe20000000017 */
[----:B------:R-:W-:Y:S02]  /*1f80*/  PRMT R27, R7, 0x5410, R6 ;  /* 0x00005410071b7816 */ /* 0x000fe40000000006 */
[----:B------:R-:W1:Y:S05]  /*1f90*/  LDS.64 R6, [UR4+0x28] ;  /* 0x00002804ff067984 */ /* 0x000e6a0008000a00 */
[----:B------:R-:W-:Y:S01]  /*1fa0*/  HFMA2.MMA R23, R27, 1, 1, R23 ;  /* 0x3c003c001b177835 */ /* 0x000fe20000000017 */
[--C-:B0-----:R-:W-:Y:S02]  /*1fb0*/  HADD2.F32 R32, -RZ, R4.reuse.H0_H0 ;  /* 0x20000004ff207230 */ /* 0x101fe40000004100 */
[----:B------:R-:W-:-:S02]  /*1fc0*/  HADD2.F32 R36, -RZ, R4.H1_H1 ;  /* 0x30000004ff247230 */ /* 0x000fc40000004100 */
[--C-:B------:R-:W-:Y:S02]  /*1fd0*/  HADD2.F32 R4, -RZ, R5.reuse.H0_H0 ;  /* 0x20000005ff047230 */ /* 0x100fe40000004100 */
[----:B------:R-:W-:Y:S01]  /*1fe0*/  HADD2.F32 R33, -RZ, R5.H1_H1 ;  /* 0x30000005ff217230 */ /* 0x000fe20000004100 */
[C---:B--2---:R-:W-:Y:S02]  /*1ff0*/  LOP3.LUT R26, R8.reuse, 0xf000f, RZ, 0xc0, !PT ;  /* 0x000f000f081a7812 */ /* 0x044fe400078ec0ff */
[----:B------:R-:W-:Y:S02]  /*2000*/  LOP3.LUT R29, R8, 0xf000f0, RZ, 0xc0, !PT ;  /* 0x00f000f0081d7812 */ /* 0x000fe400078ec0ff */
[----:B------:R-:W-:Y:S02]  /*2010*/  LOP3.LUT R26, R26, 0x64006400, RZ, 0xfc, !PT ;  /* 0x640064001a1a7812 */ /* 0x000fe400078efcff */
[----:B------:R-:W-:-:S03]  /*2020*/  LOP3.LUT R29, R29, 0x64006400, RZ, 0xfc, !PT ;  /* 0x640064001d1d7812 */ /* 0x000fc600078efcff */
[----:B------:R-:W-:-:S05]  /*2030*/  HADD2 R26, R26, -1032, -1032 ;  /* 0xe408e4081a1a7430 */ /* 0x000fca0000000000 */
[--C-:B------:R-:W-:Y:S02]  /*2040*/  HADD2.F32 R27, -RZ, R26.reuse.H0_H0 ;  /* 0x2000001aff1b7230 */ /* 0x100fe40000004100 */
[----:B------:R-:W-:Y:S02]  /*2050*/  HADD2.F32 R31, -RZ, R26.H1_H1 ;  /* 0x3000001aff1f7230 */ /* 0x000fe40000004100 */
[----:B------:R-:W-:Y:S02]  /*2060*/  HFMA2 R26, R29, R16.H0_H0, -72, -72 ;  /* 0xd480d4801d1a7431 */ /* 0x000fe40000040010 */
[----:B------:R-:W-:-:S03]  /*2070*/  FFMA.FTZ R30, R27, R32, RZ ;  /* 0x000000201b1e7223 */ /* 0x000fc600000100ff */
[--C-:B------:R-:W-:Y:S02]  /*2080*/  HADD2.F32 R38, -RZ, R26.reuse.H0_H0 ;  /* 0x2000001aff267230 */ /* 0x100fe40000004100 */
[----:B------:R-:W-:Y:S01]  /*2090*/  FFMA.FTZ R31, R31, R36, R30 ;  /* 0x000000241f1f7223 */ /* 0x000fe2000001001e */
[----:B------:R-:W-:Y:S01]  /*20a0*/  SHF.R.U32.HI R30, RZ, 0x8, R8 ;  /* 0x00000008ff1e7819 */ /* 0x000fe20000011608 */
[----:B------:R-:W-:Y:S02]  /*20b0*/  HADD2.F32 R29, -RZ, R26.H1_H1 ;  /* 0x3000001aff1d7230 */ /* 0x000fe40000004100 */
[----:B------:R-:W-:Y:S01]  /*20c0*/  FFMA.FTZ R8, R38, R4, R31 ;  /* 0x0000000426087223 */ /* 0x000fe2000001001f */
[C---:B------:R-:W-:Y:S01]  /*20d0*/  LOP3.LUT R27, R30.reuse, 0xf000f, RZ, 0xc0, !PT ;  /* 0x000f000f1e1b7812 */ /* 0x040fe200078ec0ff */
[--C-:B-1----:R-:W-:Y:S01]  /*20e0*/  HADD2.F32 R31, -RZ, R6.reuse.H1_H1 ;  /* 0x30000006ff1f7230 */ /* 0x102fe20000004100 */
[----:B------:R-:W-:Y:S01]  /*20f0*/  LOP3.LUT R5, R30, 0xf000f0, RZ, 0xc0, !PT ;  /* 0x00f000f01e057812 */ /* 0x000fe200078ec0ff */
[----:B------:R-:W-:Y:S01]  /*2100*/  FFMA.FTZ R29, R29, R33, R8 ;  /* 0x000000211d1d7223 */ /* 0x000fe20000010008 */
[----:B------:R-:W-:Y:S01]  /*2110*/  LOP3.LUT R27, R27, 0x64006400, RZ, 0xfc, !PT ;  /* 0x640064001b1b7812 */ /* 0x000fe200078efcff */
[----:B------:R-:W-:Y:S01]  /*2120*/  HADD2.F32 R8, -RZ, R6.H0_H0 ;  /* 0x20000006ff087230 */ /* 0x000fe20000004100 */
[----:B------:R-:W-:Y:S01]  /*2130*/  LOP3.LUT R5, R5, 0x64006400, RZ, 0xfc, !PT ;  /* 0x6400640005057812 */ /* 0x000fe200078efcff */
[----:B------:R-:W-:-:S04]  /*2140*/  IMAD.WIDE R38, R21, 0x4, R34 ;  /* 0x0000000415267825 */ /* 0x000fc800078e0222 */
[----:B------:R-:W-:Y:S02]  /*2150*/  HADD2 R27, R27, -1032, -1032 ;  /* 0xe408e4081b1b7430 */ /* 0x000fe40000000000 */
[----:B------:R-:W-:-:S03]  /*2160*/  HFMA2 R5, R5, R16.H0_H0, -72, -72 ;  /* 0xd480d48005057431 */ /* 0x000fc60000040010 */
[--C-:B------:R-:W-:Y:S02]  /*2170*/  HADD2.F32 R26, -RZ, R27.reuse.H0_H0 ;  /* 0x2000001bff1a7230 */ /* 0x100fe40000004100 */
[----:B------:R-:W-:-:S03]  /*2180*/  HADD2.F32 R27, -RZ, R27.H1_H1 ;  /* 0x3000001bff1b7230 */ /* 0x000fc60000004100 */
[----:B------:R-:W-:Y:S01]  /*2190*/  FFMA.FTZ R26, R26, R8, R29 ;  /* 0x000000081a1a7223 */ /* 0x000fe2000001001d */
[----:B------:R-:W-:-:S03]  /*21a0*/  HADD2.F32 R29, -RZ, R7.H0_H0 ;  /* 0x20000007ff1d7230 */ /* 0x000fc60000004100 */
[----:B------:R-:W-:Y:S01]  /*21b0*/  FFMA.FTZ R6, R27, R31, R26 ;  /* 0x0000001f1b067223 */ /* 0x000fe2000001001a */
[--C-:B------:R-:W-:Y:S02]  /*21c0*/  HADD2.F32 R27, -RZ, R5.reuse.H0_H0 ;  /* 0x20000005ff1b7230 */ /* 0x100fe40000004100 */
[----:B------:R-:W-:-:S03]  /*21d0*/  HADD2.F32 R5, -RZ, R5.H1_H1 ;  /* 0x30000005ff057230 */ /* 0x000fc60000004100 */
[----:B------:R-:W-:Y:S01]  /*21e0*/  FFMA.FTZ R6, R27, R29, R6 ;  /* 0x0000001d1b067223 */ /* 0x000fe20000010006 */
[----:B------:R-:W-:-:S05]  /*21f0*/  HADD2.F32 R27, -RZ, R7.H1_H1 ;  /* 0x30000007ff1b7230 */ /* 0x000fca0000004100 */
[----:B------:R-:W-:Y:S01]  /*2200*/  FFMA.FTZ R7, R5, R27, R6 ;  /* 0x0000001b05077223 */ /* 0x000fe20000010006 */
[----:B------:R-:W-:-:S03]  /*2210*/  LOP3.LUT R5, R9, 0xf000f, RZ, 0xc0, !PT ;  /* 0x000f000f09057812 */ /* 0x000fc600078ec0ff */
[----:B------:R-:W-:Y:S01]  /*2220*/  FMUL.FTZ R26, R14, R7 ;  /* 0x000000070e1a7220 */ /* 0x000fe20000410000 */
[----:B------:R-:W-:-:S04]  /*2230*/  LOP3.LUT R5, R5, 0x64006400, RZ, 0xfc, !PT ;  /* 0x6400640005057812 */ /* 0x000fc800078efcff */
[----:B------:R-:W-:Y:S01]  /*2240*/  F2FP.F16.F32.PACK_AB R26, RZ, R26 ;  /* 0x0000001aff1a723e */ /* 0x000fe200000000ff */
[----:B------:R-:W-:-:S05]  /*2250*/  HADD2 R5, R5, -1032, -1032 ;  /* 0xe408e40805057430 */ /* 0x000fca0000000000 */
[--C-:B------:R-:W-:Y:S02]  /*2260*/  HADD2.F32 R7, -RZ, R5.reuse.H0_H0 ;  /* 0x20000005ff077230 */ /* 0x100fe40000004100 */
[----:B------:R-:W-:-:S03]  /*2270*/  HADD2.F32 R5, -RZ, R5.H1_H1 ;  /* 0x30000005ff057230 */ /* 0x000fc60000004100 */
[----:B------:R-:W-:-:S04]  /*2280*/  FFMA.FTZ R7, R32, R7, RZ ;  /* 0x0000000720077223 */ /* 0x000fc800000100ff */
[----:B------:R-:W-:Y:S01]  /*2290*/  FFMA.FTZ R37, R36, R5, R7 ;  /* 0x0000000524257223 */ /* 0x000fe20000010007 */
[----:B------:R-:W-:Y:S02]  /*22a0*/  LOP3.LUT R5, R9, 0xf000f0, RZ, 0xc0, !PT ;  /* 0x00f000f009057812 */ /* 0x000fe400078ec0ff */
[----:B------:R-:W-:Y:S02]  /*22b0*/  SHF.R.U32.HI R9, RZ, 0x8, R9 ;  /* 0x00000008ff097819 */ /* 0x000fe40000011609 */
[----:B------:R-:W-:-:S05]  /*22c0*/  LOP3.LUT R5, R5, 0x64006400, RZ, 0xfc, !PT ;  /* 0x6400640005057812 */ /* 0x000fca00078efcff */
[----:B------:R-:W-:-:S05]  /*22d0*/  HFMA2 R5, R5, R16.H0_H0, -72, -72 ;  /* 0xd480d48005057431 */ /* 0x000fca0000040010 */
[--C-:B------:R-:W-:Y:S02]  /*22e0*/  HADD2.F32 R7, -RZ, R5.reuse.H0_H0 ;  /* 0x20000005ff077230 */ /* 0x100fe40000004100 */
[----:B------:R-:W-:-:S03]  /*22f0*/  HADD2.F32 R5, -RZ, R5.H1_H1 ;  /* 0x30000005ff057230 */ /* 0x000fc60000004100 */
[----:B------:R-:W-:Y:S01]  /*2300*/  FFMA.FTZ R6, R4, R7, R37 ;  /* 0x0000000704067223 */ /* 0x000fe20000010025 */
[----:B------:R-:W-:-:S03]  /*2310*/  LOP3.LUT R37, R11, 0xf000f0, RZ, 0xc0, !PT ;  /* 0x00f000f00b257812 */ /* 0x000fc600078ec0ff */
[----:B------:R-:W-:Y:S01]  /*2320*/  FFMA.FTZ R5, R33, R5, R6 ;  /* 0x0000000521057223 */ /* 0x000fe20000010006 */
[C---:B------:R-:W-:Y:S02]  /*2330*/  LOP3.LUT R6, R9.reuse, 0xf000f, RZ, 0xc0, !PT ;  /* 0x000f000f09067812 */ /* 0x040fe400078ec0ff */
[----:B------:R-:W-:Y:S02]  /*2340*/  LOP3.LUT R9, R9, 0xf000f0, RZ, 0xc0, !PT ;  /* 0x00f000f009097812 */ /* 0x000fe400078ec0ff */
[----:B------:R-:W-:Y:S02]  /*2350*/  LOP3.LUT R6, R6, 0x64006400, RZ, 0xfc, !PT ;  /* 0x6400640006067812 */ /* 0x000fe400078efcff */
[----:B------:R-:W-:Y:S02]  /*2360*/  LOP3.LUT R9, R9, 0x64006400, RZ, 0xfc, !PT ;  /* 0x6400640009097812 */ /* 0x000fe400078efcff */
[----:B------:R-:W-:Y:S01]  /*2370*/  LOP3.LUT R37, R37, 0x64006400, RZ, 0xfc, !PT ;  /* 0x6400640025257812 */ /* 0x000fe200078efcff */
[----:B------:R-:W-:-:S02]  /*2380*/  HADD2 R6, R6, -1032, -1032 ;  /* 0xe408e40806067430 */ /* 0x000fc40000000000 */
[----:B------:R-:W-:-:S03]  /*2390*/  HFMA2 R9, R9, R16.H0_H0, -72, -72 ;  /* 0xd480d48009097431 */ /* 0x000fc60000040010 */
[--C-:B------:R-:W-:Y:S02]  /*23a0*/  HADD2.F32 R7, -RZ, R6.reuse.H0_H0 ;  /* 0x20000006ff077230 */ /* 0x100fe40000004100 */
[----:B------:R-:W-:-:S03]  /*23b0*/  HADD2.F32 R6, -RZ, R6.H1_H1 ;  /* 0x30000006ff067230 */ /* 0x000fc60000004100 */
[----:B------:R-:W-:Y:S01]  /*23c0*/  FFMA.FTZ R30, R8, R7, R5 ;  /* 0x00000007081e7223 */ /* 0x000fe20000010005 */
[--C-:B------:R-:W-:Y:S02]  /*23d0*/  HADD2.F32 R5, -RZ, R9.reuse.H0_H0 ;  /* 0x20000009ff057230 */ /* 0x100fe40000004100 */
[----:B------:R-:W-:Y:S02]  /*23e0*/  HADD2.F32 R9, -RZ, R9.H1_H1 ;  /* 0x30000009ff097230 */ /* 0x000fe40000004100 */
[----:B------:R-:W-:Y:S01]  /*23f0*/  FFMA.FTZ R30, R31, R6, R30 ;  /* 0x000000061f1e7223 */ /* 0x000fe2000001001e */
[----:B------:R-:W-:-:S03]  /*2400*/  LOP3.LUT R6, R11, 0xf000f, RZ, 0xc0, !PT ;  /* 0x000f000f0b067812 */ /* 0x000fc600078ec0ff */
[----:B------:R-:W-:Y:S01]  /*2410*/  FFMA.FTZ R30, R29, R5, R30 ;  /* 0x000000051d1e7223 */ /* 0x000fe2000001001e */
[----:B------:R-:W-:Y:S02]  /*2420*/  LOP3.LUT R5, R10, 0xf000f, RZ, 0xc0, !PT ;  /* 0x000f000f0a057812 */ /* 0x000fe400078ec0ff */
[----:B------:R-:W-:Y:S01]  /*2430*/  LOP3.LUT R6, R6, 0x64006400, RZ, 0xfc, !PT ;  /* 0x6400640006067812 */ /* 0x000fe200078efcff */
[----:B------:R-:W-:Y:S01]  /*2440*/  FFMA.FTZ R30, R27, R9, R30 ;  /* 0x000000091b1e7223 */ /* 0x000fe2000001001e */
[----:B------:R-:W-:-:S03]  /*2450*/  LOP3.LUT R5, R5, 0x64006400, RZ, 0xfc, !PT ;  /* 0x6400640005057812 */ /* 0x000fc600078efcff */
[----:B------:R-:W-:Y:S01]  /*2460*/  HADD2 R6, R6, -1032, -1032 ;  /* 0xe408e40806067430 */ /* 0x000fe20000000000 */
[----:B------:R-:W-:Y:S01]  /*2470*/  SHF.R.U32.HI R11, RZ, 0x8, R11 ;  /* 0x00000008ff0b7819 */ /* 0x000fe2000001160b */
[----:B------:R-:W-:Y:S02]  /*2480*/  HADD2 R5, R5, -1032, -1032 ;  /* 0xe408e40805057430 */ /* 0x000fe40000000000 */
[----:B------:R-:W-:-:S03]  /*2490*/  FMUL.FTZ R30, R17, R30 ;  /* 0x0000001e111e7220 */ /* 0x000fc60000410000 */
[--C-:B------:R-:W-:Y:S02]  /*24a0*/  HADD2.F32 R7, -RZ, R5.reuse.H0_H0 ;  /* 0x20000005ff077230 */ /* 0x100fe40000004100 */
[----:B------:R-:W-:Y:S01]  /*24b0*/  F2FP.F16.F32.PACK_AB R30, RZ, R30 ;  /* 0x0000001eff1e723e */ /* 0x000fe200000000ff */
[----:B------:R-:W-:Y:S02]  /*24c0*/  HADD2.F32 R5, -RZ, R5.H1_H1 ;  /* 0x30000005ff057230 */ /* 0x000fe40000004100 */
[----:B------:R-:W-:-:S04]  /*24d0*/  FFMA.FTZ R7, R32, R7, RZ ;  /* 0x0000000720077223 */ /* 0x000fc800000100ff */
[----:B------:R-:W-:Y:S01]  /*24e0*/  FFMA.FTZ R5, R36, R5, R7 ;  /* 0x0000000524057223 */ /* 0x000fe20000010007 */
[--C-:B------:R-:W-:Y:S02]  /*24f0*/  HADD2.F32 R7, -RZ, R6.reuse.H0_H0 ;  /* 0x20000006ff077230 */ /* 0x100fe40000004100 */
[----:B------:R-:W-:-:S03]  /*2500*/  HADD2.F32 R6, -RZ, R6.H1_H1 ;  /* 0x30000006ff067230 */ /* 0x000fc60000004100 */
[----:B------:R-:W-:Y:S01]  /*2510*/  FFMA.FTZ R7, R32, R7, RZ ;  /* 0x0000000720077223 */ /* 0x000fe200000100ff */
[----:B------:R-:W-:-:S03]  /*2520*/  HFMA2 R32, R37, R16.H0_H0, -72, -72 ;  /* 0xd480d48025207431 */ /* 0x000fc60000040010 */
[----:B------:R-:W-:Y:S01]  /*2530*/  FFMA.FTZ R7, R36, R6, R7 ;  /* 0x0000000624077223 */ /* 0x000fe20000010007 */
[----:B------:R-:W-:Y:S01]  /*2540*/  LOP3.LUT R6, R10, 0xf000f0, RZ, 0xc0, !PT ;  /* 0x00f000f00a067812 */ /* 0x000fe200078ec0ff */
[----:B------:R-:W-:-:S03]  /*2550*/  HADD2.F32 R36, -RZ, R32.H0_H0 ;  /* 0x20000020ff247230 */ /* 0x000fc60000004100 */
[----:B------:R-:W-:Y:S02]  /*2560*/  LOP3.LUT R9, R6, 0x64006400, RZ, 0xfc, !PT ;  /* 0x6400640006097812 */ /* 0x000fe400078efcff */
[----:B------:R-:W-:-:S03]  /*2570*/  FFMA.FTZ R36, R4, R36, R7 ;  /* 0x0000002404247223 */ /* 0x000fc60000010007 */
[----:B------:R-:W-:-:S05]  /*2580*/  HFMA2 R9, R9, R16.H0_H0, -72, -72 ;  /* 0xd480d48009097431 */ /* 0x000fca0000040010 */
[----:B------:R-:W-:-:S05]  /*2590*/  HADD2.F32 R6, -RZ, R9.H0_H0 ;  /* 0x20000009ff067230 */ /* 0x000fca0000004100 */
[----:B------:R-:W-:Y:S02]  /*25a0*/  FFMA.FTZ R34, R4, R6, R5 ;  /* 0x0000000604227223 */ /* 0x000fe40000010005 */
[----:B------:R-:W2:Y:S01]  /*25b0*/  LDG.E.128.CONSTANT R4, desc[UR6][R38.64] ;  /* 0x0000000626047981 */ /* 0x000ea2000c1e9d00 */
[----:B------:R-:W-:Y:S01]  /*25c0*/  HADD2.F32 R9, -RZ, R9.H1_H1 ;  /* 0x30000009ff097230 */ /* 0x000fe20000004100 */
[----:B------:R-:W-:Y:S01]  /*25d0*/  SHF.R.U32.HI R10, RZ, 0x8, R10 ;  /* 0x00000008ff0a7819 */ /* 0x000fe2000001160a */
[----:B------:R-:W-:Y:S01]  /*25e0*/  HADD2.F32 R21, -RZ, R32.H1_H1 ;  /* 0x30000020ff157230 */ /* 0x000fe20000004100 */
[----:B------:R-:W-:Y:S02]  /*25f0*/  PRMT R26, R26, 0x5410, R30 ;  /* 0x000054101a1a7816 */ /* 0x000fe4000000001e */
[----:B------:R-:W-:Y:S01]  /*2600*/  FFMA.FTZ R9, R33, R9, R34 ;  /* 0x0000000921097223 */ /* 0x000fe20000010022 */
[----:B------:R-:W-:Y:S01]  /*2610*/  LOP3.LUT R34, R11, 0xf000f, RZ, 0xc0, !PT ;  /* 0x000f000f0b227812 */ /* 0x000fe200078ec0ff */
[----:B------:R-:W-:Y:S01]  /*2620*/  FFMA.FTZ R33, R33, R21, R36 ;  /* 0x0000001521217223 */ /* 0x000fe20000010024 */
[C---:B------:R-:W-:Y:S01]  /*2630*/  LOP3.LUT R21, R10.reuse, 0xf000f, RZ, 0xc0, !PT ;  /* 0x000f000f0a157812 */ /* 0x040fe200078ec0ff */
[----:B------:R-:W-:Y:S01]  /*2640*/  HFMA2.MMA R25, R26, 1, 1, R25 ;  /* 0x3c003c001a197835 */ /* 0x000fe20000000019 */
[----:B------:R-:W-:-:S02]  /*2650*/  LOP3.LUT R10, R10, 0xf000f0, RZ, 0xc0, !PT ;  /* 0x00f000f00a0a7812 */ /* 0x000fc400078ec0ff */
[----:B------:R-:W-:-:S05]  /*2660*/  LOP3.LUT R21, R21, 0x64006400, RZ, 0xfc, !PT ;  /* 0x6400640015157812 */ /* 0x000fca00078efcff */
[----:B------:R-:W-:Y:S01]  /*2670*/  HADD2 R32, R21, -1032, -1032 ;  /* 0xe408e40815207430 */ /* 0x000fe20000000000 */
[----:B------:R-:W-:-:S04]  /*2680*/  LOP3.LUT R21, R34, 0x64006400, RZ, 0xfc, !PT ;  /* 0x6400640022157812 */ /* 0x000fc800078efcff */
[--C-:B------:R-:W-:Y:S02]  /*2690*/  HADD2.F32 R34, -RZ, R32.reuse.H0_H0 ;  /* 0x20000020ff227230 */ /* 0x100fe40000004100 */
[----:B------:R-:W-:Y:S02]  /*26a0*/  HADD2 R21, R21, -1032, -1032 ;  /* 0xe408e40815157430 */ /* 0x000fe40000000000 */
[----:B------:R-:W-:Y:S02]  /*26b0*/  HADD2.F32 R32, -RZ, R32.H1_H1 ;  /* 0x30000020ff207230 */ /* 0x000fe40000004100 */
[C---:B------:R-:W-:Y:S01]  /*26c0*/  FFMA.FTZ R34, R8.reuse, R34, R9 ;  /* 0x0000002208227223 */ /* 0x040fe20000010009 */
[--C-:B------:R-:W-:Y:S02]  /*26d0*/  HADD2.F32 R36, -RZ, R21.reuse.H0_H0 ;  /* 0x20000015ff247230 */ /* 0x100fe40000004100 */
[----:B------:R-:W-:Y:S02]  /*26e0*/  HADD2.F32 R21, -RZ, R21.H1_H1 ;  /* 0x30000015ff157230 */ /* 0x000fe40000004100 */
[----:B------:R-:W-:Y:S01]  /*26f0*/  FFMA.FTZ R32, R31, R32, R34 ;  /* 0x000000201f207223 */ /* 0x000fe20000010022 */
[----:B------:R-:W-:-:S02]  /*2700*/  FFMA.FTZ R36, R8, R36, R33 ;  /* 0x0000002408247223 */ /* 0x000fc40000010021 */
[----:B------:R-:W0:Y:S02]  /*2710*/  LDS.64 R8, [UR4+0x30] ;  /* 0x00003004ff087984 */ /* 0x000e240008000a00 */
[----:B------:R-:W-:Y:S01]  /*2720*/  FFMA.FTZ R36, R31, R21, R36 ;  /* 0x000000151f247223 */ /* 0x000fe20000010024 */
[----:B------:R-:W-:Y:S02]  /*2730*/  LOP3.LUT R21, R10, 0x64006400, RZ, 0xfc, !PT ;  /* 0x640064000a157812 */ /* 0x000fe400078efcff */
[----:B------:R-:W-:-:S03]  /*2740*/  LOP3.LUT R10, R11, 0xf000f0, RZ, 0xc0, !PT ;  /* 0x00f000f00b0a7812 */ /* 0x000fc600078ec0ff */
[----:B------:R-:W-:Y:S01]  /*2750*/  HFMA2 R11, R21, R16.H0_H0, -72, -72 ;  /* 0xd480d480150b7431 */ /* 0x000fe20000040010 */
[----:B------:R-:W-:-:S04]  /*2760*/  LOP3.LUT R21, R10, 0x64006400, RZ, 0xfc, !PT ;  /* 0x640064000a157812 */ /* 0x000fc800078efcff */
[--C-:B------:R-:W-:Y:S02]  /*2770*/  HADD2.F32 R34, -RZ, R11.reuse.H0_H0 ;  /* 0x2000000bff227230 */ /* 0x100fe40000004100 */
[----:B------:R-:W-:Y:S02]  /*2780*/  HFMA2 R10, R21, R16.H0_H0, -72, -72 ;  /* 0xd480d480150a7431 */ /* 0x000fe40000040010 */
[----:B------:R-:W-:Y:S02]  /*2790*/  HADD2.F32 R21, -RZ, R11.H1_H1 ;  /* 0x3000000bff157230 */ /* 0x000fe40000004100 */
[----:B------:R-:W-:Y:S01]  /*27a0*/  FFMA.FTZ R34, R29, R34, R32 ;  /* 0x000000221d227223 */ /* 0x000fe20000010020 */
[----:B------:R-:W-:-:S05]  /*27b0*/  HADD2.F32 R32, -RZ, R10.H0_H0 ;  /* 0x2000000aff207230 */ /* 0x000fca0000004100 */
[----:B------:R-:W-:Y:S01]  /*27c0*/  FFMA.FTZ R32, R29, R32, R36 ;  /* 0x000000201d207223 */ /* 0x000fe20000010024 */
[----:B------:R-:W-:Y:S01]  /*27d0*/  FFMA.FTZ R29, R27, R21, R34 ;  /* 0x000000151b1d7223 */ /* 0x000fe20000010022 */
[----:B------:R-:W-:-:S03]  /*27e0*/  HADD2.F32 R21, -RZ, R10.H1_H1 ;  /* 0x3000000aff157230 */ /* 0x000fc60000004100 */
[----:B------:R-:W-:Y:S02]  /*27f0*/  FMUL.FTZ R29, R28, R29 ;  /* 0x0000001d1c1d7220 */ /* 0x000fe40000410000 */
[----:B------:R-:W-:-:S03]  /*2800*/  FFMA.FTZ R32, R27, R21, R32 ;  /* 0x000000151b207223 */ /* 0x000fc60000010020 */
[----:B------:R-:W-:Y:S01]  /*2810*/  F2FP.F16.F32.PACK_AB R29, RZ, R29 ;  /* 0x0000001dff1d723e */ /* 0x000fe200000000ff */
[----:B------:R-:W-:Y:S01]  /*2820*/  FMUL.FTZ R32, R15, R32 ;  /* 0x000000200f207220 */ /* 0x000fe20000410000 */
[----:B0-----:R-:W-:-:S04]  /*2830*/  HADD2.F32 R21, -RZ, R8.H0_H0 ;  /* 0x20000008ff157230 */ /* 0x001fc80000004100 */
[----:B------:R-:W-:Y:S01]  /*2840*/  F2FP.F16.F32.PACK_AB R32, RZ, R32 ;  /* 0x00000020ff20723e */ /* 0x000fe200000000ff */
[----:B------:R-:W-:Y:S02]  /*2850*/  HADD2.F32 R27, -RZ, R8.H1_H1 ;  /* 0x30000008ff1b7230 */ /* 0x000fe40000004100 */
[----:B------:R-:W-:Y:S01]  /*2860*/  HADD2.F32 R8, -RZ, R9.H0_H0 ;  /* 0x20000009ff087230 */ /* 0x000fe20000004100 */
[----:B------:R-:W-:-:S05]  /*2870*/  PRMT R29, R29, 0x5410, R32 ;  /* 0x000054101d1d7816 */ /* 0x000fca0000000020 */
[----:B------:R-:W-:Y:S01]  /*2880*/  HADD2 R23, R29, R23 ;  /* 0x000000171d177230 */ /* 0x000fe20000000000 */
[C---:B--2---:R-:W-:Y:S02]  /*2890*/  LOP3.LUT R11, R4.reuse, 0xf000f, RZ, 0xc0, !PT ;  /* 0x000f000f040b7812 */ /* 0x044fe400078ec0ff */
[----:B------:R-:W-:Y:S02]  /*28a0*/  LOP3.LUT R31, R4, 0xf000f0, RZ, 0xc0, !PT ;  /* 0x00f000f0041f7812 */ /* 0x000fe400078ec0ff */
[----:B------:R-:W-:Y:S02]  /*28b0*/  LOP3.LUT R33, R11, 0x64006400, RZ, 0xfc, !PT ;  /* 0x640064000b217812 */ /* 0x000fe400078efcff */
[----:B------:R-:W0:Y:S01]  /*28c0*/  LDS.64 R10, [UR4+0x38] ;  /* 0x00003804ff0a7984 */ /* 0x000e220008000a00 */
[----:B------:R-:W-:Y:S02]  /*28d0*/  LOP3.LUT R31, R31, 0x64006400, RZ, 0xfc, !PT ;  /* 0x640064001f1f7812 */ /* 0x000fe400078efcff */
[----:B------:R-:W-:Y:S01]  /*28e0*/  HADD2 R33, R33, -1032, -1032 ;  /* 0xe408e40821217430 */ /* 0x000fe20000000000 */
[----:B------:R-:W-:-:S02]  /*28f0*/  SHF.R.U32.HI R4, RZ, 0x8, R4 ;  /* 0x00000008ff047819 */ /* 0x000fc40000011604 */
[----:B------:R-:W-:Y:S02]  /*2900*/  HFMA2 R31, R31, R16.H0_H0, -72, -72 ;  /* 0xd480d4801f1f7431 */ /* 0x000fe40000040010 */
[--C-:B------:R-:W-:Y:S01]  /*2910*/  HADD2.F32 R36, -RZ, R33.reuse.H0_H0 ;  /* 0x20000021ff247230 */ /* 0x100fe20000004100 */
[C---:B------:R-:W-:Y:S01]  /*2920*/  LOP3.LUT R35, R4.reuse, 0xf000f, RZ, 0xc0, !PT ;  /* 0x000f000f04237812 */ /* 0x040fe200078ec0ff */
[----:B------:R-:W-:Y:S01]  /*2930*/  HADD2.F32 R34, -RZ, R33.H1_H1 ;  /* 0x30000021ff227230 */ /* 0x000fe20000004100 */
[----:B------:R-:W-:Y:S02]  /*2940*/  LOP3.LUT R4, R4, 0xf000f0, RZ, 0xc0, !PT ;  /* 0x00f000f004047812 */ /* 0x000fe400078ec0ff */
[----:B------:R-:W-:Y:S01]  /*2950*/  FFMA.FTZ R33, R36, R21, RZ ;  /* 0x0000001524217223 */ /* 0x000fe200000100ff */
[----:B------:R-:W-:-:S03]  /*2960*/  LOP3.LUT R35, R35, 0x64006400, RZ, 0xfc, !PT ;  /* 0x6400640023237812 */ /* 0x000fc600078efcff */
[----:B------:R-:W-:Y:S01]  /*2970*/  FFMA.FTZ R34, R34, R27, R33 ;  /* 0x0000001b22227223 */ /* 0x000fe20000010021 */
[--C-:B------:R-:W-:Y:S02]  /*2980*/  HADD2.F32 R33, -RZ, R31.reuse.H0_H0 ;  /* 0x2000001fff217230 */ /* 0x100fe40000004100 */
[----:B------:R-:W-:-:S03]  /*2990*/  HADD2.F32 R31, -RZ, R31.H1_H1 ;  /* 0x3000001fff1f7230 */ /* 0x000fc60000004100 */
[----:B------:R-:W-:Y:S01]  /*29a0*/  FFMA.FTZ R34, R33, R8, R34 ;  /* 0x0000000821227223 */ /* 0x000fe20000010022 */
[----:B------:R-:W-:Y:S02]  /*29b0*/  HADD2.F32 R33, -RZ, R9.H1_H1 ;  /* 0x30000009ff217230 */ /* 0x000fe40000004100 */
[----:B------:R-:W-:Y:S01]  /*29c0*/  HADD2 R9, R35, -1032, -1032 ;  /* 0xe408e40823097430 */ /* 0x000fe20000000000 */
[----:B------:R-:W-:Y:S02]  /*29d0*/  LOP3.LUT R35, R4, 0x64006400, RZ, 0xfc, !PT ;  /* 0x6400640004237812 */ /* 0x000fe400078efcff */
[----:B------:R-:W-:Y:S02]  /*29e0*/  FFMA.FTZ R31, R31, R33, R34 ;  /* 0x000000211f1f7223 */ /* 0x000fe40000010022 */
[----:B------:R-:W-:Y:S02]  /*29f0*/  HADD2.F32 R36, -RZ, R9.H0_H0 ;  /* 0x20000009ff247230 */ /* 0x000fe40000004100 */
[----:B------:R-:W-:-:S02]  /*2a00*/  HFMA2 R35, R35, R16.H0_H0, -72, -72 ;  /* 0xd480d48023237431 */ /* 0x000fc40000040010 */
[----:B------:R-:W-:-:S03]  /*2a10*/  HADD2.F32 R4, -RZ, R9.H1_H1 ;  /* 0x30000009ff047230 */ /* 0x000fc60000004100 */
[----:B------:R-:W-:Y:S02]  /*2a20*/  HADD2.F32 R9, -RZ, R35.H0_H0 ;  /* 0x20000023ff097230 */ /* 0x000fe40000004100 */
[--C-:B0-----:R-:W-:Y:S02]  /*2a30*/  HADD2.F32 R34, -RZ, R10.reuse.H0_H0 ;  /* 0x2000000aff227230 */ /* 0x101fe40000004100 */
[----:B------:R-:W-:-:S03]  /*2a40*/  HADD2.F32 R10, -RZ, R10.H1_H1 ;  /* 0x3000000aff0a7230 */ /* 0x000fc60000004100 */
[----:B------:R-:W-:-:S04]  /*2a50*/  FFMA.FTZ R31, R36, R34, R31 ;  /* 0x00000022241f7223 */ /* 0x000fc8000001001f */
[----:B------:R-:W-:Y:S01]  /*2a60*/  FFMA.FTZ R36, R4, R10, R31 ;  /* 0x0000000a04247223 */ /* 0x000fe2000001001f */
[--C-:B------:R-:W-:Y:S02]  /*2a70*/  HADD2.F32 R4, -RZ, R11.reuse.H0_H0 ;  /* 0x2000000bff047230 */ /* 0x100fe40000004100 */
[----:B------:R-:W-:Y:S02]  /*2a80*/  HADD2.F32 R11, -RZ, R11.H1_H1 ;  /* 0x3000000bff0b7230 */ /* 0x000fe40000004100 */
[----:B------:R-:W-:Y:S02]  /*2a90*/  HADD2.F32 R31, -RZ, R35.H1_H1 ;  /* 0x30000023ff1f7230 */ /* 0x000fe40000004100 */
[----:B------:R-:W-:Y:S01]  /*2aa0*/  FFMA.FTZ R36, R9, R4, R36 ;  /* 0x0000000409247223 */ /* 0x000fe20000010024 */
[----:B------:R-:W-:-:S03]  /*2ab0*/  LOP3.LUT R9, R5, 0xf000f, RZ, 0xc0, !PT ;  /* 0x000f000f05097812 */ /* 0x000fc600078ec0ff */
[----:B------:R-:W-:Y:S01]  /*2ac0*/  FFMA.FTZ R31, R31, R11, R36 ;  /* 0x0000000b1f1f7223 */ /* 0x000fe20000010024 */
[----:B------:R-:W-:-:S03]  /*2ad0*/  LOP3.LUT R9, R9, 0x64006400, RZ, 0xfc, !PT ;  /* 0x6400640009097812 */ /* 0x000fc600078efcff */
[----:B------:R-:W-:Y:S02]  /*2ae0*/  FMUL.FTZ R14, R14, R31 ;  /* 0x0000001f0e0e7220 */ /* 0x000fe40000410000 */
[----:B------:R-:W-:-:S03]  /*2af0*/  HADD2 R9, R9, -1032, -1032 ;  /* 0xe408e40809097430 */ /* 0x000fc60000000000 */
[----:B------:R-:W-:Y:S02]  /*2b00*/  F2FP.F16.F32.PACK_AB R14, RZ, R14 ;  /* 0x0000000eff0e723e */ /* 0x000fe400000000ff */
[--C-:B------:R-:W-:Y:S02]  /*2b10*/  HADD2.F32 R36, -RZ, R9.reuse.H0_H0 ;  /* 0x20000009ff247230 */ /* 0x100fe40000004100 */
[----:B------:R-:W-:-:S03]  /*2b20*/  HADD2.F32 R9, -RZ, R9.H1_H1 ;  /* 0x30000009ff097230 */ /* 0x000fc60000004100 */
[----:B------:R-:W-:-:S04]  /*2b30*/  FFMA.FTZ R36, R21, R36, RZ ;  /* 0x0000002415247223 */ /* 0x000fc800000100ff */
[----:B------:R-:W-:Y:S01]  /*2b40*/  FFMA.FTZ R35, R27, R9, R36 ;  /* 0x000000091b237223 */ /* 0x000fe20000010024 */
[----:B------:R-:W-:-:S04]  /*2b50*/  LOP3.LUT R9, R5, 0xf000f0, RZ, 0xc0, !PT ;  /* 0x00f000f005097812 */ /* 0x000fc800078ec0ff */
[----:B------:R-:W-:-:S05]  /*2b60*/  LOP3.LUT R9, R9, 0x64006400, RZ, 0xfc, !PT ;  /* 0x6400640009097812 */ /* 0x000fca00078efcff */
[----:B------:R-:W-:-:S05]  /*2b70*/  HFMA2 R9, R9, R16.H0_H0, -72, -72 ;  /* 0xd480d48009097431 */ /* 0x000fca0000040010 */
[--C-:B------:R-:W-:Y:S02]  /*2b80*/  HADD2.F32 R31, -RZ, R9.reuse.H0_H0 ;  /* 0x20000009ff1f7230 */ /* 0x100fe40000004100 */
[----:B------:R-:W-:-:S03]  /*2b90*/  HADD2.F32 R9, -RZ, R9.H1_H1 ;  /* 0x30000009ff097230 */ /* 0x000fc60000004100 */
[----:B------:R-:W-:Y:S01]  /*2ba0*/  FFMA.FTZ R36, R8, R31, R35 ;  /* 0x0000001f08247223 */ /* 0x000fe20000010023 */
[----:B------:R-:W-:-:S03]  /*2bb0*/  SHF.R.U32.HI R35, RZ, 0x8, R5 ;  /* 0x00000008ff237819 */ /* 0x000fc60000011605 */
[----:B------:R-:W-:Y:S01]  /*2bc0*/  FFMA.FTZ R5, R33, R9, R36 ;  /* 0x0000000921057223 */ /* 0x000fe20000010024 */
[----:B------:R-:W-:-:S04]  /*2bd0*/  LOP3.LUT R9, R35, 0xf000f, RZ, 0xc0, !PT ;  /* 0x000f000f23097812 */ /* 0x000fc800078ec0ff */
[----:B------:R-:W-:-:S05]  /*2be0*/  LOP3.LUT R9, R9, 0x64006400, RZ, 0xfc, !PT ;  /* 0x6400640009097812 */ /* 0x000fca00078efcff */
[----:B------:R-:W-:-:S05]  /*2bf0*/  HADD2 R9, R9, -1032, -1032 ;  /* 0xe408e40809097430 */ /* 0x000fca0000000000 */
[--C-:B------:R-:W-:Y:S02]  /*2c00*/  HADD2.F32 R31, -RZ, R9.reuse.H0_H0 ;  /* 0x20000009ff1f7230 */ /* 0x100fe40000004100 */
[----:B------:R-:W-:-:S03]  /*2c10*/  HADD2.F32 R9, -RZ, R9.H1_H1 ;  /* 0x30000009ff097230 */ /* 0x000fc60000004100 */
[----:B------:R-:W-:Y:S01]  /*2c20*/  FFMA.FTZ R5, R34, R31, R5 ;  /* 0x0000001f22057223 */ /* 0x000fe20000010005 */
[----:B------:R-:W-:-:S03]  /*2c30*/  LOP3.LUT R31, R35, 0xf000f0, RZ, 0xc0, !PT ;  /* 0x00f000f0231f7812 */ /* 0x000fc600078ec0ff */
[----:B------:R-:W-:Y:S01]  /*2c40*/  FFMA.FTZ R35, R10, R9, R5 ;  /* 0x000000090a237223 */ /* 0x000fe20000010005 */
[----:B------:R-:W-:Y:S02]  /*2c50*/  LOP3.LUT R5, R6, 0xf000f, RZ, 0xc0, !PT ;  /* 0x000f000f06057812 */ /* 0x000fe400078ec0ff */
[----:B------:R-:W-:Y:S02]  /*2c60*/  LOP3.LUT R9, R31, 0x64006400, RZ, 0xfc, !PT ;  /* 0x640064001f097812 */ /* 0x000fe400078efcff */
[----:B------:R-:W-:-:S03]  /*2c70*/  LOP3.LUT R5, R5, 0x64006400, RZ, 0xfc, !PT ;  /* 0x6400640005057812 */ /* 0x000fc600078efcff */
[----:B------:R-:W-:Y:S02]  /*2c80*/  HFMA2 R9, R9, R16.H0_H0, -72, -72 ;  /* 0xd480d48009097431 */ /* 0x000fe40000040010 */
[----:B------:R-:W-:-:S03]  /*2c90*/  HADD2 R5, R5, -1032, -1032 ;  /* 0xe408e40805057430 */ /* 0x000fc60000000000 */
[----:B------:R-:W-:Y:S02]  /*2ca0*/  HADD2.F32 R31, -RZ, R9.H0_H0 ;  /* 0x20000009ff1f7230 */ /* 0x000fe40000004100 */
[--C-:B------:R-:W-:Y:S02]  /*2cb0*/  HADD2.F32 R38, -RZ, R5.reuse.H0_H0 ;  /* 0x20000005ff267230 */ /* 0x100fe40000004100 */
[----:B------:R-:W-:Y:S02]  /*2cc0*/  HADD2.F32 R5, -RZ, R5.H1_H1 ;  /* 0x30000005ff057230 */ /* 0x000fe40000004100 */
[----:B------:R-:W-:Y:S01]  /*2cd0*/  FFMA.FTZ R36, R4, R31, R35 ;  /* 0x0000001f04247223 */ /* 0x000fe20000010023 */
[----:B------:R-:W-:Y:S02]  /*2ce0*/  HADD2.F32 R9, -RZ, R9.H1_H1 ;  /* 0x30000009ff097230 */ /* 0x000fe40000004100 */
[----:B------:R-:W-:-:S04]  /*2cf0*/  FFMA.FTZ R38, R21, R38, RZ ;  /* 0x0000002615267223 */ /* 0x000fc800000100ff */
[----:B------:R-:W-:Y:S01]  /*2d00*/  FFMA.FTZ R31, R27, R5, R38 ;  /* 0x000000051b1f7223 */ /* 0x000fe20000010026 */
[----:B------:R-:W-:Y:S01]  /*2d10*/  LOP3.LUT R5, R6, 0xf000f0, RZ, 0xc0, !PT ;  /* 0x00f000f006057812 */ /* 0x000fe200078ec0ff */
[----:B------:R-:W-:-:S03]  /*2d20*/  FFMA.FTZ R36, R11, R9, R36 ;  /* 0x000000090b247223 */ /* 0x000fc60000010024 */
[----:B------:R-:W-:Y:S01]  /*2d30*/  LOP3.LUT R5, R5, 0x64006400, RZ, 0xfc, !PT ;  /* 0x6400640005057812 */ /* 0x000fe200078efcff */
[----:B------:R-:W-:-:S04]  /*2d40*/  FMUL.FTZ R36, R17, R36 ;  /* 0x0000002411247220 */ /* 0x000fc80000410000 */
[----:B------:R-:W-:Y:S01]  /*2d50*/  HFMA2 R5, R5, R16.H0_H0, -72, -72 ;  /* 0xd480d48005057431 */ /* 0x000fe20000040010 */
[----:B------:R-:W-:-:S04]  /*2d60*/  F2FP.F16.F32.PACK_AB R36, RZ, R36 ;  /* 0x00000024ff24723e */ /* 0x000fc800000000ff */
[--C-:B------:R-:W-:Y:S01]  /*2d70*/  HADD2.F32 R9, -RZ, R5.reuse.H0_H0 ;  /* 0x20000005ff097230 */ /* 0x100fe20000004100 */
[----:B------:R-:W-:Y:S01]  /*2d80*/  PRMT R14, R14, 0x5410, R36 ;  /* 0x000054100e0e7816 */ /* 0x000fe20000000024 */
[----:B------:R-:W-:-:S03]  /*2d90*/  HADD2.F32 R5, -RZ, R5.H1_H1 ;  /* 0x30000005ff057230 */ /* 0x000fc60000004100 */
[----:B------:R-:W-:Y:S01]  /*2da0*/  FFMA.FTZ R38, R8, R9, R31 ;  /* 0x0000000908267223 */ /* 0x000fe2000001001f */
[----:B------:R-:W-:Y:S01]  /*2db0*/  SHF.R.U32.HI R31, RZ, 0x8, R6 ;  /* 0x00000008ff1f7819 */ /* 0x000fe20000011606 */
[----:B------:R-:W-:Y:S02]  /*2dc0*/  HFMA2.MMA R25, R14, 1, 1, R25 ;  /* 0x3c003c000e197835 */ /* 0x000fe40000000019 */
        /* <DEDUP_REMOVED lines=14> */
[--C-:B------:R-:W-:Y:S02]  /*2eb0*/  HADD2.F32 R9, -RZ, R5.reuse.H0_H0 ;  /* 0x20000005ff097230 */ /* 0x100fe40000004100 */
        /* <DEDUP_REMOVED lines=12> */
[--C-:B------:R-:W-:Y:S02]  /*2f80*/  HADD2.F32 R9, -RZ, R6.reuse.H0_H0 ;  /* 0x20000006ff097230 */ /* 0x100fe40000004100 */
[----:B------:R-:W-:-:S03]  /*2f90*/  HADD2.F32 R6, -RZ, R6.H1_H1 ;  /* 0x30000006ff067230 */ /* 0x000fc60000004100 */
[----:B------:R-:W-:Y:S01]  /*2fa0*/  FFMA.FTZ R8, R8, R9, R27 ;  /* 0x0000000908087223 */ /* 0x000fe2000001001b */
[----:B------:R-:W-:-:S03]  /*2fb0*/  SHF.R.U32.HI R9, RZ, 0x8, R7 ;  /* 0x00000008ff097819 */ /* 0x000fc60000011607 */
[----:B------:R-:W-:Y:S01]  /*2fc0*/  FFMA.FTZ R33, R33, R6, R8 ;  /* 0x0000000621217223 */ /* 0x000fe20000010008 */
[C---:B------:R-:W-:Y:S02]  /*2fd0*/  LOP3.LUT R7, R9.reuse, 0xf000f, RZ, 0xc0, !PT ;  /* 0x000f000f09077812 */ /* 0x040fe400078ec0ff */
[----:B------:R-:W-:Y:S02]  /*2fe0*/  LOP3.LUT R9, R9, 0xf000f0, RZ, 0xc0, !PT ;  /* 0x00f000f009097812 */ /* 0x000fe400078ec0ff */
[----:B------:R-:W-:Y:S02]  /*2ff0*/  LOP3.LUT R7, R7, 0x64006400, RZ, 0xfc, !PT ;  /* 0x6400640007077812 */ /* 0x000fe400078efcff */
[----:B------:R-:W-:-:S03]  /*3000*/  LOP3.LUT R9, R9, 0x64006400, RZ, 0xfc, !PT ;  /* 0x6400640009097812 */ /* 0x000fc600078efcff */
[----:B------:R-:W-:Y:S02]  /*3010*/  HADD2 R7, R7, -1032, -1032 ;  /* 0xe408e40807077430 */ /* 0x000fe40000000000 */
[----:B------:R-:W-:-:S03]  /*3020*/  HFMA2 R16, R9, R16.H0_H0, -72, -72 ;  /* 0xd480d48009107431 */ /* 0x000fc60000040010 */
[--C-:B------:R-:W-:Y:S02]  /*3030*/  HADD2.F32 R6, -RZ, R7.reuse.H0_H0 ;  /* 0x20000007ff067230 */ /* 0x100fe40000004100 */
[----:B------:R-:W-:-:S03]  /*3040*/  HADD2.F32 R7, -RZ, R7.H1_H1 ;  /* 0x30000007ff077230 */ /* 0x000fc60000004100 */
[----:B------:R-:W-:Y:S01]  /*3050*/  FFMA.FTZ R33, R34, R6, R33 ;  /* 0x0000000622217223 */ /* 0x000fe20000010021 */
[--C-:B------:R-:W-:Y:S02]  /*3060*/  HADD2.F32 R6, -RZ, R16.reuse.H0_H0 ;  /* 0x20000010ff067230 */ /* 0x100fe40000004100 */
[----:B------:R-:W-:Y:S02]  /*3070*/  HADD2.F32 R16, -RZ, R16.H1_H1 ;  /* 0x30000010ff107230 */ /* 0x000fe40000004100 */
[----:B------:R-:W-:-:S04]  /*3080*/  FFMA.FTZ R7, R10, R7, R33 ;  /* 0x000000070a077223 */ /* 0x000fc80000010021 */
[----:B------:R-:W-:-:S04]  /*3090*/  FFMA.FTZ R7, R4, R6, R7 ;  /* 0x0000000604077223 */ /* 0x000fc80000010007 */
[----:B------:R-:W-:-:S04]  /*30a0*/  FFMA.FTZ R16, R11, R16, R7 ;  /* 0x000000100b107223 */ /* 0x000fc80000010007 */
[----:B------:R-:W-:-:S05]  /*30b0*/  FMUL.FTZ R16, R15, R16 ;  /* 0x000000100f107220 */ /* 0x000fca0000410000 */
[----:B------:R-:W-:-:S04]  /*30c0*/  F2FP.F16.F32.PACK_AB R16, RZ, R16 ;  /* 0x00000010ff10723e */ /* 0x000fc800000000ff */
[----:B------:R-:W-:-:S05]  /*30d0*/  PRMT R5, R5, 0x5410, R16 ;  /* 0x0000541005057816 */ /* 0x000fca0000000010 */
[----:B------:R-:W-:-:S07]  /*30e0*/  HADD2 R23, R5, R23 ;  /* 0x0000001705177230 */ /* 0x000fce0000000000 */
.L_x_2883:
[----:B------:R-:W0:Y:S01]  /*30f0*/  LDC R4, c[0x0][0x23c] ;  /* 0x00008f00ff047b82 */ /* 0x000e220000000800 */
[----:B------:R-:W-:Y:S01]  /*3100*/  IADD3 R13, R13, 0x20, RZ ;  /* 0x000000200d0d7810 */ /* 0x000fe20007ffe0ff */
[----:B------:R-:W-:-:S03]  /*3110*/  UIADD3 UR4, UR4, 0x40, URZ ;  /* 0x0000004004047890 */ /* 0x000fc6000fffe03f */
[C---:B------:R-:W-:Y:S02]  /*3120*/  ISETP.GE.AND P0, PT, R13.reuse, UR5, PT ;  /* 0x000000050d007c0c */ /* 0x040fe4000bf06270 */
[----:B------:R-:W-:Y:S02]  /*3130*/  ISETP.LT.AND P3, PT, R13, R18, PT ;  /* 0x000000120d00720c */ /* 0x000fe40003f61270 */
[----:B0-----:R-:W-:-:S04]  /*3140*/  LEA R0, P2, R4, R0, 0x4 ;  /* 0x0000000004007211 */ /* 0x001fc800078420ff */
[----:B------:R-:W-:-:S07]  /*3150*/  LEA.HI.X R3, R4, R3, R24, 0x4, P2 ;  /* 0x0000000304037211 */ /* 0x000fce00010f2418 */
[----:B------:R-:W-:Y:S05]  /*3160*/  @!P0 BRA P3, `(.L_x_2884) ;  /* 0xffffffd800c88947 */ /* 0x000fea000183ffff */
.L_x_2882:
[----:B------:R-:W-:Y:S05]  /*3170*/  @P1 EXIT ;  /* 0x000000000000194d */ /* 0x000fea0003800000 */
[----:B------:R-:W1:Y:S01]  /*3180*/  LDC.64 R2, c[0x0][0x230] ;  /* 0x00008c00ff027b82 */ /* 0x000e620000000a00 */
[----:B------:R-:W-:-:S04]  /*3190*/  IMAD R5, R4, UR8, R19 ;  /* 0x0000000804057c24 */ /* 0x000fc8000f8e0213 */
[----:B-1----:R-:W-:-:S05]  /*31a0*/  IMAD.WIDE R4, R5, 0x2, R2 ;  /* 0x0000000205047825 */ /* 0x002fca00078e0202 */
[----:B------:R1:W-:Y:S01]  /*31b0*/  ATOM.E.ADD.F16x2.RN.STRONG.GPU P0, RZ, desc[UR6][R4.64], R25 ;  /* 0x0000001904ff79a2 */ /* 0x0003e2000810e1c6 */
[----:B------:R-:W-:Y:S04]  /*31c0*/  BSSY B0, `(.L_x_2885) ;  /* 0x000000f000007945 */ /* 0x000fe80003800000 */
[----:B-1----:R-:W-:Y:S05]  /*31d0*/  @P0 BRA `(.L_x_2886) ;  /* 0x0000000000340947 */ /* 0x002fea0003800000 */
[----:B------:R-:W1:Y:S02]  /*31e0*/  QSPC.E.S P0, RZ, [R4] ;  /* 0x0000000004ff73aa */ /* 0x000e640000000500 */
[----:B-1----:R-:W-:Y:S05]  /*31f0*/  @!P0 BRA `(.L_x_2887) ;  /* 0x0000000000208947 */ /* 0x002fea0003800000 */
[----:B------:R-:W-:-:S04]  /*3200*/  MOV R2, R4 ;  /* 0x0000000400027202 */ /* 0x000fc80000000f00 */
[----:B------:R-:W-:-:S07]  /*3210*/  MOV R0, R2 ;  /* 0x0000000200007202 */ /* 0x000fce0000000f00 */
.L_x_2888:
[----:B------:R-:W1:Y:S02]  /*3220*/  LDS R2, [R0] ;  /* 0x0000000000027984 */ /* 0x000e640000000800 */
[----:B-1----:R-:W-:-:S10]  /*3230*/  HFMA2.MMA R3, R2, 1, 1, R25 ;  /* 0x3c003c0002037835 */ /* 0x002fd40000000019 */
[----:B------:R-:W1:Y:S02]  /*3240*/  ATOMS.CAST.SPIN R3, [R0], R2, R3 ;  /* 0x000000020003738d */ /* 0x000e640001800003 */
[----:B-1----:R-:W-:-:S13]  /*3250*/  ISETP.EQ.U32.AND P0, PT, R3, 0x1, PT ;  /* 0x000000010300780c */ /* 0x002fda0003f02070 */
[----:B------:R-:W-:Y:S05]  /*3260*/  @!P0 BRA `(.L_x_2888) ;  /* 0xfffffffc00ec8947 */ /* 0x000fea000383ffff */
[----:B------:R-:W-:Y:S05]  /*3270*/  BRA `(.L_x_2886) ;  /* 0x00000000000c7947 */ /* 0x000fea0003800000 */
.L_x_2887:
[----:B------:R-:W2:Y:S02]  /*3280*/  LD.E R0, desc[UR6][R4.64] ;  /* 0x0000000604007980 */ /* 0x000ea4000c101900 */
[----:B--2---:R-:W-:-:S05]  /*3290*/  IADD3 R3, R25, R0, RZ ;  /* 0x0000000019037210 */ /* 0x004fca0007ffe0ff */
[----:B------:R1:W-:Y:S02]  /*32a0*/  ST.E desc[UR6][R4.64], R3 ;  /* 0x0000000304007985 */ /* 0x0003e4000c101906 */
.L_x_2886:
[----:B------:R-:W-:Y:S05]  /*32b0*/  BSYNC B0 ;  /* 0x0000000000007941 */ /* 0x000fea0003800000 */
.L_x_2885:
[----:B------:R2:W-:Y:S02]  /*32c0*/  ATOM.E.ADD.F16x2.RN.STRONG.GPU P0, RZ, desc[UR6][R4.64+0x4], R23 ;  /* 0x0000041704ff79a2 */ /* 0x0005e4000810e1c6 */
[----:B--2---:R-:W-:Y:S05]  /*32d0*/  @P0 EXIT ;  /* 0x000000000000094d */ /* 0x004fea0003800000 */
[----:B------:R-:W2:Y:S02]  /*32e0*/  QSPC.E.S P0, RZ, [R4+0x4] ;  /* 0x0000040004ff73aa */ /* 0x000ea40000000500 */
[----:B--2---:R-:W-:Y:S05]  /*32f0*/  @!P0 BRA `(.L_x_2889) ;  /* 0x0000000000208947 */ /* 0x004fea0003800000 */
[----:B------:R-:W-:-:S04]  /*3300*/  MOV R2, R4 ;  /* 0x0000000400027202 */ /* 0x000fc80000000f00 */
[----:B------:R-:W-:-:S07]  /*3310*/  MOV R0, R2 ;  /* 0x0000000200007202 */ /* 0x000fce0000000f00 */
.L_x_2890:
[----:B------:R-:W1:Y:S02]  /*3320*/  LDS R2, [R0+0x4] ;  /* 0x0000040000027984 */ /* 0x000e640000000800 */
[----:B-1----:R-:W-:-:S06]  /*3330*/  HADD2 R3, R2, R23 ;  /* 0x0000001702037230 */ /* 0x002fcc0000000000 */
[----:B------:R-:W1:Y:S02]  /*3340*/  ATOMS.CAST.SPIN R3, [R0+0x4], R2, R3 ;  /* 0x000004020003738d */ /* 0x000e640001800003 */
[----:B-1----:R-:W-:-:S13]  /*3350*/  ISETP.EQ.U32.AND P0, PT, R3, 0x1, PT ;  /* 0x000000010300780c */ /* 0x002fda0003f02070 */
[----:B------:R-:W-:Y:S05]  /*3360*/  @!P0 BRA `(.L_x_2890) ;  /* 0xfffffffc00ec8947 */ /* 0x000fea000383ffff */
[----:B------:R-:W-:Y:S05]  /*3370*/  EXIT ;  /* 0x000000000000794d */ /* 0x000fea0003800000 */
.L_x_2889:
[----:B------:R-:W1:Y:S02]  /*3380*/  LD.E R0, desc[UR6][R4.64+0x4] ;  /* 0x0000040604007980 */ /* 0x000e64000c101900 */
[----:B-1----:R-:W-:-:S05]  /*3390*/  IADD3 R3, R23, R0, RZ ;  /* 0x0000000017037210 */ /* 0x002fca0007ffe0ff */
[----:B------:R-:W-:Y:S01]  /*33a0*/  ST.E desc[UR6][R4.64+0x4], R3 ;  /* 0x0000040304007985 */ /* 0x000fe2000c101906 */
[----:B------:R-:W-:Y:S05]  /*33b0*/  EXIT ;  /* 0x000000000000794d */ /* 0x000fea0003800000 */
.L_x_2891:
        /* <DEDUP_REMOVED lines=12> */
.L_x_3273:


//--------------------- .text._Z23gemm_half_q_half_kernelILi1ELi12ELb0ELb0ELi64EEvPK6__halfPKjS4_S2_PS0_iiiiPKtS7_iiiiiibS2_i --------------------------
	.section	.text._Z23gemm_half_q_half_kernelILi1ELi12ELb0ELb0ELi64EEvPK6__halfPKjS4_S2_PS0_iiiiPKtS7_iiiiiibS2_i,"ax",@progbits
	.align	128
        .global         _Z23gemm_half_q_half_kernelILi1ELi12ELb0ELb0ELi64EEvPK6__halfPKjS4_S2_PS0_iiiiPKtS7_iiiiiibS2_i
        .type           _Z23gemm_half_q_half_kernelILi1ELi12ELb0ELb0ELi64EEvPK6__halfPKjS4_S2_PS0_iiiiPKtS7_iiiiiibS2_i,@function
        .size           _Z23gemm_half_q_half_kernelILi1ELi12ELb0ELb0ELi64EEvPK6__halfPKjS4_S2_PS0_iiiiPKtS7_iiiiiibS2_i,(.L_x_3274 - _Z23gemm_half_q_half_kernelILi1ELi12ELb0ELb0ELi64EEvPK6__halfPKjS4_S2_PS0_iiiiPKtS7_iiiiiibS2_i)
        .other          _Z23gemm_half_q_half_kernelILi1ELi12ELb0ELb0ELi64EEvPK6__halfPKjS4_S2_PS0_iiiiPKtS7_iiiiiibS2_i,@"STO_CUDA_ENTRY STV_DEFAULT"
_Z23gemm_half_q_half_kernelILi1ELi12ELb0ELb0ELi64EEvPK6__halfPKjS4_S2_PS0_iiiiPKtS7_iiiiiibS2_i:
.text._Z23gemm_half_q_half_kernelILi1ELi12ELb0ELb0ELi64EEvPK6__halfPKjS4_S2_PS0_iiiiPKtS7_iiiiiibS2_i:
        /* <DEDUP_REMOVED lines=30> */
[----:B------:R-:W-:Y:S02]  /*01e0*/  @P0 IADD3.X R7, RZ, R7, RZ, P3, !PT ;  /* 0x00000007ff070210 */ /* 0x000fe40001ffe4ff */
[----:B------:R-:W-:-:S02]  /*01f0*/  @P0 LEA R6, P3, R12, UR4, 0x1 ;  /* 0x000000040c060c11 */ /* 0x000fc4000f8608ff */
[C---:B------:R-:W-:Y:S02]  /*0200*/  @!P0 LEA R8, P2, R3.reuse, UR4, 0x1 ;  /* 0x0000000403088c11 */ /* 0x040fe4000f8408ff */
[----:B------:R-:W-:Y:S02]  /*0210*/  @P0 LEA.HI.X R7, R12, UR5, R7, 0x1, P3 ;  /* 0x000000050c070c11 */ /* 0x000fe400098f0c07 */
[----:B------:R-:W-:-:S04]  /*0220*/  @!P0 LEA.HI.X R9, R3, UR5, R0, 0x1, P2 ;  /* 0x0000000503098c11 */ /* 0x000fc800090f0c00 */
[----:B------:R-:W2:Y:S04]  /*0230*/  @P0 LDG.E.U16.CONSTANT R7, desc[UR6][R6.64] ;  /* 0x0000000606070981 */ /* 0x000ea8000c1e9500 */
[----:B------:R-:W3:Y:S01]  /*0240*/  @!P0 LDG.E.U16.CONSTANT R9, desc[UR6][R8.64] ;  /* 0x0000000608098981 */ /* 0x000ee2000c1e9500 */
[----:B------:R-:W0:Y:S01]  /*0250*/  S2UR UR5, SR_CgaCtaId ;  /* 0x00000000000579c3 */ /* 0x000e220000008800 */
[----:B------:R-:W-:Y:S02]  /*0260*/  UMOV UR4, 0x400 ;  /* 0x0000040000047882 */ /* 0x000fe40000000000 */
[----:B0-----:R-:W-:-:S06]  /*0270*/  ULEA UR4, UR5, UR4, 0x18 ;  /* 0x0000000405047291 */ /* 0x001fcc000f8ec03f */
[----:B------:R-:W-:-:S05]  /*0280*/  LEA R0, R11, UR4, 0x1 ;  /* 0x000000040b007c11 */ /* 0x000fca000f8e08ff */
[----:B--2---:R0:W-:Y:S04]  /*0290*/  @P0 STS.U16 [R0], R7 ;  /* 0x0000000700000388 */ /* 0x0041e80000000400 */
[----:B---3--:R0:W-:Y:S02]  /*02a0*/  @!P0 STS.U16 [R0], R9 ;  /* 0x0000000900008388 */ /* 0x0081e40000000400 */
.L_x_2893:
[----:B------:R-:W-:Y:S05]  /*02b0*/  BSYNC B0 ;  /* 0x0000000000007941 */ /* 0x000fea0003800000 */
.L_x_2892:
        /* <DEDUP_REMOVED lines=31> */
.L_x_2895:
        /* <DEDUP_REMOVED lines=8> */
[----:B------:R-:W-:-:S04]  /*0530*/  LEA R23, R13, 0x1, 0x1 ;  /* 0x000000010d177811 */ /* 0x000fc800078e08ff */
        /* <DEDUP_REMOVED lines=33> */
.L_x_2894:
[----:B------:R2:W5:Y:S01]  /*0750*/  LDL.64 R26, [R1] ;  /* 0x00000000011a7983 */ /* 0x0005620000100a00 */
[----:B------:R-:W3:Y:S01]  /*0760*/  LDC R5, c[0x0][0x25c] ;  /* 0x00009700ff057b82 */ /* 0x000ee20000000800 */
[----:B------:R-:W-:Y:S01]  /*0770*/  ULDC UR4, c[0x0][0x258] ;  /* 0x0000960000047ab9 */ /* 0x000fe20000000800 */
[----:B------:R-:W-:Y:S01]  /*0780*/  HFMA2.MMA R0, -RZ, RZ, 0, 0 ;  /* 0x00000000ff007435 */ /* 0x000fe200000001ff */
[----:B------:R-:W-:Y:S02]  /*0790*/  ISETP.GT.AND P2, PT, R20, UR4, PT ;  /* 0x0000000414007c0c */ /* 0x000fe4000bf44270 */
[----:B------:R-:W-:-:S03]  /*07a0*/  MOV R4, RZ ;  /* 0x000000ff00047202 */ /* 0x000fc60000000f00 */
[----:B------:R-:W4:Y:S01]  /*07b0*/  LDC R3, c[0x0][0x264] ;  /* 0x00009900ff037b82 */ /* 0x000f220000000800 */
[----:B---3--:R-:W-:-:S07]  /*07c0*/  ISETP.GT.AND P3, PT, R20, R5, PT ;  /* 0x000000051400720c */ /* 0x008fce0003f64270 */
[----:B--2---:R-:W-:Y:S06]  /*07d0*/  @!P2 BRA `(.L_x_2896) ;  /* 0x00000000001ca947 */ /* 0x004fec0003800000 */
[----:B-1----:R-:W1:Y:S02]  /*07e0*/  LDC R9, c[0x0][0x25c] ;  /* 0x00009700ff097b82 */ /* 0x002e640000000800 */
[----:B-1----:R-:W-:-:S04]  /*07f0*/  VIMNMX R4, R20, R9, PT ;  /* 0x0000000914047248 */ /* 0x002fc80003fe0100 */
[----:B------:R-:W-:-:S04]  /*0800*/  IADD3 R4, R4, -UR4, RZ ;  /* 0x8000000404047c10 */ /* 0x000fc8000fffe0ff */
[----:B------:R-:W-:-:S04]  /*0810*/  SHF.R.S32.HI R9, RZ, 0x1f, R4 ;  /* 0x0000001fff097819 */ /* 0x000fc80000011404 */
[----:B------:R-:W-:-:S04]  /*0820*/  LEA.HI R9, R9, R4, RZ, 0x5 ;  /* 0x0000000409097211 */ /* 0x000fc800078f28ff */
[----:B------:R-:W-:-:S05]  /*0830*/  SHF.R.S32.HI R9, RZ, 0x5, R9 ;  /* 0x00000005ff097819 */ /* 0x000fca0000011409 */
[----:B------:R-:W-:-:S07]  /*0840*/  IMAD R4, R9, 0x6, RZ ;  /* 0x0000000609047824 */ /* 0x000fce00078e02ff */
.L_x_2896:
[----:B------:R-:W-:Y:S05]  /*0850*/  @!P3 BRA `(.L_x_2897) ;  /* 0x00000000001cb947 */ /* 0x000fea0003800000 */
[----:B-1----:R-:W1:Y:S02]  /*0860*/  LDC R9, c[0x0][0x260] ;  /* 0x00009800ff097b82 */ /* 0x002e640000000800 */
[----:B-1----:R-:W-:-:S04]  /*0870*/  VIMNMX R0, R20, R9, PT ;  /* 0x0000000914007248 */ /* 0x002fc80003fe0100 */
[----:B------:R-:W-:-:S04]  /*0880*/  IADD3 R0, R0, -R5, RZ ;  /* 0x8000000500007210 */ /* 0x000fc80007ffe0ff */
[----:B------:R-:W-:-:S04]  /*0890*/  SHF.R.S32.HI R5, RZ, 0x1f, R0 ;  /* 0x0000001fff057819 */ /* 0x000fc80000011400 */
[----:B------:R-:W-:-:S04]  /*08a0*/  LEA.HI R5, R5, R0, RZ, 0x5 ;  /* 0x0000000005057211 */ /* 0x000fc800078f28ff */
[----:B------:R-:W-:-:S04]  /*08b0*/  SHF.R.S32.HI R5, RZ, 0x5, R5 ;  /* 0x00000005ff057819 */ /* 0x000fc80000011405 */
[----:B------:R-:W-:-:S07]  /*08c0*/  LEA R0, R5, R5, 0x2 ;  /* 0x0000000505007211 */ /* 0x000fce00078e10ff */
.L_x_2897:
[----:B------:R-:W-:Y:S01]  /*08d0*/  ULDC UR5, c[0x0][0x260] ;  /* 0x0000980000057ab9 */ /* 0x000fe20000000800 */
[----:B------:R-:W-:Y:S01]  /*08e0*/  HFMA2.MMA R5, -RZ, RZ, 0, 0 ;  /* 0x00000000ff057435 */ /* 0x000fe200000001ff */
[C---:B------:R-:W-:Y:S02]  /*08f0*/  ISETP.GT.AND P2, PT, R20.reuse, UR5, PT ;  /* 0x0000000514007c0c */ /* 0x040fe4000bf44270 */
[----:B----4-:R-:W-:Y:S02]  /*0900*/  ISETP.GT.AND P3, PT, R20, R3, PT ;  /* 0x000000031400720c */ /* 0x010fe40003f64270 */
[----:B-1----:R-:W-:-:S09]  /*0910*/  MOV R9, RZ ;  /* 0x000000ff00097202 */ /* 0x002fd20000000f00 */
        /* <DEDUP_REMOVED lines=8> */
.L_x_2898:
        /* <DEDUP_REMOVED lines=8> */
.L_x_2899:
        /* <DEDUP_REMOVED lines=11> */
.L_x_2900:
[C---:B------:R-:W-:Y:S01]  /*0ad0*/  VIMNMX R10, R20.reuse, UR4, PT ;  /* 0x00000004140a7c48 */ /* 0x040fe2000bfe0100 */
[----:B------:R-:W1:Y:S01]  /*0ae0*/  S2UR UR5, SR_CgaCtaId ;  /* 0x00000000000579c3 */ /* 0x000e620000008800 */
[----:B------:R-:W-:Y:S01]  /*0af0*/  ISETP.GE.OR P0, PT, R20, R3, P0 ;  /* 0x000000031400720c */ /* 0x000fe20000706670 */
[----:B------:R-:W-:Y:S01]  /*0b00*/  ULDC.64 UR8, c[0x0][0x218] ;  /* 0x0000860000087ab9 */ /* 0x000fe20000000a00 */
[----:B------:R-:W-:Y:S01]  /*0b10*/  SHF.R.S32.HI R11, RZ, 0x1f, R10 ;  /* 0x0000001fff0b7819 */ /* 0x000fe2000001140a */
[----:B------:R-:W-:Y:S01]  /*0b20*/  UMOV UR4, 0x400 ;  /* 0x0000040000047882 */ /* 0x000fe20000000000 */
[----:B------:R-:W-:Y:S02]  /*0b30*/  MOV R24, RZ ;  /* 0x000000ff00187202 */ /* 0x000fe40000000f00 */
[----:B------:R-:W-:Y:S02]  /*0b40*/  LEA.HI R11, R11, R10, RZ, 0x5 ;  /* 0x0000000a0b0b7211 */ /* 0x000fe400078f28ff */
[----:B------:R-:W-:-:S02]  /*0b50*/  PRMT R25, RZ, 0x5410, RZ ;  /* 0x00005410ff197816 */ /* 0x000fc400000000ff */
[----:B------:R-:W-:Y:S02]  /*0b60*/  SHF.R.S32.HI R11, RZ, 0x5, R11 ;  /* 0x00000005ff0b7819 */ /* 0x000fe4000001140b */
[----:B-----5:R-:W-:Y:S02]  /*0b70*/  IADD3 R3, R20, R7, RZ ;  /* 0x0000000714037210 */ /* 0x020fe40007ffe0ff */
[----:B------:R-:W-:-:S04]  /*0b80*/  LEA R4, R11, R4, 0x3 ;  /* 0x000000040b047211 */ /* 0x000fc800078e18ff */
[----:B------:R-:W-:-:S04]  /*0b90*/  IADD3 R0, R9, R4, R0 ;  /* 0x0000000409007210 */ /* 0x000fc80007ffe000 */
        /* <DEDUP_REMOVED lines=8> */
[----:B------:R-:W-:Y:S02]  /*0c20*/  LEA.HI.X R19, R6, UR9, R5, 0x2, P2 ;  /* 0x0000000906137c11 */ /* 0x000fe400090f1405 */
[----:B------:R-:W-:Y:S01]  /*0c30*/  PRMT R26, RZ, 0x5410, RZ ;  /* 0x00005410ff1a7816 */ /* 0x000fe200000000ff */
[----:B------:R-:W-:Y:S06]  /*0c40*/  @P0 BRA `(.L_x_2901) ;  /* 0x0000002400480947 */ /* 0x000fec0003800000 */
[----:B------:R-:W-:Y:S01]  /*0c50*/  SHF.R.S32.HI R30, RZ, 0x1f, R31 ;  /* 0x0000001fff1e7819 */ /* 0x000fe2000001141f */
[----:B------:R-:W-:Y:S01]  /*0c60*/  ULDC UR5, c[0x0][0x264] ;  /* 0x0000990000057ab9 */ /* 0x000fe20000000800 */
[----:B------:R-:W-:Y:S02]  /*0c70*/  MOV R24, RZ ;  /* 0x000000ff00187202 */ /* 0x000fe40000000f00 */
[----:B------:R-:W-:Y:S02]  /*0c80*/  PRMT R25, RZ, 0x5410, RZ ;  /* 0x00005410ff197816 */ /* 0x000fe400000000ff */
[----:B------:R-:W-:-:S07]  /*0c90*/  PRMT R26, RZ, 0x5410, RZ ;  /* 0x00005410ff1a7816 */ /* 0x000fce00000000ff */
.L_x_2903:
[----:B------:R-:W-:-:S13]  /*0ca0*/  ISETP.NE.AND P0, PT, R20, R3, PT ;  /* 0x000000031400720c */ /* 0x000fda0003f05270 */
[----:B------:R-:W1:Y:S01]  /*0cb0*/  @!P0 LDC.64 R4, c[0x0][0x248] ;  /* 0x00009200ff048b82 */ /* 0x000e620000000a00 */
[----:B------:R-:W-:Y:S02]  /*0cc0*/  @!P0 IADD3 R24, R24, 0x1, RZ ;  /* 0x0000000118188810 */ /* 0x000fe40007ffe0ff */
[----:B------:R-:W-:Y:S02]  /*0cd0*/  @!P0 SHF.L.U32 R7, R20, 0x1, RZ ;  /* 0x0000000114078819 */ /* 0x000fe400000006ff */
        /* <DEDUP_REMOVED lines=16> */
[----:B------:R-:W-:Y:S01]  /*0de0*/  IMAD.WIDE R32, R31, 0x4, R16 ;  /* 0x000000041f207825 */ /* 0x000fe200078e0210 */
[----:B------:R-:W-:-:S04]  /*0df0*/  HFMA2.MMA R35, -RZ, RZ, 0, 0.0625 ;  /* 0x00002c00ff237435 */ /* 0x000fc800000001ff */
[----:B------:R4:W5:Y:S06]  /*0e00*/  LDG.E.128.CONSTANT R4, desc[UR6][R32.64] ;  /* 0x0000000620047981 */ /* 0x00096c000c1e9d00 */
[----:B0-----:R-:W-:Y:S01]  /*0e10*/  PRMT R16, R35, 0x7610, R16 ;  /* 0x0000761023107816 */ /* 0x001fe20000000010 */
[----:B-1----:R-:W-:Y:S01]  /*0e20*/  HADD2.F32 R40, -RZ, R23.H0_H0 ;  /* 0x20000017ff287230 */ /* 0x002fe20000004100 */
[----:B--2---:R-:W-:Y:S02]  /*0e30*/  LOP3.LUT R21, R12, 0xf000f, RZ, 0xc0, !PT ;  /* 0x000f000f0c157812 */ /* 0x004fe400078ec0ff */
        /* <DEDUP_REMOVED lines=10> */
[--C-:B------:R-:W-:Y:S02]  /*0ee0*/  HADD2.F32 R17, -RZ, R21.reuse.H0_H0 ;  /* 0x20000015ff117230 */ /* 0x100fe40000004100 */
[----:B------:R-:W-:Y:S02]  /*0ef0*/  HADD2 R36, R36, -1032, -1032 ;  /* 0xe408e40824247430 */ /* 0x000fe40000000000 */
[----:B------:R-:W-:Y:S02]  /*0f00*/  HADD2.F32 R28, -RZ, R22.H0_H0 ;  /* 0x20000016ff1c7230 */ /* 0x000fe40000004100 */
[----:B------:R-:W-:Y:S02]  /*0f10*/  HADD2.F32 R41, -RZ, R21.H1_H1 ;  /* 0x30000015ff297230 */ /* 0x000fe40000004100 */
[----:B------:R-:W-:-:S02]  /*0f20*/  HADD2.F32 R37, -RZ, R34.H0_H0 ;  /* 0x20000022ff257230 */ /* 0x000fc40000004100 */
[--C-:B------:R-:W-:Y:S02]  /*0f30*/  HADD2.F32 R21, -RZ, R35.reuse.H0_H0 ;  /* 0x20000023ff157230 */ /* 0x100fe40000004100 */
[----:B------:R-:W-:Y:S01]  /*0f40*/  FFMA.FTZ R38, R17, R28, RZ ;  /* 0x0000001c11267223 */ /* 0x000fe200000100ff */
[----:B------:R-:W-:Y:S02]  /*0f50*/  HADD2.F32 R29, -RZ, R36.H0_H0 ;  /* 0x20000024ff1d7230 */ /* 0x000fe40000004100 */
[C---:B------:R-:W-:Y:S01]  /*0f60*/  FFMA.FTZ R17, R28.reuse, R37, RZ ;  /* 0x000000251c117223 */ /* 0x040fe200000100ff */
[----:B------:R-:W-:Y:S02]  /*0f70*/  HADD2.F32 R22, -RZ, R22.H1_H1 ;  /* 0x30000016ff167230 */ /* 0x000fe40000004100 */
[C---:B------:R-:W-:Y:S01]  /*0f80*/  FFMA.FTZ R37, R28.reuse, R21, RZ ;  /* 0x000000151c257223 */ /* 0x040fe200000100ff */
[----:B------:R-:W-:Y:S02]  /*0f90*/  HADD2.F32 R21, -RZ, R34.H1_H1 ;  /* 0x30000022ff157230 */ /* 0x000fe40000004100 */
[----:B------:R-:W-:Y:S01]  /*0fa0*/  FFMA.FTZ R29, R28, R29, RZ ;  /* 0x0000001d1c1d7223 */ /* 0x000fe200000100ff */
[----:B------:R-:W-:Y:S01]  /*0fb0*/  HADD2.F32 R34, -RZ, R35.H1_H1 ;  /* 0x30000023ff227230 */ /* 0x000fe20000004100 */
[----:B------:R-:W-:Y:S01]  /*0fc0*/  LOP3.LUT R28, R12, 0xf000f0, RZ, 0xc0, !PT ;  /* 0x00f000f00c1c7812 */ /* 0x000fe200078ec0ff */
[----:B------:R-:W-:-:S02]  /*0fd0*/  HADD2.F32 R36, -RZ, R36.H1_H1 ;  /* 0x30000024ff247230 */ /* 0x000fc40000004100 */
[C---:B------:R-:W-:Y:S01]  /*0fe0*/  FFMA.FTZ R21, R22.reuse, R21, R17 ;  /* 0x0000001516157223 */ /* 0x040fe20000010011 */
[----:B------:R-:W-:Y:S01]  /*0ff0*/  FFMA.FTZ R17, R22, R34, R37 ;  /* 0x0000002216117223 */ /* 0x000fe20000010025 */
[----:B------:R-:W-:Y:S01]  /*1000*/  LOP3.LUT R37, R28, 0x64006400, RZ, 0xfc, !PT ;  /* 0x640064001c257812 */ /* 0x000fe200078efcff */
[----:B------:R-:W-:Y:S01]  /*1010*/  FFMA.FTZ R39, R22, R36, R29 ;  /* 0x0000002416277223 */ /* 0x000fe2000001001d */
[----:B------:R-:W-:Y:S01]  /*1020*/  LOP3.LUT R34, R14, 0xf000f0, RZ, 0xc0, !PT ;  /* 0x00f000f00e227812 */ /* 0x000fe200078ec0ff */
[----:B------:R-:W0:Y:S01]  /*1030*/  LDS.64 R28, [UR4+0x8] ;  /* 0x00000804ff1c7984 */ /* 0x000e220008000a00 */
[----:B------:R-:W-:Y:S01]  /*1040*/  FFMA.FTZ R41, R41, R22, R38 ;  /* 0x0000001629297223 */ /* 0x000fe20000010026 */
[----:B------:R-:W-:Y:S02]  /*1050*/  LOP3.LUT R22, R13, 0xf000f0, RZ, 0xc0, !PT ;  /* 0x00f000f00d167812 */ /* 0x000fe400078ec0ff */
[----:B------:R-:W-:Y:S01]  /*1060*/  LOP3.LUT R43, R34, 0x64006400, RZ, 0xfc, !PT ;  /* 0x64006400222b7812 */ /* 0x000fe200078efcff */
[----:B------:R-:W-:Y:S01]  /*1070*/  HFMA2 R37, R37, R16.H0_H0, -72, -72 ;  /* 0xd480d48025257431 */ /* 0x000fe20000040010 */
[----:B------:R-:W-:-:S02]  /*1080*/  LOP3.LUT R36, R15, 0xf000f0, RZ, 0xc0, !PT ;  /* 0x00f000f00f247812 */ /* 0x000fc400078ec0ff */
[----:B------:R-:W-:Y:S01]  /*1090*/  LOP3.LUT R35, R22, 0x64006400, RZ, 0xfc, !PT ;  /* 0x6400640016237812 */ /* 0x000fe200078efcff */
[-C--:B------:R-:W-:Y:S01]  /*10a0*/  HFMA2 R38, R43, R16.reuse.H0_H0, -72, -72 ;  /* 0xd480d4802b267431 */ /* 0x080fe20000040010 */
[----:B------:R-:W-:Y:S01]  /*10b0*/  LOP3.LUT R45, R36, 0x64006400, RZ, 0xfc, !PT ;  /* 0x64006400242d7812 */ /* 0x000fe200078efcff */
[----:B------:R-:W-:Y:S02]  /*10c0*/  HADD2.F32 R22, -RZ, R37.H0_H0 ;  /* 0x20000025ff167230 */ /* 0x000fe40000004100 */
[-C--:B------:R-:W-:Y:S02]  /*10d0*/  HFMA2 R35, R35, R16.reuse.H0_H0, -72, -72 ;  /* 0xd480d48023237431 */ /* 0x080fe40000040010 */
[----:B------:R-:W-:Y:S02]  /*10e0*/  HADD2.F32 R34, -RZ, R38.H0_H0 ;  /* 0x20000026ff227230 */ /* 0x000fe40000004100 */
[----:B------:R-:W-:Y:S02]  /*10f0*/  HFMA2 R36, R45, R16.H0_H0, -72, -72 ;  /* 0xd480d4802d247431 */ /* 0x000fe40000040010 */
[----:B------:R-:W-:Y:S01]  /*1100*/  FFMA.FTZ R22, R22, R40, R41 ;  /* 0x0000002816167223 */ /* 0x000fe20000010029 */
[----:B------:R-:W-:-:S02]  /*1110*/  HADD2.F32 R41, -RZ, R35.H0_H0 ;  /* 0x20000023ff297230 */ /* 0x000fc40000004100 */
[C---:B------:R-:W-:Y:S01]  /*1120*/  FFMA.FTZ R17, R40.reuse, R34, R17 ;  /* 0x0000002228117223 */ /* 0x040fe20000010011 */
[----:B------:R-:W-:Y:S02]  /*1130*/  HADD2.F32 R34, -RZ, R23.H1_H1 ;  /* 0x30000017ff227230 */ /* 0x000fe40000004100 */
[----:B------:R-:W-:Y:S02]  /*1140*/  HADD2.F32 R38, -RZ, R38.H1_H1 ;  /* 0x30000026ff267230 */ /* 0x000fe40000004100 */
[----:B------:R-:W-:Y:S01]  /*1150*/  FFMA.FTZ R21, R40, R41, R21 ;  /* 0x0000002928157223 */ /* 0x000fe20000010015 */
[----:B------:R-:W-:Y:S01]  /*1160*/  HADD2.F32 R42, -RZ, R36.H0_H0 ;  /* 0x20000024ff2a7230 */ /* 0x000fe20000004100 */
[----:B------:R-:W-:Y:S01]  /*1170*/  SHF.R.U32.HI R12, RZ, 0x8, R12 ;  /* 0x00000008ff0c7819 */ /* 0x000fe2000001160c */
[----:B------:R-:W-:Y:S01]  /*1180*/  HADD2.F32 R35, -RZ, R35.H1_H1 ;  /* 0x30000023ff237230 */ /* 0x000fe20000004100 */
[----:B------:R-:W-:Y:S01]  /*1190*/  SHF.R.U32.HI R13, RZ, 0x8, R13 ;  /* 0x00000008ff0d7819 */ /* 0x000fe2000001160d */
[----:B------:R-:W-:-:S02]  /*11a0*/  HADD2.F32 R37, -RZ, R37.H1_H1 ;  /* 0x30000025ff257230 */ /* 0x000fc40000004100 */
[----:B------:R-:W-:Y:S01]  /*11b0*/  FFMA.FTZ R38, R34, R38, R17 ;  /* 0x0000002622267223 */ /* 0x000fe20000010011 */
[----:B------:R-:W-:Y:S02]  /*11c0*/  HADD2.F32 R36, -RZ, R36.H1_H1 ;  /* 0x30000024ff247230 */ /* 0x000fe40000004100 */
[----:B------:R-:W-:Y:S01]  /*11d0*/  FFMA.FTZ R23, R40, R42, R39 ;  /* 0x0000002a28177223 */ /* 0x000fe20000010027 */
[----:B------:R-:W-:Y:S01]  /*11e0*/  FFMA.FTZ R35, R34, R35, R21 ;  /* 0x0000002322237223 */ /* 0x000fe20000010015 */
[----:B------:R-:W-:Y:S02]  /*11f0*/  LOP3.LUT R17, R12, 0xf000f, RZ, 0xc0, !PT ;  /* 0x000f000f0c117812 */ /* 0x000fe400078ec0ff */
[----:B------:R-:W-:Y:S02]  /*1200*/  SHF.R.U32.HI R15, RZ, 0x8, R15 ;  /* 0x00000008ff0f7819 */ /* 0x000fe4000001160f */
[----:B------:R-:W-:Y:S01]  /*1210*/  LOP3.LUT R21, R13, 0xf000f, RZ, 0xc0, !PT ;  /* 0x000f000f0d157812 */ /* 0x000fe200078ec0ff */
[----:B------:R-:W-:Y:S01]  /*1220*/  FFMA.FTZ R22, R37, R34, R22 ;  /* 0x0000002225167223 */ /* 0x000fe20000010016 */
[----:B------:R-:W-:Y:S01]  /*1230*/  FFMA.FTZ R34, R34, R36, R23 ;  /* 0x0000002422227223 */ /* 0x000fe20000010017 */
[----:B------:R-:W-:-:S02]  /*1240*/  LOP3.LUT R17, R17, 0x64006400, RZ, 0xfc, !PT ;  /* 0x6400640011117812 */ /* 0x000fc400078efcff */
[----:B------:R-:W-:Y:S02]  /*1250*/  LOP3.LUT R36, R15, 0xf000f, RZ, 0xc0, !PT ;  /* 0x000f000f0f247812 */ /* 0x000fe400078ec0ff */
[----:B------:R-:W-:Y:S01]  /*1260*/  LOP3.LUT R21, R21, 0x64006400, RZ, 0xfc, !PT ;  /* 0x6400640015157812 */ /* 0x000fe200078efcff */
[----:B------:R-:W-:Y:S01]  /*1270*/  HADD2 R37, R17, -1032, -1032 ;  /* 0xe408e40811257430 */ /* 0x000fe20000000000 */
[----:B------:R-:W-:Y:S02]  /*1280*/  LOP3.LUT R36, R36, 0x64006400, RZ, 0xfc, !PT ;  /* 0x6400640024247812 */ /* 0x000fe400078efcff */
[----:B------:R-:W-:Y:S01]  /*1290*/  SHF.R.U32.HI R14, RZ, 0x8, R14 ;  /* 0x00000008ff0e7819 */ /* 0x000fe2000001160e */
[----:B------:R-:W-:Y:S02]  /*12a0*/  HADD2 R17, R21, -1032, -1032 ;  /* 0xe408e40815117430 */ /* 0x000fe40000000000 */
[----:B0-----:R-:W-:Y:S02]  /*12b0*/  HADD2.F32 R39, -RZ, R28.H0_H0 ;  /* 0x2000001cff277230 */ /* 0x001fe40000004100 */
[----:B------:R-:W-:Y:S01]  /*12c0*/  HADD2 R21, R36, -1032, -1032 ;  /* 0xe408e40824157430 */ /* 0x000fe20000000000 */
[----:B------:R-:W-:Y:S01]  /*12d0*/  LOP3.LUT R23, R14, 0xf000f, RZ, 0xc0, !PT ;  /* 0x000f000f0e177812 */ /* 0x000fe200078ec0ff */
[----:B------:R-:W-:-:S02]  /*12e0*/  HADD2.F32 R36, -RZ, R17.H0_H0 ;  /* 0x20000011ff247230 */ /* 0x000fc40000004100 */
[--C-:B------:R-:W-:Y:S01]  /*12f0*/  HADD2.F32 R45, -RZ, R37.reuse.H0_H0 ;  /* 0x20000025ff2d7230 */ /* 0x100fe20000004100 */
[----:B------:R-:W-:Y:S01]  /*1300*/  LOP3.LUT R23, R23, 0x64006400, RZ, 0xfc, !PT ;  /* 0x6400640017177812 */ /* 0x000fe200078efcff */
[----:B------:R-:W-:Y:S02]  /*1310*/  HADD2.F32 R37, -RZ, R37.H1_H1 ;  /* 0x30000025ff257230 */ /* 0x000fe40000004100 */
[----:B------:R-:W-:Y:S01]  /*1320*/  FFMA.FTZ R36, R39, R36, R35 ;  /* 0x0000002427247223 */ /* 0x000fe20000010023 */
[----:B------:R-:W-:Y:S02]  /*1330*/  HADD2.F32 R35, -RZ, R28.H1_H1 ;  /* 0x3000001cff237230 */ /* 0x000fe40000004100 */
[----:B------:R-:W-:Y:S01]  /*1340*/  FFMA.FTZ R22, R45, R39, R22 ;  /* 0x000000272d167223 */ /* 0x000fe20000010016 */
[----:B------:R-:W-:-:S03]  /*1350*/  HADD2 R23, R23, -1032, -1032 ;  /* 0xe408e40817177430 */ /* 0x000fc60000000000 */
[----:B------:R-:W-:Y:S01]  /*1360*/  FFMA.FTZ R40, R37, R35, R22 ;  /* 0x0000002325287223 */ /* 0x000fe20000010016 */
[----:B------:R-:W-:Y:S01]  /*1370*/  LOP3.LUT R22, R13, 0xf000f0, RZ, 0xc0, !PT ;  /* 0x00f000f00d167812 */ /* 0x000fe200078ec0ff */
[----:B------:R-:W-:Y:S01]  /*1380*/  HADD2.F32 R43, -RZ, R23.H0_H0 ;  /* 0x20000017ff2b7230 */ /* 0x000fe20000004100 */
[----:B------:R-:W-:Y:S01]  /*1390*/  LOP3.LUT R12, R12, 0xf000f0, RZ, 0xc0, !PT ;  /* 0x00f000f00c0c7812 */ /* 0x000fe200078ec0ff */
[----:B------:R-:W-:Y:S01]  /*13a0*/  HADD2.F32 R41, -RZ, R21.H0_H0 ;  /* 0x20000015ff297230 */ /* 0x000fe20000004100 */
[----:B------:R-:W-:Y:S02]  /*13b0*/  LOP3.LUT R14, R14, 0xf000f0, RZ, 0xc0, !PT ;  /* 0x00f000f00e0e7812 */ /* 0x000fe400078ec0ff */
[----:B------:R-:W-:Y:S01]  /*13c0*/  LOP3.LUT R37, R22, 0x64006400, RZ, 0xfc, !PT ;  /* 0x6400640016257812 */ /* 0x000fe200078efcff */
[C---:B------:R-:W-:Y:S01]  /*13d0*/  FFMA.FTZ R38, R39.reuse, R43, R38 ;  /* 0x0000002b27267223 */ /* 0x040fe20000010026 */
[----:B------:R-:W-:Y:S01]  /*13e0*/  FFMA.FTZ R34, R39, R41, R34 ;  /* 0x0000002927227223 */ /* 0x000fe20000010022 */
[----:B------:R-:W-:Y:S01]  /*13f0*/  HADD2.F32 R28, -RZ, R17.H1_H1 ;  /* 0x30000011ff1c7230 */ /* 0x000fe20000004100 */
[----:B------:R-:W-:-:S02]  /*1400*/  LOP3.LUT R13, R12, 0x64006400, RZ, 0xfc, !PT ;  /* 0x640064000c0d7812 */ /* 0x000fc400078efcff */
[----:B------:R-:W-:Y:S01]  /*1410*/  LOP3.LUT R39, R14, 0x64006400, RZ, 0xfc, !PT ;  /* 0x640064000e277812 */ /* 0x000fe200078efcff */
[-C--:B------:R-:W-:Y:S01]  /*1420*/  HFMA2 R14, R37, R16.reuse.H0_H0, -72, -72 ;  /* 0xd480d480250e7431 */ /* 0x080fe20000040010 */
[----:B------:R-:W-:Y:S01]  /*1430*/  LOP3.LUT R12, R15, 0xf000f0, RZ, 0xc0, !PT ;  /* 0x00f000f00f0c7812 */ /* 0x000fe200078ec0ff */
[----:B------:R-:W-:Y:S01]  /*1440*/  FFMA.FTZ R36, R35, R28, R36 ;  /* 0x0000001c23247223 */ /* 0x000fe20000010024 */
[----:B------:R-:W-:Y:S02]  /*1450*/  HFMA2 R15, R13, R16.H0_H0, -72, -72 ;  /* 0xd480d4800d0f7431 */ /* 0x000fe40000040010 */
[----:B------:R-:W-:Y:S01]  /*1460*/  HADD2.F32 R28, -RZ, R21.H1_H1 ;  /* 0x30000015ff1c7230 */ /* 0x000fe20000004100 */
[----:B------:R-:W-:Y:S01]  /*1470*/  LOP3.LUT R13, R12, 0x64006400, RZ, 0xfc, !PT ;  /* 0x640064000c0d7812 */ /* 0x000fe200078efcff */
[----:B------:R-:W-:Y:S02]  /*1480*/  HADD2.F32 R17, -RZ, R29.H0_H0 ;  /* 0x2000001dff117230 */ /* 0x000fe40000004100 */
[----:B------:R-:W-:-:S02]  /*1490*/  HADD2.F32 R12, -RZ, R14.H0_H0 ;  /* 0x2000000eff0c7230 */ /* 0x000fc40000004100 */
[----:B------:R-:W-:Y:S01]  /*14a0*/  FFMA.FTZ R34, R35, R28, R34 ;  /* 0x0000001c23227223 */ /* 0x000fe20000010022 */
[----:B------:R-:W-:Y:S02]  /*14b0*/  HFMA2 R28, R13, R16.H0_H0, -72, -72 ;  /* 0xd480d4800d1c7431 */ /* 0x000fe40000040010 */
[----:B------:R-:W-:Y:S01]  /*14c0*/  FFMA.FTZ R36, R17, R12, R36 ;  /* 0x0000000c11247223 */ /* 0x000fe20000010024 */
[----:B------:R-:W-:-:S04]  /*14d0*/  IMAD.WIDE R12, R31, 0x4, R32 ;  /* 0x000000041f0c7825 */ /* 0x000fc800078e0220 */
[--C-:B------:R-:W-:Y:S02]  /*14e0*/  HADD2.F32 R37, -RZ, R15.reuse.H0_H0 ;  /* 0x2000000fff257230 */ /* 0x100fe40000004100 */
[----:B----4-:R-:W-:Y:S02]  /*14f0*/  HADD2.F32 R33, -RZ, R15.H1_H1 ;  /* 0x3000000fff217230 */ /* 0x010fe40000004100 */
[----:B------:R-:W-:Y:S02]  /*1500*/  HADD2.F32 R31, -RZ, R14.H1_H1 ;  /* 0x3000000eff1f7230 */ /* 0x000fe40000004100 */
[----:B------:R-:W2:Y:S01]  /*1510*/  LDG.E.128.CONSTANT R12, desc[UR6][R12.64] ;  /* 0x000000060c0c7981 */ /* 0x000ea2000c1e9d00 */
[----:B------:R-:W-:-:S05]  /*1520*/  HADD2.F32 R23, -RZ, R23.H1_H1 ;  /* 0x30000017ff177230 */ /* 0x000fca0000004100 */
[----:B------:R-:W-:Y:S02]  /*1530*/  FFMA.FTZ R38, R35, R23, R38 ;  /* 0x0000001723267223 */ /* 0x000fe40000010026 */
[----:B------:R-:W0:Y:S01]  /*1540*/  LDS.64 R22, [UR4+0x10] ;  /* 0x00001004ff167984 */ /* 0x000e220008000a00 */
[----:B------:R-:W-:-:S05]  /*1550*/  HFMA2 R21, R39, R16.H0_H0, -72, -72 ;  /* 0xd480d48027157431 */ /* 0x000fca0000040010 */
[----:B------:R-:W-:Y:S02]  /*1560*/  HADD2.F32 R35, -RZ, R21.H0_H0 ;  /* 0x20000015ff237230 */ /* 0x000fe40000004100 */
[----:B------:R-:W-:Y:S01]  /*1570*/  FFMA.FTZ R40, R37, R17, R40 ;  /* 0x0000001125287223 */ /* 0x000fe20000010028 */
[--C-:B------:R-:W-:Y:S01]  /*1580*/  HADD2.F32 R32, -RZ, R28.reuse.H0_H0 ;  /* 0x2000001cff207230 */ /* 0x100fe20000004100 */
[----:B---3--:R-:W-:Y:S01]  /*1590*/  LOP3.LUT R37, R8, 0xf000f, RZ, 0xc0, !PT ;  /* 0x000f000f08257812 */ /* 0x008fe200078ec0ff */
[----:B------:R-:W-:Y:S02]  /*15a0*/  HADD2.F32 R29, -RZ, R29.H1_H1 ;  /* 0x3000001dff1d7230 */ /* 0x000fe40000004100 */
[C---:B------:R-:W-:Y:S01]  /*15b0*/  FFMA.FTZ R38, R17.reuse, R35, R38 ;  /* 0x0000002311267223 */ /* 0x040fe20000010026 */
[----:B------:R-:W-:Y:S02]  /*15c0*/  HADD2.F32 R35, -RZ, R21.H1_H1 ;  /* 0x30000015ff237230 */ /* 0x000fe40000004100 */
[----:B------:R-:W-:Y:S01]  /*15d0*/  FFMA.FTZ R34, R17, R32, R34 ;  /* 0x0000002011227223 */ /* 0x000fe20000010022 */
[----:B------:R-:W-:Y:S01]  /*15e0*/  LOP3.LUT R37, R37, 0x64006400, RZ, 0xfc, !PT ;  /* 0x6400640025257812 */ /* 0x000fe200078efcff */
[----:B------:R-:W-:-:S02]  /*15f0*/  HADD2.F32 R28, -RZ, R28.H1_H1 ;  /* 0x3000001cff1c7230 */ /* 0x000fc40000004100 */
[----:B------:R-:W-:Y:S01]  /*1600*/  FFMA.FTZ R32, R33, R29, R40 ;  /* 0x0000001d21207223 */ /* 0x000fe20000010028 */
[C---:B------:R-:W-:Y:S01]  /*1610*/  FFMA.FTZ R21, R29.reuse, R31, R36 ;  /* 0x0000001f1d157223 */ /* 0x040fe20000010024 */
[----:B------:R-:W-:Y:S01]  /*1620*/  FFMA.FTZ R17, R29, R35, R38 ;  /* 0x000000231d117223 */ /* 0x000fe20000010026 */
[----:B------:R-:W-:Y:S02]  /*1630*/  LOP3.LUT R33, R9, 0xf000f, RZ, 0xc0, !PT ;  /* 0x000f000f09217812 */ /* 0x000fe400078ec0ff */
[----:B------:R-:W-:Y:S02]  /*1640*/  LOP3.LUT R35, R10, 0xf000f, RZ, 0xc0, !PT ;  /* 0x000f000f0a237812 */ /* 0x000fe400078ec0ff */
[----:B------:R-:W-:Y:S01]  /*1650*/  LOP3.LUT R36, R11, 0xf000f, RZ, 0xc0, !PT ;  /* 0x000f000f0b247812 */ /* 0x000fe200078ec0ff */
[----:B------:R-:W-:Y:S02]  /*1660*/  HADD2 R37, R37, -1032, -1032 ;  /* 0xe408e40825257430 */ /* 0x000fe40000000000 */
[----:B------:R-:W-:Y:S01]  /*1670*/  FFMA.FTZ R31, R29, R28, R34 ;  /* 0x0000001c1d1f7223 */ /* 0x000fe20000010022 */
[----:B------:R-:W-:-:S02]  /*1680*/  LOP3.LUT R33, R33, 0x64006400, RZ, 0xfc, !PT ;  /* 0x6400640021217812 */ /* 0x000fc400078efcff */
[----:B------:R-:W-:Y:S02]  /*1690*/  LOP3.LUT R35, R35, 0x64006400, RZ, 0xfc, !PT ;  /* 0x6400640023237812 */ /* 0x000fe400078efcff */
[----:B------:R-:W-:Y:S01]  /*16a0*/  LOP3.LUT R34, R36, 0x64006400, RZ, 0xfc, !PT ;  /* 0x6400640024227812 */ /* 0x000fe200078efcff */
[--C-:B------:R-:W-:Y:S02]  /*16b0*/  HADD2.F32 R29, -RZ, R37.reuse.H0_H0 ;  /* 0x20000025ff1d7230 */ /* 0x100fe40000004100 */
[----:B------:R-:W-:Y:S02]  /*16c0*/  HADD2 R36, R33, -1032, -1032 ;  /* 0xe408e40821247430 */ /* 0x000fe40000000000 */
[----:B------:R-:W-:Y:S02]  /*16d0*/  HADD2.F32 R39, -RZ, R37.H1_H1 ;  /* 0x30000025ff277230 */ /* 0x000fe40000004100 */
[----:B------:R-:W-:Y:S02]  /*16e0*/  HADD2 R37, R35, -1032, -1032 ;  /* 0xe408e40823257430 */ /* 0x000fe40000000000 */
[----:B------:R-:W-:Y:S01]  /*16f0*/  HADD2 R34, R34, -1032, -1032 ;  /* 0xe408e40822227430 */ /* 0x000fe20000000000 */
[----:B------:R-:W-:Y:S01]  /*1700*/  LOP3.LUT R38, R8, 0xf000f0, RZ, 0xc0, !PT ;  /* 0x00f000f008267812 */ /* 0x000fe200078ec0ff */
[----:B0-----:R-:W-:-:S03]  /*1710*/  HADD2.F32 R28, -RZ, R22.H0_H0 ;  /* 0x20000016ff1c7230 */ /* 0x001fc60000004100 */
[----:B------:R-:W-:Y:S01]  /*1720*/  LOP3.LUT R43, R38, 0x64006400, RZ, 0xfc, !PT ;  /* 0x64006400262b7812 */ /* 0x000fe200078efcff */
[----:B------:R-:W-:Y:S02]  /*1730*/  HADD2.F32 R22, -RZ, R22.H1_H1 ;  /* 0x30000016ff167230 */ /* 0x000fe40000004100 */
[----:B------:R-:W-:Y:S02]  /*1740*/  HADD2.F32 R41, -RZ, R36.H0_H0 ;  /* 0x20000024ff297230 */ /* 0x000fe40000004100 */
[----:B------:R-:W-:Y:S01]  /*1750*/  FFMA.FTZ R40, R29, R28, RZ ;  /* 0x0000001c1d287223 */ /* 0x000fe200000100ff */
[----:B------:R-:W-:Y:S02]  /*1760*/  HADD2.F32 R35, -RZ, R37.H0_H0 ;  /* 0x20000025ff237230 */ /* 0x000fe40000004100 */
[----:B------:R-:W-:Y:S02]  /*1770*/  HADD2.F32 R33, -RZ, R34.H0_H0 ;  /* 0x20000022ff217230 */ /* 0x000fe40000004100 */
[----:B------:R-:W-:Y:S01]  /*1780*/  FFMA.FTZ R41, R28, R41, RZ ;  /* 0x000000291c297223 */ /* 0x000fe200000100ff */
[----:B------:R-:W-:-:S02]  /*1790*/  HADD2.F32 R36, -RZ, R36.H1_H1 ;  /* 0x30000024ff247230 */ /* 0x000fc40000004100 */
[C---:B------:R-:W-:Y:S01]  /*17a0*/  FFMA.FTZ R35, R28.reuse, R35, RZ ;  /* 0x000000231c237223 */ /* 0x040fe200000100ff */
[----:B------:R-:W-:Y:S02]  /*17b0*/  HADD2.F32 R37, -RZ, R37.H1_H1 ;  /* 0x30000025ff257230 */ /* 0x000fe40000004100 */
[----:B------:R-:W-:Y:S01]  /*17c0*/  FFMA.FTZ R33, R28, R33, RZ ;  /* 0x000000211c217223 */ /* 0x000fe200000100ff */
[----:B------:R-:W-:Y:S01]  /*17d0*/  FFMA.FTZ R29, R39, R22, R40 ;  /* 0x00000016271d7223 */ /* 0x000fe20000010028 */
[----:B------:R-:W-:Y:S01]  /*17e0*/  HFMA2 R39, R43, R16.H0_H0, -72, -72 ;  /* 0xd480d4802b277431 */ /* 0x000fe20000040010 */
[----:B------:R-:W-:Y:S01]  /*17f0*/  LOP3.LUT R28, R9, 0xf000f0, RZ, 0xc0, !PT ;  /* 0x00f000f0091c7812 */ /* 0x000fe200078ec0ff */
[C---:B------:R-:W-:Y:S01]  /*1800*/  FFMA.FTZ R41, R22.reuse, R36, R41 ;  /* 0x0000002416297223 */ /* 0x040fe20000010029 */
[----:B------:R-:W-:Y:S01]  /*1810*/  FFMA.FTZ R37, R22, R37, R35 ;  /* 0x0000002516257223 */ /* 0x000fe20000010023 */
[----:B------:R-:W-:Y:S01]  /*1820*/  HADD2.F32 R36, -RZ, R34.H1_H1 ;  /* 0x30000022ff247230 */ /* 0x000fe20000004100 */
[----:B------:R-:W-:Y:S01]  /*1830*/  LOP3.LUT R35, R28, 0x64006400, RZ, 0xfc, !PT ;  /* 0x640064001c237812 */ /* 0x000fe200078efcff */
[----:B------:R-:W-:Y:S01]  /*1840*/  HADD2.F32 R38, -RZ, R23.H0_H0 ;  /* 0x20000017ff267230 */ /* 0x000fe20000004100 */
[----:B------:R-:W-:Y:S01]  /*1850*/  LOP3.LUT R28, R11, 0xf000f0, RZ, 0xc0, !PT ;  /* 0x00f000f00b1c7812 */ /* 0x000fe200078ec0ff */
[----:B------:R-:W-:-:S02]  /*1860*/  HADD2.F32 R34, -RZ, R39.H0_H0 ;  /* 0x20000027ff227230 */ /* 0x000fc40000004100 */
[----:B------:R-:W-:Y:S01]  /*1870*/  FFMA.FTZ R33, R22, R36, R33 ;  /* 0x0000002416217223 */ /* 0x000fe20000010021 */
[----:B------:R-:W-:Y:S02]  /*1880*/  LOP3.LUT R22, R10, 0xf000f0, RZ, 0xc0, !PT ;  /* 0x00f000f00a167812 */ /* 0x000fe400078ec0ff */
[----:B------:R-:W-:Y:S01]  /*1890*/  LOP3.LUT R45, R28, 0x64006400, RZ, 0xfc, !PT ;  /* 0x640064001c2d7812 */ /* 0x000fe200078efcff */
[----:B------:R-:W-:Y:S02]  /*18a0*/  FFMA.FTZ R34, R34, R38, R29 ;  /* 0x0000002622227223 */ /* 0x000fe4000001001d */
[----:B------:R-:W0:Y:S01]  /*18b0*/  LDS.64 R28, [UR4+0x18] ;  /* 0x00001804ff1c7984 */ /* 0x000e220008000a00 */
[-C--:B------:R-:W-:Y:S01]  /*18c0*/  HFMA2 R35, R35, R16.reuse.H0_H0, -72, -72 ;  /* 0xd480d48023237431 */ /* 0x080fe20000040010 */
[----:B------:R-:W-:Y:S01]  /*18d0*/  LOP3.LUT R43, R22, 0x64006400, RZ, 0xfc, !PT ;  /* 0x64006400162b7812 */ /* 0x000fe200078efcff */
[----:B------:R-:W-:-:S03]  /*18e0*/  HFMA2 R40, R45, R16.H0_H0, -72, -72 ;  /* 0xd480d4802d287431 */ /* 0x000fc60000040010 */
[----:B------:R-:W-:Y:S02]  /*18f0*/  HADD2.F32 R22, -RZ, R35.H0_H0 ;  /* 0x20000023ff167230 */ /* 0x000fe40000004100 */
[----:B------:R-:W-:Y:S02]  /*1900*/  HFMA2 R36, R43, R16.H0_H0, -72, -72 ;  /* 0xd480d4802b247431 */ /* 0x000fe40000040010 */
[----:B------:R-:W-:Y:S02]  /*1910*/  HADD2.F32 R42, -RZ, R40.H0_H0 ;  /* 0x20000028ff2a7230 */ /* 0x000fe40000004100 */
[C---:B------:R-:W-:Y:S01]  /*1920*/  FFMA.FTZ R22, R38.reuse, R22, R41 ;  /* 0x0000001626167223 */ /* 0x040fe20000010029 */
[----:B------:R-:W-:Y:S02]  /*1930*/  HADD2.F32 R41, -RZ, R36.H0_H0 ;  /* 0x20000024ff297230 */ /* 0x000fe40000004100 */
[----:B------:R-:W-:Y:S01]  /*1940*/  FFMA.FTZ R42, R38, R42, R33 ;  /* 0x0000002a262a7223 */ /* 0x000fe20000010021 */
[----:B------:R-:W-:Y:S01]  /*1950*/  HADD2.F32 R23, -RZ, R23.H1_H1 ;  /* 0x30000017ff177230 */ /* 0x000fe20000004100 */
[----:B------:R-:W-:Y:S01]  /*1960*/  SHF.R.U32.HI R10, RZ, 0x8, R10 ;  /* 0x00000008ff0a7819 */ /* 0x000fe2000001160a */
[----:B------:R-:W-:-:S02]  /*1970*/  HADD2.F32 R39, -RZ, R39.H1_H1 ;  /* 0x30000027ff277230 */ /* 0x000fc40000004100 */
[----:B------:R-:W-:Y:S01]  /*1980*/  FFMA.FTZ R44, R38, R41, R37 ;  /* 0x00000029262c7223 */ /* 0x000fe20000010025 */
[----:B------:R-:W-:Y:S02]  /*1990*/  HADD2.F32 R35, -RZ, R35.H1_H1 ;  /* 0x30000023ff237230 */ /* 0x000fe40000004100 */
[----:B------:R-:W-:Y:S02]  /*19a0*/  HADD2.F32 R33, -RZ, R36.H1_H1 ;  /* 0x30000024ff217230 */ /* 0x000fe40000004100 */
[----:B------:R-:W-:Y:S01]  /*19b0*/  HADD2.F32 R37, -RZ, R40.H1_H1 ;  /* 0x30000028ff257230 */ /* 0x000fe20000004100 */
[----:B------:R-:W-:Y:S02]  /*19c0*/  SHF.R.U32.HI R8, RZ, 0x8, R8 ;  /* 0x00000008ff087819 */ /* 0x000fe40000011608 */
[----:B------:R-:W-:Y:S02]  /*19d0*/  SHF.R.U32.HI R9, RZ, 0x8, R9 ;  /* 0x00000008ff097819 */ /* 0x000fe40000011609 */
[----:B------:R-:W-:Y:S01]  /*19e0*/  SHF.R.U32.HI R11, RZ, 0x8, R11 ;  /* 0x00000008ff0b7819 */ /* 0x000fe2000001160b */
[----:B------:R-:W-:Y:S01]  /*19f0*/  FFMA.FTZ R34, R39, R23, R34 ;  /* 0x0000001727227223 */ /* 0x000fe20000010022 */
[C---:B------:R-:W-:Y:S01]  /*1a00*/  FFMA.FTZ R22, R23.reuse, R35, R22 ;  /* 0x0000002317167223 */ /* 0x040fe20000010016 */
[C---:B------:R-:W-:Y:S01]  /*1a10*/  FFMA.FTZ R33, R23.reuse, R33, R44 ;  /* 0x0000002117217223 */ /* 0x040fe2000001002c */
[----:B------:R-:W-:Y:S01]  /*1a20*/  FFMA.FTZ R37, R23, R37, R42 ;  /* 0x0000002517257223 */ /* 0x000fe2000001002a */
        /* <DEDUP_REMOVED lines=8> */
[----:B------:R-:W-:Y:S02]  /*1ab0*/  HADD2 R38, R36, -1032, -1032 ;  /* 0xe408e40824267430 */ /* 0x000fe40000000000 */
[----:B------:R-:W-:Y:S02]  /*1ac0*/  HADD2 R23, R23, -1032, -1032 ;  /* 0xe408e40817177430 */ /* 0x000fe40000000000 */
[----:B------:R-:W-:Y:S02]  /*1ad0*/  HADD2 R39, R35, -1032, -1032 ;  /* 0xe408e40823277430 */ /* 0x000fe40000000000 */
[----:B------:R-:W-:Y:S02]  /*1ae0*/  HADD2 R36, R40, -1032, -1032 ;  /* 0xe408e40828247430 */ /* 0x000fe40000000000 */
[----:B0-----:R-:W-:Y:S02]  /*1af0*/  HADD2.F32 R35, -RZ, R28.H0_H0 ;  /* 0x2000001cff237230 */ /* 0x001fe40000004100 */
[----:B------:R-:W-:-:S02]  /*1b00*/  HADD2.F32 R41, -RZ, R23.H0_H0 ;  /* 0x20000017ff297230 */ /* 0x000fc40000004100 */
[----:B------:R-:W-:Y:S02]  /*1b10*/  HADD2.F32 R40, -RZ, R39.H0_H0 ;  /* 0x20000027ff287230 */ /* 0x000fe40000004100 */
[----:B------:R-:W-:Y:S02]  /*1b20*/  HADD2.F32 R42, -RZ, R38.H0_H0 ;  /* 0x20000026ff2a7230 */ /* 0x000fe40000004100 */
[----:B------:R-:W-:Y:S02]  /*1b30*/  HADD2.F32 R44, -RZ, R36.H0_H0 ;  /* 0x20000024ff2c7230 */ /* 0x000fe40000004100 */
[----:B------:R-:W-:Y:S01]  /*1b40*/  FFMA.FTZ R34, R41, R35, R34 ;  /* 0x0000002329227223 */ /* 0x000fe20000010022 */
[C---:B------:R-:W-:Y:S01]  /*1b50*/  FFMA.FTZ R22, R35.reuse, R40, R22 ;  /* 0x0000002823167223 */ /* 0x040fe20000010016 */
[C---:B------:R-:W-:Y:S01]  /*1b60*/  FFMA.FTZ R33, R35.reuse, R42, R33 ;  /* 0x0000002a23217223 */ /* 0x040fe20000010021 */
[----:B------:R-:W-:Y:S02]  /*1b70*/  HADD2.F32 R28, -RZ, R28.H1_H1 ;  /* 0x3000001cff1c7230 */ /* 0x000fe40000004100 */
[----:B------:R-:W-:Y:S01]  /*1b80*/  FFMA.FTZ R37, R35, R44, R37 ;  /* 0x0000002c23257223 */ /* 0x000fe20000010025 */
[----:B------:R-:W-:-:S02]  /*1b90*/  HADD2.F32 R35, -RZ, R23.H1_H1 ;  /* 0x30000017ff237230 */ /* 0x000fc40000004100 */
[----:B------:R-:W-:Y:S01]  /*1ba0*/  HADD2.F32 R38, -RZ, R38.H1_H1 ;  /* 0x30000026ff267230 */ /* 0x000fe20000004100 */
[----:B------:R-:W-:Y:S02]  /*1bb0*/  LOP3.LUT R8, R8, 0xf000f0, RZ, 0xc0, !PT ;  /* 0x00f000f008087812 */ /* 0x000fe400078ec0ff */
[----:B------:R-:W-:Y:S01]  /*1bc0*/  FFMA.FTZ R34, R35, R28, R34 ;  /* 0x0000001c23227223 */ /* 0x000fe20000010022 */
[----:B------:R-:W-:Y:S01]  /*1bd0*/  LOP3.LUT R10, R10, 0xf000f0, RZ, 0xc0, !PT ;  /* 0x00f000f00a0a7812 */ /* 0x000fe200078ec0ff */
[----:B------:R-:W-:Y:S01]  /*1be0*/  FFMA.FTZ R38, R28, R38, R33 ;  /* 0x000000261c267223 */ /* 0x000fe20000010021 */
[----:B------:R-:W-:Y:S02]  /*1bf0*/  LOP3.LUT R33, R9, 0xf000f0, RZ, 0xc0, !PT ;  /* 0x00f000f009217812 */ /* 0x000fe400078ec0ff */
[----:B------:R-:W-:Y:S02]  /*1c00*/  LOP3.LUT R35, R11, 0xf000f0, RZ, 0xc0, !PT ;  /* 0x00f000f00b237812 */ /* 0x000fe400078ec0ff */
[----:B------:R-:W-:-:S02]  /*1c10*/  LOP3.LUT R9, R8, 0x64006400, RZ, 0xfc, !PT ;  /* 0x6400640008097812 */ /* 0x000fc400078efcff */
[----:B------:R-:W-:Y:S02]  /*1c20*/  LOP3.LUT R11, R10, 0x64006400, RZ, 0xfc, !PT ;  /* 0x640064000a0b7812 */ /* 0x000fe400078efcff */
[----:B------:R-:W-:Y:S02]  /*1c30*/  LOP3.LUT R33, R33, 0x64006400, RZ, 0xfc, !PT ;  /* 0x6400640021217812 */ /* 0x000fe400078efcff */
[----:B------:R-:W-:Y:S01]  /*1c40*/  LOP3.LUT R35, R35, 0x64006400, RZ, 0xfc, !PT ;  /* 0x6400640023237812 */ /* 0x000fe200078efcff */
[-C--:B------:R-:W-:Y:S02]  /*1c50*/  HFMA2 R10, R9, R16.reuse.H0_H0, -72, -72 ;  /* 0xd480d480090a7431 */ /* 0x080fe40000040010 */
[----:B------:R-:W-:Y:S02]  /*1c60*/  HADD2.F32 R39, -RZ, R39.H1_H1 ;  /* 0x30000027ff277230 */ /* 0x000fe40000004100 */
[----:B------:R-:W-:Y:S02]  /*1c70*/  HFMA2 R9, R11, R16.H0_H0, -72, -72 ;  /* 0xd480d4800b097431 */ /* 0x000fe40000040010 */
[----:B------:R-:W-:-:S02]  /*1c80*/  HADD2.F32 R36, -RZ, R36.H1_H1 ;  /* 0x30000024ff247230 */ /* 0x000fc40000004100 */
[-C--:B------:R-:W-:Y:S02]  /*1c90*/  HFMA2 R8, R33, R16.reuse.H0_H0, -72, -72 ;  /* 0xd480d48021087431 */ /* 0x080fe40000040010 */
[----:B------:R-:W-:Y:S02]  /*1ca0*/  HFMA2 R11, R35, R16.H0_H0, -72, -72 ;  /* 0xd480d480230b7431 */ /* 0x000fe40000040010 */
[C---:B------:R-:W-:Y:S01]  /*1cb0*/  FFMA.FTZ R22, R28.reuse, R39, R22 ;  /* 0x000000271c167223 */ /* 0x040fe20000010016 */
[----:B------:R-:W-:Y:S01]  /*1cc0*/  FFMA.FTZ R36, R28, R36, R37 ;  /* 0x000000241c247223 */ /* 0x000fe20000010025 */
[----:B------:R-:W-:Y:S02]  /*1cd0*/  HADD2.F32 R23, -RZ, R29.H0_H0 ;  /* 0x2000001dff177230 */ /* 0x000fe40000004100 */
[----:B------:R-:W-:Y:S02]  /*1ce0*/  HADD2.F32 R33, -RZ, R10.H0_H0 ;  /* 0x2000000aff217230 */ /* 0x000fe40000004100 */
[----:B------:R-:W-:-:S02]  /*1cf0*/  HADD2.F32 R28, -RZ, R8.H0_H0 ;  /* 0x20000008ff1c7230 */ /* 0x000fc40000004100 */
[----:B------:R-:W-:Y:S02]  /*1d00*/  HADD2.F32 R35, -RZ, R9.H0_H0 ;  /* 0x20000009ff237230 */ /* 0x000fe40000004100 */
[----:B------:R-:W-:Y:S02]  /*1d10*/  HADD2.F32 R37, -RZ, R11.H0_H0 ;  /* 0x2000000bff257230 */ /* 0x000fe40000004100 */
[----:B------:R-:W-:Y:S01]  /*1d20*/  FFMA.FTZ R33, R33, R23, R34 ;  /* 0x0000001721217223 */ /* 0x000fe20000010022 */
[----:B------:R-:W-:Y:S02]  /*1d30*/  HADD2.F32 R29, -RZ, R29.H1_H1 ;  /* 0x3000001dff1d7230 */ /* 0x000fe40000004100 */
[C---:B------:R-:W-:Y:S01]  /*1d40*/  FFMA.FTZ R22, R23.reuse, R28, R22 ;  /* 0x0000001c17167223 */ /* 0x040fe20000010016 */
[----:B------:R-:W-:Y:S02]  /*1d50*/  HADD2.F32 R10, -RZ, R10.H1_H1 ;  /* 0x3000000aff0a7230 */ /* 0x000fe40000004100 */
[C---:B------:R-:W-:Y:S01]  /*1d60*/  FFMA.FTZ R38, R23.reuse, R35, R38 ;  /* 0x0000002317267223 */ /* 0x040fe20000010026 */
[----:B------:R-:W-:Y:S01]  /*1d70*/  FFMA.FTZ R37, R23, R37, R36 ;  /* 0x0000002517257223 */ /* 0x000fe20000010024 */
[----:B------:R-:W-:-:S02]  /*1d80*/  HADD2.F32 R8, -RZ, R8.H1_H1 ;  /* 0x30000008ff087230 */ /* 0x000fc40000004100 */
[----:B------:R-:W-:Y:S02]  /*1d90*/  HADD2.F32 R9, -RZ, R9.H1_H1 ;  /* 0x30000009ff097230 */ /* 0x000fe40000004100 */
[--C-:B------:R-:W-:Y:S02]  /*1da0*/  HADD2.F32 R23, -RZ, R0.reuse.H0_H0 ;  /* 0x20000000ff177230 */ /* 0x100fe40000004100 */
[----:B------:R-:W-:Y:S02]  /*1db0*/  HADD2.F32 R28, -RZ, R0.H1_H1 ;  /* 0x30000000ff1c7230 */ /* 0x000fe40000004100 */
[----:B------:R-:W-:Y:S01]  /*1dc0*/  FFMA.FTZ R10, R10, R29, R33 ;  /* 0x0000001d0a0a7223 */ /* 0x000fe20000010021 */
[----:B------:R-:W-:Y:S02]  /*1dd0*/  HADD2.F32 R34, -RZ, R11.H1_H1 ;  /* 0x3000000bff227230 */ /* 0x000fe40000004100 */
[C---:B------:R-:W-:Y:S01]  /*1de0*/  FFMA.FTZ R33, R29.reuse, R8, R22 ;  /* 0x000000081d217223 */ /* 0x040fe20000010016 */
[----:B------:R-:W-:Y:S01]  /*1df0*/  FFMA.FTZ R11, R29, R9, R38 ;  /* 0x000000091d0b7223 */ /* 0x000fe20000010026 */
[----:B------:R-:W-:Y:S01]  /*1e00*/  FMUL.FTZ R8, R32, R23 ;  /* 0x0000001720087220 */ /* 0x000fe20000410000 */
[----:B------:R-:W-:-:S04]  /*1e10*/  FMUL.FTZ R9, R21, R28 ;  /* 0x0000001c15097220 */ /* 0x000fc80000410000 */
[----:B------:R-:W-:Y:S02]  /*1e20*/  F2FP.F16.F32.PACK_AB R21, RZ, R8 ;  /* 0x00000008ff15723e */ /* 0x000fe400000000ff */
[----:B------:R-:W-:Y:S02]  /*1e30*/  F2FP.F16.F32.PACK_AB R22, RZ, R9 ;  /* 0x00000009ff16723e */ /* 0x000fe400000000ff */
[----:B------:R-:W0:Y:S01]  /*1e40*/  LDS.64 R8, [UR4+0x20] ;  /* 0x00002004ff087984 */ /* 0x000e220008000a00 */
[----:B------:R-:W-:Y:S01]  /*1e50*/  FFMA.FTZ R29, R29, R34, R37 ;  /* 0x000000221d1d7223 */ /* 0x000fe20000010025 */
[----:B------:R-:W-:Y:S01]  /*1e60*/  FMUL.FTZ R10, R23, R10 ;  /* 0x0000000a170a7220 */ /* 0x000fe20000410000 */
[----:B------:R-:W-:Y:S01]  /*1e70*/  FMUL.FTZ R33, R28, R33 ;  /* 0x000000211c217220 */ /* 0x000fe20000410000 */
[--C-:B------:R-:W-:Y:S01]  /*1e80*/  HADD2.F32 R34, -RZ, R27.reuse.H0_H0 ;  /* 0x2000001bff227230 */ /* 0x100fe20000004100 */
[----:B------:R-:W-:Y:S01]  /*1e90*/  PRMT R21, R21, 0x5410, R22 ;  /* 0x0000541015157816 */ /* 0x000fe20000000016 */
[----:B------:R-:W-:Y:S01]  /*1ea0*/  HADD2.F32 R32, -RZ, R27.H1_H1 ;  /* 0x3000001bff207230 */ /* 0x000fe20000004100 */
[----:B------:R-:W-:-:S02]  /*1eb0*/  F2FP.F16.F32.PACK_AB R10, RZ, R10 ;  /* 0x0000000aff0a723e */ /* 0x000fc400000000ff */
[----:B------:R-:W-:Y:S01]  /*1ec0*/  F2FP.F16.F32.PACK_AB R33, RZ, R33 ;  /* 0x00000021ff21723e */ /* 0x000fe200000000ff */
[----:B------:R-:W-:Y:S01]  /*1ed0*/  FMUL.FTZ R17, R17, R34 ;  /* 0x0000002211117220 */ /* 0x000fe20000410000 */
[----:B------:R-:W-:Y:S01]  /*1ee0*/  FMUL.FTZ R31, R31, R32 ;  /* 0x000000201f1f7220 */ /* 0x000fe20000410000 */
[----:B------:R-:W-:Y:S01]  /*1ef0*/  HFMA2.MMA R21, R21, 1, 1, R26 ;  /* 0x3c003c0015157835 */ /* 0x000fe2000000001a */
[----:B------:R-:W-:Y:S02]  /*1f00*/  PRMT R10, R10, 0x5410, R33 ;  /* 0x000054100a0a7816 */ /* 0x000fe40000000021 */
[----:B------:R-:W-:Y:S02]  /*1f10*/  F2FP.F16.F32.PACK_AB R17, RZ, R17 ;  /* 0x00000011ff11723e */ /* 0x000fe400000000ff */
[----:B------:R-:W-:Y:S01]  /*1f20*/  F2FP.F16.F32.PACK_AB R31, RZ, R31 ;  /* 0x0000001fff1f723e */ /* 0x000fe200000000ff */
[----:B------:R-:W-:Y:S01]  /*1f30*/  FMUL.FTZ R11, R34, R11 ;  /* 0x0000000b220b7220 */ /* 0x000fe20000410000 */
[----:B------:R-:W-:Y:S01]  /*1f40*/  FMUL.FTZ R29, R32, R29 ;  /* 0x0000001d201d7220 */ /* 0x000fe20000410000 */
[----:B------:R-:W-:Y:S01]  /*1f50*/  HFMA2.MMA R21, R10, 1, 1, R21 ;  /* 0x3c003c000a157835 */ /* 0x000fe20000000015 */
[----:B------:R-:W-:-:S02]  /*1f60*/  PRMT R17, R17, 0x5410, R31 ;  /* 0x0000541011117816 */ /* 0x000fc4000000001f */
[----:B-----5:R-:W-:Y:S02]  /*1f70*/  LOP3.LUT R10, R4, 0xf000f, RZ, 0xc0, !PT ;  /* 0x000f000f040a7812 */ /* 0x020fe400078ec0ff */
[----:B------:R-:W-:Y:S01]  /*1f80*/  F2FP.F16.F32.PACK_AB R11, RZ, R11 ;  /* 0x0000000bff0b723e */ /* 0x000fe200000000ff */
[----:B------:R-:W-:Y:S01]  /*1f90*/  HADD2 R17, R17, R25 ;  /* 0x0000001911117230 */ /* 0x000fe20000000000 */
[----:B------:R-:W-:Y:S02]  /*1fa0*/  F2FP.F16.F32.PACK_AB R29, RZ, R29 ;  /* 0x0000001dff1d723e */ /* 0x000fe400000000ff */
[----:B------:R-:W-:Y:S02]  /*1fb0*/  LOP3.LUT R10, R10, 0x64006400, RZ, 0xfc, !PT ;  /* 0x640064000a0a7812 */ /* 0x000fe400078efcff */
[----:B------:R-:W-:Y:S02]  /*1fc0*/  LOP3.LUT R25, R6, 0xf000f, RZ, 0xc0, !PT ;  /* 0x000f000f06197812 */ /* 0x000fe400078ec0ff */
[----:B------:R-:W-:-:S02]  /*1fd0*/  LOP3.LUT R22, R5, 0xf000f, RZ, 0xc0, !PT ;  /* 0x000f000f05167812 */ /* 0x000fc400078ec0ff */
[----:B------:R-:W-:Y:S02]  /*1fe0*/  LOP3.LUT R26, R7, 0xf000f, RZ, 0xc0, !PT ;  /* 0x000f000f071a7812 */ /* 0x000fe400078ec0ff */
[----:B------:R-:W-:Y:S01]  /*1ff0*/  PRMT R31, R11, 0x5410, R29 ;  /* 0x000054100b1f7816 */ /* 0x000fe2000000001d */
[----:B------:R-:W-:Y:S01]  /*2000*/  HADD2 R11, R10, -1032, -1032 ;  /* 0xe408e4080a0b7430 */ /* 0x000fe20000000000 */
[----:B------:R-:W-:Y:S02]  /*2010*/  LOP3.LUT R25, R25, 0x64006400, RZ, 0xfc, !PT ;  /* 0x6400640019197812 */ /* 0x000fe400078efcff */
[----:B------:R-:W-:Y:S02]  /*2020*/  LOP3.LUT R22, R22, 0x64006400, RZ, 0xfc, !PT ;  /* 0x6400640016167812 */ /* 0x000fe400078efcff */
[----:B------:R-:W-:Y:S01]  /*2030*/  LOP3.LUT R26, R26, 0x64006400, RZ, 0xfc, !PT ;  /* 0x640064001a1a7812 */ /* 0x000fe200078efcff */
[----:B------:R-:W-:Y:S02]  /*2040*/  HADD2 R25, R25, -1032, -1032 ;  /* 0xe408e40819197430 */ /* 0x000fe40000000000 */
[----:B------:R-:W-:-:S02]  /*2050*/  HADD2.F32 R10, -RZ, R11.H0_H0 ;  /* 0x2000000bff0a7230 */ /* 0x000fc40000004100 */
[----:B------:R-:W-:Y:S02]  /*2060*/  HADD2 R36, R22, -1032, -1032 ;  /* 0xe408e40816247430 */ /* 0x000fe40000000000 */
[----:B------:R-:W-:Y:S02]  /*2070*/  HADD2.F32 R37, -RZ, R11.H1_H1 ;  /* 0x3000000bff257230 */ /* 0x000fe40000004100 */
[----:B------:R-:W-:Y:S02]  /*2080*/  HADD2 R29, R26, -1032, -1032 ;  /* 0xe408e4081a1d7430 */ /* 0x000fe40000000000 */
[----:B0-----:R-:W-:Y:S02]  /*2090*/  HADD2.F32 R11, -RZ, R8.H0_H0 ;  /* 0x20000008ff0b7230 */ /* 0x001fe40000004100 */
[----:B------:R-:W-:Y:S02]  /*20a0*/  HADD2.F32 R22, -RZ, R25.H0_H0 ;  /* 0x20000019ff167230 */ /* 0x000fe40000004100 */
[----:B------:R-:W-:-:S02]  /*20b0*/  HADD2.F32 R38, -RZ, R36.H0_H0 ;  /* 0x20000024ff267230 */ /* 0x000fc40000004100 */
[----:B------:R-:W-:Y:S01]  /*20c0*/  FFMA.FTZ R10, R10, R11, RZ ;  /* 0x0000000b0a0a7223 */ /* 0x000fe200000100ff */
[----:B------:R-:W-:Y:S02]  /*20d0*/  HADD2.F32 R26, -RZ, R29.H0_H0 ;  /* 0x2000001dff1a7230 */ /* 0x000fe40000004100 */
[----:B------:R-:W-:Y:S01]  /*20e0*/  HADD2.F32 R8, -RZ, R8.H1_H1 ;  /* 0x30000008ff087230 */ /* 0x000fe20000004100 */
[----:B------:R-:W-:Y:S01]  /*20f0*/  HFMA2.MMA R17, R31, 1, 1, R17 ;  /* 0x3c003c001f117835 */ /* 0x000fe20000000011 */
[C---:B------:R-:W-:Y:S01]  /*2100*/  FFMA.FTZ R33, R11.reuse, R22, RZ ;  /* 0x000000160b217223 */ /* 0x040fe200000100ff */
[----:B------:R-:W-:Y:S02]  /*2110*/  HADD2.F32 R36, -RZ, R36.H1_H1 ;  /* 0x30000024ff247230 */ /* 0x000fe40000004100 */
[C---:B------:R-:W-:Y:S01]  /*2120*/  FFMA.FTZ R31, R11.reuse, R38, RZ ;  /* 0x000000260b1f7223 */ /* 0x040fe200000100ff */
[----:B------:R-:W-:Y:S01]  /*2130*/  FFMA.FTZ R35, R11, R26, RZ ;  /* 0x0000001a0b237223 */ /* 0x000fe200000100ff */
[----:B------:R-:W-:Y:S01]  /*2140*/  FFMA.FTZ R22, R37, R8, R10 ;  /* 0x0000000825167223 */ /* 0x000fe2000001000a */
[----:B------:R-:W-:Y:S01]  /*2150*/  LOP3.LUT R26, R4, 0xf000f0, RZ, 0xc0, !PT ;  /* 0x00f000f0041a7812 */ /* 0x000fe200078ec0ff */
[----:B------:R-:W0:Y:S01]  /*2160*/  LDS.64 R10, [UR4+0x28] ;  /* 0x00002804ff0a7984 */ /* 0x000e220008000a00 */
[----:B------:R-:W-:Y:S01]  /*2170*/  LOP3.LUT R37, R5, 0xf000f0, RZ, 0xc0, !PT ;  /* 0x00f000f005257812 */ /* 0x000fe200078ec0ff */
[----:B------:R-:W-:Y:S01]  /*2180*/  FFMA.FTZ R31, R8, R36, R31 ;  /* 0x00000024081f7223 */ /* 0x000fe2000001001f */
[----:B------:R-:W-:Y:S01]  /*2190*/  HADD2.F32 R36, -RZ, R25.H1_H1 ;  /* 0x30000019ff247230 */ /* 0x000fe20000004100 */
[----:B------:R-:W-:Y:S01]  /*21a0*/  LOP3.LUT R25, R26, 0x64006400, RZ, 0xfc, !PT ;  /* 0x640064001a197812 */ /* 0x000fe200078efcff */
[----:B------:R-:W-:Y:S01]  /*21b0*/  HADD2.F32 R40, -RZ, R29.H1_H1 ;  /* 0x3000001dff287230 */ /* 0x000fe20000004100 */
[----:B------:R-:W-:-:S02]  /*21c0*/  LOP3.LUT R39, R6, 0xf000f0, RZ, 0xc0, !PT ;  /* 0x00f000f006277812 */ /* 0x000fc400078ec0ff */
[----:B------:R-:W-:Y:S01]  /*21d0*/  LOP3.LUT R37, R37, 0x64006400, RZ, 0xfc, !PT ;  /* 0x6400640025257812 */ /* 0x000fe200078efcff */
[C---:B------:R-:W-:Y:S01]  /*21e0*/  FFMA.FTZ R33, R8.reuse, R36, R33 ;  /* 0x0000002408217223 */ /* 0x040fe20000010021 */
[----:B------:R-:W-:Y:S01]  /*21f0*/  LOP3.LUT R38, R7, 0xf000f0, RZ, 0xc0, !PT ;  /* 0x00f000f007267812 */ /* 0x000fe200078ec0ff */
[----:B------:R-:W-:Y:S01]  /*2200*/  FFMA.FTZ R35, R8, R40, R35 ;  /* 0x0000002808237223 */ /* 0x000fe20000010023 */
[----:B------:R-:W-:Y:S01]  /*2210*/  LOP3.LUT R39, R39, 0x64006400, RZ, 0xfc, !PT ;  /* 0x6400640027277812 */ /* 0x000fe200078efcff */
[-C--:B------:R-:W-:Y:S01]  /*2220*/  HFMA2 R8, R25, R16.reuse.H0_H0, -72, -72 ;  /* 0xd480d48019087431 */ /* 0x080fe20000040010 */
[----:B------:R-:W-:Y:S01]  /*2230*/  LOP3.LUT R29, R38, 0x64006400, RZ, 0xfc, !PT ;  /* 0x64006400261d7812 */ /* 0x000fe200078efcff */
[-C--:B------:R-:W-:Y:S02]  /*2240*/  HFMA2 R25, R37, R16.reuse.H0_H0, -72, -72 ;  /* 0xd480d48025197431 */ /* 0x080fe40000040010 */
[----:B------:R-:W-:Y:S02]  /*2250*/  HADD2.F32 R36, -RZ, R9.H0_H0 ;  /* 0x20000009ff247230 */ /* 0x000fe40000004100 */
[----:B------:R-:W-:-:S02]  /*2260*/  HFMA2 R26, R39, R16.H0_H0, -72, -72 ;  /* 0xd480d480271a7431 */ /* 0x000fc40000040010 */
[----:B------:R-:W-:Y:S02]  /*2270*/  HADD2.F32 R37, -RZ, R8.H0_H0 ;  /* 0x20000008ff257230 */ /* 0x000fe40000004100 */
[----:B------:R-:W-:Y:S02]  /*2280*/  HFMA2 R29, R29, R16.H0_H0, -72, -72 ;  /* 0xd480d4801d1d7431 */ /* 0x000fe40000040010 */
[----:B------:R-:W-:Y:S02]  /*2290*/  HADD2.F32 R40, -RZ, R25.H0_H0 ;  /* 0x20000019ff287230 */ /* 0x000fe40000004100 */
[----:B------:R-:W-:Y:S02]  /*22a0*/  HADD2.F32 R38, -RZ, R26.H0_H0 ;  /* 0x2000001aff267230 */ /* 0x000fe40000004100 */
[----:B------:R-:W-:Y:S01]  /*22b0*/  FFMA.FTZ R22, R37, R36, R22 ;  /* 0x0000002425167223 */ /* 0x000fe20000010016 */
[----:B------:R-:W-:Y:S02]  /*22c0*/  HADD2.F32 R9, -RZ, R9.H1_H1 ;  /* 0x30000009ff097230 */ /* 0x000fe40000004100 */
[----:B------:R-:W-:Y:S01]  /*22d0*/  FFMA.FTZ R40, R36, R40, R31 ;  /* 0x0000002824287223 */ /* 0x000fe2000001001f */
[----:B------:R-:W-:-:S02]  /*22e0*/  HADD2.F32 R37, -RZ, R29.H0_H0 ;  /* 0x2000001dff257230 */ /* 0x000fc40000004100 */
[----:B------:R-:W-:Y:S01]  /*22f0*/  HADD2.F32 R31, -RZ, R8.H1_H1 ;  /* 0x30000008ff1f7230 */ /* 0x000fe20000004100 */
[----:B------:R-:W-:Y:S01]  /*2300*/  SHF.R.U32.HI R6, RZ, 0x8, R6 ;  /* 0x00000008ff067819 */ /* 0x000fe20000011606 */
[C---:B------:R-:W-:Y:S01]  /*2310*/  FFMA.FTZ R42, R36.reuse, R38, R33 ;  /* 0x00000026242a7223 */ /* 0x040fe20000010021 */
[----:B------:R-:W-:Y:S01]  /*2320*/  SHF.R.U32.HI R7, RZ, 0x8, R7 ;  /* 0x00000008ff077819 */ /* 0x000fe20000011607 */
[----:B------:R-:W-:Y:S02]  /*2330*/  HADD2.F32 R25, -RZ, R25.H1_H1 ;  /* 0x30000019ff197230 */ /* 0x000fe40000004100 */
[----:B------:R-:W-:Y:S01]  /*2340*/  FFMA.FTZ R35, R36, R37, R35 ;  /* 0x0000002524237223 */ /* 0x000fe20000010023 */
[----:B------:R-:W-:Y:S02]  /*2350*/  HADD2.F32 R33, -RZ, R26.H1_H1 ;  /* 0x3000001aff217230 */ /* 0x000fe40000004100 */
[----:B------:R-:W-:Y:S01]  /*2360*/  FFMA.FTZ R38, R31, R9, R22 ;  /* 0x000000091f267223 */ /* 0x000fe20000010016 */
[----:B------:R-:W-:Y:S01]  /*2370*/  HADD2.F32 R8, -RZ, R29.H1_H1 ;  /* 0x3000001dff087230 */ /* 0x000fe20000004100 */
[----:B------:R-:W-:-:S02]  /*2380*/  SHF.R.U32.HI R4, RZ, 0x8, R4 ;  /* 0x00000008ff047819 */ /* 0x000fc40000011604 */
[----:B------:R-:W-:Y:S02]  /*2390*/  SHF.R.U32.HI R5, RZ, 0x8, R5 ;  /* 0x00000008ff057819 */ /* 0x000fe40000011605 */
[----:B------:R-:W-:Y:S02]  /*23a0*/  LOP3.LUT R22, R6, 0xf000f, RZ, 0xc0, !PT ;  /* 0x000f000f06167812 */ /* 0x000fe400078ec0ff */
[----:B------:R-:W-:Y:S01]  /*23b0*/  LOP3.LUT R29, R7, 0xf000f, RZ, 0xc0, !PT ;  /* 0x000f000f071d7812 */ /* 0x000fe200078ec0ff */
[C---:B------:R-:W-:Y:S01]  /*23c0*/  FFMA.FTZ R40, R9.reuse, R25, R40 ;  /* 0x0000001909287223 */ /* 0x040fe20000010028 */
[C---:B------:R-:W-:Y:S01]  /*23d0*/  FFMA.FTZ R26, R9.reuse, R33, R42 ;  /* 0x00000021091a7223 */ /* 0x040fe2000001002a */
        /* <DEDUP_REMOVED lines=9> */
[----:B0-----:R-:W-:Y:S02]  /*2470*/  HADD2.F32 R31, -RZ, R10.H0_H0 ;  /* 0x2000000aff1f7230 */ /* 0x001fe40000004100 */
[----:B------:R-:W-:-:S02]  /*2480*/  HADD2 R33, R8, -1032, -1032 ;  /* 0xe408e40808217430 */ /* 0x000fc40000000000 */
[----:B------:R-:W-:Y:S02]  /*2490*/  HADD2.F32 R25, -RZ, R10.H1_H1 ;  /* 0x3000000aff197230 */ /* 0x000fe40000004100 */
[----:B------:R-:W-:Y:S02]  /*24a0*/  HADD2 R10, R9, -1032, -1032 ;  /* 0xe408e408090a7430 */ /* 0x000fe40000000000 */
[--C-:B------:R-:W-:Y:S02]  /*24b0*/  HADD2.F32 R8, -RZ, R11.reuse.H0_H0 ;  /* 0x2000000bff087230 */ /* 0x100fe40000004100 */
[----:B------:R-:W-:Y:S02]  /*24c0*/  HADD2.F32 R9, -RZ, R11.H1_H1 ;  /* 0x3000000bff097230 */ /* 0x000fe40000004100 */
[----:B------:R-:W-:Y:S02]  /*24d0*/  HADD2.F32 R11, -RZ, R22.H0_H0 ;  /* 0x20000016ff0b7230 */ /* 0x000fe40000004100 */
[----:B------:R-:W-:-:S02]  /*24e0*/  HADD2.F32 R39, -RZ, R10.H0_H0 ;  /* 0x2000000aff277230 */ /* 0x000fc40000004100 */
[----:B------:R-:W-:Y:S02]  /*24f0*/  HADD2.F32 R37, -RZ, R33.H0_H0 ;  /* 0x20000021ff257230 */ /* 0x000fe40000004100 */
[----:B------:R-:W-:Y:S01]  /*2500*/  FFMA.FTZ R36, R31, R11, R36 ;  /* 0x0000000b1f247223 */ /* 0x000fe20000010024 */
[----:B------:R-:W-:Y:S02]  /*2510*/  HADD2.F32 R35, -RZ, R29.H0_H0 ;  /* 0x2000001dff237230 */ /* 0x000fe40000004100 */
[----:B------:R-:W-:Y:S01]  /*2520*/  HADD2.F32 R11, -RZ, R10.H1_H1 ;  /* 0x3000000aff0b7230 */ /* 0x000fe20000004100 */
[----:B------:R-:W-:Y:S01]  /*2530*/  LOP3.LUT R10, R5, 0xf000f0, RZ, 0xc0, !PT ;  /* 0x00f000f0050a7812 */ /* 0x000fe200078ec0ff */
[----:B------:R-:W-:Y:S01]  /*2540*/  FFMA.FTZ R40, R31, R39, R40 ;  /* 0x000000271f287223 */ /* 0x000fe20000010028 */
[----:B------:R-:W-:Y:S02]  /*2550*/  HADD2.F32 R33, -RZ, R33.H1_H1 ;  /* 0x30000021ff217230 */ /* 0x000fe40000004100 */
[----:B------:R-:W-:Y:S01]  /*2560*/  FFMA.FTZ R38, R37, R31, R38 ;  /* 0x0000001f25267223 */ /* 0x000fe20000010026 */
[----:B------:R-:W-:Y:S01]  /*2570*/  FFMA.FTZ R26, R31, R35, R26 ;  /* 0x000000231f1a7223 */ /* 0x000fe2000001001a */
[----:B------:R-:W-:Y:S01]  /*2580*/  LOP3.LUT R4, R4, 0xf000f0, RZ, 0xc0, !PT ;  /* 0x00f000f004047812 */ /* 0x000fe200078ec0ff */
[----:B------:R-:W-:-:S02]  /*2590*/  HADD2.F32 R31, -RZ, R29.H1_H1 ;  /* 0x3000001dff1f7230 */ /* 0x000fc40000004100 */
[----:B------:R-:W-:Y:S01]  /*25a0*/  FFMA.FTZ R5, R25, R11, R40 ;  /* 0x0000000b19057223 */ /* 0x000fe20000010028 */
[----:B------:R-:W-:Y:S01]  /*25b0*/  LOP3.LUT R35, R10, 0x64006400, RZ, 0xfc, !PT ;  /* 0x640064000a237812 */ /* 0x000fe200078efcff */
[----:B------:R-:W-:Y:S01]  /*25c0*/  FFMA.FTZ R29, R33, R25, R38 ;  /* 0x00000019211d7223 */ /* 0x000fe20000010026 */
[----:B------:R-:W0:Y:S01]  /*25d0*/  LDS.64 R10, [UR4+0x30] ;  /* 0x00003004ff0a7984 */ /* 0x000e220008000a00 */
[----:B------:R-:W-:Y:S01]  /*25e0*/  LOP3.LUT R33, R4, 0x64006400, RZ, 0xfc, !PT ;  /* 0x6400640004217812 */ /* 0x000fe200078efcff */
[----:B------:R-:W-:Y:S01]  /*25f0*/  FFMA.FTZ R31, R25, R31, R26 ;  /* 0x0000001f191f7223 */ /* 0x000fe2000001001a */
[----:B------:R-:W-:Y:S01]  /*2600*/  LOP3.LUT R26, R6, 0xf000f0, RZ, 0xc0, !PT ;  /* 0x00f000f0061a7812 */ /* 0x000fe200078ec0ff */
[-C--:B------:R-:W-:Y:S01]  /*2610*/  HFMA2 R4, R35, R16.reuse.H0_H0, -72, -72 ;  /* 0xd480d48023047431 */ /* 0x080fe20000040010 */
[----:B------:R-:W-:Y:S01]  /*2620*/  LOP3.LUT R37, R7, 0xf000f0, RZ, 0xc0, !PT ;  /* 0x00f000f007257812 */ /* 0x000fe200078ec0ff */
[----:B------:R-:W-:Y:S01]  /*2630*/  HFMA2 R6, R33, R16.H0_H0, -72, -72 ;  /* 0xd480d48021067431 */ /* 0x000fe20000040010 */
[----:B------:R-:W-:Y:S01]  /*2640*/  LOP3.LUT R7, R26, 0x64006400, RZ, 0xfc, !PT ;  /* 0x640064001a077812 */ /* 0x000fe200078efcff */
[----:B------:R-:W-:-:S02]  /*2650*/  HADD2.F32 R35, -RZ, R22.H1_H1 ;  /* 0x30000016ff237230 */ /* 0x000fc40000004100 */
[----:B------:R-:W-:Y:S02]  /*2660*/  HADD2.F32 R33, -RZ, R4.H0_H0 ;  /* 0x20000004ff217230 */ /* 0x000fe40000004100 */
[----:B------:R-:W-:Y:S02]  /*2670*/  HADD2.F32 R26, -RZ, R6.H0_H0 ;  /* 0x20000006ff1a7230 */ /* 0x000fe40000004100 */
[----:B------:R-:W-:Y:S01]  /*2680*/  HFMA2 R22, R7, R16.H0_H0, -72, -72 ;  /* 0xd480d48007167431 */ /* 0x000fe20000040010 */
[----:B------:R-:W-:Y:S01]  /*2690*/  LOP3.LUT R37, R37, 0x64006400, RZ, 0xfc, !PT ;  /* 0x6400640025257812 */ /* 0x000fe200078efcff */
[----:B------:R-:W-:Y:S02]  /*26a0*/  HADD2.F32 R4, -RZ, R4.H1_H1 ;  /* 0x30000004ff047230 */ /* 0x000fe40000004100 */
[----:B------:R-:W-:Y:S01]  /*26b0*/  FFMA.FTZ R29, R26, R8, R29 ;  /* 0x000000081a1d7223 */ /* 0x000fe2000001001d */
[----:B------:R-:W-:Y:S01]  /*26c0*/  FFMA.FTZ R26, R8, R33, R5 ;  /* 0x00000021081a7223 */ /* 0x000fe20000010005 */
[----:B------:R-:W-:-:S02]  /*26d0*/  HADD2.F32 R5, -RZ, R22.H0_H0 ;  /* 0x20000016ff057230 */ /* 0x000fc40000004100 */
[----:B------:R-:W-:Y:S01]  /*26e0*/  FFMA.FTZ R35, R25, R35, R36 ;  /* 0x0000002319237223 */ /* 0x000fe20000010024 */
[----:B------:R-:W-:Y:S02]  /*26f0*/  HADD2.F32 R6, -RZ, R6.H1_H1 ;  /* 0x30000006ff067230 */ /* 0x000fe40000004100 */
[----:B------:R-:W-:Y:S02]  /*2700*/  HFMA2 R7, R37, R16.H0_H0, -72, -72 ;  /* 0xd480d48025077431 */ /* 0x000fe40000040010 */
[----:B------:R-:W-:Y:S02]  /*2710*/  HADD2.F32 R36, -RZ, R22.H1_H1 ;  /* 0x30000016ff247230 */ /* 0x000fe40000004100 */
[----:B------:R-:W-:Y:S01]  /*2720*/  FFMA.FTZ R5, R8, R5, R31 ;  /* 0x0000000508057223 */ /* 0x000fe2000001001f */
[----:B------:R-:W-:Y:S01]  /*2730*/  FFMA.FTZ R25, R9, R4, R26 ;  /* 0x0000000409197223 */ /* 0x000fe2000001001a */
[----:B--2---:R-:W-:Y:S01]  /*2740*/  LOP3.LUT R4, R12, 0xf000f, RZ, 0xc0, !PT ;  /* 0x000f000f0c047812 */ /* 0x004fe200078ec0ff */
[----:B------:R-:W-:Y:S01]  /*2750*/  FFMA.FTZ R22, R6, R9, R29 ;  /* 0x0000000906167223 */ /* 0x000fe2000001001d */
[----:B------:R-:W-:-:S02]  /*2760*/  HADD2.F32 R38, -RZ, R7.H0_H0 ;  /* 0x20000007ff267230 */ /* 0x000fc40000004100 */
[----:B------:R-:W-:Y:S01]  /*2770*/  FFMA.FTZ R29, R9, R36, R5 ;  /* 0x00000024091d7223 */ /* 0x000fe20000010005 */
[----:B------:R-:W-:Y:S02]  /*2780*/  LOP3.LUT R5, R13, 0xf000f, RZ, 0xc0, !PT ;  /* 0x000f000f0d057812 */ /* 0x000fe400078ec0ff */
[----:B------:R-:W-:Y:S02]  /*2790*/  LOP3.LUT R6, R14, 0xf000f, RZ, 0xc0, !PT ;  /* 0x000f000f0e067812 */ /* 0x000fe400078ec0ff */
[----:B------:R-:W-:Y:S01]  /*27a0*/  LOP3.LUT R4, R4, 0x64006400, RZ, 0xfc, !PT ;  /* 0x6400640004047812 */ /* 0x000fe200078efcff */
[----:B------:R-:W-:Y:S01]  /*27b0*/  HADD2.F32 R7, -RZ, R7.H1_H1 ;  /* 0x30000007ff077230 */ /* 0x000fe20000004100 */
[----:B------:R-:W-:Y:S01]  /*27c0*/  LOP3.LUT R26, R15, 0xf000f, RZ, 0xc0, !PT ;  /* 0x000f000f0f1a7812 */ /* 0x000fe200078ec0ff */
[----:B------:R-:W-:Y:S01]  /*27d0*/  FFMA.FTZ R8, R8, R38, R35 ;  /* 0x0000002608087223 */ /* 0x000fe20000010023 */
[----:B------:R-:W-:Y:S01]  /*27e0*/  LOP3.LUT R36, R5, 0x64006400, RZ, 0xfc, !PT ;  /* 0x6400640005247812 */ /* 0x000fe200078efcff */
[----:B------:R-:W-:Y:S01]  /*27f0*/  HADD2 R5, R4, -1032, -1032 ;  /* 0xe408e40804057430 */ /* 0x000fe20000000000 */
[----:B------:R-:W-:-:S02]  /*2800*/  LOP3.LUT R6, R6, 0x64006400, RZ, 0xfc, !PT ;  /* 0x6400640006067812 */ /* 0x000fc400078efcff */
[----:B------:R-:W-:Y:S01]  /*2810*/  LOP3.LUT R26, R26, 0x64006400, RZ, 0xfc, !PT ;  /* 0x640064001a1a7812 */ /* 0x000fe200078efcff */
[----:B------:R-:W-:Y:S01]  /*2820*/  FFMA.FTZ R9, R9, R7, R8 ;  /* 0x0000000709097223 */ /* 0x000fe20000010008 */
[----:B------:R-:W-:Y:S02]  /*2830*/  HADD2 R36, R36, -1032, -1032 ;  /* 0xe408e40824247430 */ /* 0x000fe40000000000 */
[--C-:B------:R-:W-:Y:S02]  /*2840*/  HADD2.F32 R4, -RZ, R5.reuse.H0_H0 ;  /* 0x20000005ff047230 */ /* 0x100fe40000004100 */
[----:B------:R-:W-:Y:S02]  /*2850*/  HADD2 R7, R6, -1032, -1032 ;  /* 0xe408e40806077430 */ /* 0x000fe40000000000 */
[----:B------:R-:W-:Y:S02]  /*2860*/  HADD2.F32 R37, -RZ, R5.H1_H1 ;  /* 0x30000005ff257230 */ /* 0x000fe40000004100 */
[----:B------:R-:W-:-:S02]  /*2870*/  HADD2 R26, R26, -1032, -1032 ;  /* 0xe408e4081a1a7430 */ /* 0x000fc40000000000 */
[----:B0-----:R-:W-:Y:S02]  /*2880*/  HADD2.F32 R5, -RZ, R10.H0_H0 ;  /* 0x2000000aff057230 */ /* 0x001fe40000004100 */
[----:B------:R-:W-:Y:S02]  /*2890*/  HADD2.F32 R38, -RZ, R36.H0_H0 ;  /* 0x20000024ff267230 */ /* 0x000fe40000004100 */
[----:B------:R-:W-:Y:S02]  /*28a0*/  HADD2.F32 R6, -RZ, R7.H0_H0 ;  /* 0x20000007ff067230 */ /* 0x000fe40000004100 */
[----:B------:R-:W-:Y:S01]  /*28b0*/  FFMA.FTZ R4, R4, R5, RZ ;  /* 0x0000000504047223 */ /* 0x000fe200000100ff */
[----:B------:R-:W-:Y:S02]  /*28c0*/  HADD2.F32 R10, -RZ, R10.H1_H1 ;  /* 0x3000000aff0a7230 */ /* 0x000fe40000004100 */
[----:B------:R-:W-:Y:S02]  /*28d0*/  HADD2.F32 R8, -RZ, R26.H0_H0 ;  /* 0x2000001aff087230 */ /* 0x000fe40000004100 */
[----:B------:R-:W-:Y:S01]  /*28e0*/  FFMA.FTZ R31, R5, R38, RZ ;  /* 0x00000026051f7223 */ /* 0x000fe200000100ff */
[----:B------:R-:W-:-:S02]  /*28f0*/  HADD2.F32 R36, -RZ, R36.H1_H1 ;  /* 0x30000024ff247230 */ /* 0x000fc40000004100 */
[----:B------:R-:W-:Y:S01]  /*2900*/  FFMA.FTZ R33, R5, R6, RZ ;  /* 0x0000000605217223 */ /* 0x000fe200000100ff */
[----:B------:R-:W-:Y:S01]  /*2910*/  FFMA.FTZ R6, R37, R10, R4 ;  /* 0x0000000a25067223 */ /* 0x000fe20000010004 */
[----:B------:R-:W-:Y:S01]  /*2920*/  FFMA.FTZ R35, R5, R8, RZ ;  /* 0x0000000805237223 */ /* 0x000fe200000100ff */
[----:B------:R-:W-:Y:S01]  /*2930*/  LOP3.LUT R37, R13, 0xf000f0, RZ, 0xc0, !PT ;  /* 0x00f000f00d257812 */ /* 0x000fe200078ec0ff */
[----:B------:R-:W0:Y:S01]  /*2940*/  LDS.64 R4, [UR4+0x38] ;  /* 0x00003804ff047984 */ /* 0x000e220008000a00 */
[----:B------:R-:W-:Y:S01]  /*2950*/  LOP3.LUT R39, R14, 0xf000f0, RZ, 0xc0, !PT ;  /* 0x00f000f00e277812 */ /* 0x000fe200078ec0ff */
[----:B------:R-:W-:Y:S01]  /*2960*/  FFMA.FTZ R31, R10, R36, R31 ;  /* 0x000000240a1f7223 */ /* 0x000fe2000001001f */
        /* <DEDUP_REMOVED lines=8> */
[----:B------:R-:W-:Y:S01]  /*29f0*/  FFMA.FTZ R35, R10, R26, R35 ;  /* 0x0000001a0a237223 */ /* 0x000fe20000010023 */
[-C--:B------:R-:W-:Y:S01]  /*2a00*/  HFMA2 R8, R37, R16.reuse.H0_H0, -72, -72 ;  /* 0xd480d48025087431 */ /* 0x080fe20000040010 */
[----:B------:R-:W-:Y:S01]  /*2a10*/  LOP3.LUT R37, R38, 0x64006400, RZ, 0xfc, !PT ;  /* 0x6400640026257812 */ /* 0x000fe200078efcff */
[-C--:B------:R-:W-:Y:S02]  /*2a20*/  HFMA2 R10, R39, R16.reuse.H0_H0, -72, -72 ;  /* 0xd480d480270a7431 */ /* 0x080fe40000040010 */
[----:B------:R-:W-:Y:S02]  /*2a30*/  HFMA2 R7, R7, R16.H0_H0, -72, -72 ;  /* 0xd480d48007077431 */ /* 0x000fe40000040010 */
[----:B------:R-:W-:-:S02]  /*2a40*/  HADD2.F32 R26, -RZ, R11.H0_H0 ;  /* 0x2000000bff1a7230 */ /* 0x000fc40000004100 */
[----:B------:R-:W-:Y:S02]  /*2a50*/  HFMA2 R36, R37, R16.H0_H0, -72, -72 ;  /* 0xd480d48025247431 */ /* 0x000fe40000040010 */
[----:B------:R-:W-:Y:S02]  /*2a60*/  HADD2.F32 R38, -RZ, R10.H0_H0 ;  /* 0x2000000aff267230 */ /* 0x000fe40000004100 */
[----:B------:R-:W-:Y:S02]  /*2a70*/  HADD2.F32 R39, -RZ, R7.H0_H0 ;  /* 0x20000007ff277230 */ /* 0x000fe40000004100 */
[----:B------:R-:W-:Y:S02]  /*2a80*/  HADD2.F32 R40, -RZ, R8.H0_H0 ;  /* 0x20000008ff287230 */ /* 0x000fe40000004100 */
[----:B------:R-:W-:Y:S01]  /*2a90*/  FFMA.FTZ R42, R26, R38, R33 ;  /* 0x000000261a2a7223 */ /* 0x000fe20000010021 */
[----:B------:R-:W-:Y:S02]  /*2aa0*/  HADD2.F32 R33, -RZ, R36.H0_H0 ;  /* 0x20000024ff217230 */ /* 0x000fe40000004100 */
[----:B------:R-:W-:Y:S01]  /*2ab0*/  FFMA.FTZ R6, R39, R26, R6 ;  /* 0x0000001a27067223 */ /* 0x000fe20000010006 */
[----:B------:R-:W-:-:S02]  /*2ac0*/  HADD2.F32 R11, -RZ, R11.H1_H1 ;  /* 0x3000000bff0b7230 */ /* 0x000fc40000004100 */
[----:B------:R-:W-:Y:S01]  /*2ad0*/  HADD2.F32 R7, -RZ, R7.H1_H1 ;  /* 0x30000007ff077230 */ /* 0x000fe20000004100 */
[----:B------:R-:W-:Y:S01]  /*2ae0*/  SHF.R.U32.HI R12, RZ, 0x8, R12 ;  /* 0x00000008ff0c7819 */ /* 0x000fe2000001160c */
[----:B------:R-:W-:Y:S02]  /*2af0*/  HADD2.F32 R8, -RZ, R8.H1_H1 ;  /* 0x30000008ff087230 */ /* 0x000fe40000004100 */
[C---:B------:R-:W-:Y:S01]  /*2b00*/  FFMA.FTZ R40, R26.reuse, R40, R31 ;  /* 0x000000281a287223 */ /* 0x040fe2000001001f */
[----:B------:R-:W-:Y:S01]  /*2b10*/  HADD2.F32 R44, -RZ, R36.H1_H1 ;  /* 0x30000024ff2c7230 */ /* 0x000fe20000004100 */
[----:B------:R-:W-:Y:S01]  /*2b20*/  SHF.R.U32.HI R13, RZ, 0x8, R13 ;  /* 0x00000008ff0d7819 */ /* 0x000fe2000001160d */
[----:B------:R-:W-:Y:S01]  /*2b30*/  FFMA.FTZ R33, R26, R33, R35 ;  /* 0x000000211a217223 */ /* 0x000fe20000010023 */
[----:B------:R-:W-:Y:S01]  /*2b40*/  SHF.R.U32.HI R14, RZ, 0x8, R14 ;  /* 0x00000008ff0e7819 */ /* 0x000fe2000001160e */
[----:B------:R-:W-:Y:S01]  /*2b50*/  FFMA.FTZ R38, R7, R11, R6 ;  /* 0x0000000b07267223 */ /* 0x000fe20000010006 */
[----:B------:R-:W-:Y:S01]  /*2b60*/  SHF.R.U32.HI R15, RZ, 0x8, R15 ;  /* 0x00000008ff0f7819 */ /* 0x000fe2000001160f */
[----:B------:R-:W-:Y:S01]  /*2b70*/  HADD2.F32 R31, -RZ, R10.H1_H1 ;  /* 0x3000000aff1f7230 */ /* 0x000fe20000004100 */
[----:B------:R-:W-:Y:S01]  /*2b80*/  LOP3.LUT R6, R12, 0xf000f, RZ, 0xc0, !PT ;  /* 0x000f000f0c067812 */ /* 0x000fe200078ec0ff */
[C---:B------:R-:W-:Y:S01]  /*2b90*/  FFMA.FTZ R36, R11.reuse, R8, R40 ;  /* 0x000000080b247223 */ /* 0x040fe20000010028 */
[----:B------:R-:W-:Y:S01]  /*2ba0*/  FFMA.FTZ R26, R11, R44, R33 ;  /* 0x0000002c0b1a7223 */ /* 0x000fe20000010021 */
[----:B------:R-:W-:-:S02]  /*2bb0*/  LOP3.LUT R7, R13, 0xf000f, RZ, 0xc0, !PT ;  /* 0x000f000f0d077812 */ /* 0x000fc400078ec0ff */
[----:B------:R-:W-:Y:S02]  /*2bc0*/  LOP3.LUT R8, R14, 0xf000f, RZ, 0xc0, !PT ;  /* 0x000f000f0e087812 */ /* 0x000fe400078ec0ff */
[----:B------:R-:W-:Y:S01]  /*2bd0*/  LOP3.LUT R33, R15, 0xf000f, RZ, 0xc0, !PT ;  /* 0x000f000f0f217812 */ /* 0x000fe200078ec0ff */
[----:B------:R-:W-:Y:S01]  /*2be0*/  FFMA.FTZ R10, R11, R31, R42 ;  /* 0x0000001f0b0a7223 */ /* 0x000fe2000001002a */
[----:B------:R-:W-:Y:S02]  /*2bf0*/  LOP3.LUT R6, R6, 0x64006400, RZ, 0xfc, !PT ;  /* 0x6400640006067812 */ /* 0x000fe400078efcff */
[----:B------:R-:W-:Y:S02]  /*2c00*/  LOP3.LUT R11, R7, 0x64006400, RZ, 0xfc, !PT ;  /* 0x64006400070b7812 */ /* 0x000fe400078efcff */
[----:B------:R-:W-:Y:S02]  /*2c10*/  LOP3.LUT R8, R8, 0x64006400, RZ, 0xfc, !PT ;  /* 0x6400640008087812 */ /* 0x000fe400078efcff */
[----:B------:R-:W-:Y:S01]  /*2c20*/  LOP3.LUT R35, R33, 0x64006400, RZ, 0xfc, !PT ;  /* 0x6400640021237812 */ /* 0x000fe200078efcff */
[----:B------:R-:W-:-:S02]  /*2c30*/  HADD2 R33, R6, -1032, -1032 ;  /* 0xe408e40806217430 */ /* 0x000fc40000000000 */
[----:B------:R-:W-:Y:S02]  /*2c40*/  HADD2 R11, R11, -1032, -1032 ;  /* 0xe408e4080b0b7430 */ /* 0x000fe40000000000 */
[----:B------:R-:W-:Y:S02]  /*2c50*/  HADD2 R8, R8, -1032, -1032 ;  /* 0xe408e40808087430 */ /* 0x000fe40000000000 */
[----:B------:R-:W-:Y:S02]  /*2c60*/  HADD2 R6, R35, -1032, -1032 ;  /* 0xe408e40823067430 */ /* 0x000fe40000000000 */
[----:B0-----:R-:W-:Y:S02]  /*2c70*/  HADD2.F32 R31, -RZ, R4.H0_H0 ;  /* 0x20000004ff1f7230 */ /* 0x001fe40000004100 */
[----:B------:R-:W-:Y:S02]  /*2c80*/  HADD2.F32 R41, -RZ, R33.H0_H0 ;  /* 0x20000021ff297230 */ /* 0x000fe40000004100 */
[----:B------:R-:W-:-:S02]  /*2c90*/  HADD2.F32 R35, -RZ, R11.H0_H0 ;  /* 0x2000000bff237230 */ /* 0x000fc40000004100 */
[----:B------:R-:W-:Y:S02]  /*2ca0*/  HADD2.F32 R39, -RZ, R8.H0_H0 ;  /* 0x20000008ff277230 */ /* 0x000fe40000004100 */
[----:B------:R-:W-:Y:S02]  /*2cb0*/  HADD2.F32 R37, -RZ, R6.H0_H0 ;  /* 0x20000006ff257230 */ /* 0x000fe40000004100 */
[----:B------:R-:W-:Y:S01]  /*2cc0*/  FFMA.FTZ R41, R41, R31, R38 ;  /* 0x0000001f29297223 */ /* 0x000fe20000010026 */
[----:B------:R-:W-:Y:S02]  /*2cd0*/  HADD2.F32 R38, -RZ, R33.H1_H1 ;  /* 0x30000021ff267230 */ /* 0x000fe40000004100 */
[C---:B------:R-:W-:Y:S01]  /*2ce0*/  FFMA.FTZ R35, R31.reuse, R35, R36 ;  /* 0x000000231f237223 */ /* 0x040fe20000010024 */
[C---:B------:R-:W-:Y:S01]  /*2cf0*/  FFMA.FTZ R33, R31.reuse, R39, R10 ;  /* 0x000000271f217223 */ /* 0x040fe2000001000a */
[----:B------:R-:W-:Y:S01]  /*2d00*/  FFMA.FTZ R31, R31, R37, R26 ;  /* 0x000000251f1f7223 */ /* 0x000fe2000001001a */
[----:B------:R-:W-:-:S02]  /*2d10*/  HADD2.F32 R4, -RZ, R4.H1_H1 ;  /* 0x30000004ff047230 */ /* 0x000fc40000004100 */
[----:B------:R-:W-:Y:S01]  /*2d20*/  HADD2.F32 R26, -RZ, R11.H1_H1 ;  /* 0x3000000bff1a7230 */ /* 0x000fe20000004100 */
[----:B------:R-:W-:Y:S01]  /*2d30*/  LOP3.LUT R11, R13, 0xf000f0, RZ, 0xc0, !PT ;  /* 0x00f000f00d0b7812 */ /* 0x000fe200078ec0ff */
[----:B------:R-:W-:Y:S01]  /*2d40*/  HADD2.F32 R36, -RZ, R8.H1_H1 ;  /* 0x30000008ff247230 */ /* 0x000fe20000004100 */
[----:B------:R-:W-:Y:S02]  /*2d50*/  LOP3.LUT R12, R12, 0xf000f0, RZ, 0xc0, !PT ;  /* 0x00f000f00c0c7812 */ /* 0x000fe400078ec0ff */
[----:B------:R-:W-:Y:S01]  /*2d60*/  FFMA.FTZ R8, R4, R26, R35 ;  /* 0x0000001a04087223 */ /* 0x000fe20000010023 */
        /* <DEDUP_REMOVED lines=29> */
[----:B------:R-:W-:Y:S02]  /*2f40*/  HADD2.F32 R16, -RZ, R16.H1_H1 ;  /* 0x30000010ff107230 */ /* 0x000fe40000004100 */
        /* <DEDUP_REMOVED lines=26> */
.L_x_2902:
        /* <DEDUP_REMOVED lines=8> */
.L_x_2901:
[----:B------:R-:W-:Y:S01]  /*3170*/  ISETP.GE.AND P0, PT, R20, R2, PT ;  /* 0x000000021400720c */ /* 0x000fe20003f06270 */
[----:B------:R-:W-:-:S03]  /*3180*/  ULDC UR5, c[0x0][0x268] ;  /* 0x00009a0000057ab9 */ /* 0x000fc60000000800 */
[----:B------:R-:W-:Y:S01]  /*3190*/  ISETP.GE.OR P0, PT, R20, UR5, P0 ;  /* 0x0000000514007c0c */ /* 0x000fe20008706670 */
[----:B------:R-:W-:-:S12]  /*31a0*/  ULDC UR5, c[0x0][0x268] ;  /* 0x00009a0000057ab9 */ /* 0x000fd80000000800 */
[----:B------:R-:W-:Y:S05]  /*31b0*/  @P0 BRA `(.L_x_2904) ;  /* 0x0000001400280947 */ /* 0x000fea0003800000 */
.L_x_2906:
[----:B------:R-:W-:Y:S01]  /*31c0*/  ISETP.NE.AND P0, PT, R20, R3, PT ;  /* 0x000000031400720c */ /* 0x000fe20003f05270 */
[----:B------:R-:W1:-:S12]  /*31d0*/  LDC R31, c[0x0][0x23c] ;  /* 0x00008f00ff1f7b82 */ /* 0x000e580000000800 */
[----:B------:R-:W2:Y:S01]  /*31e0*/  @!P0 LDC.64 R10, c[0x0][0x248] ;  /* 0x00009200ff0a8b82 */ /* 0x000ea20000000a00 */
[----:B------:R-:W-:Y:S02]  /*31f0*/  @!P0 IADD3 R24, R24, 0x1, RZ ;  /* 0x0000000118188810 */ /* 0x000fe40007ffe0ff */
[----:B------:R-:W-:Y:S02]  /*3200*/  @!P0 LEA R5, R20, 0x1, 0x1 ;  /* 0x0000000114058811 */ /* 0x000fe400078e08ff */
[----:B------:R-:W-:-:S06]  /*3210*/  @!P0 LEA R8, R24, R1, 0x3 ;  /* 0x0000000118088211 */ /* 0x000fcc00078e18ff */
[----:B------:R-:W3:Y:S01]  /*3220*/  @!P0 LDL.64 R8, [R8] ;  /* 0x0000000008088983 */ /* 0x000ee20000100a00 */
[----:B-1----:R-:W-:-:S03]  /*3230*/  IMAD.WIDE R12, R31, 0x4, R18 ;  /* 0x000000041f0c7825 */ /* 0x002fc600078e0212 */
[----:B0-----:R-:W5:Y:S01]  /*3240*/  LDG.E.128.CONSTANT R16, desc[UR6][R18.64] ;  /* 0x0000000612107981 */ /* 0x001f62000c1e9d00 */
[----:B--2---:R-:W-:-:S03]  /*3250*/  @!P0 IMAD.WIDE R10, R5, 0x2, R10 ;  /* 0x00000002050a8825 */ /* 0x004fc600078e020a */
[----:B------:R0:W5:Y:S04]  /*3260*/  LDG.E.128.CONSTANT R4, desc[UR6][R12.64] ;  /* 0x000000060c047981 */ /* 0x000168000c1e9d00 */
[----:B------:R-:W2:Y:S01]  /*3270*/  @!P0 LDG.E.U16.CONSTANT R11, desc[UR6][R10.64] ;  /* 0x000000060a0b8981 */ /* 0x000ea2000c1e9500 */
        /* <DEDUP_REMOVED lines=8> */
[----:B0-----:R-:W-:Y:S06]  /*3300*/  @P1 BRA `(.L_x_2905) ;  /* 0x0000001000c01947 */ /* 0x001fec0003800000 */
[----:B------:R-:W2:Y:S01]  /*3310*/  LDG.E.128.CONSTANT R8, desc[UR6][R28.64] ;  /* 0x000000061c087981 */ /* 0x000ea2000c1e9d00 */
[----:B------:R-:W-:Y:S01]  /*3320*/  HFMA2.MMA R14, -RZ, RZ, 0, 0.015625 ;  /* 0x00002400ff0e7435 */ /* 0x000fe200000001ff */
[----:B-----5:R-:W-:Y:S02]  /*3330*/  SHF.R.U32.HI R12, RZ, 0xf, R17 ;  /* 0x0000000fff0c7819 */ /* 0x020fe40000011611 */
[----:B------:R-:W0:Y:S01]  /*3340*/  LDS.128 R20, [UR4] ;  /* 0x00000004ff147984 */ /* 0x000e220008000c00 */
[----:B------:R-:W-:Y:S02]  /*3350*/  SHF.R.U32.HI R13, RZ, 0xe, R5 ;  /* 0x0000000eff0d7819 */ /* 0x000fe40000011605 */
[----:B------:R-:W-:Y:S02]  /*3360*/  LOP3.LUT R12, R12, 0x10001, RZ, 0xc0, !PT ;  /* 0x000100010c0c7812 */ /* 0x000fe400078ec0ff */
[----:B------:R-:W-:Y:S02]  /*3370*/  MOV R30, 0x3000 ;  /* 0x00003000001e7802 */ /* 0x000fe40000000f00 */
[----:B------:R-:W-:-:S02]  /*3380*/  LOP3.LUT R32, R12, 0x20002, R13, 0xf8, !PT ;  /* 0x000200020c207812 */ /* 0x000fc400078ef80d */
[----:B------:R-:W-:Y:S02]  /*3390*/  PRMT R30, R14, 0x5410, R30 ;  /* 0x000054100e1e7816 */ /* 0x000fe4000000001e */
[C---:B------:R-:W-:Y:S02]  /*33a0*/  LOP3.LUT R13, R17.reuse, 0x70007, RZ, 0xc0, !PT ;  /* 0x00070007110d7812 */ /* 0x040fe400078ec0ff */
[----:B------:R-:W-:Y:S02]  /*33b0*/  LOP3.LUT R14, R17, 0x380038, RZ, 0xc0, !PT ;  /* 0x00380038110e7812 */ /* 0x000fe400078ec0ff */
[----:B------:R-:W-:Y:S02]  /*33c0*/  LOP3.LUT R12, R16, 0x70007, RZ, 0xc0, !PT ;  /* 0x00070007100c7812 */ /* 0x000fe400078ec0ff */
[----:B------:R-:W-:Y:S02]  /*33d0*/  LOP3.LUT R34, R18, 0x70007, RZ, 0xc0, !PT ;  /* 0x0007000712227812 */ /* 0x000fe400078ec0ff */
[----:B------:R-:W-:-:S02]  /*33e0*/  LOP3.LUT R13, R13, 0x64006400, RZ, 0xfc, !PT ;  /* 0x640064000d0d7812 */ /* 0x000fc400078efcff */
[----:B------:R-:W-:Y:S02]  /*33f0*/  LOP3.LUT R15, R14, 0x64006400, RZ, 0xfc, !PT ;  /* 0x640064000e0f7812 */ /* 0x000fe400078efcff */
[----:B------:R-:W-:Y:S01]  /*3400*/  LOP3.LUT R12, R12, 0x64006400, RZ, 0xfc, !PT ;  /* 0x640064000c0c7812 */ /* 0x000fe200078efcff */
[----:B------:R-:W-:Y:S01]  /*3410*/  HADD2 R13, R13, -1028, -1028 ;  /* 0xe404e4040d0d7430 */ /* 0x000fe20000000000 */
[----:B------:R-:W-:Y:S02]  /*3420*/  LOP3.LUT R35, R19, 0x70007, RZ, 0xc0, !PT ;  /* 0x0007000713237812 */ /* 0x000fe400078ec0ff */
[----:B------:R-:W-:Y:S01]  /*3430*/  LOP3.LUT R14, R34, 0x64006400, RZ, 0xfc, !PT ;  /* 0x64006400220e7812 */ /* 0x000fe200078efcff */
[----:B------:R-:W-:Y:S01]  /*3440*/  HFMA2 R34, R15, R30.H1_H1, -132, -132 ;  /* 0xd820d8200f227431 */ /* 0x000fe2000006001e */
[----:B------:R-:W-:Y:S01]  /*3450*/  LOP3.LUT R35, R35, 0x64006400, RZ, 0xfc, !PT ;  /* 0x6400640023237812 */ /* 0x000fe200078efcff */
[----:B------:R-:W-:Y:S01]  /*3460*/  HADD2 R15, R12, -1028, -1028 ;  /* 0xe404e4040c0f7430 */ /* 0x000fe20000000000 */
[----:B------:R-:W-:Y:S01]  /*3470*/  SHF.R.U32.HI R17, RZ, 0x6, R17 ;  /* 0x00000006ff117819 */ /* 0x000fe20000011611 */
[----:B------:R-:W-:Y:S01]  /*3480*/  HADD2 R37, R14, -1028, -1028 ;  /* 0xe404e4040e257430 */ /* 0x000fe20000000000 */
[----:B------:R-:W-:Y:S01]  /*3490*/  LOP3.LUT R38, R19, 0x380038, RZ, 0xc0, !PT ;  /* 0x0038003813267812 */ /* 0x000fe200078ec0ff */
[----:B------:R-:W-:Y:S01]  /*34a0*/  HADD2 R35, R35, -1028, -1028 ;  /* 0xe404e40423237430 */ /* 0x000fe20000000000 */
[-C--:B0-----:R-:W-:Y:S01]  /*34b0*/  HFMA2.MMA R13, R13, R20.reuse, RZ ;  /* 0x000000140d0d7235 */ /* 0x081fe200000000ff */
[-C--:B------:R-:W-:Y:S01]  /*34c0*/  HFMA2 R14, R15, R20.reuse, RZ.H0_H0 ;  /* 0x000000140f0e7231 */ /* 0x080fe200000400ff */
[----:B------:R-:W-:Y:S01]  /*34d0*/  LOP3.LUT R15, R16, 0x380038, RZ, 0xc0, !PT ;  /* 0x00380038100f7812 */ /* 0x000fe200078ec0ff */
[----:B------:R-:W-:Y:S01]  /*34e0*/  HFMA2.MMA R12, R37, R20, RZ ;  /* 0x00000014250c7235 */ /* 0x000fe200000000ff */
[----:B------:R-:W-:Y:S01]  /*34f0*/  HFMA2 R37, R35, R20, RZ.H0_H0 ;  /* 0x0000001423257231 */ /* 0x000fe200000400ff */
[----:B------:R-:W-:-:S02]  /*3500*/  LOP3.LUT R35, R18, 0x380038, RZ, 0xc0, !PT ;  /* 0x0038003812237812 */ /* 0x000fc400078ec0ff */
[----:B------:R-:W-:Y:S01]  /*3510*/  LOP3.LUT R39, R15, 0x64006400, RZ, 0xfc, !PT ;  /* 0x640064000f277812 */ /* 0x000fe200078efcff */
[-C--:B------:R-:W-:Y:S01]  /*3520*/  HFMA2.MMA R13, R34, R21.reuse, R13 ;  /* 0x00000015220d7235 */ /* 0x080fe2000000000d */
[----:B------:R-:W-:Y:S02]  /*3530*/  SHF.R.U32.HI R34, RZ, 0x6, R16 ;  /* 0x00000006ff227819 */ /* 0x000fe40000011610 */
[----:B------:R-:W-:Y:S01]  /*3540*/  LOP3.LUT R20, R17, 0x70007, RZ, 0xc0, !PT ;  /* 0x0007000711147812 */ /* 0x000fe200078ec0ff */
[-C--:B------:R-:W-:Y:S01]  /*3550*/  HFMA2 R39, R39, R30.reuse.H1_H1, -132, -132 ;  /* 0xd820d82027277431 */ /* 0x080fe2000006001e */
[----:B------:R-:W-:Y:S02]  /*3560*/  LOP3.LUT R35, R35, 0x64006400, RZ, 0xfc, !PT ;  /* 0x6400640023237812 */ /* 0x000fe400078efcff */
[----:B------:R-:W-:Y:S02]  /*3570*/  LOP3.LUT R36, R34, 0x70007, RZ, 0xc0, !PT ;  /* 0x0007000722247812 */ /* 0x000fe400078ec0ff */
[----:B------:R-:W-:Y:S01]  /*3580*/  LOP3.LUT R20, R20, 0x64006400, RZ, 0xfc, !PT ;  /* 0x6400640014147812 */ /* 0x000fe200078efcff */
[----:B------:R-:W-:Y:S01]  /*3590*/  HFMA2 R35, R35, R30.H1_H1, -132, -132 ;  /* 0xd820d82023237431 */ /* 0x000fe2000006001e */
[----:B------:R-:W-:Y:S01]  /*35a0*/  LOP3.LUT R15, R38, 0x64006400, RZ, 0xfc, !PT ;  /* 0x64006400260f7812 */ /* 0x000fe200078efcff */
[----:B------:R-:W-:Y:S01]  /*35b0*/  HFMA2.MMA R14, R39, R21, R14 ;  /* 0x00000015270e7235 */ /* 0x000fe2000000000e */
[----:B------:R-:W-:Y:S01]  /*35c0*/  LOP3.LUT R36, R36, 0x64006400, RZ, 0xfc, !PT ;  /* 0x6400640024247812 */ /* 0x000fe200078efcff */
[----:B------:R-:W-:-:S02]  /*35d0*/  HADD2 R38, R20, -1028, -1028 ;  /* 0xe404e40414267430 */ /* 0x000fc40000000000 */
[----:B------:R-:W-:Y:S01]  /*35e0*/  HFMA2 R40, R15, R30.H1_H1, -132, -132 ;  /* 0xd820d8200f287431 */ /* 0x000fe2000006001e */
[----:B------:R-:W-:Y:S01]  /*35f0*/  HFMA2.MMA R20, R35, R21, R12 ;  /* 0x0000001523147235 */ /* 0x000fe2000000000c */
[----:B------:R-:W-:Y:S01]  /*3600*/  HADD2 R15, R36, -1028, -1028 ;  /* 0xe404e404240f7430 */ /* 0x000fe20000000000 */
[----:B------:R-:W-:Y:S01]  /*3610*/  SHF.R.U32.HI R35, RZ, 0x6, R18 ;  /* 0x00000006ff237819 */ /* 0x000fe20000011612 */
[----:B------:R-:W-:Y:S01]  /*3620*/  HFMA2.MMA R13, R38, R22, R13 ;  /* 0x00000016260d7235 */ /* 0x000fe2000000000d */
[----:B------:R-:W-:Y:S01]  /*3630*/  SHF.R.U32.HI R38, RZ, 0xf, R16 ;  /* 0x0000000fff267819 */ /* 0x000fe20000011610 */
[----:B------:R-:W-:Y:S01]  /*3640*/  HFMA2 R12, R15, R22, R14 ;  /* 0x000000160f0c7231 */ /* 0x000fe2000000000e */
[----:B------:R-:W-:Y:S01]  /*3650*/  LOP3.LUT R16, R35, 0x70007, RZ, 0xc0, !PT ;  /* 0x0007000723107812 */ /* 0x000fe200078ec0ff */
[----:B------:R-:W-:Y:S01]  /*3660*/  HFMA2 R37, R40, R21, R37 ;  /* 0x0000001528257231 */ /* 0x000fe20000000025 */
[----:B------:R-:W-:Y:S02]  /*3670*/  LOP3.LUT R15, R17, 0x380038, RZ, 0xc0, !PT ;  /* 0x00380038110f7812 */ /* 0x000fe400078ec0ff */
[----:B------:R-:W-:-:S02]  /*3680*/  SHF.R.U32.HI R36, RZ, 0x6, R19 ;  /* 0x00000006ff247819 */ /* 0x000fc40000011613 */
[----:B------:R-:W-:Y:S02]  /*3690*/  LOP3.LUT R16, R16, 0x64006400, RZ, 0xfc, !PT ;  /* 0x6400640010107812 */ /* 0x000fe400078efcff */
[----:B------:R-:W-:Y:S02]  /*36a0*/  LOP3.LUT R15, R15, 0x64006400, RZ, 0xfc, !PT ;  /* 0x640064000f0f7812 */ /* 0x000fe400078efcff */
[----:B------:R-:W-:Y:S01]  /*36b0*/  LOP3.LUT R14, R36, 0x70007, RZ, 0xc0, !PT ;  /* 0x00070007240e7812 */ /* 0x000fe200078ec0ff */
[----:B------:R-:W-:Y:S01]  /*36c0*/  HADD2 R39, R16, -1028, -1028 ;  /* 0xe404e40410277430 */ /* 0x000fe20000000000 */
[----:B------:R-:W-:Y:S01]  /*36d0*/  LOP3.LUT R40, R34, 0x380038, RZ, 0xc0, !PT ;  /* 0x0038003822287812 */ /* 0x000fe200078ec0ff */
[-C--:B------:R-:W-:Y:S01]  /*36e0*/  HFMA2 R16, R15, R30.reuse.H1_H1, -132, -132 ;  /* 0xd820d8200f107431 */ /* 0x080fe2000006001e */
[----:B------:R-:W-:Y:S02]  /*36f0*/  LOP3.LUT R14, R14, 0x64006400, RZ, 0xfc, !PT ;  /* 0x640064000e0e7812 */ /* 0x000fe400078efcff */
[----:B------:R-:W-:Y:S01]  /*3700*/  LOP3.LUT R41, R40, 0x64006400, RZ, 0xfc, !PT ;  /* 0x6400640028297812 */ /* 0x000fe200078efcff */
[----:B------:R-:W-:Y:S01]  /*3710*/  HFMA2.MMA R20, R39, R22, R20 ;  /* 0x0000001627147235 */ /* 0x000fe20000000014 */
[----:B------:R-:W-:Y:S01]  /*3720*/  LOP3.LUT R39, R35, 0x380038, RZ, 0xc0, !PT ;  /* 0x0038003823277812 */ /* 0x000fe200078ec0ff */
[----:B------:R-:W-:Y:S01]  /*3730*/  HADD2 R14, R14, -1028, -1028 ;  /* 0xe404e4040e0e7430 */ /* 0x000fe20000000000 */
[----:B------:R-:W-:Y:S01]  /*3740*/  HFMA2.MMA R16, R16, R23, R13 ;  /* 0x0000001710107235 */ /* 0x000fe2000000000d */
[----:B------:R-:W-:Y:S01]  /*3750*/  HFMA2 R41, R41, R30.H1_H1, -132, -132 ;  /* 0xd820d82029297431 */ /* 0x000fe2000006001e */
[----:B------:R-:W-:-:S02]  /*3760*/  SHF.R.U32.HI R13, RZ, 0xf, R18 ;  /* 0x0000000fff0d7819 */ /* 0x000fc40000011612 */
[----:B------:R-:W-:Y:S01]  /*3770*/  LOP3.LUT R39, R39, 0x64006400, RZ, 0xfc, !PT ;  /* 0x6400640027277812 */ /* 0x000fe200078efcff */
[----:B------:R-:W-:Y:S01]  /*3780*/  HFMA2 R18, R41, R23, R12 ;  /* 0x0000001729127231 */ /* 0x000fe2000000000c */
[----:B------:R-:W-:Y:S01]  /*3790*/  HFMA2.MMA R37, R14, R22, R37 ;  /* 0x000000160e257235 */ /* 0x000fe20000000025 */
[----:B------:R-:W-:Y:S02]  /*37a0*/  LOP3.LUT R41, R13, 0x10001, RZ, 0xc0, !PT ;  /* 0x000100010d297812 */ /* 0x000fe400078ec0ff */
[----:B------:R-:W0:Y:S01]  /*37b0*/  LDS.128 R12, [UR4+0x10] ;  /* 0x00001004ff0c7984 */ /* 0x000e220008000c00 */
[----:B------:R-:W-:Y:S01]  /*37c0*/  SHF.R.U32.HI R21, RZ, 0xe, R4 ;  /* 0x0000000eff157819 */ /* 0x000fe20000011604 */
[----:B------:R-:W-:Y:S01]  /*37d0*/  HFMA2 R39, R39, R30.H1_H1, -132, -132 ;  /* 0xd820d82027277431 */ /* 0x000fe2000006001e */
[----:B------:R-:W-:Y:S02]  /*37e0*/  LOP3.LUT R38, R38, 0x10001, RZ, 0xc0, !PT ;  /* 0x0001000126267812 */ /* 0x000fe400078ec0ff */
[----:B------:R-:W-:-:S02]  /*37f0*/  SHF.R.U32.HI R22, RZ, 0xe, R6 ;  /* 0x0000000eff167819 */ /* 0x000fc40000011606 */
[----:B------:R-:W-:Y:S02]  /*3800*/  LOP3.LUT R21, R38, 0x20002, R21, 0xf8, !PT ;  /* 0x0002000226157812 */ /* 0x000fe400078ef815 */
[----:B------:R-:W-:Y:S01]  /*3810*/  SHF.R.U32.HI R38, RZ, 0xf, R19 ;  /* 0x0000000fff267819 */ /* 0x000fe20000011613 */
[----:B------:R-:W-:Y:S01]  /*3820*/  HFMA2.MMA R19, R39, R23, R20 ;  /* 0x0000001727137235 */ /* 0x000fe20000000014 */
[----:B------:R-:W-:Y:S02]  /*3830*/  LOP3.LUT R39, R36, 0x380038, RZ, 0xc0, !PT ;  /* 0x0038003824277812 */ /* 0x000fe400078ec0ff */
[----:B------:R-:W-:Y:S02]  /*3840*/  LOP3.LUT R22, R41, 0x20002, R22, 0xf8, !PT ;  /* 0x0002000229167812 */ /* 0x000fe400078ef816 */
[----:B------:R-:W-:Y:S02]  /*3850*/  LOP3.LUT R39, R39, 0x64006400, RZ, 0xfc, !PT ;  /* 0x6400640027277812 */ /* 0x000fe400078efcff */
[----:B------:R-:W-:-:S02]  /*3860*/  SHF.R.U32.HI R41, RZ, 0xe, R7 ;  /* 0x0000000eff297819 */ /* 0x000fc40000011607 */
[----:B------:R-:W-:Y:S02]  /*3870*/  LOP3.LUT R38, R38, 0x10001, RZ, 0xc0, !PT ;  /* 0x0001000126267812 */ /* 0x000fe400078ec0ff */
[----:B------:R-:W-:Y:S02]  /*3880*/  LOP3.LUT R34, R34, 0x1c001c0, RZ, 0xc0, !PT ;  /* 0x01c001c022227812 */ /* 0x000fe400078ec0ff */
[----:B------:R-:W-:Y:S02]  /*3890*/  LOP3.LUT R38, R38, 0x20002, R41, 0xf8, !PT ;  /* 0x0002000226267812 */ /* 0x000fe400078ef829 */
[----:B------:R-:W-:Y:S02]  /*38a0*/  LOP3.LUT R17, R17, 0x1c001c0, RZ, 0xc0, !PT ;  /* 0x01c001c011117812 */ /* 0x000fe400078ec0ff */
[----:B------:R-:W-:Y:S02]  /*38b0*/  LOP3.LUT R36, R36, 0x1c001c0, RZ, 0xc0, !PT ;  /* 0x01c001c024247812 */ /* 0x000fe400078ec0ff */
[----:B--2---:R-:W-:-:S02]  /*38c0*/  SHF.R.U32.HI R40, RZ, 0xd, R8 ;  /* 0x0000000dff287819 */ /* 0x004fc40000011608 */
[----:B------:R-:W-:Y:S02]  /*38d0*/  SHF.R.U32.HI R41, RZ, 0xd, R9 ;  /* 0x0000000dff297819 */ /* 0x000fe40000011609 */
[----:B------:R-:W-:Y:S01]  /*38e0*/  LOP3.LUT R21, R21, 0x40004, R40, 0xf8, !PT ;  /* 0x0004000415157812 */ /* 0x000fe200078ef828 */
[----:B------:R-:W-:Y:S01]  /*38f0*/  HFMA2 R40, R39, R30.H1_H1, -132, -132 ;  /* 0xd820d82027287431 */ /* 0x000fe2000006001e */
[----:B------:R-:W-:Y:S02]  /*3900*/  LOP3.LUT R20, R32, 0x40004, R41, 0xf8, !PT ;  /* 0x0004000420147812 */ /* 0x000fe400078ef829 */
[----:B------:R-:W-:Y:S02]  /*3910*/  SHF.R.U32.HI R41, RZ, 0xd, R11 ;  /* 0x0000000dff297819 */ /* 0x000fe4000001160b */
[----:B------:R-:W-:Y:S01]  /*3920*/  SHF.R.U32.HI R39, RZ, 0xd, R10 ;  /* 0x0000000dff277819 */ /* 0x000fe2000001160a */
[----:B------:R-:W-:Y:S01]  /*3930*/  HFMA2.MMA R37, R40, R23, R37 ;  /* 0x0000001728257235 */ /* 0x000fe20000000025 */
[----:B------:R-:W-:-:S02]  /*3940*/  LOP3.LUT R23, R34, 0x64006400, RZ, 0xfc, !PT ;  /* 0x6400640022177812 */ /* 0x000fc400078efcff */
[----:B------:R-:W-:Y:S02]  /*3950*/  LOP3.LUT R32, R38, 0x40004, R41, 0xf8, !PT ;  /* 0x0004000426207812 */ /* 0x000fe400078ef829 */
[----:B------:R-:W-:Y:S01]  /*3960*/  LOP3.LUT R38, R35, 0x1c001c0, RZ, 0xc0, !PT ;  /* 0x01c001c023267812 */ /* 0x000fe200078ec0ff */
[-C--:B------:R-:W-:Y:S01]  /*3970*/  HFMA2 R41, R23, R30.reuse.H0_H0, -20, -20 ;  /* 0xcd00cd0017297431 */ /* 0x080fe2000004001e */
[----:B------:R-:W-:Y:S02]  /*3980*/  LOP3.LUT R35, R17, 0x64006400, RZ, 0xfc, !PT ;  /* 0x6400640011237812 */ /* 0x000fe400078efcff */
[----:B------:R-:W-:Y:S02]  /*3990*/  LOP3.LUT R17, R36, 0x64006400, RZ, 0xfc, !PT ;  /* 0x6400640024117812 */ /* 0x000fe400078efcff */
[----:B------:R-:W-:Y:S01]  /*39a0*/  LOP3.LUT R22, R22, 0x40004, R39, 0xf8, !PT ;  /* 0x0004000416167812 */ /* 0x000fe200078ef827 */
[-C--:B------:R-:W-:Y:S01]  /*39b0*/  HFMA2 R35, R35, R30.reuse.H0_H0, -20, -20 ;  /* 0xcd00cd0023237431 */ /* 0x080fe2000004001e */
[----:B------:R-:W-:Y:S01]  /*39c0*/  LOP3.LUT R34, R4, 0x70007, RZ, 0xc0, !PT ;  /* 0x0007000704227812 */ /* 0x000fe200078ec0ff */
[-C--:B0-----:R-:W-:Y:S01]  /*39d0*/  HFMA2.MMA R18, R41, R12.reuse, R18 ;  /* 0x0000000c29127235 */ /* 0x081fe20000000012 */
[----:B------:R-:W-:Y:S01]  /*39e0*/  LOP3.LUT R39, R38, 0x64006400, RZ, 0xfc, !PT ;  /* 0x6400640026277812 */ /* 0x000fe200078efcff */
[-C--:B------:R-:W-:Y:S01]  /*39f0*/  HFMA2 R36, R17, R30.reuse.H0_H0, -20, -20 ;  /* 0xcd00cd0011247431 */ /* 0x080fe2000004001e */
[----:B------:R-:W-:Y:S01]  /*3a00*/  LOP3.LUT R23, R34, 0x64006400, RZ, 0xfc, !PT ;  /* 0x6400640022177812 */ /* 0x000fe200078efcff */
[-C--:B------:R-:W-:Y:S01]  /*3a10*/  HFMA2.MMA R16, R35, R12.reuse, R16 ;  /* 0x0000000c23107235 */ /* 0x080fe20000000010 */
[----:B------:R-:W-:Y:S01]  /*3a20*/  LOP3.LUT R17, R6, 0x70007, RZ, 0xc0, !PT ;  /* 0x0007000706117812 */ /* 0x000fe200078ec0ff */
[----:B------:R-:W-:Y:S01]  /*3a30*/  HFMA2 R34, R39, R30.H0_H0, -20, -20 ;  /* 0xcd00cd0027227431 */ /* 0x000fe2000004001e */
[----:B------:R-:W-:Y:S01]  /*3a40*/  LOP3.LUT R32, R32, 0x64006400, RZ, 0xfc, !PT ;  /* 0x6400640020207812 */ /* 0x000fe200078efcff */
[----:B------:R-:W-:Y:S01]  /*3a50*/  HADD2 R23, R23, -1028, -1028 ;  /* 0xe404e40417177430 */ /* 0x000fe20000000000 */
        /* <DEDUP_REMOVED lines=16> */
[----:B------:R-:W-:Y:S01]  /*3b60*/  HFMA2 R23, R18, R13, R19 ;  /* 0x0000000d12177231 */ /* 0x000fe20000000013 */
[----:B------:R-:W-:Y:S01]  /*3b70*/  SHF.R.U32.HI R4, RZ, 0x6, R4 ;  /* 0x00000006ff047819 */ /* 0x000fe20000011604 */
[----:B------:R-:W-:Y:S01]  /*3b80*/  HADD2 R36, R17, -1028, -1028 ;  /* 0xe404e40411247430 */ /* 0x000fe20000000000 */
[----:B------:R-:W-:Y:S01]  /*3b90*/  SHF.R.U32.HI R5, RZ, 0x6, R5 ;  /* 0x00000006ff057819 */ /* 0x000fe20000011605 */
[-C--:B------:R-:W-:Y:S01]  /*3ba0*/  HFMA2 R35, R35, R30.reuse.H1_H1, -132, -132 ;  /* 0xd820d82023237431 */ /* 0x080fe2000006001e */
[----:B------:R-:W0:Y:S01]  /*3bb0*/  LDS.128 R16, [UR4+0x20] ;  /* 0x00002004ff107984 */ /* 0x000e220008000c00 */
[----:B------:R-:W-:Y:S01]  /*3bc0*/  HFMA2 R39, R39, R30.H1_H1, -132, -132 ;  /* 0xd820d82027277431 */ /* 0x000fe2000006001e */
[----:B------:R-:W-:Y:S01]  /*3bd0*/  LOP3.LUT R38, R4, 0x70007, RZ, 0xc0, !PT ;  /* 0x0007000704267812 */ /* 0x000fe200078ec0ff */
[----:B------:R-:W-:Y:S01]  /*3be0*/  HFMA2 R34, R35, R14, R34 ;  /* 0x0000000e23227231 */ /* 0x000fe20000000022 */
[----:B------:R-:W-:Y:S01]  /*3bf0*/  LOP3.LUT R35, R6, 0x380038, RZ, 0xc0, !PT ;  /* 0x0038003806237812 */ /* 0x000fe200078ec0ff */
[----:B------:R-:W-:Y:S01]  /*3c00*/  HFMA2.MMA R13, R36, R13, R37 ;  /* 0x0000000d240d7235 */ /* 0x000fe20000000025 */
[----:B------:R-:W-:Y:S01]  /*3c10*/  LOP3.LUT R37, R7, 0x380038, RZ, 0xc0, !PT ;  /* 0x0038003807257812 */ /* 0x000fe200078ec0ff */
[----:B------:R-:W-:Y:S01]  /*3c20*/  HFMA2.MMA R12, R39, R14, R12 ;  /* 0x0000000e270c7235 */ /* 0x000fe2000000000c */
[----:B------:R-:W-:-:S02]  /*3c30*/  LOP3.LUT R35, R35, 0x64006400, RZ, 0xfc, !PT ;  /* 0x6400640023237812 */ /* 0x000fc400078efcff */
[----:B------:R-:W-:Y:S02]  /*3c40*/  LOP3.LUT R37, R37, 0x64006400, RZ, 0xfc, !PT ;  /* 0x6400640025257812 */ /* 0x000fe400078efcff */
[----:B------:R-:W-:Y:S01]  /*3c50*/  LOP3.LUT R36, R5, 0x70007, RZ, 0xc0, !PT ;  /* 0x0007000705247812 */ /* 0x000fe200078ec0ff */
[-C--:B------:R-:W-:Y:S01]  /*3c60*/  HFMA2 R40, R35, R30.reuse.H1_H1, -132, -132 ;  /* 0xd820d82023287431 */ /* 0x080fe2000006001e */
[----:B------:R-:W-:Y:S01]  /*3c70*/  LOP3.LUT R38, R38, 0x64006400, RZ, 0xfc, !PT ;  /* 0x6400640026267812 */ /* 0x000fe200078efcff */
[----:B------:R-:W-:Y:S01]  /*3c80*/  HFMA2 R42, R37, R30.H1_H1, -132, -132 ;  /* 0xd820d820252a7431 */ /* 0x000fe2000006001e */
[----:B------:R-:W-:Y:S02]  /*3c90*/  LOP3.LUT R36, R36, 0x64006400, RZ, 0xfc, !PT ;  /* 0x6400640024247812 */ /* 0x000fe400078efcff */
[----:B------:R-:W-:Y:S01]  /*3ca0*/  SHF.R.U32.HI R6, RZ, 0x6, R6 ;  /* 0x00000006ff067819 */ /* 0x000fe20000011606 */
[----:B------:R-:W-:Y:S01]  /*3cb0*/  HFMA2.MMA R23, R40, R14, R23 ;  /* 0x0000000e28177235 */ /* 0x000fe20000000017 */
[----:B------:R-:W-:Y:S01]  /*3cc0*/  SHF.R.U32.HI R7, RZ, 0x6, R7 ;  /* 0x00000006ff077819 */ /* 0x000fe20000011607 */
[----:B------:R-:W-:Y:S01]  /*3cd0*/  HFMA2 R13, R42, R14, R13 ;  /* 0x0000000e2a0d7231 */ /* 0x000fe2000000000d */
[----:B------:R-:W-:Y:S01]  /*3ce0*/  LOP3.LUT R14, R6, 0x70007, RZ, 0xc0, !PT ;  /* 0x00070007060e7812 */ /* 0x000fe200078ec0ff */
[----:B------:R-:W-:Y:S01]  /*3cf0*/  HADD2 R35, R38, -1028, -1028 ;  /* 0xe404e40426237430 */ /* 0x000fe20000000000 */
[----:B------:R-:W-:Y:S01]  /*3d00*/  LOP3.LUT R38, R7, 0x70007, RZ, 0xc0, !PT ;  /* 0x0007000707267812 */ /* 0x000fe200078ec0ff */
[----:B------:R-:W-:Y:S01]  /*3d10*/  HADD2 R37, R36, -1028, -1028 ;  /* 0xe404e40424257430 */ /* 0x000fe20000000000 */
[----:B------:R-:W-:-:S02]  /*3d20*/  LOP3.LUT R36, R14, 0x64006400, RZ, 0xfc, !PT ;  /* 0x640064000e247812 */ /* 0x000fc400078efcff */
[----:B------:R-:W-:Y:S01]  /*3d30*/  LOP3.LUT R14, R38, 0x64006400, RZ, 0xfc, !PT ;  /* 0x64006400260e7812 */ /* 0x000fe200078efcff */
[----:B------:R-:W-:Y:S01]  /*3d40*/  HFMA2 R12, R37, R15, R12 ;  /* 0x0000000f250c7231 */ /* 0x000fe2000000000c */
[----:B------:R-:W-:Y:S01]  /*3d50*/  LOP3.LUT R37, R5, 0x380038, RZ, 0xc0, !PT ;  /* 0x0038003805257812 */ /* 0x000fe200078ec0ff */
[-C--:B------:R-:W-:Y:S01]  /*3d60*/  HFMA2.MMA R34, R35, R15.reuse, R34 ;  /* 0x0000000f23227235 */ /* 0x080fe20000000022 */
[----:B------:R-:W-:Y:S01]  /*3d70*/  LOP3.LUT R35, R6, 0x380038, RZ, 0xc0, !PT ;  /* 0x0038003806237812 */ /* 0x000fe200078ec0ff */
[----:B------:R-:W-:Y:S01]  /*3d80*/  HADD2 R14, R14, -1028, -1028 ;  /* 0xe404e4040e0e7430 */ /* 0x000fe20000000000 */
[----:B------:R-:W-:Y:S01]  /*3d90*/  LOP3.LUT R37, R37, 0x64006400, RZ, 0xfc, !PT ;  /* 0x6400640025257812 */ /* 0x000fe200078efcff */
[----:B------:R-:W-:Y:S01]  /*3da0*/  HADD2 R36, R36, -1028, -1028 ;  /* 0xe404e40424247430 */ /* 0x000fe20000000000 */
[----:B------:R-:W-:Y:S02]  /*3db0*/  LOP3.LUT R35, R35, 0x64006400, RZ, 0xfc, !PT ;  /* 0x6400640023237812 */ /* 0x000fe400078efcff */
[C---:B------:R-:W-:Y:S01]  /*3dc0*/  LOP3.LUT R39, R4.reuse, 0x380038, RZ, 0xc0, !PT ;  /* 0x0038003804277812 */ /* 0x040fe200078ec0ff */
[-C--:B------:R-:W-:Y:S01]  /*3dd0*/  HFMA2 R37, R37, R30.reuse.H1_H1, -132, -132 ;  /* 0xd820d82025257431 */ /* 0x080fe2000006001e */
[-C--:B------:R-:W-:Y:S01]  /*3de0*/  HFMA2.MMA R13, R14, R15.reuse, R13 ;  /* 0x0000000f0e0d7235 */ /* 0x080fe2000000000d */
[----:B------:R-:W-:Y:S01]  /*3df0*/  LOP3.LUT R14, R7, 0x380038, RZ, 0xc0, !PT ;  /* 0x00380038070e7812 */ /* 0x000fe200078ec0ff */
[----:B------:R-:W-:Y:S01]  /*3e00*/  HFMA2.MMA R23, R36, R15, R23 ;  /* 0x0000000f24177235 */ /* 0x000fe20000000017 */
[----:B------:R-:W-:Y:S01]  /*3e10*/  LOP3.LUT R4, R4, 0x1c001c0, RZ, 0xc0, !PT ;  /* 0x01c001c004047812 */ /* 0x000fe200078ec0ff */
[----:B------:R-:W-:Y:S01]  /*3e20*/  HFMA2 R36, R35, R30.H1_H1, -132, -132 ;  /* 0xd820d82023247431 */ /* 0x000fe2000006001e */
[----:B0-----:R-:W-:Y:S01]  /*3e30*/  HFMA2.MMA R15, R37, R16, R12 ;  /* 0x00000010250f7235 */ /* 0x001fe2000000000c */
[----:B------:R-:W-:-:S02]  /*3e40*/  LOP3.LUT R12, R5, 0x1c001c0, RZ, 0xc0, !PT ;  /* 0x01c001c0050c7812 */ /* 0x000fc400078ec0ff */
[----:B------:R-:W-:Y:S02]  /*3e50*/  LOP3.LUT R35, R14, 0x64006400, RZ, 0xfc, !PT ;  /* 0x640064000e237812 */ /* 0x000fe400078efcff */
[----:B------:R-:W-:Y:S02]  /*3e60*/  LOP3.LUT R5, R4, 0x64006400, RZ, 0xfc, !PT ;  /* 0x6400640004057812 */ /* 0x000fe400078efcff */
[----:B------:R-:W-:Y:S01]  /*3e70*/  LOP3.LUT R39, R39, 0x64006400, RZ, 0xfc, !PT ;  /* 0x6400640027277812 */ /* 0x000fe200078efcff */
[----:B------:R-:W-:Y:S01]  /*3e80*/  HFMA2 R23, R36, R16, R23 ;  /* 0x0000001024177231 */ /* 0x000fe20000000017 */
[----:B------:R-:W-:Y:S01]  /*3e90*/  LOP3.LUT R6, R6, 0x1c001c0, RZ, 0xc0, !PT ;  /* 0x01c001c006067812 */ /* 0x000fe200078ec0ff */
[-C--:B------:R-:W-:Y:S01]  /*3ea0*/  HFMA2 R37, R5, R30.reuse.H0_H0, -20, -20 ;  /* 0xcd00cd0005257431 */ /* 0x080fe2000004001e */
[----:B------:R-:W-:Y:S01]  /*3eb0*/  LOP3.LUT R4, R7, 0x1c001c0, RZ, 0xc0, !PT ;  /* 0x01c001c007047812 */ /* 0x000fe200078ec0ff */
[-C--:B------:R-:W-:Y:S01]  /*3ec0*/  HFMA2 R39, R39, R30.reuse.H1_H1, -132, -132 ;  /* 0xd820d82027277431 */ /* 0x080fe2000006001e */
[----:B------:R-:W-:Y:S01]  /*3ed0*/  LOP3.LUT R7, R12, 0x64006400, RZ, 0xfc, !PT ;  /* 0x640064000c077812 */ /* 0x000fe200078efcff */
[----:B------:R-:W-:Y:S01]  /*3ee0*/  HFMA2 R12, R35, R30.H1_H1, -132, -132 ;  /* 0xd820d820230c7431 */ /* 0x000fe2000006001e */
[----:B------:R-:W-:Y:S01]  /*3ef0*/  LOP3.LUT R5, R6, 0x64006400, RZ, 0xfc, !PT ;  /* 0x6400640006057812 */ /* 0x000fe200078efcff */
[----:B------:R-:W-:Y:S01]  /*3f00*/  HFMA2 R34, R39, R16, R34 ;  /* 0x0000001027227231 */ /* 0x000fe20000000022 */
[----:B------:R-:W-:Y:S01]  /*3f10*/  LOP3.LUT R35, R4, 0x64006400, RZ, 0xfc, !PT ;  /* 0x6400640004237812 */ /* 0x000fe200078efcff */
[-C--:B------:R-:W-:Y:S01]  /*3f20*/  HFMA2 R14, R7, R30.reuse.H0_H0, -20, -20 ;  /* 0xcd00cd00070e7431 */ /* 0x080fe2000004001e */
[C---:B------:R-:W-:Y:S01]  /*3f30*/  LOP3.LUT R38, R9.reuse, 0x70007, RZ, 0xc0, !PT ;  /* 0x0007000709267812 */ /* 0x040fe200078ec0ff */
[----:B------:R-:W-:Y:S01]  /*3f40*/  HFMA2.MMA R13, R12, R16, R13 ;  /* 0x000000100c0d7235 */ /* 0x000fe2000000000d */
[-C--:B------:R-:W-:Y:S01]  /*3f50*/  HFMA2 R16, R5, R30.reuse.H0_H0, -20, -20 ;  /* 0xcd00cd0005107431 */ /* 0x080fe2000004001e */
[----:B------:R-:W-:Y:S01]  /*3f60*/  LOP3.LUT R36, R10, 0x70007, RZ, 0xc0, !PT ;  /* 0x000700070a247812 */ /* 0x000fe200078ec0ff */
[----:B------:R-:W0:Y:S01]  /*3f70*/  LDS.128 R4, [UR4+0x30] ;  /* 0x00003004ff047984 */ /* 0x000e220008000c00 */
[-C--:B------:R-:W-:Y:S01]  /*3f80*/  HFMA2.MMA R15, R14, R17.reuse, R15 ;  /* 0x000000110e0f7235 */ /* 0x080fe2000000000f */
[----:B------:R-:W-:Y:S01]  /*3f90*/  LOP3.LUT R14, R8, 0x70007, RZ, 0xc0, !PT ;  /* 0x00070007080e7812 */ /* 0x000fe200078ec0ff */
[-C--:B------:R-:W-:Y:S01]  /*3fa0*/  HFMA2 R12, R37, R17.reuse, R34 ;  /* 0x00000011250c7231 */ /* 0x080fe20000000022 */
[----:B------:R-:W-:Y:S01]  /*3fb0*/  LOP3.LUT R38, R38, 0x64006400, RZ, 0xfc, !PT ;  /* 0x6400640026267812 */ /* 0x000fe200078efcff */
[----:B------:R-:W-:Y:S01]  /*3fc0*/  HFMA2 R34, R35, R30.H0_H0, -20, -20 ;  /* 0xcd00cd0023227431 */ /* 0x000fe2000004001e */
[----:B------:R-:W-:Y:S01]  /*3fd0*/  LOP3.LUT R37, R14, 0x64006400, RZ, 0xfc, !PT ;  /* 0x640064000e257812 */ /* 0x000fe200078efcff */
[----:B------:R-:W-:Y:S01]  /*3fe0*/  HFMA2 R23, R16, R17, R23 ;  /* 0x0000001110177231 */ /* 0x000fe20000000017 */
[----:B------:R-:W-:Y:S01]  /*3ff0*/  LOP3.LUT R35, R8, 0x380038, RZ, 0xc0, !PT ;  /* 0x0038003808237812 */ /* 0x000fe200078ec0ff */
[----:B------:R-:W-:Y:S01]  /*4000*/  HADD2 R38, R38, -1028, -1028 ;  /* 0xe404e40426267430 */ /* 0x000fe20000000000 */
[----:B------:R-:W-:Y:S01]  /*4010*/  LOP3.LUT R36, R36, 0x64006400, RZ, 0xfc, !PT ;  /* 0x6400640024247812 */ /* 0x000fe200078efcff */
[----:B------:R-:W-:Y:S01]  /*4020*/  HFMA2.MMA R17, R34, R17, R13 ;  /* 0x0000001122117235 */ /* 0x000fe2000000000d */
[----:B------:R-:W-:Y:S01]  /*4030*/  HADD2 R37, R37, -1028, -1028 ;  /* 0xe404e40425257430 */ /* 0x000fe20000000000 */
[----:B------:R-:W-:-:S02]  /*4040*/  LOP3.LUT R34, R9, 0x380038, RZ, 0xc0, !PT ;  /* 0x0038003809227812 */ /* 0x000fc400078ec0ff */
[----:B------:R-:W-:Y:S01]  /*4050*/  LOP3.LUT R35, R35, 0x64006400, RZ, 0xfc, !PT ;  /* 0x6400640023237812 */ /* 0x000fe200078efcff */
[----:B------:R-:W-:Y:S01]  /*4060*/  HFMA2 R12, R37, R18, R12 ;  /* 0x00000012250c7231 */ /* 0x000fe2000000000c */
[----:B------:R-:W-:Y:S01]  /*4070*/  SHF.R.U32.HI R13, RZ, 0x6, R8 ;  /* 0x00000006ff0d7819 */ /* 0x000fe20000011608 */
[----:B------:R-:W-:Y:S01]  /*4080*/  HADD2 R36, R36, -1028, -1028 ;  /* 0xe404e40424247430 */ /* 0x000fe20000000000 */
[----:B------:R-:W-:Y:S01]  /*4090*/  LOP3.LUT R37, R34, 0x64006400, RZ, 0xfc, !PT ;  /* 0x6400640022257812 */ /* 0x000fe200078efcff */
[-C--:B------:R-:W-:Y:S01]  /*40a0*/  HFMA2.MMA R34, R38, R18.reuse, R15 ;  /* 0x0000001226227235 */ /* 0x080fe2000000000f */
[----:B------:R-:W-:Y:S01]  /*40b0*/  SHF.R.U32.HI R8, RZ, 0x6, R9 ;  /* 0x00000006ff087819 */ /* 0x000fe20000011609 */
[-C--:B------:R-:W-:Y:S01]  /*40c0*/  HFMA2 R15, R35, R30.reuse.H1_H1, -132, -132 ;  /* 0xd820d820230f7431 */ /* 0x080fe2000006001e */
[----:B------:R-:W-:Y:S01]  /*40d0*/  LOP3.LUT R16, R10, 0x380038, RZ, 0xc0, !PT ;  /* 0x003800380a107812 */ /* 0x000fe200078ec0ff */
[----:B------:R-:W-:Y:S01]  /*40e0*/  HFMA2 R37, R37, R30.H1_H1, -132, -132 ;  /* 0xd820d82025257431 */ /* 0x000fe2000006001e */
[----:B------:R-:W-:Y:S01]  /*40f0*/  SHF.R.U32.HI R9, RZ, 0x6, R10 ;  /* 0x00000006ff097819 */ /* 0x000fe2000001160a */
[----:B------:R-:W-:Y:S01]  /*4100*/  HFMA2.MMA R23, R36, R18, R23 ;  /* 0x0000001224177235 */ /* 0x000fe20000000017 */
[----:B------:R-:W-:Y:S01]  /*4110*/  LOP3.LUT R10, R11, 0x380038, RZ, 0xc0, !PT ;  /* 0x003800380b0a7812 */ /* 0x000fe200078ec0ff */
[----:B------:R-:W-:Y:S01]  /*4120*/  HFMA2 R15, R15, R19, R12 ;  /* 0x000000130f0f7231 */ /* 0x000fe2000000000c */
[----:B------:R-:W-:Y:S01]  /*4130*/  SHF.R.U32.HI R14, RZ, 0x6, R11 ;  /* 0x00000006ff0e7819 */ /* 0x000fe2000001160b */
[----:B------:R-:W-:Y:S01]  /*4140*/  HFMA2.MMA R12, R37, R19, R34 ;  /* 0x00000013250c7235 */ /* 0x000fe20000000022 */
        /* <DEDUP_REMOVED lines=8> */
[----:B0-----:R-:W-:Y:S01]  /*41d0*/  HFMA2 R11, R38, R4, R15 ;  /* 0x00000004260b7231 */ /* 0x001fe2000000000f */
[----:B------:R-:W-:Y:S01]  /*41e0*/  LOP3.LUT R34, R34, 0x64006400, RZ, 0xfc, !PT ;  /* 0x6400640022227812 */ /* 0x000fe200078efcff */
[----:B------:R-:W-:Y:S01]  /*41f0*/  HADD2 R38, R36, -1028, -1028 ;  /* 0xe404e40424267430 */ /* 0x000fe20000000000 */
[----:B------:R-:W-:Y:S01]  /*4200*/  LOP3.LUT R37, R16, 0x64006400, RZ, 0xfc, !PT ;  /* 0x6400640010257812 */ /* 0x000fe200078efcff */
[-C--:B------:R-:W-:Y:S01]  /*4210*/  HFMA2 R16, R35, R30.reuse.H1_H1, -132, -132 ;  /* 0xd820d82023107431 */ /* 0x080fe2000006001e */
[----:B------:R-:W-:Y:S01]  /*4220*/  LOP3.LUT R13, R13, 0x1c001c0, RZ, 0xc0, !PT ;  /* 0x01c001c00d0d7812 */ /* 0x000fe200078ec0ff */
[----:B------:R-:W-:Y:S01]  /*4230*/  HADD2 R15, R34, -1028, -1028 ;  /* 0xe404e404220f7430 */ /* 0x000fe20000000000 */
[----:B------:R-:W-:Y:S01]  /*4240*/  LOP3.LUT R34, R14, 0x380038, RZ, 0xc0, !PT ;  /* 0x003800380e227812 */ /* 0x000fe200078ec0ff */
[----:B------:R-:W-:Y:S01]  /*4250*/  HFMA2 R36, R37, R30.H1_H1, -132, -132 ;  /* 0xd820d82025247431 */ /* 0x000fe2000006001e */
[----:B------:R-:W-:Y:S01]  /*4260*/  LOP3.LUT R37, R10, 0x64006400, RZ, 0xfc, !PT ;  /* 0x640064000a257812 */ /* 0x000fe200078efcff */
[----:B------:R-:W-:Y:S01]  /*4270*/  HFMA2 R11, R16, R5, R11 ;  /* 0x00000005100b7231 */ /* 0x000fe2000000000b */
[----:B------:R-:W-:Y:S01]  /*4280*/  LOP3.LUT R10, R8, 0x380038, RZ, 0xc0, !PT ;  /* 0x00380038080a7812 */ /* 0x000fe200078ec0ff */
[----:B------:R-:W-:Y:S01]  /*4290*/  HFMA2.MMA R17, R38, R18, R17 ;  /* 0x0000001226117235 */ /* 0x000fe20000000011 */
[C---:B------:R-:W-:Y:S01]  /*42a0*/  LOP3.LUT R16, R9.reuse, 0x70007, RZ, 0xc0, !PT ;  /* 0x0007000709107812 */ /* 0x040fe200078ec0ff */
[----:B------:R-:W-:Y:S01]  /*42b0*/  HFMA2.MMA R12, R15, R4, R12 ;  /* 0x000000040f0c7235 */ /* 0x000fe2000000000c */
[----:B------:R-:W-:Y:S01]  /*42c0*/  LOP3.LUT R18, R9, 0x380038, RZ, 0xc0, !PT ;  /* 0x0038003809127812 */ /* 0x000fe200078ec0ff */
[----:B------:R-:W-:Y:S01]  /*42d0*/  HFMA2 R23, R36, R19, R23 ;  /* 0x0000001324177231 */ /* 0x000fe20000000017 */
[----:B------:R-:W-:-:S02]  /*42e0*/  LOP3.LUT R15, R10, 0x64006400, RZ, 0xfc, !PT ;  /* 0x640064000a0f7812 */ /* 0x000fc400078efcff */
[----:B------:R-:W-:Y:S02]  /*42f0*/  LOP3.LUT R16, R16, 0x64006400, RZ, 0xfc, !PT ;  /* 0x6400640010107812 */ /* 0x000fe400078efcff */
[----:B------:R-:W-:Y:S01]  /*4300*/  LOP3.LUT R39, R34, 0x64006400, RZ, 0xfc, !PT ;  /* 0x6400640022277812 */ /* 0x000fe200078efcff */
[-C--:B------:R-:W-:Y:S01]  /*4310*/  HFMA2 R34, R37, R30.reuse.H1_H1, -132, -132 ;  /* 0xd820d82025227431 */ /* 0x080fe2000006001e */
[----:B------:R-:W-:Y:S01]  /*4320*/  LOP3.LUT R35, R18, 0x64006400, RZ, 0xfc, !PT ;  /* 0x6400640012237812 */ /* 0x000fe200078efcff */
[----:B------:R-:W-:Y:S01]  /*4330*/  HFMA2 R37, R15, R30.H1_H1, -132, -132 ;  /* 0xd820d8200f257431 */ /* 0x000fe2000006001e */
[----:B------:R-:W-:Y:S01]  /*4340*/  LOP3.LUT R15, R14, 0x70007, RZ, 0xc0, !PT ;  /* 0x000700070e0f7812 */ /* 0x000fe200078ec0ff */
[----:B------:R-:W-:Y:S01]  /*4350*/  HADD2 R18, R16, -1028, -1028 ;  /* 0xe404e40410127430 */ /* 0x000fe20000000000 */
[----:B------:R-:W-:Y:S01]  /*4360*/  LOP3.LUT R8, R8, 0x1c001c0, RZ, 0xc0, !PT ;  /* 0x01c001c008087812 */ /* 0x000fe200078ec0ff */
[----:B------:R-:W-:Y:S01]  /*4370*/  HFMA2.MMA R17, R34, R19, R17 ;  /* 0x0000001322117235 */ /* 0x000fe20000000011 */
[----:B------:R-:W-:Y:S01]  /*4380*/  LOP3.LUT R13, R13, 0x64006400, RZ, 0xfc, !PT ;  /* 0x640064000d0d7812 */ /* 0x000fe200078efcff */
[----:B------:R-:W-:Y:S01]  /*4390*/  HFMA2 R23, R18, R4, R23 ;  /* 0x0000000412177231 */ /* 0x000fe20000000017 */
[----:B------:R-:W-:Y:S01]  /*43a0*/  LOP3.LUT R18, R15, 0x64006400, RZ, 0xfc, !PT ;  /* 0x640064000f127812 */ /* 0x000fe200078efcff */
[-C--:B------:R-:W-:Y:S01]  /*43b0*/  HFMA2 R10, R39, R30.reuse.H1_H1, -132, -132 ;  /* 0xd820d820270a7431 */ /* 0x080fe2000006001e */
[----:B------:R-:W-:Y:S01]  /*43c0*/  LOP3.LUT R15, R9, 0x1c001c0, RZ, 0xc0, !PT ;  /* 0x01c001c0090f7812 */ /* 0x000fe200078ec0ff */
[-C--:B------:R-:W-:Y:S01]  /*43d0*/  HFMA2 R16, R35, R30.reuse.H1_H1, -132, -132 ;  /* 0xd820d82023107431 */ /* 0x080fe2000006001e */
[----:B------:R-:W-:Y:S01]  /*43e0*/  LOP3.LUT R14, R14, 0x1c001c0, RZ, 0xc0, !PT ;  /* 0x01c001c00e0e7812 */ /* 0x000fe200078ec0ff */
[----:B------:R-:W-:Y:S01]  /*43f0*/  HADD2 R18, R18, -1028, -1028 ;  /* 0xe404e40412127430 */ /* 0x000fe20000000000 */
[----:B------:R-:W-:Y:S01]  /*4400*/  LOP3.LUT R9, R8, 0x64006400, RZ, 0xfc, !PT ;  /* 0x6400640008097812 */ /* 0x000fe200078efcff */
[-C--:B------:R-:W-:Y:S01]  /*4410*/  HFMA2 R8, R13, R30.reuse.H0_H0, -20, -20 ;  /* 0xcd00cd000d087431 */ /* 0x080fe2000004001e */
[----:B------:R-:W-:Y:S01]  /*4420*/  LOP3.LUT R15, R15, 0x64006400, RZ, 0xfc, !PT ;  /* 0x640064000f0f7812 */ /* 0x000fe200078efcff */
[----:B------:R-:W-:Y:S01]  /*4430*/  HFMA2.MMA R12, R37, R5, R12 ;  /* 0x00000005250c7235 */ /* 0x000fe2000000000c */
[----:B------:R-:W-:Y:S01]  /*4440*/  LOP3.LUT R13, R14, 0x64006400, RZ, 0xfc, !PT ;  /* 0x640064000e0d7812 */ /* 0x000fe200078efcff */
[----:B------:R-:W-:Y:S01]  /*4450*/  HFMA2.MMA R17, R18, R4, R17 ;  /* 0x0000000412117235 */ /* 0x000fe20000000011 */
[-C--:B------:R-:W-:Y:S01]  /*4460*/  HFMA2 R9, R9, R30.reuse.H0_H0, -20, -20 ;  /* 0xcd00cd0009097431 */ /* 0x080fe2000004001e */
[----:B------:R-:W-:Y:S01]  /*4470*/  HFMA2.MMA R23, R16, R5, R23 ;  /* 0x0000000510177235 */ /* 0x000fe20000000017 */
[-C--:B------:R-:W-:Y:S01]  /*4480*/  HFMA2 R4, R15, R30.reuse.H0_H0, -20, -20 ;  /* 0xcd00cd000f047431 */ /* 0x080fe2000004001e */
[----:B------:R-:W-:Y:S01]  /*4490*/  LOP3.LUT R20, R20, 0x64006400, RZ, 0xfc, !PT ;  /* 0x6400640014147812 */ /* 0x000fe200078efcff */
[----:B------:R-:W-:Y:S01]  /*44a0*/  HFMA2 R30, R13, R30.H0_H0, -20, -20 ;  /* 0xcd00cd000d1e7431 */ /* 0x000fe2000004001e */
[----:B------:R-:W-:Y:S01]  /*44b0*/  LOP3.LUT R22, R22, 0x64006400, RZ, 0xfc, !PT ;  /* 0x6400640016167812 */ /* 0x000fe200078efcff */
[----:B------:R-:W-:Y:S01]  /*44c0*/  HFMA2.MMA R12, R9, R6, R12 ;  /* 0x00000006090c7235 */ /* 0x000fe2000000000c */
[----:B------:R-:W-:Y:S01]  /*44d0*/  LOP3.LUT R21, R21, 0x64006400, RZ, 0xfc, !PT ;  /* 0x6400640015157812 */ /* 0x000fe200078efcff */
[----:B------:R-:W-:-:S02]  /*44e0*/  HFMA2 R11, R8, R6, R11 ;  /* 0x00000006080b7231 */ /* 0x000fc4000000000b */
[----:B------:R-:W-:Y:S02]  /*44f0*/  HFMA2 R17, R10, R5, R17 ;  /* 0x000000050a117231 */ /* 0x000fe40000000011 */
[----:B------:R-:W-:Y:S02]  /*4500*/  HADD2 R5, R20, -1028, -1028 ;  /* 0xe404e40414057430 */ /* 0x000fe40000000000 */
[----:B------:R-:W-:Y:S02]  /*4510*/  HFMA2 R23, R4, R6, R23 ;  /* 0x0000000604177231 */ /* 0x000fe40000000017 */
[----:B------:R-:W-:Y:S01]  /*4520*/  HFMA2.MMA R17, R30, R6, R17 ;  /* 0x000000061e117235 */ /* 0x000fe20000000011 */
[----:B------:R-:W-:Y:S01]  /*4530*/  HADD2 R22, R22, -1028, -1028 ;  /* 0xe404e40416167430 */ /* 0x000fe20000000000 */
[----:B------:R-:W-:Y:S01]  /*4540*/  HFMA2.MMA R12, R5, R7, R12 ;  /* 0x00000007050c7235 */ /* 0x000fe2000000000c */
[----:B------:R-:W-:Y:S02]  /*4550*/  HADD2 R4, R21, -1028, -1028 ;  /* 0xe404e40415047430 */ /* 0x000fe40000000000 */
[----:B------:R-:W-:-:S02]  /*4560*/  HFMA2 R23, R22, R7, R23 ;  /* 0x0000000716177231 */ /* 0x000fc40000000017 */
[----:B------:R-:W-:Y:S01]  /*4570*/  HFMA2 R11, R4, R7, R11 ;  /* 0x00000007040b7231 */ /* 0x000fe2000000000b */
[----:B------:R-:W-:Y:S01]  /*4580*/  HFMA2.MMA R17, R32, R7, R17 ;  /* 0x0000000720117235 */ /* 0x000fe20000000011 */
[----:B------:R-:W-:Y:S02]  /*4590*/  HADD2 R23, R23.H0_H0, R23.H1_H1 ;  /* 0x3000001717177230 */ /* 0x000fe40000000800 */
[----:B------:R-:W-:Y:S02]  /*45a0*/  HADD2 R11, R11.H0_H0, R11.H1_H1 ;  /* 0x3000000b0b0b7230 */ /* 0x000fe40000000800 */
[----:B------:R-:W-:-:S05]  /*45b0*/  HADD2 R12, R12.H0_H0, R12.H1_H1 ;  /* 0x3000000c0c0c7230 */ /* 0x000fca0000000800 */
[----:B------:R-:W-:Y:S01]  /*45c0*/  HADD2 R17, R17.H0_H0, R17.H1_H1 ;  /* 0x3000001111117230 */ /* 0x000fe20000000800 */
[----:B------:R-:W-:-:S04]  /*45d0*/  PRMT R11, R11, 0x5410, R12 ;  /* 0x000054100b0b7816 */ /* 0x000fc8000000000c */
[----:B------:R-:W-:Y:S01]  /*45e0*/  PRMT R23, R23, 0x5410, R17 ;  /* 0x0000541017177816 */ /* 0x000fe20000000011 */
[----:B------:R-:W-:-:S05]  /*45f0*/  HFMA2 R26, R11, R0, R26 ;  /* 0x000000000b1a7231 */ /* 0x000fca000000001a */
[----:B------:R-:W-:-:S11]  /*4600*/  HFMA2.MMA R25, R23, R27, R25 ;  /* 0x0000001b17197235 */ /* 0x000fd60000000019 */
.L_x_2905:
[----:B------:R-:W-:Y:S01]  /*4610*/  ISETP.LT.AND P0, PT, R33, R2, PT ;  /* 0x000000022100720c */ /* 0x000fe20003f01270 */
[----:B------:R-:W-:Y:S01]  /*4620*/  UIADD3 UR4, UR4, 0x40, URZ ;  /* 0x0000004004047890 */ /* 0x000fe2000fffe03f */
[----:B-----5:R-:W-:Y:S01]  /*4630*/  IMAD.WIDE R18, R31, 0x4, R28 ;  /* 0x000000041f127825 */ /* 0x020fe200078e021c */
[----:B------:R-:W-:-:S10]  /*4640*/  MOV R20, R33 ;  /* 0x0000002100147202 */ /* 0x000fd40000000f00 */
[----:B------:R-:W-:Y:S05]  /*4650*/  @!P2 BRA P0, `(.L_x_2906) ;  /* 0xffffffe800d8a947 */ /* 0x000fea000003ffff */
.L_x_2904:
        /* <DEDUP_REMOVED lines=16> */
.L_x_2910:
[----:B------:R-:W1:Y:S02]  /*4760*/  LDS R2, [R0] ;  /* 0x0000000000027984 */ /* 0x000e640000000800 */
[----:B-1----:R-:W-:-:S06]  /*4770*/  HADD2 R3, R2, R26 ;  /* 0x0000001a02037230 */ /* 0x002fcc0000000000 */
[----:B------:R-:W1:Y:S02]  /*4780*/  ATOMS.CAST.SPIN R3, [R0], R2, R3 ;  /* 0x000000020003738d */ /* 0x000e640001800003 */
[----:B-1----:R-:W-:-:S13]  /*4790*/  ISETP.EQ.U32.AND P0, PT, R3, 0x1, PT ;  /* 0x000000010300780c */ /* 0x002fda0003f02070 */
[----:B------:R-:W-:Y:S05]  /*47a0*/  @!P0 BRA `(.L_x_2910) ;  /* 0xfffffffc00ec8947 */ /* 0x000fea000383ffff */
[----:B------:R-:W-:Y:S05]  /*47b0*/  BRA `(.L_x_2908) ;  /* 0x00000000000c7947 */ /* 0x000fea0003800000 */
.L_x_2909:
[----:B------:R-:W2:Y:S02]  /*47c0*/  LD.E R0, desc[UR6][R4.64] ;  /* 0x0000000604007980 */ /* 0x000ea4000c101900 */
[----:B--2---:R-:W-:-:S05]  /*47d0*/  IADD3 R3, R26, R0, RZ ;  /* 0x000000001a037210 */ /* 0x004fca0007ffe0ff */
[----:B------:R1:W-:Y:S02]  /*47e0*/  ST.E desc[UR6][R4.64], R3 ;  /* 0x0000000304007985 */ /* 0x0003e4000c101906 */
.L_x_2908:
[----:B------:R-:W-:Y:S05]  /*47f0*/  BSYNC B0 ;  /* 0x0000000000007941 */ /* 0x000fea0003800000 */
.L_x_2907:
[----:B------:R2:W-:Y:S02]  /*4800*/  ATOM.E.ADD.F16x2.RN.STRONG.GPU P0, RZ, desc[UR6][R4.64+0x4], R25 ;  /* 0x0000041904ff79a2 */ /* 0x0005e4000810e1c6 */
[----:B--2---:R-:W-:Y:S05]  /*4810*/  @P0 EXIT ;  /* 0x000000000000094d */ /* 0x004fea0003800000 */
[----:B------:R-:W2:Y:S02]  /*4820*/  QSPC.E.S P0, RZ, [R4+0x4] ;  /* 0x0000040004ff73aa */ /* 0x000ea40000000500 */
[----:B--2---:R-:W-:Y:S05]  /*4830*/  @!P0 BRA `(.L_x_2911) ;  /* 0x0000000000208947 */ /* 0x004fea0003800000 */
[----:B------:R-:W-:-:S04]  /*4840*/  MOV R2, R4 ;  /* 0x0000000400027202 */ /* 0x000fc80000000f00 */
[----:B------:R-:W-:-:S07]  /*4850*/  MOV R0, R2 ;  /* 0x0000000200007202 */ /* 0x000fce0000000f00 */
.L_x_2912:
[----:B------:R-:W1:Y:S02]  /*4860*/  LDS R2, [R0+0x4] ;  /* 0x0000040000027984 */ /* 0x000e640000000800 */
[----:B-1----:R-:W-:-:S10]  /*4870*/  HFMA2.MMA R3, R2, 1, 1, R25 ;  /* 0x3c003c0002037835 */ /* 0x002fd40000000019 */
[----:B------:R-:W1:Y:S02]  /*4880*/  ATOMS.CAST.SPIN R3, [R0+0x4], R2, R3 ;  /* 0x000004020003738d */ /* 0x000e640001800003 */
[----:B-1----:R-:W-:-:S13]  /*4890*/  ISETP.EQ.U32.AND P0, PT, R3, 0x1, PT ;  /* 0x000000010300780c */ /* 0x002fda0003f02070 */
[----:B------:R-:W-:Y:S05]  /*48a0*/  @!P0 BRA `(.L_x_2912) ;  /* 0xfffffffc00ec8947 */ /* 0x000fea000383ffff */
[----:B------:R-:W-:Y:S05]  /*48b0*/  EXIT ;  /* 0x000000000000794d */ /* 0x000fea0003800000 */
.L_x_2911:
[----:B------:R-:W1:Y:S02]  /*48c0*/  LD.E R0, desc[UR6][R4.64+0x4] ;  /* 0x0000040604007980 */ /* 0x000e64000c101900 */
[----:B-1----:R-:W-:-:S05]  /*48d0*/  IADD3 R3, R25, R0, RZ ;  /* 0x0000000019037210 */ /* 0x002fca0007ffe0ff */
[----:B------:R-:W-:Y:S01]  /*48e0*/  ST.E desc[UR6][R4.64+0x4], R3 ;  /* 0x0000040304007985 */ /* 0x000fe2000c101906 */
[----:B------:R-:W-:Y:S05]  /*48f0*/  EXIT ;  /* 0x000000000000794d */ /* 0x000fea0003800000 */
.L_x_2913:
        /* <DEDUP_REMOVED lines=16> */
.L_x_3274:


//--------------------- .text._Z23gemm_half_q_half_kernelILi1ELi14ELb0ELb0ELi64EEvPK6__halfPKjS4_S2_PS0_iiiiPKtS7_iiiiiibS2_i --------------------------
	.section	.text._Z23gemm_half_q_half_kernelILi1ELi14ELb0ELb0ELi64EEvPK6__halfPKjS4_S2_PS0_iiiiPKtS7_iiiiiibS2_i,"ax",@progbits
	.align	128
        .global         _Z23gemm_half_q_half_kernelILi1ELi14ELb0ELb0ELi64EEvPK6__halfPKjS4_S2_PS0_iiiiPKtS7_iiiiiibS2_i
        .type           _Z23gemm_half_q_half_kernelILi1ELi14ELb0ELb0ELi64EEvPK6__halfPKjS4_S2_PS0_iiiiPKtS7_iiiiiibS2_i,@function
        .size           _Z23gemm_half_q_half_kernelILi1ELi14ELb0ELb0ELi64EEvPK6__halfPKjS4_S2_PS0_iiiiPKtS7_iiiiiibS2_i,(.L_x_3275 - _Z23gemm_half_q_half_kernelILi1ELi14ELb0ELb0ELi64EEvPK6__halfPKjS4_S2_PS0_iiiiPKtS7_iiiiiibS2_i)
        .other          _Z23gemm_half_q_half_kernelILi1ELi14ELb0ELb0ELi64EEvPK6__halfPKjS4_S2_PS0_iiiiPKtS7_iiiiiibS2_i,@"STO_CUDA_ENTRY STV_DEFAULT"
_Z23gemm_half_q_half_kernelILi1ELi14ELb0ELb0ELi64EEvPK6__halfPKjS4_S2_PS0_iiiiPKtS7_iiiiiibS2_i:
.text._Z23gemm_half_q_half_kernelILi1ELi14ELb0ELb0ELi64EEvPK6__halfPKjS4_S2_PS0_iiiiPKtS7_iiiiiibS2_i:
        /* <DEDUP_REMOVED lines=43> */
.L_x_2915:
[----:B------:R-:W-:Y:S05]  /*02b0*/  BSYNC B0 ;  /* 0x0000000000007941 */ /* 0x000fea0003800000 */
.L_x_2914:
        /* <DEDUP_REMOVED lines=31> */
.L_x_2917:
        /* <DEDUP_REMOVED lines=9> */
[----:B------:R-:W2:Y:S01]  /*0540*/  LDG.E.U16.CONSTANT R15, desc[UR6][R22.64] ;  /* 0x00000006160f7981 */ /* 0x000ea2000c1e9500 */
        /* <DEDUP_REMOVED lines=32> */
.L_x_2916:
        /* <DEDUP_REMOVED lines=16> */
.L_x_2918:
        /* <DEDUP_REMOVED lines=8> */
.L_x_2919:
        /* <DEDUP_REMOVED lines=13> */
.L_x_2920:
        /* <DEDUP_REMOVED lines=8> */
.L_x_2921:
        /* <DEDUP_REMOVED lines=11> */
.L_x_2922:
        /* <DEDUP_REMOVED lines=29> */
.L_x_2925:
        /* <DEDUP_REMOVED lines=19> */
[----:B------:R-:W3:Y:S01]  /*0dd0*/  LDG.E.128.CONSTANT R4, desc[UR6][R8.64] ;  /* 0x0000000608047981 */ /* 0x000ee2000c1e9d00 */
[----:B------:R-:W-:Y:S01]  /*0de0*/  IMAD.WIDE R42, R29, 0x4, R8 ;  /* 0x000000041d2a7825 */ /* 0x000fe200078e0208 */
[----:B------:R-:W-:Y:S01]  /*0df0*/  HFMA2.MMA R44, -RZ, RZ, 0, 0.0625 ;  /* 0x00002c00ff2c7435 */ /* 0x000fe200000001ff */
        /* <DEDUP_REMOVED lines=10> */
[----:B------:R0:W2:Y:S01]  /*0ea0*/  LDG.E.128.CONSTANT R8, desc[UR6][R42.64] ;  /* 0x000000062a087981 */ /* 0x0000a2000c1e9d00 */
[----:B------:R-:W-:Y:S02]  /*0eb0*/  HADD2 R36, R18, -1032, -1032 ;  /* 0xe408e40812247430 */ /* 0x000fe40000000000 */
[----:B------:R-:W-:-:S02]  /*0ec0*/  HADD2.F32 R18, -RZ, R37.H0_H0 ;  /* 0x20000025ff127230 */ /* 0x000fc40000004100 */
[----:B------:R-:W-:Y:S02]  /*0ed0*/  HADD2 R35, R19, -1032, -1032 ;  /* 0xe408e40813237430 */ /* 0x000fe40000000000 */
[----:B-1----:R-:W-:Y:S02]  /*0ee0*/  HADD2.F32 R19, -RZ, R22.H0_H0 ;  /* 0x20000016ff137230 */ /* 0x002fe40000004100 */
        /* <DEDUP_REMOVED lines=9> */
[----:B------:R-:W-:Y:S01]  /*0f80*/  HADD2.F32 R19, -RZ, R22.H1_H1 ;  /* 0x30000016ff137230 */ /* 0x000fe20000004100 */
[----:B------:R-:W-:Y:S01]  /*0f90*/  LOP3.LUT R38, R15, 0xf000f0, RZ, 0xc0, !PT ;  /* 0x00f000f00f267812 */ /* 0x000fe200078ec0ff */
[----:B------:R-:W-:Y:S01]  /*0fa0*/  HADD2.F32 R36, -RZ, R36.H1_H1 ;  /* 0x30000024ff247230 */ /* 0x000fe20000004100 */
[----:B------:R-:W-:Y:S01]  /*0fb0*/  SHF.R.U32.HI R15, RZ, 0x8, R15 ;  /* 0x00000008ff0f7819 */ /* 0x000fe2000001160f */
[----:B------:R-:W-:Y:S02]  /*0fc0*/  HADD2.F32 R35, -RZ, R35.H1_H1 ;  /* 0x30000023ff237230 */ /* 0x000fe40000004100 */
[----:B------:R-:W-:Y:S01]  /*0fd0*/  FFMA.FTZ R22, R30, R19, R33 ;  /* 0x000000131e167223 */ /* 0x000fe20000010021 */
[C---:B------:R-:W-:Y:S01]  /*0fe0*/  FFMA.FTZ R30, R19.reuse, R34, R18 ;  /* 0x00000022131e7223 */ /* 0x040fe20000010012 */
[----:B------:R-:W-:Y:S01]  /*0ff0*/  LOP3.LUT R18, R12, 0xf000f0, RZ, 0xc0, !PT ;  /* 0x00f000f00c127812 */ /* 0x000fe200078ec0ff */
[C---:B------:R-:W-:Y:S01]  /*1000*/  FFMA.FTZ R31, R19.reuse, R36, R31 ;  /* 0x00000024131f7223 */ /* 0x040fe2000001001f */
[----:B------:R-:W-:Y:S01]  /*1010*/  FFMA.FTZ R32, R19, R35, R32 ;  /* 0x0000002313207223 */ /* 0x000fe20000010020 */
[----:B------:R-:W-:-:S02]  /*1020*/  LOP3.LUT R34, R13, 0xf000f0, RZ, 0xc0, !PT ;  /* 0x00f000f00d227812 */ /* 0x000fc400078ec0ff */
[----:B------:R-:W-:Y:S02]  /*1030*/  LOP3.LUT R33, R18, 0x64006400, RZ, 0xfc, !PT ;  /* 0x6400640012217812 */ /* 0x000fe400078efcff */
[----:B------:R-:W1:Y:S01]  /*1040*/  LDS.64 R18, [UR4+0x8] ;  /* 0x00000804ff127984 */ /* 0x000e620008000a00 */
[----:B------:R-:W-:Y:S02]  /*1050*/  LOP3.LUT R36, R14, 0xf000f0, RZ, 0xc0, !PT ;  /* 0x00f000f00e247812 */ /* 0x000fe400078ec0ff */
[----:B------:R-:W-:Y:S01]  /*1060*/  LOP3.LUT R35, R34, 0x64006400, RZ, 0xfc, !PT ;  /* 0x6400640022237812 */ /* 0x000fe200078efcff */
[-C--:B------:R-:W-:Y:S01]  /*1070*/  HFMA2 R33, R33, R44.reuse.H0_H0, -72, -72 ;  /* 0xd480d48021217431 */ /* 0x080fe2000004002c */
[----:B------:R-:W-:Y:S02]  /*1080*/  LOP3.LUT R37, R36, 0x64006400, RZ, 0xfc, !PT ;  /* 0x6400640024257812 */ /* 0x000fe400078efcff */
[----:B------:R-:W-:Y:S01]  /*1090*/  LOP3.LUT R39, R38, 0x64006400, RZ, 0xfc, !PT ;  /* 0x6400640026277812 */ /* 0x000fe200078efcff */
[-C--:B------:R-:W-:Y:S01]  /*10a0*/  HFMA2 R34, R35, R44.reuse.H0_H0, -72, -72 ;  /* 0xd480d48023227431 */ /* 0x080fe2000004002c */
[----:B------:R-:W-:Y:S01]  /*10b0*/  SHF.R.U32.HI R12, RZ, 0x8, R12 ;  /* 0x00000008ff0c7819 */ /* 0x000fe2000001160c */
[----:B------:R-:W-:-:S02]  /*10c0*/  HFMA2 R35, R37, R44.H0_H0, -72, -72 ;  /* 0xd480d48025237431 */ /* 0x000fc4000004002c */
[----:B------:R-:W-:Y:S02]  /*10d0*/  HADD2.F32 R37, -RZ, R23.H0_H0 ;  /* 0x20000017ff257230 */ /* 0x000fe40000004100 */
[----:B------:R-:W-:Y:S02]  /*10e0*/  HFMA2 R36, R39, R44.H0_H0, -72, -72 ;  /* 0xd480d48027247431 */ /* 0x000fe4000004002c */
[----:B------:R-:W-:Y:S01]  /*10f0*/  HADD2.F32 R39, -RZ, R33.H0_H0 ;  /* 0x20000021ff277230 */ /* 0x000fe20000004100 */
[----:B------:R-:W-:Y:S01]  /*1100*/  SHF.R.U32.HI R14, RZ, 0x8, R14 ;  /* 0x00000008ff0e7819 */ /* 0x000fe2000001160e */
[----:B------:R-:W-:Y:S01]  /*1110*/  HADD2.F32 R38, -RZ, R34.H0_H0 ;  /* 0x20000022ff267230 */ /* 0x000fe20000004100 */
[----:B------:R-:W-:Y:S01]  /*1120*/  SHF.R.U32.HI R13, RZ, 0x8, R13 ;  /* 0x00000008ff0d7819 */ /* 0x000fe2000001160d */
        /* <DEDUP_REMOVED lines=9> */
[----:B------:R-:W-:Y:S02]  /*11c0*/  HADD2.F32 R34, -RZ, R35.H1_H1 ;  /* 0x30000023ff227230 */ /* 0x000fe40000004100 */
[----:B------:R-:W-:Y:S01]  /*11d0*/  FFMA.FTZ R22, R33, R23, R22 ;  /* 0x0000001721167223 */ /* 0x000fe20000010016 */
[----:B------:R-:W-:Y:S01]  /*11e0*/  LOP3.LUT R33, R12, 0xf000f, RZ, 0xc0, !PT ;  /* 0x000f000f0c217812 */ /* 0x000fe200078ec0ff */
[----:B------:R-:W-:-:S02]  /*11f0*/  HADD2.F32 R36, -RZ, R36.H1_H1 ;  /* 0x30000024ff247230 */ /* 0x000fc40000004100 */
[C---:B------:R-:W-:Y:S01]  /*1200*/  FFMA.FTZ R30, R23.reuse, R37, R30 ;  /* 0x00000025171e7223 */ /* 0x040fe2000001001e */
[----:B------:R-:W-:Y:S01]  /*1210*/  FFMA.FTZ R31, R23, R34, R31 ;  /* 0x00000022171f7223 */ /* 0x000fe2000001001f */
[----:B------:R-:W-:Y:S02]  /*1220*/  LOP3.LUT R33, R33, 0x64006400, RZ, 0xfc, !PT ;  /* 0x6400640021217812 */ /* 0x000fe400078efcff */
[----:B------:R-:W-:Y:S01]  /*1230*/  LOP3.LUT R34, R14, 0xf000f, RZ, 0xc0, !PT ;  /* 0x000f000f0e227812 */ /* 0x000fe200078ec0ff */
[----:B------:R-:W-:Y:S01]  /*1240*/  FFMA.FTZ R32, R23, R36, R32 ;  /* 0x0000002417207223 */ /* 0x000fe20000010020 */
[----:B------:R-:W-:Y:S01]  /*1250*/  LOP3.LUT R23, R13, 0xf000f, RZ, 0xc0, !PT ;  /* 0x000f000f0d177812 */ /* 0x000fe200078ec0ff */
[----:B------:R-:W-:Y:S01]  /*1260*/  HADD2 R37, R33, -1032, -1032 ;  /* 0xe408e40821257430 */ /* 0x000fe20000000000 */
[----:B------:R-:W-:Y:S01]  /*1270*/  LOP3.LUT R33, R34, 0x64006400, RZ, 0xfc, !PT ;  /* 0x6400640022217812 */ /* 0x000fe200078efcff */
[----:B-1----:R-:W-:Y:S01]  /*1280*/  HADD2.F32 R35, -RZ, R18.H0_H0 ;  /* 0x20000012ff237230 */ /* 0x002fe20000004100 */
[----:B------:R-:W-:-:S02]  /*1290*/  LOP3.LUT R36, R15, 0xf000f, RZ, 0xc0, !PT ;  /* 0x000f000f0f247812 */ /* 0x000fc400078ec0ff */
[--C-:B------:R-:W-:Y:S02]  /*12a0*/  HADD2.F32 R39, -RZ, R37.reuse.H0_H0 ;  /* 0x20000025ff277230 */ /* 0x100fe40000004100 */
[----:B------:R-:W-:Y:S01]  /*12b0*/  HADD2 R33, R33, -1032, -1032 ;  /* 0xe408e40821217430 */ /* 0x000fe20000000000 */
[----:B------:R-:W-:Y:S01]  /*12c0*/  LOP3.LUT R23, R23, 0x64006400, RZ, 0xfc, !PT ;  /* 0x6400640017177812 */ /* 0x000fe200078efcff */
[----:B------:R-:W-:Y:S01]  /*12d0*/  HADD2.F32 R37, -RZ, R37.H1_H1 ;  /* 0x30000025ff257230 */ /* 0x000fe20000004100 */
[----:B------:R-:W-:Y:S01]  /*12e0*/  LOP3.LUT R36, R36, 0x64006400, RZ, 0xfc, !PT ;  /* 0x6400640024247812 */ /* 0x000fe200078efcff */
[----:B------:R-:W-:Y:S01]  /*12f0*/  FFMA.FTZ R34, R39, R35, R22 ;  /* 0x0000002327227223 */ /* 0x000fe20000010016 */
[--C-:B------:R-:W-:Y:S02]  /*1300*/  HADD2.F32 R38, -RZ, R33.reuse.H0_H0 ;  /* 0x20000021ff267230 */ /* 0x100fe40000004100 */
[----:B------:R-:W-:Y:S02]  /*1310*/  HADD2 R23, R23, -1032, -1032 ;  /* 0xe408e40817177430 */ /* 0x000fe40000000000 */
[----:B------:R-:W-:-:S02]  /*1320*/  HADD2.F32 R33, -RZ, R33.H1_H1 ;  /* 0x30000021ff217230 */ /* 0x000fc40000004100 */
[----:B------:R-:W-:Y:S01]  /*1330*/  HADD2 R22, R36, -1032, -1032 ;  /* 0xe408e40824167430 */ /* 0x000fe20000000000 */
[----:B------:R-:W-:Y:S01]  /*1340*/  LOP3.LUT R12, R12, 0xf000f0, RZ, 0xc0, !PT ;  /* 0x00f000f00c0c7812 */ /* 0x000fe200078ec0ff */
[C---:B------:R-:W-:Y:S01]  /*1350*/  FFMA.FTZ R36, R35.reuse, R38, R31 ;  /* 0x0000002623247223 */ /* 0x040fe2000001001f */
[--C-:B------:R-:W-:Y:S01]  /*1360*/  HADD2.F32 R39, -RZ, R23.reuse.H0_H0 ;  /* 0x20000017ff277230 */ /* 0x100fe20000004100 */
[----:B------:R-:W-:Y:S01]  /*1370*/  LOP3.LUT R14, R14, 0xf000f0, RZ, 0xc0, !PT ;  /* 0x00f000f00e0e7812 */ /* 0x000fe200078ec0ff */
[----:B------:R-:W-:Y:S02]  /*1380*/  HADD2.F32 R38, -RZ, R22.H0_H0 ;  /* 0x20000016ff267230 */ /* 0x000fe40000004100 */
[----:B------:R-:W-:Y:S02]  /*1390*/  HADD2.F32 R31, -RZ, R18.H1_H1 ;  /* 0x30000012ff1f7230 */ /* 0x000fe40000004100 */
[----:B------:R-:W-:Y:S01]  /*13a0*/  FFMA.FTZ R30, R35, R39, R30 ;  /* 0x00000027231e7223 */ /* 0x000fe2000001001e */
[----:B------:R-:W-:-:S02]  /*13b0*/  HADD2.F32 R23, -RZ, R23.H1_H1 ;  /* 0x30000017ff177230 */ /* 0x000fc40000004100 */
        /* <DEDUP_REMOVED lines=8> */
[-C--:B------:R-:W-:Y:S01]  /*1440*/  HFMA2 R12, R13, R44.reuse.H0_H0, -72, -72 ;  /* 0xd480d4800d0c7431 */ /* 0x080fe2000004002c */
[----:B------:R-:W-:Y:S01]  /*1450*/  LOP3.LUT R15, R14, 0x64006400, RZ, 0xfc, !PT ;  /* 0x640064000e0f7812 */ /* 0x000fe200078efcff */
[-C--:B------:R-:W-:Y:S01]  /*1460*/  HFMA2 R13, R35, R44.reuse.H0_H0, -72, -72 ;  /* 0xd480d480230d7431 */ /* 0x080fe2000004002c */
[----:B------:R-:W-:Y:S01]  /*1470*/  LOP3.LUT R35, R36, 0x64006400, RZ, 0xfc, !PT ;  /* 0x6400640024237812 */ /* 0x000fe200078efcff */
[C---:B------:R-:W-:Y:S01]  /*1480*/  FFMA.FTZ R30, R31.reuse, R23, R30 ;  /* 0x000000171f1e7223 */ /* 0x040fe2000001001e */
[----:B------:R-:W-:Y:S01]  /*1490*/  FFMA.FTZ R32, R31, R18, R32 ;  /* 0x000000121f207223 */ /* 0x000fe20000010020 */
[----:B------:R-:W-:-:S02]  /*14a0*/  HFMA2 R15, R15, R44.H0_H0, -72, -72 ;  /* 0xd480d4800f0f7431 */ /* 0x000fc4000004002c */
[----:B------:R-:W-:Y:S02]  /*14b0*/  HADD2.F32 R31, -RZ, R19.H0_H0 ;  /* 0x20000013ff1f7230 */ /* 0x000fe40000004100 */
[----:B------:R-:W-:Y:S02]  /*14c0*/  HFMA2 R14, R35, R44.H0_H0, -72, -72 ;  /* 0xd480d480230e7431 */ /* 0x000fe4000004002c */
[----:B------:R-:W-:Y:S01]  /*14d0*/  HADD2.F32 R18, -RZ, R13.H0_H0 ;  /* 0x2000000dff127230 */ /* 0x000fe20000004100 */
[----:B------:R-:W1:Y:S01]  /*14e0*/  LDS.64 R22, [UR4+0x10] ;  /* 0x00001004ff167984 */ /* 0x000e620008000a00 */
[----:B------:R-:W-:Y:S02]  /*14f0*/  HADD2.F32 R36, -RZ, R15.H0_H0 ;  /* 0x2000000fff247230 */ /* 0x000fe40000004100 */
[----:B------:R-:W-:Y:S02]  /*1500*/  HADD2.F32 R37, -RZ, R12.H0_H0 ;  /* 0x2000000cff257230 */ /* 0x000fe40000004100 */
[----:B------:R-:W-:Y:S01]  /*1510*/  FFMA.FTZ R30, R31, R18, R30 ;  /* 0x000000121f1e7223 */ /* 0x000fe2000001001e */
[----:B------:R-:W-:-:S02]  /*1520*/  HADD2.F32 R18, -RZ, R14.H0_H0 ;  /* 0x2000000eff127230 */ /* 0x000fc40000004100 */
[----:B------:R-:W-:Y:S01]  /*1530*/  FFMA.FTZ R36, R31, R36, R33 ;  /* 0x000000241f247223 */ /* 0x000fe20000010021 */
[----:B------:R-:W-:Y:S02]  /*1540*/  HADD2.F32 R19, -RZ, R19.H1_H1 ;  /* 0x30000013ff137230 */ /* 0x000fe40000004100 */
[----:B------:R-:W-:Y:S01]  /*1550*/  FFMA.FTZ R34, R37, R31, R34 ;  /* 0x0000001f25227223 */ /* 0x000fe20000010022 */
[----:B------:R-:W-:Y:S02]  /*1560*/  HADD2.F32 R33, -RZ, R12.H1_H1 ;  /* 0x3000000cff217230 */ /* 0x000fe40000004100 */
[----:B------:R-:W-:Y:S01]  /*1570*/  FFMA.FTZ R18, R31, R18, R32 ;  /* 0x000000121f127223 */ /* 0x000fe20000010020 */
[----:B------:R-:W-:Y:S02]  /*1580*/  HADD2.F32 R35, -RZ, R13.H1_H1 ;  /* 0x3000000dff237230 */ /* 0x000fe40000004100 */
[----:B------:R-:W-:Y:S02]  /*1590*/  HADD2.F32 R15, -RZ, R15.H1_H1 ;  /* 0x3000000fff0f7230 */ /* 0x000fe40000004100 */
[----:B------:R-:W-:Y:S01]  /*15a0*/  FFMA.FTZ R31, R33, R19, R34 ;  /* 0x00000013211f7223 */ /* 0x000fe20000010022 */
[----:B------:R-:W-:-:S04]  /*15b0*/  IMAD.WIDE R12, R29, 0x4, R42 ;  /* 0x000000041d0c7825 */ /* 0x000fc800078e022a */
[C---:B------:R-:W-:Y:S01]  /*15c0*/  FFMA.FTZ R32, R19.reuse, R35, R30 ;  /* 0x0000002313207223 */ /* 0x040fe2000001001e */
[----:B------:R-:W-:Y:S01]  /*15d0*/  FFMA.FTZ R30, R19, R15, R36 ;  /* 0x0000000f131e7223 */ /* 0x000fe20000010024 */
[----:B------:R-:W-:Y:S02]  /*15e0*/  HADD2.F32 R29, -RZ, R14.H1_H1 ;  /* 0x3000000eff1d7230 */ /* 0x000fe40000004100 */
[----:B------:R-:W4:Y:S01]  /*15f0*/  LDG.E.128.CONSTANT R12, desc[UR6][R12.64] ;  /* 0x000000060c0c7981 */ /* 0x000f22000c1e9d00 */
[----:B---3--:R-:W-:Y:S02]  /*1600*/  LOP3.LUT R33, R4, 0xf000f, RZ, 0xc0, !PT ;  /* 0x000f000f04217812 */ /* 0x008fe400078ec0ff */
[----:B------:R-:W-:Y:S01]  /*1610*/  LOP3.LUT R34, R5, 0xf000f, RZ, 0xc0, !PT ;  /* 0x000f000f05227812 */ /* 0x000fe200078ec0ff */
[----:B------:R-:W-:Y:S01]  /*1620*/  FFMA.FTZ R29, R19, R29, R18 ;  /* 0x0000001d131d7223 */ /* 0x000fe20000010012 */
[----:B------:R-:W-:Y:S02]  /*1630*/  LOP3.LUT R35, R6, 0xf000f, RZ, 0xc0, !PT ;  /* 0x000f000f06237812 */ /* 0x000fe400078ec0ff */
[----:B------:R-:W-:-:S02]  /*1640*/  LOP3.LUT R36, R7, 0xf000f, RZ, 0xc0, !PT ;  /* 0x000f000f07247812 */ /* 0x000fc400078ec0ff */
[----:B------:R-:W-:Y:S02]  /*1650*/  LOP3.LUT R33, R33, 0x64006400, RZ, 0xfc, !PT ;  /* 0x6400640021217812 */ /* 0x000fe400078efcff */
[----:B------:R-:W-:Y:S02]  /*1660*/  LOP3.LUT R34, R34, 0x64006400, RZ, 0xfc, !PT ;  /* 0x6400640022227812 */ /* 0x000fe400078efcff */
[----:B------:R-:W-:Y:S02]  /*1670*/  LOP3.LUT R35, R35, 0x64006400, RZ, 0xfc, !PT ;  /* 0x6400640023237812 */ /* 0x000fe400078efcff */
[----:B------:R-:W-:Y:S01]  /*1680*/  LOP3.LUT R39, R36, 0x64006400, RZ, 0xfc, !PT ;  /* 0x6400640024277812 */ /* 0x000fe200078efcff */
[----:B------:R-:W-:Y:S01]  /*1690*/  HADD2 R36, R33, -1032, -1032 ;  /* 0xe408e40821247430 */ /* 0x000fe20000000000 */
[----:B------:R-:W-:Y:S01]  /*16a0*/  LOP3.LUT R41, R7, 0xf000f0, RZ, 0xc0, !PT ;  /* 0x00f000f007297812 */ /* 0x000fe200078ec0ff */
[----:B------:R-:W-:Y:S02]  /*16b0*/  HADD2 R37, R34, -1032, -1032 ;  /* 0xe408e40822257430 */ /* 0x000fe40000000000 */
[----:B-1----:R-:W-:-:S02]  /*16c0*/  HADD2.F32 R18, -RZ, R22.H0_H0 ;  /* 0x20000016ff127230 */ /* 0x002fc40000004100 */
[----:B------:R-:W-:Y:S02]  /*16d0*/  HADD2 R38, R35, -1032, -1032 ;  /* 0xe408e40823267430 */ /* 0x000fe40000000000 */
[----:B------:R-:W-:Y:S02]  /*16e0*/  HADD2.F32 R33, -RZ, R36.H0_H0 ;  /* 0x20000024ff217230 */ /* 0x000fe40000004100 */
[----:B------:R-:W-:Y:S02]  /*16f0*/  HADD2 R34, R39, -1032, -1032 ;  /* 0xe408e40827227430 */ /* 0x000fe40000000000 */
[----:B------:R-:W-:Y:S01]  /*1700*/  HADD2.F32 R39, -RZ, R37.H0_H0 ;  /* 0x20000025ff277230 */ /* 0x000fe20000004100 */
[----:B------:R-:W-:Y:S01]  /*1710*/  LOP3.LUT R41, R41, 0x64006400, RZ, 0xfc, !PT ;  /* 0x6400640029297812 */ /* 0x000fe200078efcff */
[----:B------:R-:W-:Y:S02]  /*1720*/  HADD2.F32 R35, -RZ, R38.H0_H0 ;  /* 0x20000026ff237230 */ /* 0x000fe40000004100 */
[----:B------:R-:W-:Y:S01]  /*1730*/  FFMA.FTZ R40, R33, R18, RZ ;  /* 0x0000001221287223 */ /* 0x000fe200000100ff */
[----:B------:R-:W-:-:S02]  /*1740*/  HADD2.F32 R19, -RZ, R34.H0_H0 ;  /* 0x20000022ff137230 */ /* 0x000fc40000004100 */
[C---:B------:R-:W-:Y:S01]  /*1750*/  FFMA.FTZ R33, R18.reuse, R39, RZ ;  /* 0x0000002712217223 */ /* 0x040fe200000100ff */
[----:B------:R-:W-:Y:S02]  /*1760*/  HADD2.F32 R37, -RZ, R37.H1_H1 ;  /* 0x30000025ff257230 */ /* 0x000fe40000004100 */
[C---:B------:R-:W-:Y:S01]  /*1770*/  FFMA.FTZ R35, R18.reuse, R35, RZ ;  /* 0x0000002312237223 */ /* 0x040fe200000100ff */
[----:B------:R-:W-:Y:S02]  /*1780*/  HADD2.F32 R39, -RZ, R36.H1_H1 ;  /* 0x30000024ff277230 */ /* 0x000fe40000004100 */
[----:B------:R-:W-:Y:S01]  /*1790*/  FFMA.FTZ R19, R18, R19, RZ ;  /* 0x0000001312137223 */ /* 0x000fe200000100ff */
[----:B------:R-:W-:Y:S01]  /*17a0*/  HADD2.F32 R18, -RZ, R22.H1_H1 ;  /* 0x30000016ff127230 */ /* 0x000fe20000004100 */
[----:B------:R-:W-:Y:S01]  /*17b0*/  SHF.R.U32.HI R7, RZ, 0x8, R7 ;  /* 0x00000008ff077819 */ /* 0x000fe20000011607 */
[----:B------:R-:W-:Y:S02]  /*17c0*/  HADD2.F32 R22, -RZ, R38.H1_H1 ;  /* 0x30000026ff167230 */ /* 0x000fe40000004100 */
[----:B------:R-:W-:-:S02]  /*17d0*/  HFMA2 R38, R41, R44.H0_H0, -72, -72 ;  /* 0xd480d48029267431 */ /* 0x000fc4000004002c */
[----:B------:R-:W-:Y:S02]  /*17e0*/  HADD2.F32 R36, -RZ, R34.H1_H1 ;  /* 0x30000022ff247230 */ /* 0x000fe40000004100 */
[----:B------:R-:W-:Y:S01]  /*17f0*/  FFMA.FTZ R34, R18, R37, R33 ;  /* 0x0000002512227223 */ /* 0x000fe20000010021 */
[----:B------:R-:W-:Y:S01]  /*1800*/  LOP3.LUT R37, R4, 0xf000f0, RZ, 0xc0, !PT ;  /* 0x00f000f004257812 */ /* 0x000fe200078ec0ff */
[----:B------:R-:W-:Y:S01]  /*1810*/  FFMA.FTZ R40, R39, R18, R40 ;  /* 0x0000001227287223 */ /* 0x000fe20000010028 */
[C---:B------:R-:W-:Y:S01]  /*1820*/  FFMA.FTZ R22, R18.reuse, R22, R35 ;  /* 0x0000001612167223 */ /* 0x040fe20000010023 */
[----:B------:R-:W-:Y:S01]  /*1830*/  LOP3.LUT R39, R5, 0xf000f0, RZ, 0xc0, !PT ;  /* 0x00f000f005277812 */ /* 0x000fe200078ec0ff */
[----:B------:R-:W-:Y:S01]  /*1840*/  FFMA.FTZ R33, R18, R36, R19 ;  /* 0x0000002412217223 */ /* 0x000fe20000010013 */
[----:B------:R-:W-:Y:S01]  /*1850*/  LOP3.LUT R35, R37, 0x64006400, RZ, 0xfc, !PT ;  /* 0x6400640025237812 */ /* 0x000fe200078efcff */
[----:B------:R-:W1:Y:S01]  /*1860*/  LDS.64 R18, [UR4+0x18] ;  /* 0x00001804ff127984 */ /* 0x000e620008000a00 */
[----:B------:R-:W-:Y:S01]  /*1870*/  LOP3.LUT R39, R39, 0x64006400, RZ, 0xfc, !PT ;  /* 0x6400640027277812 */ /* 0x000fe200078efcff */
[--C-:B------:R-:W-:Y:S01]  /*1880*/  HADD2.F32 R45, -RZ, R23.reuse.H0_H0 ;  /* 0x20000017ff2d7230 */ /* 0x100fe20000004100 */
[----:B------:R-:W-:Y:S01]  /*1890*/  LOP3.LUT R37, R6, 0xf000f0, RZ, 0xc0, !PT ;  /* 0x00f000f006257812 */ /* 0x000fe200078ec0ff */
[-C--:B------:R-:W-:Y:S01]  /*18a0*/  HFMA2 R35, R35, R44.reuse.H0_H0, -72, -72 ;  /* 0xd480d48023237431 */ /* 0x080fe2000004002c */
[----:B------:R-:W-:Y:S01]  /*18b0*/  SHF.R.U32.HI R4, RZ, 0x8, R4 ;  /* 0x00000008ff047819 */ /* 0x000fe20000011604 */
[-C--:B------:R-:W-:Y:S01]  /*18c0*/  HFMA2 R36, R39, R44.reuse.H0_H0, -72, -72 ;  /* 0xd480d48027247431 */ /* 0x080fe2000004002c */
[----:B------:R-:W-:Y:S01]  /*18d0*/  LOP3.LUT R37, R37, 0x64006400, RZ, 0xfc, !PT ;  /* 0x6400640025257812 */ /* 0x000fe200078efcff */
[----:B------:R-:W-:Y:S01]  /*18e0*/  HADD2.F32 R23, -RZ, R23.H1_H1 ;  /* 0x30000017ff177230 */ /* 0x000fe20000004100 */
[----:B------:R-:W-:Y:S01]  /*18f0*/  SHF.R.U32.HI R6, RZ, 0x8, R6 ;  /* 0x00000008ff067819 */ /* 0x000fe20000011606 */
[----:B------:R-:W-:Y:S01]  /*1900*/  HADD2.F32 R39, -RZ, R35.H0_H0 ;  /* 0x20000023ff277230 */ /* 0x000fe20000004100 */
[----:B------:R-:W-:Y:S01]  /*1910*/  SHF.R.U32.HI R5, RZ, 0x8, R5 ;  /* 0x00000008ff057819 */ /* 0x000fe20000011605 */
[----:B------:R-:W-:-:S02]  /*1920*/  HFMA2 R37, R37, R44.H0_H0, -72, -72 ;  /* 0xd480d48025257431 */ /* 0x000fc4000004002c */
[----:B------:R-:W-:Y:S02]  /*1930*/  HADD2.F32 R41, -RZ, R36.H0_H0 ;  /* 0x20000024ff297230 */ /* 0x000fe40000004100 */
[----:B------:R-:W-:Y:S01]  /*1940*/  FFMA.FTZ R39, R39, R45, R40 ;  /* 0x0000002d27277223 */ /* 0x000fe20000010028 */
[--C-:B------:R-:W-:Y:S02]  /*1950*/  HADD2.F32 R40, -RZ, R38.reuse.H0_H0 ;  /* 0x20000026ff287230 */ /* 0x100fe40000004100 */
[----:B0-----:R-:W-:Y:S02]  /*1960*/  HADD2.F32 R43, -RZ, R37.H0_H0 ;  /* 0x20000025ff2b7230 */ /* 0x001fe40000004100 */
[C---:B------:R-:W-:Y:S01]  /*1970*/  FFMA.FTZ R34, R45.reuse, R41, R34 ;  /* 0x000000292d227223 */ /* 0x040fe20000010022 */
[----:B------:R-:W-:Y:S02]  /*1980*/  HADD2.F32 R38, -RZ, R38.H1_H1 ;  /* 0x30000026ff267230 */ /* 0x000fe40000004100 */
[----:B------:R-:W-:Y:S01]  /*1990*/  FFMA.FTZ R33, R45, R40, R33 ;  /* 0x000000282d217223 */ /* 0x000fe20000010021 */
[----:B------:R-:W-:Y:S01]  /*19a0*/  HADD2.F32 R40, -RZ, R35.H1_H1 ;  /* 0x30000023ff287230 */ /* 0x000fe20000004100 */
[----:B------:R-:W-:Y:S01]  /*19b0*/  LOP3.LUT R35, R4, 0xf000f, RZ, 0xc0, !PT ;  /* 0x000f000f04237812 */ /* 0x000fe200078ec0ff */
[----:B------:R-:W-:-:S02]  /*19c0*/  HADD2.F32 R37, -RZ, R37.H1_H1 ;  /* 0x30000025ff257230 */ /* 0x000fc40000004100 */
[----:B------:R-:W-:Y:S01]  /*19d0*/  FFMA.FTZ R22, R45, R43, R22 ;  /* 0x0000002b2d167223 */ /* 0x000fe20000010016 */
[----:B------:R-:W-:Y:S01]  /*19e0*/  FFMA.FTZ R33, R23, R38, R33 ;  /* 0x0000002617217223 */ /* 0x000fe20000010021 */
[----:B------:R-:W-:Y:S01]  /*19f0*/  LOP3.LUT R35, R35, 0x64006400, RZ, 0xfc, !PT ;  /* 0x6400640023237812 */ /* 0x000fe200078efcff */
[----:B------:R-:W-:Y:S01]  /*1a00*/  HADD2.F32 R36, -RZ, R36.H1_H1 ;  /* 0x30000024ff247230 */ /* 0x000fe20000004100 */
[----:B------:R-:W-:Y:S01]  /*1a10*/  LOP3.LUT R38, R6, 0xf000f, RZ, 0xc0, !PT ;  /* 0x000f000f06267812 */ /* 0x000fe200078ec0ff */
[C---:B------:R-:W-:Y:S01]  /*1a20*/  FFMA.FTZ R22, R23.reuse, R37, R22 ;  /* 0x0000002517167223 */ /* 0x040fe20000010016 */
[----:B------:R-:W-:Y:S01]  /*1a30*/  FFMA.FTZ R39, R40, R23, R39 ;  /* 0x0000001728277223 */ /* 0x000fe20000010027 */
[----:B------:R-:W-:Y:S01]  /*1a40*/  HADD2 R37, R35, -1032, -1032 ;  /* 0xe408e40823257430 */ /* 0x000fe20000000000 */
[----:B------:R-:W-:Y:S01]  /*1a50*/  LOP3.LUT R35, R38, 0x64006400, RZ, 0xfc, !PT ;  /* 0x6400640026237812 */ /* 0x000fe200078efcff */
[----:B------:R-:W-:Y:S01]  /*1a60*/  FFMA.FTZ R34, R23, R36, R34 ;  /* 0x0000002417227223 */ /* 0x000fe20000010022 */
[----:B------:R-:W-:-:S02]  /*1a70*/  LOP3.LUT R23, R5, 0xf000f, RZ, 0xc0, !PT ;  /* 0x000f000f05177812 */ /* 0x000fc400078ec0ff */
[----:B------:R-:W-:Y:S01]  /*1a80*/  LOP3.LUT R40, R7, 0xf000f, RZ, 0xc0, !PT ;  /* 0x000f000f07287812 */ /* 0x000fe200078ec0ff */
[----:B------:R-:W-:Y:S01]  /*1a90*/  HADD2 R35, R35, -1032, -1032 ;  /* 0xe408e40823237430 */ /* 0x000fe20000000000 */
[----:B------:R-:W-:Y:S01]  /*1aa0*/  LOP3.LUT R23, R23, 0x64006400, RZ, 0xfc, !PT ;  /* 0x6400640017177812 */ /* 0x000fe200078efcff */
[----:B-1----:R-:W-:Y:S01]  /*1ab0*/  HADD2.F32 R36, -RZ, R18.H0_H0 ;  /* 0x20000012ff247230 */ /* 0x002fe20000004100 */
[----:B------:R-:W-:Y:S01]  /*1ac0*/  LOP3.LUT R38, R40, 0x64006400, RZ, 0xfc, !PT ;  /* 0x6400640028267812 */ /* 0x000fe200078efcff */
[----:B------:R-:W-:Y:S01]  /*1ad0*/  HADD2.F32 R40, -RZ, R37.H0_H0 ;  /* 0x20000025ff287230 */ /* 0x000fe20000004100 */
[----:B------:R-:W-:Y:S01]  /*1ae0*/  LOP3.LUT R5, R5, 0xf000f0, RZ, 0xc0, !PT ;  /* 0x00f000f005057812 */ /* 0x000fe200078ec0ff */
[----:B------:R-:W-:Y:S02]  /*1af0*/  HADD2.F32 R41, -RZ, R35.H0_H0 ;  /* 0x20000023ff297230 */ /* 0x000fe40000004100 */
[----:B------:R-:W-:Y:S02]  /*1b00*/  HADD2 R23, R23, -1032, -1032 ;  /* 0xe408e40817177430 */ /* 0x000fe40000000000 */
[----:B------:R-:W-:-:S02]  /*1b10*/  HADD2.F32 R42, -RZ, R37.H1_H1 ;  /* 0x30000025ff2a7230 */ /* 0x000fc40000004100 */
[----:B------:R-:W-:Y:S02]  /*1b20*/  HADD2 R38, R38, -1032, -1032 ;  /* 0xe408e40826267430 */ /* 0x000fe40000000000 */
[----:B------:R-:W-:Y:S02]  /*1b30*/  HADD2.F32 R37, -RZ, R18.H1_H1 ;  /* 0x30000012ff257230 */ /* 0x000fe40000004100 */
[----:B------:R-:W-:Y:S01]  /*1b40*/  FFMA.FTZ R39, R40, R36, R39 ;  /* 0x0000002428277223 */ /* 0x000fe20000010027 */
[----:B------:R-:W-:Y:S02]  /*1b50*/  HADD2.F32 R35, -RZ, R35.H1_H1 ;  /* 0x30000023ff237230 */ /* 0x000fe40000004100 */
[----:B------:R-:W-:Y:S01]  /*1b60*/  FFMA.FTZ R22, R36, R41, R22 ;  /* 0x0000002924167223 */ /* 0x000fe20000010016 */
[----:B------:R-:W-:Y:S01]  /*1b70*/  HADD2.F32 R43, -RZ, R23.H0_H0 ;  /* 0x20000017ff2b7230 */ /* 0x000fe20000004100 */
[----:B------:R-:W-:Y:S01]  /*1b80*/  LOP3.LUT R4, R4, 0xf000f0, RZ, 0xc0, !PT ;  /* 0x00f000f004047812 */ /* 0x000fe200078ec0ff */
[----:B------:R-:W-:-:S02]  /*1b90*/  HADD2.F32 R40, -RZ, R38.H0_H0 ;  /* 0x20000026ff287230 */ /* 0x000fc40000004100 */
[----:B------:R-:W-:Y:S01]  /*1ba0*/  FFMA.FTZ R35, R37, R35, R22 ;  /* 0x0000002325237223 */ /* 0x000fe20000010016 */
[----:B------:R-:W-:Y:S01]  /*1bb0*/  LOP3.LUT R6, R6, 0xf000f0, RZ, 0xc0, !PT ;  /* 0x00f000f006067812 */ /* 0x000fe200078ec0ff */
[C---:B------:R-:W-:Y:S01]  /*1bc0*/  FFMA.FTZ R34, R36.reuse, R43, R34 ;  /* 0x0000002b24227223 */ /* 0x040fe20000010022 */
[----:B------:R-:W-:Y:S01]  /*1bd0*/  LOP3.LUT R22, R7, 0xf000f0, RZ, 0xc0, !PT ;  /* 0x00f000f007167812 */ /* 0x000fe200078ec0ff */
[----:B------:R-:W-:Y:S01]  /*1be0*/  FFMA.FTZ R40, R36, R40, R33 ;  /* 0x0000002824287223 */ /* 0x000fe20000010021 */
[----:B------:R-:W-:Y:S01]  /*1bf0*/  LOP3.LUT R5, R5, 0x64006400, RZ, 0xfc, !PT ;  /* 0x6400640005057812 */ /* 0x000fe200078efcff */
[--C-:B------:R-:W-:Y:S01]  /*1c00*/  HADD2.F32 R36, -RZ, R19.reuse.H0_H0 ;  /* 0x20000013ff247230 */ /* 0x100fe20000004100 */
        /* <DEDUP_REMOVED lines=11> */
[----:B------:R-:W-:Y:S01]  /*1cc0*/  FFMA.FTZ R39, R42, R37, R39 ;  /* 0x000000252a277223 */ /* 0x000fe20000010027 */
[C---:B------:R-:W-:Y:S01]  /*1cd0*/  FFMA.FTZ R23, R37.reuse, R23, R34 ;  /* 0x0000001725177223 */ /* 0x040fe20000010022 */
[----:B------:R-:W-:Y:S01]  /*1ce0*/  FFMA.FTZ R37, R37, R38, R40 ;  /* 0x0000002625257223 */ /* 0x000fe20000010028 */
        /* <DEDUP_REMOVED lines=12> */
[----:B------:R-:W-:Y:S01]  /*1db0*/  FMUL.FTZ R4, R32, R19 ;  /* 0x0000001320047220 */ /* 0x000fe20000410000 */
[----:B------:R-:W-:Y:S02]  /*1dc0*/  HADD2.F32 R22, -RZ, R5.H1_H1 ;  /* 0x30000005ff167230 */ /* 0x000fe40000004100 */
[----:B------:R-:W-:Y:S01]  /*1dd0*/  FFMA.FTZ R33, R18, R33, R36 ;  /* 0x0000002112217223 */ /* 0x000fe20000010024 */
[----:B------:R-:W-:Y:S02]  /*1de0*/  HADD2.F32 R23, -RZ, R27.H0_H0 ;  /* 0x2000001bff177230 */ /* 0x000fe40000004100 */
[----:B------:R-:W-:Y:S01]  /*1df0*/  FFMA.FTZ R7, R7, R18, R34 ;  /* 0x0000001207077223 */ /* 0x000fe20000010022 */
[----:B------:R-:W-:-:S02]  /*1e00*/  HADD2.F32 R34, -RZ, R0.H0_H0 ;  /* 0x20000000ff227230 */ /* 0x000fc40000004100 */
[----:B------:R-:W-:Y:S01]  /*1e10*/  FFMA.FTZ R22, R18, R22, R35 ;  /* 0x0000001612167223 */ /* 0x000fe20000010023 */
[----:B------:R-:W-:Y:S01]  /*1e20*/  F2FP.F16.F32.PACK_AB R18, RZ, R4 ;  /* 0x00000004ff12723e */ /* 0x000fe200000000ff */
[----:B------:R-:W-:Y:S01]  /*1e30*/  HADD2.F32 R32, -RZ, R27.H1_H1 ;  /* 0x3000001bff207230 */ /* 0x000fe20000004100 */
[----:B------:R-:W0:Y:S01]  /*1e40*/  LDS.64 R4, [UR4+0x20] ;  /* 0x00002004ff047984 */ /* 0x000e220008000a00 */
[----:B------:R-:W-:Y:S01]  /*1e50*/  FMUL.FTZ R31, R31, R34 ;  /* 0x000000221f1f7220 */ /* 0x000fe20000410000 */
[----:B------:R-:W-:Y:S01]  /*1e60*/  FMUL.FTZ R30, R30, R23 ;  /* 0x000000171e1e7220 */ /* 0x000fe20000410000 */
[----:B------:R-:W-:Y:S01]  /*1e70*/  FMUL.FTZ R7, R34, R7 ;  /* 0x0000000722077220 */ /* 0x000fe20000410000 */
[----:B------:R-:W-:Y:S01]  /*1e80*/  FMUL.FTZ R29, R29, R32 ;  /* 0x000000201d1d7220 */ /* 0x000fe20000410000 */
[----:B------:R-:W-:Y:S01]  /*1e90*/  FMUL.FTZ R6, R19, R6 ;  /* 0x0000000613067220 */ /* 0x000fe20000410000 */
[----:B------:R-:W-:Y:S01]  /*1ea0*/  F2FP.F16.F32.PACK_AB R31, RZ, R31 ;  /* 0x0000001fff1f723e */ /* 0x000fe200000000ff */
[----:B------:R-:W-:Y:S01]  /*1eb0*/  FMUL.FTZ R22, R23, R22 ;  /* 0x0000001617167220 */ /* 0x000fe20000410000 */
[----:B------:R-:W-:Y:S01]  /*1ec0*/  F2FP.F16.F32.PACK_AB R30, RZ, R30 ;  /* 0x0000001eff1e723e */ /* 0x000fe200000000ff */
[----:B------:R-:W-:Y:S01]  /*1ed0*/  FMUL.FTZ R33, R32, R33 ;  /* 0x0000002120217220 */ /* 0x000fe20000410000 */
[----:B------:R-:W-:-:S02]  /*1ee0*/  PRMT R31, R31, 0x5410, R18 ;  /* 0x000054101f1f7816 */ /* 0x000fc40000000012 */
[----:B------:R-:W-:Y:S02]  /*1ef0*/  F2FP.F16.F32.PACK_AB R29, RZ, R29 ;  /* 0x0000001dff1d723e */ /* 0x000fe400000000ff */
[----:B------:R-:W-:Y:S02]  /*1f00*/  F2FP.F16.F32.PACK_AB R7, RZ, R7 ;  /* 0x00000007ff07723e */ /* 0x000fe400000000ff */
[----:B------:R-:W-:Y:S01]  /*1f10*/  F2FP.F16.F32.PACK_AB R6, RZ, R6 ;  /* 0x00000006ff06723e */ /* 0x000fe200000000ff */
[----:B------:R-:W-:Y:S01]  /*1f20*/  HFMA2.MMA R25, R31, 1, 1, R25 ;  /* 0x3c003c001f197835 */ /* 0x000fe20000000019 */
[----:B------:R-:W-:Y:S02]  /*1f30*/  PRMT R30, R30, 0x5410, R29 ;  /* 0x000054101e1e7816 */ /* 0x000fe4000000001d */
[----:B------:R-:W-:Y:S02]  /*1f40*/  PRMT R18, R7, 0x5410, R6 ;  /* 0x0000541007127816 */ /* 0x000fe40000000006 */
[----:B------:R-:W-:Y:S01]  /*1f50*/  F2FP.F16.F32.PACK_AB R22, RZ, R22 ;  /* 0x00000016ff16723e */ /* 0x000fe200000000ff */
[----:B------:R-:W-:Y:S01]  /*1f60*/  HADD2 R6, R30, R26 ;  /* 0x0000001a1e067230 */ /* 0x000fe20000000000 */
[----:B------:R-:W-:-:S02]  /*1f70*/  F2FP.F16.F32.PACK_AB R33, RZ, R33 ;  /* 0x00000021ff21723e */ /* 0x000fc400000000ff */
[----:B--2---:R-:W-:Y:S01]  /*1f80*/  LOP3.LUT R7, R8, 0xf000f, RZ, 0xc0, !PT ;  /* 0x000f000f08077812 */ /* 0x004fe200078ec0ff */
[----:B------:R-:W-:Y:S01]  /*1f90*/  HFMA2.MMA R26, R18, 1, 1, R25 ;  /* 0x3c003c00121a7835 */ /* 0x000fe20000000019 */
[----:B------:R-:W-:Y:S02]  /*1fa0*/  LOP3.LUT R18, R9, 0xf000f, RZ, 0xc0, !PT ;  /* 0x000f000f09127812 */ /* 0x000fe400078ec0ff */
[----:B------:R-:W-:Y:S02]  /*1fb0*/  PRMT R25, R22, 0x5410, R33 ;  /* 0x0000541016197816 */ /* 0x000fe40000000021 */
[----:B------:R-:W-:Y:S02]  /*1fc0*/  LOP3.LUT R7, R7, 0x64006400, RZ, 0xfc, !PT ;  /* 0x6400640007077812 */ /* 0x000fe400078efcff */
[----:B------:R-:W-:Y:S02]  /*1fd0*/  LOP3.LUT R22, R10, 0xf000f, RZ, 0xc0, !PT ;  /* 0x000f000f0a167812 */ /* 0x000fe400078ec0ff */
[----:B------:R-:W-:Y:S01]  /*1fe0*/  LOP3.LUT R29, R11, 0xf000f, RZ, 0xc0, !PT ;  /* 0x000f000f0b1d7812 */ /* 0x000fe200078ec0ff */
[----:B------:R-:W-:Y:S01]  /*1ff0*/  HADD2 R7, R7, -1032, -1032 ;  /* 0xe408e40807077430 */ /* 0x000fe20000000000 */
[----:B------:R-:W-:Y:S01]  /*2000*/  LOP3.LUT R18, R18, 0x64006400, RZ, 0xfc, !PT ;  /* 0x6400640012127812 */ /* 0x000fe200078efcff */
[----:B------:R-:W-:Y:S01]  /*2010*/  HFMA2.MMA R25, R25, 1, 1, R6 ;  /* 0x3c003c0019197835 */ /* 0x000fe20000000006 */
[----:B------:R-:W-:Y:S01]  /*2020*/  LOP3.LUT R22, R22, 0x64006400, RZ, 0xfc, !PT ;  /* 0x6400640016167812 */ /* 0x000fe200078efcff */
[----:B0-----:R-:W-:Y:S01]  /*2030*/  HADD2.F32 R30, -RZ, R4.H1_H1 ;  /* 0x30000004ff1e7230 */ /* 0x001fe20000004100 */
[----:B------:R-:W-:Y:S01]  /*2040*/  LOP3.LUT R33, R29, 0x64006400, RZ, 0xfc, !PT ;  /* 0x640064001d217812 */ /* 0x000fe200078efcff */
[----:B------:R-:W-:-:S02]  /*2050*/  HADD2 R18, R18, -1032, -1032 ;  /* 0xe408e40812127430 */ /* 0x000fc40000000000 */
[--C-:B------:R-:W-:Y:S02]  /*2060*/  HADD2.F32 R6, -RZ, R7.reuse.H0_H0 ;  /* 0x20000007ff067230 */ /* 0x100fe40000004100 */
[----:B------:R-:W-:Y:S02]  /*2070*/  HADD2 R22, R22, -1032, -1032 ;  /* 0xe408e40816167430 */ /* 0x000fe40000000000 */
[----:B------:R-:W-:Y:S02]  /*2080*/  HADD2.F32 R29, -RZ, R7.H1_H1 ;  /* 0x30000007ff1d7230 */ /* 0x000fe40000004100 */
[----:B------:R-:W-:Y:S02]  /*2090*/  HADD2 R33, R33, -1032, -1032 ;  /* 0xe408e40821217430 */ /* 0x000fe40000000000 */
[----:B------:R-:W-:Y:S01]  /*20a0*/  HADD2.F32 R7, -RZ, R4.H0_H0 ;  /* 0x20000004ff077230 */ /* 0x000fe20000004100 */
[----:B------:R-:W-:Y:S01]  /*20b0*/  LOP3.LUT R38, R10, 0xf000f0, RZ, 0xc0, !PT ;  /* 0x00f000f00a267812 */ /* 0x000fe200078ec0ff */
[--C-:B------:R-:W-:Y:S01]  /*20c0*/  HADD2.F32 R36, -RZ, R18.reuse.H0_H0 ;  /* 0x20000012ff247230 */ /* 0x100fe20000004100 */
[----:B------:R-:W-:Y:S01]  /*20d0*/  SHF.R.U32.HI R10, RZ, 0x8, R10 ;  /* 0x00000008ff0a7819 */ /* 0x000fe2000001160a */
[----:B------:R-:W-:-:S02]  /*20e0*/  HADD2.F32 R35, -RZ, R18.H1_H1 ;  /* 0x30000012ff237230 */ /* 0x000fc40000004100 */
[----:B------:R-:W-:Y:S01]  /*20f0*/  FFMA.FTZ R6, R6, R7, RZ ;  /* 0x0000000706067223 */ /* 0x000fe200000100ff */
[--C-:B------:R-:W-:Y:S02]  /*2100*/  HADD2.F32 R18, -RZ, R22.reuse.H0_H0 ;  /* 0x20000016ff127230 */ /* 0x100fe40000004100 */
[----:B------:R-:W-:Y:S01]  /*2110*/  FFMA.FTZ R39, R7, R36, RZ ;  /* 0x0000002407277223 */ /* 0x000fe200000100ff */
[----:B------:R-:W-:Y:S01]  /*2120*/  HADD2.F32 R37, -RZ, R22.H1_H1 ;  /* 0x30000016ff257230 */ /* 0x000fe20000004100 */
[----:B------:R-:W-:Y:S01]  /*2130*/  LOP3.LUT R36, R9, 0xf000f0, RZ, 0xc0, !PT ;  /* 0x00f000f009247812 */ /* 0x000fe200078ec0ff */
[--C-:B------:R-:W-:Y:S02]  /*2140*/  HADD2.F32 R22, -RZ, R33.reuse.H0_H0 ;  /* 0x20000021ff167230 */ /* 0x100fe40000004100 */
[C---:B------:R-:W-:Y:S01]  /*2150*/  FFMA.FTZ R4, R7.reuse, R18, RZ ;  /* 0x0000001207047223 */ /* 0x040fe200000100ff */
[----:B------:R-:W-:Y:S01]  /*2160*/  FFMA.FTZ R18, R30, R35, R39 ;  /* 0x000000231e127223 */ /* 0x000fe20000010027 */
[----:B------:R-:W-:Y:S01]  /*2170*/  HADD2.F32 R35, -RZ, R33.H1_H1 ;  /* 0x30000021ff237230 */ /* 0x000fe20000004100 */
[----:B------:R-:W-:Y:S01]  /*2180*/  LOP3.LUT R39, R36, 0x64006400, RZ, 0xfc, !PT ;  /* 0x6400640024277812 */ /* 0x000fe200078efcff */
[----:B------:R-:W-:Y:S01]  /*2190*/  FFMA.FTZ R31, R7, R22, RZ ;  /* 0x00000016071f7223 */ /* 0x000fe200000100ff */
[----:B------:R-:W-:Y:S01]  /*21a0*/  FFMA.FTZ R22, R29, R30, R6 ;  /* 0x0000001e1d167223 */ /* 0x000fe20000010006 */
[----:B------:R-:W-:Y:S01]  /*21b0*/  FFMA.FTZ R29, R30, R37, R4 ;  /* 0x000000251e1d7223 */ /* 0x000fe20000010004 */
[----:B------:R-:W0:Y:S01]  /*21c0*/  LDS.64 R6, [UR4+0x28] ;  /* 0x00002804ff067984 */ /* 0x000e220008000a00 */
[----:B------:R-:W-:Y:S01]  /*21d0*/  LOP3.LUT R4, R8, 0xf000f0, RZ, 0xc0, !PT ;  /* 0x00f000f008047812 */ /* 0x000fe200078ec0ff */
[----:B------:R-:W-:Y:S01]  /*21e0*/  FFMA.FTZ R31, R30, R35, R31 ;  /* 0x000000231e1f7223 */ /* 0x000fe2000001001f */
[----:B------:R-:W-:Y:S01]  /*21f0*/  LOP3.LUT R33, R11, 0xf000f0, RZ, 0xc0, !PT ;  /* 0x00f000f00b217812 */ /* 0x000fe200078ec0ff */
[----:B------:R-:W-:Y:S01]  /*2200*/  HFMA2 R30, R39, R44.H0_H0, -72, -72 ;  /* 0xd480d480271e7431 */ /* 0x000fe2000004002c */
[----:B------:R-:W-:Y:S01]  /*2210*/  LOP3.LUT R37, R4, 0x64006400, RZ, 0xfc, !PT ;  /* 0x6400640004257812 */ /* 0x000fe200078efcff */
[--C-:B------:R-:W-:Y:S01]  /*2220*/  HADD2.F32 R36, -RZ, R5.reuse.H0_H0 ;  /* 0x20000005ff247230 */ /* 0x100fe20000004100 */
[----:B------:R-:W-:Y:S01]  /*2230*/  LOP3.LUT R41, R38, 0x64006400, RZ, 0xfc, !PT ;  /* 0x6400640026297812 */ /* 0x000fe200078efcff */
[----:B------:R-:W-:Y:S01]  /*2240*/  HADD2.F32 R5, -RZ, R5.H1_H1 ;  /* 0x30000005ff057230 */ /* 0x000fe20000004100 */
[----:B------:R-:W-:-:S02]  /*2250*/  LOP3.LUT R33, R33, 0x64006400, RZ, 0xfc, !PT ;  /* 0x6400640021217812 */ /* 0x000fc400078efcff */
[----:B------:R-:W-:Y:S01]  /*2260*/  SHF.R.U32.HI R4, RZ, 0x8, R11 ;  /* 0x00000008ff047819 */ /* 0x000fe2000001160b */
[-C--:B------:R-:W-:Y:S02]  /*2270*/  HFMA2 R11, R37, R44.reuse.H0_H0, -72, -72 ;  /* 0xd480d480250b7431 */ /* 0x080fe4000004002c */
[--C-:B------:R-:W-:Y:S02]  /*2280*/  HADD2.F32 R37, -RZ, R30.reuse.H0_H0 ;  /* 0x2000001eff257230 */ /* 0x100fe40000004100 */
[-C--:B------:R-:W-:Y:S02]  /*2290*/  HFMA2 R35, R41, R44.reuse.H0_H0, -72, -72 ;  /* 0xd480d48029237431 */ /* 0x080fe4000004002c */
[----:B------:R-:W-:Y:S02]  /*22a0*/  HADD2.F32 R30, -RZ, R30.H1_H1 ;  /* 0x3000001eff1e7230 */ /* 0x000fe40000004100 */
[----:B------:R-:W-:Y:S02]  /*22b0*/  HFMA2 R33, R33, R44.H0_H0, -72, -72 ;  /* 0xd480d48021217431 */ /* 0x000fe4000004002c */
[----:B------:R-:W-:-:S02]  /*22c0*/  HADD2.F32 R39, -RZ, R11.H0_H0 ;  /* 0x2000000bff277230 */ /* 0x000fc40000004100 */
[C---:B------:R-:W-:Y:S01]  /*22d0*/  FFMA.FTZ R18, R36.reuse, R37, R18 ;  /* 0x0000002524127223 */ /* 0x040fe20000010012 */
[----:B------:R-:W-:Y:S01]  /*22e0*/  HADD2.F32 R38, -RZ, R35.H0_H0 ;  /* 0x20000023ff267230 */ /* 0x000fe20000004100 */
[----:B------:R-:W-:Y:S01]  /*22f0*/  SHF.R.U32.HI R8, RZ, 0x8, R8 ;  /* 0x00000008ff087819 */ /* 0x000fe20000011608 */
[----:B------:R-:W-:Y:S02]  /*2300*/  HADD2.F32 R37, -RZ, R33.H0_H0 ;  /* 0x20000021ff257230 */ /* 0x000fe40000004100 */
[----:B------:R-:W-:Y:S01]  /*2310*/  FFMA.FTZ R22, R39, R36, R22 ;  /* 0x0000002427167223 */ /* 0x000fe20000010016 */
[----:B------:R-:W-:Y:S02]  /*2320*/  HADD2.F32 R11, -RZ, R11.H1_H1 ;  /* 0x3000000bff0b7230 */ /* 0x000fe40000004100 */
[C---:B------:R-:W-:Y:S01]  /*2330*/  FFMA.FTZ R40, R36.reuse, R38, R29 ;  /* 0x0000002624287223 */ /* 0x040fe2000001001d */
[----:B------:R-:W-:Y:S02]  /*2340*/  HADD2.F32 R35, -RZ, R35.H1_H1 ;  /* 0x30000023ff237230 */ /* 0x000fe40000004100 */
[----:B------:R-:W-:Y:S01]  /*2350*/  FFMA.FTZ R31, R36, R37, R31 ;  /* 0x00000025241f7223 */ /* 0x000fe2000001001f */
[----:B------:R-:W-:Y:S01]  /*2360*/  FFMA.FTZ R36, R5, R30, R18 ;  /* 0x0000001e05247223 */ /* 0x000fe20000010012 */
[----:B------:R-:W-:Y:S01]  /*2370*/  LOP3.LUT R18, R8, 0xf000f, RZ, 0xc0, !PT ;  /* 0x000f000f08127812 */ /* 0x000fe200078ec0ff */
[----:B------:R-:W-:Y:S01]  /*2380*/  HADD2.F32 R42, -RZ, R33.H1_H1 ;  /* 0x30000021ff2a7230 */ /* 0x000fe20000004100 */
[----:B------:R-:W-:Y:S01]  /*2390*/  SHF.R.U32.HI R9, RZ, 0x8, R9 ;  /* 0x00000008ff097819 */ /* 0x000fe20000011609 */
[----:B------:R-:W-:Y:S01]  /*23a0*/  FFMA.FTZ R38, R11, R5, R22 ;  /* 0x000000050b267223 */ /* 0x000fe20000010016 */
[----:B------:R-:W-:Y:S01]  /*23b0*/  LOP3.LUT R18, R18, 0x64006400, RZ, 0xfc, !PT ;  /* 0x6400640012127812 */ /* 0x000fe200078efcff */
[C---:B------:R-:W-:Y:S01]  /*23c0*/  FFMA.FTZ R11, R5.reuse, R35, R40 ;  /* 0x00000023050b7223 */ /* 0x040fe20000010028 */
[----:B------:R-:W-:Y:S01]  /*23d0*/  LOP3.LUT R22, R10, 0xf000f, RZ, 0xc0, !PT ;  /* 0x000f000f0a167812 */ /* 0x000fe200078ec0ff */
[----:B------:R-:W-:Y:S01]  /*23e0*/  FFMA.FTZ R30, R5, R42, R31 ;  /* 0x0000002a051e7223 */ /* 0x000fe2000001001f */
[----:B------:R-:W-:Y:S01]  /*23f0*/  LOP3.LUT R5, R9, 0xf000f, RZ, 0xc0, !PT ;  /* 0x000f000f09057812 */ /* 0x000fe200078ec0ff */
[----:B------:R-:W-:Y:S01]  /*2400*/  HADD2 R33, R18, -1032, -1032 ;  /* 0xe408e40812217430 */ /* 0x000fe20000000000 */
[----:B------:R-:W-:-:S02]  /*2410*/  LOP3.LUT R29, R4, 0xf000f, RZ, 0xc0, !PT ;  /* 0x000f000f041d7812 */ /* 0x000fc400078ec0ff */
[----:B------:R-:W-:Y:S01]  /*2420*/  LOP3.LUT R22, R22, 0x64006400, RZ, 0xfc, !PT ;  /* 0x6400640016167812 */ /* 0x000fe200078efcff */
[----:B0-----:R-:W-:Y:S01]  /*2430*/  HADD2.F32 R31, -RZ, R6.H0_H0 ;  /* 0x20000006ff1f7230 */ /* 0x001fe20000004100 */
[----:B------:R-:W-:Y:S01]  /*2440*/  LOP3.LUT R5, R5, 0x64006400, RZ, 0xfc, !PT ;  /* 0x6400640005057812 */ /* 0x000fe200078efcff */
[----:B------:R-:W-:Y:S01]  /*2450*/  HADD2.F32 R39, -RZ, R33.H0_H0 ;  /* 0x20000021ff277230 */ /* 0x000fe20000004100 */
[----:B------:R-:W-:Y:S01]  /*2460*/  LOP3.LUT R37, R29, 0x64006400, RZ, 0xfc, !PT ;  /* 0x640064001d257812 */ /* 0x000fe200078efcff */
[----:B------:R-:W-:Y:S02]  /*2470*/  HADD2 R29, R22, -1032, -1032 ;  /* 0xe408e408161d7430 */ /* 0x000fe40000000000 */
[--C-:B------:R-:W-:Y:S02]  /*2480*/  HADD2.F32 R18, -RZ, R7.reuse.H0_H0 ;  /* 0x20000007ff127230 */ /* 0x100fe40000004100 */
[----:B------:R-:W-:Y:S02]  /*2490*/  HADD2 R35, R5, -1032, -1032 ;  /* 0xe408e40805237430 */ /* 0x000fe40000000000 */
[----:B------:R-:W-:-:S02]  /*24a0*/  HADD2.F32 R5, -RZ, R7.H1_H1 ;  /* 0x30000007ff057230 */ /* 0x000fc40000004100 */
[----:B------:R-:W-:Y:S02]  /*24b0*/  HADD2 R22, R37, -1032, -1032 ;  /* 0xe408e40825167430 */ /* 0x000fe40000000000 */
[----:B------:R-:W-:Y:S01]  /*24c0*/  FFMA.FTZ R7, R39, R31, R38 ;  /* 0x0000001f27077223 */ /* 0x000fe20000010026 */
[----:B------:R-:W-:Y:S01]  /*24d0*/  HADD2.F32 R38, -RZ, R29.H0_H0 ;  /* 0x2000001dff267230 */ /* 0x000fe20000004100 */
[----:B------:R-:W-:Y:S01]  /*24e0*/  LOP3.LUT R8, R8, 0xf000f0, RZ, 0xc0, !PT ;  /* 0x00f000f008087812 */ /* 0x000fe200078ec0ff */
[----:B------:R-:W-:Y:S02]  /*24f0*/  HADD2.F32 R37, -RZ, R35.H0_H0 ;  /* 0x20000023ff257230 */ /* 0x000fe40000004100 */
[----:B------:R-:W-:Y:S02]  /*2500*/  HADD2.F32 R39, -RZ, R22.H0_H0 ;  /* 0x20000016ff277230 */ /* 0x000fe40000004100 */
[----:B------:R-:W-:Y:S01]  /*2510*/  FFMA.FTZ R11, R31, R38, R11 ;  /* 0x000000261f0b7223 */ /* 0x000fe2000001000b */
[----:B------:R-:W-:-:S02]  /*2520*/  HADD2.F32 R6, -RZ, R6.H1_H1 ;  /* 0x30000006ff067230 */ /* 0x000fc40000004100 */
[C---:B------:R-:W-:Y:S01]  /*2530*/  FFMA.FTZ R37, R31.reuse, R37, R36 ;  /* 0x000000251f257223 */ /* 0x040fe20000010024 */
[----:B------:R-:W-:Y:S02]  /*2540*/  HADD2.F32 R38, -RZ, R29.H1_H1 ;  /* 0x3000001dff267230 */ /* 0x000fe40000004100 */
[----:B------:R-:W-:Y:S01]  /*2550*/  FFMA.FTZ R39, R31, R39, R30 ;  /* 0x000000271f277223 */ /* 0x000fe2000001001e */
[----:B------:R-:W-:Y:S01]  /*2560*/  HADD2.F32 R36, -RZ, R33.H1_H1 ;  /* 0x30000021ff247230 */ /* 0x000fe20000004100 */
[----:B------:R-:W-:Y:S01]  /*2570*/  LOP3.LUT R30, R9, 0xf000f0, RZ, 0xc0, !PT ;  /* 0x00f000f0091e7812 */ /* 0x000fe200078ec0ff */
[----:B------:R-:W-:Y:S02]  /*2580*/  HADD2.F32 R35, -RZ, R35.H1_H1 ;  /* 0x30000023ff237230 */ /* 0x000fe40000004100 */
[----:B------:R-:W-:Y:S01]  /*2590*/  FFMA.FTZ R9, R6, R38, R11 ;  /* 0x0000002606097223 */ /* 0x000fe2000001000b */
[----:B------:R-:W-:Y:S01]  /*25a0*/  LOP3.LUT R33, R10, 0xf000f0, RZ, 0xc0, !PT ;  /* 0x00f000f00a217812 */ /* 0x000fe200078ec0ff */
[----:B------:R-:W-:Y:S01]  /*25b0*/  FFMA.FTZ R7, R36, R6, R7 ;  /* 0x0000000624077223 */ /* 0x000fe20000010007 */
[----:B------:R-:W0:Y:S01]  /*25c0*/  LDS.64 R10, [UR4+0x30] ;  /* 0x00003004ff0a7984 */ /* 0x000e220008000a00 */
[----:B------:R-:W-:Y:S01]  /*25d0*/  LOP3.LUT R29, R8, 0x64006400, RZ, 0xfc, !PT ;  /* 0x64006400081d7812 */ /* 0x000fe200078efcff */
[----:B------:R-:W-:Y:S01]  /*25e0*/  FFMA.FTZ R37, R6, R35, R37 ;  /* 0x0000002306257223 */ /* 0x000fe20000010025 */
[----:B------:R-:W-:Y:S01]  /*25f0*/  LOP3.LUT R31, R30, 0x64006400, RZ, 0xfc, !PT ;  /* 0x640064001e1f7812 */ /* 0x000fe200078efcff */
[----:B------:R-:W-:Y:S01]  /*2600*/  HADD2.F32 R35, -RZ, R22.H1_H1 ;  /* 0x30000016ff237230 */ /* 0x000fe20000004100 */
[----:B------:R-:W-:Y:S01]  /*2610*/  LOP3.LUT R33, R33, 0x64006400, RZ, 0xfc, !PT ;  /* 0x6400640021217812 */ /* 0x000fe200078efcff */
[-C--:B------:R-:W-:Y:S01]  /*2620*/  HFMA2 R8, R29, R44.reuse.H0_H0, -72, -72 ;  /* 0xd480d4801d087431 */ /* 0x080fe2000004002c */
[----:B------:R-:W-:Y:S01]  /*2630*/  LOP3.LUT R30, R4, 0xf000f0, RZ, 0xc0, !PT ;  /* 0x00f000f0041e7812 */ /* 0x000fe200078ec0ff */
[----:B------:R-:W-:-:S02]  /*2640*/  HFMA2 R4, R31, R44.H0_H0, -72, -72 ;  /* 0xd480d4801f047431 */ /* 0x000fc4000004002c */
[----:B------:R-:W-:Y:S01]  /*2650*/  FFMA.FTZ R39, R6, R35, R39 ;  /* 0x0000002306277223 */ /* 0x000fe20000010027 */
[-C--:B------:R-:W-:Y:S01]  /*2660*/  HFMA2 R22, R33, R44.reuse.H0_H0, -72, -72 ;  /* 0xd480d48021167431 */ /* 0x080fe2000004002c */
[----:B------:R-:W-:Y:S01]  /*2670*/  LOP3.LUT R29, R30, 0x64006400, RZ, 0xfc, !PT ;  /* 0x640064001e1d7812 */ /* 0x000fe200078efcff */
[----:B------:R-:W-:Y:S02]  /*2680*/  HADD2.F32 R30, -RZ, R8.H0_H0 ;  /* 0x20000008ff1e7230 */ /* 0x000fe40000004100 */
[----:B------:R-:W-:Y:S02]  /*2690*/  HADD2.F32 R31, -RZ, R4.H0_H0 ;  /* 0x20000004ff1f7230 */ /* 0x000fe40000004100 */
[----:B------:R-:W-:Y:S02]  /*26a0*/  HFMA2 R29, R29, R44.H0_H0, -72, -72 ;  /* 0xd480d4801d1d7431 */ /* 0x000fe4000004002c */
[--C-:B------:R-:W-:Y:S02]  /*26b0*/  HADD2.F32 R6, -RZ, R22.reuse.H0_H0 ;  /* 0x20000016ff067230 */ /* 0x100fe40000004100 */
[----:B------:R-:W-:Y:S01]  /*26c0*/  FFMA.FTZ R7, R30, R18, R7 ;  /* 0x000000121e077223 */ /* 0x000fe20000010007 */
[----:B------:R-:W-:-:S02]  /*26d0*/  HADD2.F32 R22, -RZ, R22.H1_H1 ;  /* 0x30000016ff167230 */ /* 0x000fc40000004100 */
[C---:B------:R-:W-:Y:S01]  /*26e0*/  FFMA.FTZ R30, R18.reuse, R31, R37 ;  /* 0x0000001f121e7223 */ /* 0x040fe20000010025 */
[--C-:B------:R-:W-:Y:S02]  /*26f0*/  HADD2.F32 R36, -RZ, R29.reuse.H0_H0 ;  /* 0x2000001dff247230 */ /* 0x100fe40000004100 */
[C---:B------:R-:W-:Y:S01]  /*2700*/  FFMA.FTZ R9, R18.reuse, R6, R9 ;  /* 0x0000000612097223 */ /* 0x040fe20000010009 */
[----:B------:R-:W-:Y:S02]  /*2710*/  HADD2.F32 R6, -RZ, R4.H1_H1 ;  /* 0x30000004ff067230 */ /* 0x000fe40000004100 */
[----:B------:R-:W-:Y:S02]  /*2720*/  HADD2.F32 R8, -RZ, R8.H1_H1 ;  /* 0x30000008ff087230 */ /* 0x000fe40000004100 */
[----:B------:R-:W-:Y:S01]  /*2730*/  FFMA.FTZ R4, R18, R36, R39 ;  /* 0x0000002412047223 */ /* 0x000fe20000010027 */
[C---:B------:R-:W-:Y:S01]  /*2740*/  FFMA.FTZ R22, R5.reuse, R22, R9 ;  /* 0x0000001605167223 */ /* 0x040fe20000010009 */
[----:B------:R-:W-:Y:S01]  /*2750*/  FFMA.FTZ R18, R5, R6, R30 ;  /* 0x0000000605127223 */ /* 0x000fe2000001001e */
[----:B----4-:R-:W-:Y:S01]  /*2760*/  LOP3.LUT R6, R13, 0xf000f, RZ, 0xc0, !PT ;  /* 0x000f000f0d067812 */ /* 0x010fe200078ec0ff */
[----:B------:R-:W-:-:S02]  /*2770*/  HADD2.F32 R9, -RZ, R29.H1_H1 ;  /* 0x3000001dff097230 */ /* 0x000fc40000004100 */
[----:B------:R-:W-:Y:S01]  /*2780*/  FFMA.FTZ R7, R8, R5, R7 ;  /* 0x0000000508077223 */ /* 0x000fe20000010007 */
[----:B------:R-:W-:Y:S01]  /*2790*/  LOP3.LUT R29, R14, 0xf000f, RZ, 0xc0, !PT ;  /* 0x000f000f0e1d7812 */ /* 0x000fe200078ec0ff */
[----:B------:R-:W-:Y:S01]  /*27a0*/  FMUL.FTZ R18, R19, R18 ;  /* 0x0000001213127220 */ /* 0x000fe20000410000 */
[----:B------:R-:W-:Y:S01]  /*27b0*/  LOP3.LUT R8, R12, 0xf000f, RZ, 0xc0, !PT ;  /* 0x000f000f0c087812 */ /* 0x000fe200078ec0ff */
[----:B------:R-:W-:Y:S01]  /*27c0*/  FFMA.FTZ R9, R5, R9, R4 ;  /* 0x0000000905097223 */ /* 0x000fe20000010004 */
[----:B------:R-:W-:Y:S01]  /*27d0*/  LOP3.LUT R30, R15, 0xf000f, RZ, 0xc0, !PT ;  /* 0x000f000f0f1e7812 */ /* 0x000fe200078ec0ff */
[----:B------:R-:W-:Y:S01]  /*27e0*/  FMUL.FTZ R7, R34, R7 ;  /* 0x0000000722077220 */ /* 0x000fe20000410000 */
[----:B------:R-:W-:Y:S01]  /*27f0*/  LOP3.LUT R6, R6, 0x64006400, RZ, 0xfc, !PT ;  /* 0x6400640006067812 */ /* 0x000fe200078efcff */
[----:B------:R-:W-:Y:S01]  /*2800*/  FMUL.FTZ R22, R23, R22 ;  /* 0x0000001617167220 */ /* 0x000fe20000410000 */
[----:B------:R-:W-:Y:S01]  /*2810*/  LOP3.LUT R29, R29, 0x64006400, RZ, 0xfc, !PT ;  /* 0x640064001d1d7812 */ /* 0x000fe200078efcff */
[----:B0-----:R-:W-:Y:S01]  /*2820*/  HADD2.F32 R5, -RZ, R10.H0_H0 ;  /* 0x2000000aff057230 */ /* 0x001fe20000004100 */
[----:B------:R-:W-:Y:S01]  /*2830*/  LOP3.LUT R8, R8, 0x64006400, RZ, 0xfc, !PT ;  /* 0x6400640008087812 */ /* 0x000fe200078efcff */
[----:B------:R-:W-:Y:S01]  /*2840*/  HADD2 R6, R6, -1032, -1032 ;  /* 0xe408e40806067430 */ /* 0x000fe20000000000 */
[----:B------:R-:W-:Y:S01]  /*2850*/  LOP3.LUT R30, R30, 0x64006400, RZ, 0xfc, !PT ;  /* 0x640064001e1e7812 */ /* 0x000fe200078efcff */
[----:B------:R-:W-:Y:S01]  /*2860*/  HADD2 R29, R29, -1032, -1032 ;  /* 0xe408e4081d1d7430 */ /* 0x000fe20000000000 */
[----:B------:R-:W-:Y:S01]  /*2870*/  F2FP.F16.F32.PACK_AB R7, RZ, R7 ;  /* 0x00000007ff07723e */ /* 0x000fe200000000ff */
[----:B------:R-:W-:-:S02]  /*2880*/  HADD2 R8, R8, -1032, -1032 ;  /* 0xe408e40808087430 */ /* 0x000fc40000000000 */
[--C-:B------:R-:W-:Y:S02]  /*2890*/  HADD2.F32 R40, -RZ, R6.reuse.H1_H1 ;  /* 0x30000006ff287230 */ /* 0x100fe40000004100 */
[----:B------:R-:W-:Y:S02]  /*28a0*/  HADD2 R31, R30, -1032, -1032 ;  /* 0xe408e4081e1f7430 */ /* 0x000fe40000000000 */
[----:B------:R-:W-:Y:S01]  /*28b0*/  HADD2.F32 R30, -RZ, R6.H0_H0 ;  /* 0x20000006ff1e7230 */ /* 0x000fe20000004100 */
[----:B------:R-:W-:Y:S01]  /*28c0*/  F2FP.F16.F32.PACK_AB R18, RZ, R18 ;  /* 0x00000012ff12723e */ /* 0x000fe200000000ff */
[----:B------:R-:W-:Y:S02]  /*28d0*/  HADD2.F32 R6, -RZ, R29.H0_H0 ;  /* 0x2000001dff067230 */ /* 0x000fe40000004100 */
[----:B------:R-:W-:Y:S01]  /*28e0*/  FMUL.FTZ R9, R32, R9 ;  /* 0x0000000920097220 */ /* 0x000fe20000410000 */
[--C-:B------:R-:W-:Y:S01]  /*28f0*/  HADD2.F32 R4, -RZ, R8.reuse.H0_H0 ;  /* 0x20000008ff047230 */ /* 0x100fe20000004100 */
[----:B------:R-:W-:Y:S01]  /*2900*/  PRMT R7, R7, 0x5410, R18 ;  /* 0x0000541007077816 */ /* 0x000fe20000000012 */
[----:B------:R-:W-:-:S02]  /*2910*/  HADD2.F32 R36, -RZ, R8.H1_H1 ;  /* 0x30000008ff247230 */ /* 0x000fc40000004100 */
[C---:B------:R-:W-:Y:S01]  /*2920*/  FFMA.FTZ R35, R5.reuse, R6, RZ ;  /* 0x0000000605237223 */ /* 0x040fe200000100ff */
[----:B------:R-:W-:Y:S02]  /*2930*/  HADD2.F32 R38, -RZ, R29.H1_H1 ;  /* 0x3000001dff267230 */ /* 0x000fe40000004100 */
[----:B------:R-:W-:Y:S01]  /*2940*/  FFMA.FTZ R33, R4, R5, RZ ;  /* 0x0000000504217223 */ /* 0x000fe200000100ff */
[--C-:B------:R-:W-:Y:S01]  /*2950*/  HADD2.F32 R8, -RZ, R31.reuse.H0_H0 ;  /* 0x2000001fff087230 */ /* 0x100fe20000004100 */
[----:B------:R-:W-:Y:S01]  /*2960*/  F2FP.F16.F32.PACK_AB R22, RZ, R22 ;  /* 0x00000016ff16723e */ /* 0x000fe200000000ff */
[----:B------:R-:W-:Y:S02]  /*2970*/  HADD2.F32 R29, -RZ, R10.H1_H1 ;  /* 0x3000000aff1d7230 */ /* 0x000fe40000004100 */
[C---:B------:R-:W-:Y:S01]  /*2980*/  FFMA.FTZ R10, R5.reuse, R30, RZ ;  /* 0x0000001e050a7223 */ /* 0x040fe200000100ff */
[----:B------:R-:W-:Y:S02]  /*2990*/  HADD2.F32 R31, -RZ, R31.H1_H1 ;  /* 0x3000001fff1f7230 */ /* 0x000fe40000004100 */
[----:B------:R-:W-:Y:S01]  /*29a0*/  FFMA.FTZ R30, R5, R8, RZ ;  /* 0x00000008051e7223 */ /* 0x000fe200000100ff */
[----:B------:R-:W-:Y:S01]  /*29b0*/  F2FP.F16.F32.PACK_AB R9, RZ, R9 ;  /* 0x00000009ff09723e */ /* 0x000fe200000000ff */
[----:B------:R-:W-:Y:S01]  /*29c0*/  FFMA.FTZ R8, R29, R38, R35 ;  /* 0x000000261d087223 */ /* 0x000fe20000010023 */
[----:B------:R-:W-:Y:S01]  /*29d0*/  FFMA.FTZ R6, R36, R29, R33 ;  /* 0x0000001d24067223 */ /* 0x000fe20000010021 */
[----:B------:R-:W-:Y:S01]  /*29e0*/  LOP3.LUT R35, R13, 0xf000f0, RZ, 0xc0, !PT ;  /* 0x00f000f00d237812 */ /* 0x000fe200078ec0ff */
[----:B------:R-:W0:Y:S01]  /*29f0*/  LDS.64 R4, [UR4+0x38] ;  /* 0x00003804ff047984 */ /* 0x000e220008000a00 */
[----:B------:R-:W-:Y:S01]  /*2a00*/  LOP3.LUT R33, R12, 0xf000f0, RZ, 0xc0, !PT ;  /* 0x00f000f00c217812 */ /* 0x000fe200078ec0ff */
[C---:B------:R-:W-:Y:S01]  /*2a10*/  FFMA.FTZ R10, R29.reuse, R40, R10 ;  /* 0x000000281d0a7223 */ /* 0x040fe2000001000a */
[----:B------:R-:W-:Y:S01]  /*2a20*/  LOP3.LUT R38, R14, 0xf000f0, RZ, 0xc0, !PT ;  /* 0x00f000f00e267812 */ /* 0x000fe200078ec0ff */
[----:B------:R-:W-:Y:S01]  /*2a30*/  FFMA.FTZ R31, R29, R31, R30 ;  /* 0x0000001f1d1f7223 */ /* 0x000fe2000001001e */
[----:B------:R-:W-:Y:S01]  /*2a40*/  LOP3.LUT R36, R15, 0xf000f0, RZ, 0xc0, !PT ;  /* 0x00f000f00f247812 */ /* 0x000fe200078ec0ff */
[----:B------:R-:W-:Y:S01]  /*2a50*/  HFMA2.MMA R26, R7, 1, 1, R26 ;  /* 0x3c003c00071a7835 */ /* 0x000fe2000000001a */
[----:B------:R-:W-:-:S02]  /*2a60*/  LOP3.LUT R37, R35, 0x64006400, RZ, 0xfc, !PT ;  /* 0x6400640023257812 */ /* 0x000fc400078efcff */
[----:B------:R-:W-:Y:S02]  /*2a70*/  LOP3.LUT R33, R33, 0x64006400, RZ, 0xfc, !PT ;  /* 0x6400640021217812 */ /* 0x000fe400078efcff */
[----:B------:R-:W-:Y:S01]  /*2a80*/  LOP3.LUT R39, R38, 0x64006400, RZ, 0xfc, !PT ;  /* 0x6400640026277812 */ /* 0x000fe200078efcff */
[-C--:B------:R-:W-:Y:S01]  /*2a90*/  HFMA2 R30, R37, R44.reuse.H0_H0, -72, -72 ;  /* 0xd480d480251e7431 */ /* 0x080fe2000004002c */
[----:B------:R-:W-:Y:S01]  /*2aa0*/  LOP3.LUT R29, R36, 0x64006400, RZ, 0xfc, !PT ;  /* 0x64006400241d7812 */ /* 0x000fe200078efcff */
[-C--:B------:R-:W-:Y:S02]  /*2ab0*/  HFMA2 R35, R33, R44.reuse.H0_H0, -72, -72 ;  /* 0xd480d48021237431 */ /* 0x080fe4000004002c */
[----:B------:R-:W-:Y:S02]  /*2ac0*/  HADD2.F32 R37, -RZ, R11.H0_H0 ;  /* 0x2000000bff257230 */ /* 0x000fe40000004100 */
[----:B------:R-:W-:Y:S02]  /*2ad0*/  HFMA2 R33, R39, R44.H0_H0, -72, -72 ;  /* 0xd480d48027217431 */ /* 0x000fe4000004002c */
[----:B------:R-:W-:-:S02]  /*2ae0*/  HADD2.F32 R36, -RZ, R30.H0_H0 ;  /* 0x2000001eff247230 */ /* 0x000fc40000004100 */
[----:B------:R-:W-:Y:S01]  /*2af0*/  HFMA2 R29, R29, R44.H0_H0, -72, -72 ;  /* 0xd480d4801d1d7431 */ /* 0x000fe2000004002c */
[----:B------:R-:W-:Y:S01]  /*2b00*/  SHF.R.U32.HI R12, RZ, 0x8, R12 ;  /* 0x00000008ff0c7819 */ /* 0x000fe2000001160c */
[----:B------:R-:W-:Y:S01]  /*2b10*/  HADD2.F32 R41, -RZ, R35.H0_H0 ;  /* 0x20000023ff297230 */ /* 0x000fe20000004100 */
[----:B------:R-:W-:Y:S01]  /*2b20*/  SHF.R.U32.HI R13, RZ, 0x8, R13 ;  /* 0x00000008ff0d7819 */ /* 0x000fe2000001160d */
[----:B------:R-:W-:Y:S02]  /*2b30*/  HADD2.F32 R39, -RZ, R33.H0_H0 ;  /* 0x20000021ff277230 */ /* 0x000fe40000004100 */
[C---:B------:R-:W-:Y:S01]  /*2b40*/  FFMA.FTZ R10, R37.reuse, R36, R10 ;  /* 0x00000024250a7223 */ /* 0x040fe2000001000a */
[----:B------:R-:W-:Y:S01]  /*2b50*/  HADD2.F32 R40, -RZ, R29.H0_H0 ;  /* 0x2000001dff287230 */ /* 0x000fe20000004100 */
[----:B------:R-:W-:Y:S01]  /*2b60*/  LOP3.LUT R36, R12, 0xf000f, RZ, 0xc0, !PT ;  /* 0x000f000f0c247812 */ /* 0x000fe200078ec0ff */
[----:B------:R-:W-:Y:S02]  /*2b70*/  HADD2.F32 R11, -RZ, R11.H1_H1 ;  /* 0x3000000bff0b7230 */ /* 0x000fe40000004100 */
[----:B------:R-:W-:Y:S01]  /*2b80*/  FFMA.FTZ R38, R37, R39, R8 ;  /* 0x0000002725267223 */ /* 0x000fe20000010008 */
[----:B------:R-:W-:-:S02]  /*2b90*/  HADD2.F32 R8, -RZ, R30.H1_H1 ;  /* 0x3000001eff087230 */ /* 0x000fc40000004100 */
[----:B------:R-:W-:Y:S01]  /*2ba0*/  FFMA.FTZ R6, R41, R37, R6 ;  /* 0x0000002529067223 */ /* 0x000fe20000010006 */
[----:B------:R-:W-:Y:S01]  /*2bb0*/  FFMA.FTZ R30, R37, R40, R31 ;  /* 0x00000028251e7223 */ /* 0x000fe2000001001f */
[----:B------:R-:W-:Y:S01]  /*2bc0*/  LOP3.LUT R37, R36, 0x64006400, RZ, 0xfc, !PT ;  /* 0x6400640024257812 */ /* 0x000fe200078efcff */
[----:B------:R-:W-:Y:S02]  /*2bd0*/  HADD2.F32 R35, -RZ, R35.H1_H1 ;  /* 0x30000023ff237230 */ /* 0x000fe40000004100 */
[----:B------:R-:W-:Y:S01]  /*2be0*/  FFMA.FTZ R8, R11, R8, R10 ;  /* 0x000000080b087223 */ /* 0x000fe2000001000a */
[----:B------:R-:W-:Y:S01]  /*2bf0*/  HADD2.F32 R33, -RZ, R33.H1_H1 ;  /* 0x30000021ff217230 */ /* 0x000fe20000004100 */
[----:B------:R-:W-:Y:S01]  /*2c00*/  SHF.R.U32.HI R14, RZ, 0x8, R14 ;  /* 0x00000008ff0e7819 */ /* 0x000fe2000001160e */
[----:B------:R-:W-:Y:S01]  /*2c10*/  HADD2 R10, R37, -1032, -1032 ;  /* 0xe408e408250a7430 */ /* 0x000fe20000000000 */
[----:B------:R-:W-:Y:S01]  /*2c20*/  LOP3.LUT R37, R13, 0xf000f, RZ, 0xc0, !PT ;  /* 0x000f000f0d257812 */ /* 0x000fe200078ec0ff */
[----:B------:R-:W-:-:S02]  /*2c30*/  HADD2.F32 R31, -RZ, R29.H1_H1 ;  /* 0x3000001dff1f7230 */ /* 0x000fc40000004100 */
[----:B------:R-:W-:Y:S01]  /*2c40*/  FFMA.FTZ R36, R35, R11, R6 ;  /* 0x0000000b23247223 */ /* 0x000fe20000010006 */
[----:B------:R-:W-:Y:S01]  /*2c50*/  FFMA.FTZ R6, R11, R33, R38 ;  /* 0x000000210b067223 */ /* 0x000fe20000010026 */
[----:B------:R-:W-:Y:S01]  /*2c60*/  LOP3.LUT R37, R37, 0x64006400, RZ, 0xfc, !PT ;  /* 0x6400640025257812 */ /* 0x000fe200078efcff */
[----:B0-----:R-:W-:Y:S02]  /*2c70*/  HADD2.F32 R29, -RZ, R4.H0_H0 ;  /* 0x20000004ff1d7230 */ /* 0x001fe40000004100 */
[----:B------:R-:W-:Y:S01]  /*2c80*/  FFMA.FTZ R30, R11, R31, R30 ;  /* 0x0000001f0b1e7223 */ /* 0x000fe2000001001e */
[----:B------:R-:W-:Y:S01]  /*2c90*/  LOP3.LUT R38, R14, 0xf000f, RZ, 0xc0, !PT ;  /* 0x000f000f0e267812 */ /* 0x000fe200078ec0ff */
[----:B------:R-:W-:Y:S02]  /*2ca0*/  HADD2.F32 R33, -RZ, R10.H0_H0 ;  /* 0x2000000aff217230 */ /* 0x000fe40000004100 */
[----:B------:R-:W-:Y:S01]  /*2cb0*/  HADD2 R11, R37, -1032, -1032 ;  /* 0xe408e408250b7430 */ /* 0x000fe20000000000 */
[----:B------:R-:W-:Y:S01]  /*2cc0*/  SHF.R.U32.HI R15, RZ, 0x8, R15 ;  /* 0x00000008ff0f7819 */ /* 0x000fe2000001160f */
[----:B------:R-:W-:Y:S01]  /*2cd0*/  HADD2.F32 R4, -RZ, R4.H1_H1 ;  /* 0x30000004ff047230 */ /* 0x000fe20000004100 */
[----:B------:R-:W-:Y:S01]  /*2ce0*/  LOP3.LUT R38, R38, 0x64006400, RZ, 0xfc, !PT ;  /* 0x6400640026267812 */ /* 0x000fe200078efcff */
[----:B------:R-:W-:Y:S01]  /*2cf0*/  HADD2.F32 R10, -RZ, R10.H1_H1 ;  /* 0x3000000aff0a7230 */ /* 0x000fe20000004100 */
[----:B------:R-:W-:Y:S01]  /*2d00*/  LOP3.LUT R35, R15, 0xf000f, RZ, 0xc0, !PT ;  /* 0x000f000f0f237812 */ /* 0x000fe200078ec0ff */
[--C-:B------:R-:W-:Y:S01]  /*2d10*/  HADD2.F32 R39, -RZ, R11.reuse.H0_H0 ;  /* 0x2000000bff277230 */ /* 0x100fe20000004100 */
[----:B------:R-:W-:Y:S01]  /*2d20*/  LOP3.LUT R12, R12, 0xf000f0, RZ, 0xc0, !PT ;  /* 0x00f000f00c0c7812 */ /* 0x000fe200078ec0ff */
[----:B------:R-:W-:-:S02]  /*2d30*/  HADD2.F32 R11, -RZ, R11.H1_H1 ;  /* 0x3000000bff0b7230 */ /* 0x000fc40000004100 */
[----:B------:R-:W-:Y:S01]  /*2d40*/  FFMA.FTZ R33, R33, R29, R36 ;  /* 0x0000001d21217223 */ /* 0x000fe20000010024 */
[----:B------:R-:W-:Y:S01]  /*2d50*/  LOP3.LUT R35, R35, 0x64006400, RZ, 0xfc, !PT ;  /* 0x6400640023237812 */ /* 0x000fe200078efcff */
[----:B------:R-:W-:Y:S01]  /*2d60*/  FFMA.FTZ R39, R29, R39, R8 ;  /* 0x000000271d277223 */ /* 0x000fe20000010008 */
[----:B------:R-:W-:Y:S01]  /*2d70*/  HADD2 R31, R38, -1032, -1032 ;  /* 0xe408e408261f7430 */ /* 0x000fe20000000000 */
[----:B------:R-:W-:Y:S01]  /*2d80*/  LOP3.LUT R13, R13, 0xf000f0, RZ, 0xc0, !PT ;  /* 0x00f000f00d0d7812 */ /* 0x000fe200078ec0ff */
[----:B------:R-:W-:Y:S01]  /*2d90*/  FFMA.FTZ R33, R10, R4, R33 ;  /* 0x000000040a217223 */ /* 0x000fe20000010021 */
[----:B------:R-:W-:Y:S01]  /*2da0*/  FFMA.FTZ R39, R4, R11, R39 ;  /* 0x0000000b04277223 */ /* 0x000fe20000010027 */
[----:B------:R-:W-:Y:S01]  /*2db0*/  LOP3.LUT R11, R12, 0x64006400, RZ, 0xfc, !PT ;  /* 0x640064000c0b7812 */ /* 0x000fe200078efcff */
[----:B------:R-:W-:Y:S01]  /*2dc0*/  HADD2 R35, R35, -1032, -1032 ;  /* 0xe408e40823237430 */ /* 0x000fe20000000000 */
[----:B------:R-:W-:Y:S01]  /*2dd0*/  LOP3.LUT R14, R14, 0xf000f0, RZ, 0xc0, !PT ;  /* 0x00f000f00e0e7812 */ /* 0x000fe200078ec0ff */
[----:B------:R-:W-:Y:S01]  /*2de0*/  HADD2.F32 R41, -RZ, R31.H0_H0 ;  /* 0x2000001fff297230 */ /* 0x000fe20000004100 */
[----:B------:R-:W-:Y:S01]  /*2df0*/  LOP3.LUT R10, R15, 0xf000f0, RZ, 0xc0, !PT ;  /* 0x00f000f00f0a7812 */ /* 0x000fe200078ec0ff */
[-C--:B------:R-:W-:Y:S01]  /*2e00*/  HFMA2 R8, R11, R44.reuse.H0_H0, -72, -72 ;  /* 0xd480d4800b087431 */ /* 0x080fe2000004002c */
[----:B------:R-:W-:Y:S01]  /*2e10*/  LOP3.LUT R13, R13, 0x64006400, RZ, 0xfc, !PT ;  /* 0x640064000d0d7812 */ /* 0x000fe200078efcff */
[----:B------:R-:W-:Y:S01]  /*2e20*/  HADD2.F32 R37, -RZ, R35.H0_H0 ;  /* 0x20000023ff257230 */ /* 0x000fe20000004100 */
[----:B------:R-:W-:Y:S01]  /*2e30*/  LOP3.LUT R15, R14, 0x64006400, RZ, 0xfc, !PT ;  /* 0x640064000e0f7812 */ /* 0x000fe200078efcff */
[----:B------:R-:W-:Y:S01]  /*2e40*/  FFMA.FTZ R41, R29, R41, R6 ;  /* 0x000000291d297223 */ /* 0x000fe20000010006 */
[----:B------:R-:W-:Y:S01]  /*2e50*/  LOP3.LUT R11, R10, 0x64006400, RZ, 0xfc, !PT ;  /* 0x640064000a0b7812 */ /* 0x000fe200078efcff */
[----:B------:R-:W-:-:S02]  /*2e60*/  HFMA2 R6, R13, R44.H0_H0, -72, -72 ;  /* 0xd480d4800d067431 */ /* 0x000fc4000004002c */
[----:B------:R-:W-:Y:S02]  /*2e70*/  HADD2.F32 R36, -RZ, R5.H0_H0 ;  /* 0x20000005ff247230 */ /* 0x000fe40000004100 */
[-C--:B------:R-:W-:Y:S02]  /*2e80*/  HFMA2 R10, R15, R44.reuse.H0_H0, -72, -72 ;  /* 0xd480d4800f0a7431 */ /* 0x080fe4000004002c */
[----:B------:R-:W-:Y:S02]  /*2e90*/  HADD2.F32 R12, -RZ, R8.H0_H0 ;  /* 0x20000008ff0c7230 */ /* 0x000fe40000004100 */
[----:B------:R-:W-:Y:S02]  /*2ea0*/  HFMA2 R44, R11, R44.H0_H0, -72, -72 ;  /* 0xd480d4800b2c7431 */ /* 0x000fe4000004002c */
[----:B------:R-:W-:Y:S02]  /*2eb0*/  HADD2.F32 R31, -RZ, R31.H1_H1 ;  /* 0x3000001fff1f7230 */ /* 0x000fe40000004100 */
[----:B------:R-:W-:Y:S01]  /*2ec0*/  FFMA.FTZ R37, R29, R37, R30 ;  /* 0x000000251d257223 */ /* 0x000fe2000001001e */
[----:B------:R-:W-:-:S02]  /*2ed0*/  HADD2.F32 R35, -RZ, R35.H1_H1 ;  /* 0x30000023ff237230 */ /* 0x000fc40000004100 */
        /* <DEDUP_REMOVED lines=11> */
[----:B------:R-:W-:Y:S01]  /*2f90*/  HADD2.F32 R6, -RZ, R6.H1_H1 ;  /* 0x30000006ff067230 */ /* 0x000fe20000004100 */
[----:B------:R-:W-:Y:S01]  /*2fa0*/  PRMT R22, R22, 0x5410, R9 ;  /* 0x0000541016167816 */ /* 0x000fe20000000009 */
        /* <DEDUP_REMOVED lines=14> */
[----:B------:R-:W-:Y:S01]  /*3090*/  PRMT R33, R33, 0x5410, R4 ;  /* 0x0000541021217816 */ /* 0x000fe20000000004 */
[----:B------:R-:W-:Y:S01]  /*30a0*/  HADD2 R4, R22, R25 ;  /* 0x0000001916047230 */ /* 0x000fe20000000000 */
[----:B------:R-:W-:-:S04]  /*30b0*/  PRMT R10, R10, 0x5410, R35 ;  /* 0x000054100a0a7816 */ /* 0x000fc80000000023 */
[----:B------:R-:W-:Y:S01]  /*30c0*/  HFMA2.MMA R25, R33, 1, 1, R26 ;  /* 0x3c003c0021197835 */ /* 0x000fe2000000001a */
[----:B------:R-:W-:-:S10]  /*30d0*/  HADD2 R26, R10, R4 ;  /* 0x000000040a1a7230 */ /* 0x000fd40000000000 */
.L_x_2924:
        /* <DEDUP_REMOVED lines=8> */
.L_x_2923:
[C---:B------:R-:W-:Y:S01]  /*3160*/  ISETP.GE.AND P0, PT, R20.reuse, R21, PT ;  /* 0x000000151400720c */ /* 0x040fe20003f06270 */
[----:B------:R-:W-:Y:S01]  /*3170*/  ULDC UR5, c[0x0][0x268] ;  /* 0x00009a0000057ab9 */ /* 0x000fe20000000800 */
[----:B------:R-:W-:Y:S02]  /*3180*/  ULDC UR8, c[0x0][0x240] ;  /* 0x0000900000087ab9 */ /* 0x000fe40000000800 */
[----:B------:R-:W-:Y:S01]  /*3190*/  ISETP.GE.OR P0, PT, R20, UR5, P0 ;  /* 0x0000000514007c0c */ /* 0x000fe20008706670 */
[----:B------:R-:W-:-:S12]  /*31a0*/  ULDC UR5, c[0x0][0x268] ;  /* 0x00009a0000057ab9 */ /* 0x000fd80000000800 */
[----:B------:R-:W-:Y:S05]  /*31b0*/  @P0 BRA `(.L_x_2926) ;  /* 0x0000001400300947 */ /* 0x000fea0003800000 */
.L_x_2928:
        /* <DEDUP_REMOVED lines=12> */
[----:B------:R-:W-:Y:S02]  /*3280*/  LEA R14, R2, 0x40, 0x6 ;  /* 0x00000040020e7811 */ /* 0x000fe400078e30ff */
[----:B------:R-:W-:Y:S02]  /*3290*/  IADD3 R28, R20, 0x20, RZ ;  /* 0x00000020141c7810 */ /* 0x000fe40007ffe0ff */
[----:B------:R-:W-:Y:S01]  /*32a0*/  VIMNMX R15, R14, UR8, PT ;  /* 0x000000080e0f7c48 */ /* 0x000fe2000bfe0100 */
[----:B------:R-:W-:-:S03]  /*32b0*/  IMAD.WIDE R30, R29, 0x4, R10 ;  /* 0x000000041d1e7825 */ /* 0x000fc600078e020a */
[----:B------:R-:W-:Y:S02]  /*32c0*/  ISETP.LT.AND P1, PT, R28, R15, PT ;  /* 0x0000000f1c00720c */ /* 0x000fe40003f21270 */
        /* <DEDUP_REMOVED lines=10> */
[----:B------:R-:W-:Y:S02]  /*3370*/  MOV R32, 0x3000 ;  /* 0x0000300000207802 */ /* 0x000fe40000000f00 */
[----:B------:R-:W-:Y:S02]  /*3380*/  SHF.R.U32.HI R33, RZ, 0xe, R5 ;  /* 0x0000000eff217819 */ /* 0x000fe40000011605 */
[----:B------:R-:W-:Y:S02]  /*3390*/  LOP3.LUT R12, R12, 0x10001, RZ, 0xc0, !PT ;  /* 0x000100010c0c7812 */ /* 0x000fe400078ec0ff */
[----:B------:R-:W-:-:S02]  /*33a0*/  PRMT R32, R13, 0x5410, R32 ;  /* 0x000054100d207816 */ /* 0x000fc40000000020 */
[C---:B------:R-:W-:Y:S02]  /*33b0*/  LOP3.LUT R13, R17.reuse, 0x70007, RZ, 0xc0, !PT ;  /* 0x00070007110d7812 */ /* 0x040fe400078ec0ff */
[----:B------:R-:W-:Y:S02]  /*33c0*/  LOP3.LUT R33, R12, 0x20002, R33, 0xf8, !PT ;  /* 0x000200020c217812 */ /* 0x000fe400078ef821 */
        /* <DEDUP_REMOVED lines=91> */
[----:B------:R-:W-:Y:S01]  /*3980*/  LOP3.LUT R33, R38, 0x40004, R39, 0xf8, !PT ;  /* 0x0004000426217812 */ /* 0x000fe200078ef827 */
[-C--:B------:R-:W-:Y:S01]  /*3990*/  HFMA2 R41, R23, R32.reuse.H0_H0, -20, -20 ;  /* 0xcd00cd0017297431 */ /* 0x080fe20000040020 */
[----:B------:R-:W-:Y:S02]  /*39a0*/  LOP3.LUT R38, R35, 0x1c001c0, RZ, 0xc0, !PT ;  /* 0x01c001c023267812 */ /* 0x000fe400078ec0ff */
[----:B------:R-:W-:Y:S02]  /*39b0*/  LOP3.LUT R35, R17, 0x64006400, RZ, 0xfc, !PT ;  /* 0x6400640011237812 */ /* 0x000fe400078efcff */
[----:B------:R-:W-:Y:S01]  /*39c0*/  LOP3.LUT R17, R36, 0x64006400, RZ, 0xfc, !PT ;  /* 0x6400640024117812 */ /* 0x000fe200078efcff */
[----:B0-----:R-:W-:Y:S01]  /*39d0*/  HFMA2.MMA R18, R41, R12, R18 ;  /* 0x0000000c29127235 */ /* 0x001fe20000000012 */
[----:B------:R-:W-:Y:S01]  /*39e0*/  LOP3.LUT R34, R4, 0x70007, RZ, 0xc0, !PT ;  /* 0x0007000704227812 */ /* 0x000fe200078ec0ff */
[-C--:B------:R-:W-:Y:S01]  /*39f0*/  HFMA2 R35, R35, R32.reuse.H0_H0, -20, -20 ;  /* 0xcd00cd0023237431 */ /* 0x080fe20000040020 */
[----:B------:R-:W-:Y:S01]  /*3a00*/  LOP3.LUT R39, R38, 0x64006400, RZ, 0xfc, !PT ;  /* 0x6400640026277812 */ /* 0x000fe200078efcff */
[----:B------:R-:W-:Y:S01]  /*3a10*/  HFMA2 R36, R17, R32.H0_H0, -20, -20 ;  /* 0xcd00cd0011247431 */ /* 0x000fe20000040020 */
[----:B------:R-:W-:-:S02]  /*3a20*/  LOP3.LUT R23, R34, 0x64006400, RZ, 0xfc, !PT ;  /* 0x6400640022177812 */ /* 0x000fc400078efcff */
[----:B------:R-:W-:Y:S01]  /*3a30*/  LOP3.LUT R17, R6, 0x70007, RZ, 0xc0, !PT ;  /* 0x0007000706117812 */ /* 0x000fe200078ec0ff */
[----:B------:R-:W-:Y:S01]  /*3a40*/  HFMA2 R34, R39, R32.H0_H0, -20, -20 ;  /* 0xcd00cd0027227431 */ /* 0x000fe20000040020 */
[-C--:B------:R-:W-:Y:S01]  /*3a50*/  HFMA2.MMA R16, R35, R12.reuse, R16 ;  /* 0x0000000c23107235 */ /* 0x080fe20000000010 */
[----:B------:R-:W-:Y:S01]  /*3a60*/  HADD2 R23, R23, -1028, -1028 ;  /* 0xe404e40417177430 */ /* 0x000fe20000000000 */
[----:B------:R-:W-:Y:S01]  /*3a70*/  HFMA2.MMA R37, R36, R12, R37 ;  /* 0x0000000c24257235 */ /* 0x000fe20000000025 */
[----:B------:R-:W-:Y:S01]  /*3a80*/  HFMA2 R19, R34, R12, R19 ;  /* 0x0000000c22137231 */ /* 0x000fe20000000013 */
[----:B------:R-:W-:Y:S01]  /*3a90*/  LOP3.LUT R12, R5, 0x70007, RZ, 0xc0, !PT ;  /* 0x00070007050c7812 */ /* 0x000fe200078ec0ff */
        /* <DEDUP_REMOVED lines=137> */
[-C--:B------:R-:W-:Y:S01]  /*4330*/  HFMA2 R37, R15, R32.reuse.H1_H1, -132, -132 ;  /* 0xd820d8200f257431 */ /* 0x080fe20000060020 */
[----:B------:R-:W-:Y:S01]  /*4340*/  LOP3.LUT R15, R14, 0x70007, RZ, 0xc0, !PT ;  /* 0x000700070e0f7812 */ /* 0x000fe200078ec0ff */
[----:B------:R-:W-:Y:S01]  /*4350*/  HADD2 R18, R16, -1028, -1028 ;  /* 0xe404e40410127430 */ /* 0x000fe20000000000 */
[----:B------:R-:W-:Y:S01]  /*4360*/  LOP3.LUT R8, R8, 0x1c001c0, RZ, 0xc0, !PT ;  /* 0x01c001c008087812 */ /* 0x000fe200078ec0ff */
[----:B------:R-:W-:Y:S01]  /*4370*/  HFMA2.MMA R17, R34, R19, R17 ;  /* 0x0000001322117235 */ /* 0x000fe20000000011 */
[----:B------:R-:W-:Y:S01]  /*4380*/  HFMA2 R16, R35, R32.H1_H1, -132, -132 ;  /* 0xd820d82023107431 */ /* 0x000fe20000060020 */
[----:B------:R-:W-:Y:S01]  /*4390*/  LOP3.LUT R13, R13, 0x64006400, RZ, 0xfc, !PT ;  /* 0x640064000d0d7812 */ /* 0x000fe200078efcff */
[----:B------:R-:W-:Y:S01]  /*43a0*/  HFMA2 R23, R18, R4, R23 ;  /* 0x0000000412177231 */ /* 0x000fe20000000017 */
[----:B------:R-:W-:Y:S01]  /*43b0*/  LOP3.LUT R18, R15, 0x64006400, RZ, 0xfc, !PT ;  /* 0x640064000f127812 */ /* 0x000fe200078efcff */
[-C--:B------:R-:W-:Y:S01]  /*43c0*/  HFMA2 R10, R39, R32.reuse.H1_H1, -132, -132 ;  /* 0xd820d820270a7431 */ /* 0x080fe20000060020 */
[----:B------:R-:W-:Y:S01]  /*43d0*/  LOP3.LUT R15, R9, 0x1c001c0, RZ, 0xc0, !PT ;  /* 0x01c001c0090f7812 */ /* 0x000fe200078ec0ff */
[-C--:B------:R-:W-:Y:S01]  /*43e0*/  HFMA2.MMA R12, R37, R5.reuse, R12 ;  /* 0x00000005250c7235 */ /* 0x080fe2000000000c */
[----:B------:R-:W-:Y:S01]  /*43f0*/  LOP3.LUT R14, R14, 0x1c001c0, RZ, 0xc0, !PT ;  /* 0x01c001c00e0e7812 */ /* 0x000fe200078ec0ff */
[----:B------:R-:W-:Y:S01]  /*4400*/  HADD2 R18, R18, -1028, -1028 ;  /* 0xe404e40412127430 */ /* 0x000fe20000000000 */
[----:B------:R-:W-:Y:S01]  /*4410*/  HFMA2.MMA R23, R16, R5, R23 ;  /* 0x0000000510177235 */ /* 0x000fe20000000017 */
[----:B------:R-:W-:Y:S01]  /*4420*/  LOP3.LUT R9, R8, 0x64006400, RZ, 0xfc, !PT ;  /* 0x6400640008097812 */ /* 0x000fe200078efcff */
[----:B------:R-:W-:Y:S01]  /*4430*/  HFMA2 R8, R13, R32.H0_H0, -20, -20 ;  /* 0xcd00cd000d087431 */ /* 0x000fe20000040020 */
[----:B------:R-:W-:-:S02]  /*4440*/  LOP3.LUT R15, R15, 0x64006400, RZ, 0xfc, !PT ;  /* 0x640064000f0f7812 */ /* 0x000fc400078efcff */
[----:B------:R-:W-:Y:S01]  /*4450*/  HFMA2.MMA R17, R18, R4, R17 ;  /* 0x0000000412117235 */ /* 0x000fe20000000011 */
[----:B------:R-:W-:Y:S01]  /*4460*/  LOP3.LUT R13, R14, 0x64006400, RZ, 0xfc, !PT ;  /* 0x640064000e0d7812 */ /* 0x000fe200078efcff */
[-C--:B------:R-:W-:Y:S01]  /*4470*/  HFMA2 R9, R9, R32.reuse.H0_H0, -20, -20 ;  /* 0xcd00cd0009097431 */ /* 0x080fe20000040020 */
[----:B------:R-:W-:Y:S01]  /*4480*/  LOP3.LUT R21, R21, 0x64006400, RZ, 0xfc, !PT ;  /* 0x6400640015157812 */ /* 0x000fe200078efcff */
[-C--:B------:R-:W-:Y:S01]  /*4490*/  HFMA2 R4, R15, R32.reuse.H0_H0, -20, -20 ;  /* 0xcd00cd000f047431 */ /* 0x080fe20000040020 */
[----:B------:R-:W-:Y:S01]  /*44a0*/  LOP3.LUT R33, R33, 0x64006400, RZ, 0xfc, !PT ;  /* 0x6400640021217812 */ /* 0x000fe200078efcff */
[----:B------:R-:W-:Y:S01]  /*44b0*/  HFMA2 R32, R13, R32.H0_H0, -20, -20 ;  /* 0xcd00cd000d207431 */ /* 0x000fe20000040020 */
[----:B------:R-:W-:Y:S01]  /*44c0*/  LOP3.LUT R20, R20, 0x64006400, RZ, 0xfc, !PT ;  /* 0x6400640014147812 */ /* 0x000fe200078efcff */
[-C--:B------:R-:W-:Y:S01]  /*44d0*/  HFMA2 R23, R4, R6.reuse, R23 ;  /* 0x0000000604177231 */ /* 0x080fe20000000017 */
[----:B------:R-:W-:Y:S01]  /*44e0*/  HFMA2.MMA R12, R9, R6, R12 ;  /* 0x00000006090c7235 */ /* 0x000fe2000000000c */
[----:B------:R-:W-:Y:S01]  /*44f0*/  HFMA2 R17, R10, R5, R17 ;  /* 0x000000050a117231 */ /* 0x000fe20000000011 */
[----:B------:R-:W-:Y:S01]  /*4500*/  LOP3.LUT R22, R22, 0x64006400, RZ, 0xfc, !PT ;  /* 0x6400640016167812 */ /* 0x000fe200078efcff */
[----:B------:R-:W-:-:S02]  /*4510*/  HFMA2 R11, R8, R6, R11 ;  /* 0x00000006080b7231 */ /* 0x000fc4000000000b */
[----:B------:R-:W-:Y:S02]  /*4520*/  HADD2 R4, R21, -1028, -1028 ;  /* 0xe404e40415047430 */ /* 0x000fe40000000000 */
[----:B------:R-:W-:Y:S01]  /*4530*/  HFMA2.MMA R17, R32, R6, R17 ;  /* 0x0000000620117235 */ /* 0x000fe20000000011 */
[----:B------:R-:W-:Y:S02]  /*4540*/  HADD2 R5, R20, -1028, -1028 ;  /* 0xe404e40414057430 */ /* 0x000fe40000000000 */
[----:B------:R-:W-:Y:S02]  /*4550*/  HFMA2 R11, R4, R7, R11 ;  /* 0x00000007040b7231 */ /* 0x000fe4000000000b */
[----:B------:R-:W-:Y:S02]  /*4560*/  HADD2 R4, R33, -1028, -1028 ;  /* 0xe404e40421047430 */ /* 0x000fe40000000000 */
[----:B------:R-:W-:Y:S01]  /*4570*/  HADD2 R22, R22, -1028, -1028 ;  /* 0xe404e40416167430 */ /* 0x000fe20000000000 */
[----:B------:R-:W-:Y:S01]  /*4580*/  HFMA2.MMA R12, R5, R7, R12 ;  /* 0x00000007050c7235 */ /* 0x000fe2000000000c */
[----:B------:R-:W-:-:S02]  /*4590*/  HADD2 R11, R11.H0_H0, R11.H1_H1 ;  /* 0x3000000b0b0b7230 */ /* 0x000fc40000000800 */
[----:B------:R-:W-:Y:S01]  /*45a0*/  HFMA2.MMA R17, R4, R7, R17 ;  /* 0x0000000704117235 */ /* 0x000fe20000000011 */
[----:B------:R-:W-:-:S04]  /*45b0*/  HFMA2 R23, R22, R7, R23 ;  /* 0x0000000716177231 */ /* 0x000fc80000000017 */
[----:B------:R-:W-:Y:S02]  /*45c0*/  HADD2 R23, R23.H0_H0, R23.H1_H1 ;  /* 0x3000001717177230 */ /* 0x000fe40000000800 */
[----:B------:R-:W-:-:S03]  /*45d0*/  HADD2 R12, R12.H0_H0, R12.H1_H1 ;  /* 0x3000000c0c0c7230 */ /* 0x000fc60000000800 */
[----:B------:R-:W-:Y:S02]  /*45e0*/  HADD2 R17, R17.H0_H0, R17.H1_H1 ;  /* 0x3000001111117230 */ /* 0x000fe40000000800 */
[----:B------:R-:W-:-:S03]  /*45f0*/  PRMT R11, R11, 0x5410, R12 ;  /* 0x000054100b0b7816 */ /* 0x000fc6000000000c */
[----:B------:R-:W-:Y:S02]  /*4600*/  PRMT R23, R23, 0x5410, R17 ;  /* 0x0000541017177816 */ /* 0x000fe40000000011 */
[----:B------:R-:W-:-:S04]  /*4610*/  HFMA2 R25, R11, R0, R25 ;  /* 0x000000000b197231 */ /* 0x000fc80000000019 */
[----:B------:R-:W-:-:S11]  /*4620*/  HFMA2.MMA R26, R23, R27, R26 ;  /* 0x0000001b171a7235 */ /* 0x000fd6000000001a */
.L_x_2927:
[----:B------:R-:W-:Y:S01]  /*4630*/  ISETP.GE.AND P0, PT, R28, UR5, PT ;  /* 0x000000051c007c0c */ /* 0x000fe2000bf06270 */
[----:B------:R-:W-:Y:S01]  /*4640*/  UIADD3 UR4, UR4, 0x40, URZ ;  /* 0x0000004004047890 */ /* 0x000fe2000fffe03f */
[----:B-----5:R-:W-:Y:S01]  /*4650*/  IMAD.WIDE R16, R29, 0x4, R30 ;  /* 0x000000041d107825 */ /* 0x020fe200078e021e */
[----:B------:R-:W-:-:S10]  /*4660*/  MOV R20, R28 ;  /* 0x0000001c00147202 */ /* 0x000fd40000000f00 */
[----:B------:R-:W-:Y:S05]  /*4670*/  @!P0 BRA P1, `(.L_x_2928) ;  /* 0xffffffe800d08947 */ /* 0x000fea000083ffff */
.L_x_2926:
        /* <DEDUP_REMOVED lines=9> */
[C---:B0-----:R-:W-:Y:S02]  /*4710*/  SHF.L.U32 R15, R29.reuse, 0x2, RZ ;  /* 0x000000021d0f7819 */ /* 0x041fe400000006ff */
[----:B------:R-:W-:-:S07]  /*4720*/  SHF.L.U64.HI R14, R29, 0x2, R14 ;  /* 0x000000021d0e7819 */ /* 0x000fce000001020e */
.L_x_2931:
        /* <DEDUP_REMOVED lines=15> */
[----:B0-----:R-:W-:Y:S06]  /*4820*/  @P2 BRA `(.L_x_2930) ;  /* 0x00000008004c2947 */ /* 0x001fec0003800000 */
[----:B------:R-:W2:Y:S01]  /*4830*/  LDG.E.128.CONSTANT R8, desc[UR6][R16.64] ;  /* 0x0000000610087981 */ /* 0x000ea2000c1e9d00 */
[----:B------:R-:W-:Y:S01]  /*4840*/  HFMA2.MMA R2, -RZ, RZ, 0, 0.0625 ;  /* 0x00002c00ff027435 */ /* 0x000fe200000001ff */
[----:B------:R-:W-:Y:S02]  /*4850*/  MOV R18, 0x2400 ;  /* 0x0000240000127802 */ /* 0x000fe40000000f00 */
[----:B------:R-:W0:Y:S01]  /*4860*/  LDS.128 R4, [UR4] ;  /* 0x00000004ff047984 */ /* 0x000e220008000c00 */
[----:B------:R-:W-:-:S06]  /*4870*/  MOV R34, 0x3400 ;  /* 0x0000340000227802 */ /* 0x000fcc0000000f00 */
[----:B------:R-:W-:Y:S02]  /*4880*/  PRMT R2, R18, 0x5410, R2 ;  /* 0x0000541012027816 */ /* 0x000fe40000000002 */
        /* <DEDUP_REMOVED lines=14> */
[----:B------:R-:W-:Y:S01]  /*4970*/  HFMA2 R33, R33, R4, RZ.H0_H0 ;  /* 0x0000000421217231 */ /* 0x000fe200000400ff */
[----:B------:R-:W-:Y:S01]  /*4980*/  LOP3.LUT R28, R28, 0x64006400, RZ, 0xfc, !PT ;  /* 0x640064001c1c7812 */ /* 0x000fe200078efcff */
[----:B------:R-:W-:Y:S01]  /*4990*/  HFMA2.MMA R36, R23, R4, RZ ;  /* 0x0000000417247235 */ /* 0x000fe200000000ff */
[----:B------:R-:W-:Y:S01]  /*49a0*/  LOP3.LUT R38, R11, 0xc000c, RZ, 0xc0, !PT ;  /* 0x000c000c0b267812 */ /* 0x000fe200078ec0ff */
[----:B------:R-:W-:Y:S01]  /*49b0*/  HFMA2 R30, R21, R34.H0_H0, -258, -258 ;  /* 0xdc08dc08151e7431 */ /* 0x000fe20000040022 */
[----:B------:R-:W-:Y:S01]  /*49c0*/  LOP3.LUT R31, R10, 0xc000c, RZ, 0xc0, !PT ;  /* 0x000c000c0a1f7812 */ /* 0x000fe200078ec0ff */
[----:B------:R-:W-:Y:S01]  /*49d0*/  HADD2 R35, R28, -1026, -1026 ;  /* 0xe402e4021c237430 */ /* 0x000fe20000000000 */
[----:B------:R-:W-:-:S02]  /*49e0*/  LOP3.LUT R37, R22, 0x64006400, RZ, 0xfc, !PT ;  /* 0x6400640016257812 */ /* 0x000fc400078efcff */
[----:B------:R-:W-:Y:S01]  /*49f0*/  LOP3.LUT R41, R38, 0x64006400, RZ, 0xfc, !PT ;  /* 0x6400640026297812 */ /* 0x000fe200078efcff */
[----:B------:R-:W-:Y:S01]  /*4a00*/  HFMA2 R35, R35, R4, RZ.H0_H0 ;  /* 0x0000000423237231 */ /* 0x000fe200000400ff */
[----:B------:R-:W-:Y:S01]  /*4a10*/  LOP3.LUT R39, R31, 0x64006400, RZ, 0xfc, !PT ;  /* 0x640064001f277812 */ /* 0x000fe200078efcff */
[-C--:B------:R-:W-:Y:S01]  /*4a20*/  HFMA2 R38, R37, R34.reuse.H0_H0, -258, -258 ;  /* 0xdc08dc0825267431 */ /* 0x080fe20000040022 */
[C---:B------:R-:W-:Y:S01]  /*4a30*/  LOP3.LUT R28, R8.reuse, 0x300030, RZ, 0xc0, !PT ;  /* 0x00300030081c7812 */ /* 0x040fe200078ec0ff */
[-C--:B------:R-:W-:Y:S01]  /*4a40*/  HFMA2 R40, R41, R34.reuse.H0_H0, -258, -258 ;  /* 0xdc08dc0829287431 */ /* 0x080fe20000040022 */
[----:B------:R-:W-:Y:S01]  /*4a50*/  LOP3.LUT R23, R8, 0xc000c0, RZ, 0xc0, !PT ;  /* 0x00c000c008177812 */ /* 0x000fe200078ec0ff */
[----:B------:R-:W-:Y:S01]  /*4a60*/  HFMA2 R39, R39, R34.H0_H0, -258, -258 ;  /* 0xdc08dc0827277431 */ /* 0x000fe20000040022 */
[----:B------:R-:W-:Y:S01]  /*4a70*/  SHF.R.U32.HI R4, RZ, 0x8, R8 ;  /* 0x00000008ff047819 */ /* 0x000fe20000011608 */
[-C--:B------:R-:W-:Y:S01]  /*4a80*/  HFMA2.MMA R29, R30, R5.reuse, R29 ;  /* 0x000000051e1d7235 */ /* 0x080fe2000000001d */
[C---:B------:R-:W-:Y:S01]  /*4a90*/  LOP3.LUT R32, R9.reuse, 0x300030, RZ, 0xc0, !PT ;  /* 0x0030003009207812 */ /* 0x040fe200078ec0ff */
[----:B------:R-:W-:Y:S01]  /*4aa0*/  HFMA2.MMA R33, R38, R5, R33 ;  /* 0x0000000526217235 */ /* 0x000fe20000000021 */
        /* <DEDUP_REMOVED lines=8> */
[----:B------:R-:W-:Y:S01]  /*4b30*/  HFMA2 R11, R39, R5, R36 ;  /* 0x00000005270b7231 */ /* 0x000fe20000000024 */
[----:B------:R-:W-:Y:S01]  /*4b40*/  LOP3.LUT R41, R28, 0x64006400, RZ, 0xfc, !PT ;  /* 0x640064001c297812 */ /* 0x000fe200078efcff */
[----:B------:R-:W-:Y:S01]  /*4b50*/  HFMA2.MMA R5, R40, R5, R35 ;  /* 0x0000000528057235 */ /* 0x000fe20000000023 */
[----:B------:R-:W-:Y:S02]  /*4b60*/  LOP3.LUT R35, R30, 0x64006400, RZ, 0xfc, !PT ;  /* 0x640064001e237812 */ /* 0x000fe400078efcff */
[----:B------:R-:W-:Y:S01]  /*4b70*/  LOP3.LUT R37, R32, 0x64006400, RZ, 0xfc, !PT ;  /* 0x6400640020257812 */ /* 0x000fe200078efcff */
[-C--:B------:R-:W-:Y:S01]  /*4b80*/  HFMA2 R36, R41, R2.reuse.H1_H1, -66, -66 ;  /* 0xd420d42029247431 */ /* 0x080fe20000060002 */
[----:B------:R-:W-:Y:S01]  /*4b90*/  LOP3.LUT R31, R31, 0x64006400, RZ, 0xfc, !PT ;  /* 0x640064001f1f7812 */ /* 0x000fe200078efcff */
[-C--:B------:R-:W-:Y:S01]  /*4ba0*/  HFMA2 R40, R35, R2.reuse.H1_H1, -66, -66 ;  /* 0xd420d42023287431 */ /* 0x080fe20000060002 */
[----:B------:R-:W-:Y:S01]  /*4bb0*/  LOP3.LUT R23, R23, 0x64006400, RZ, 0xfc, !PT ;  /* 0x6400640017177812 */ /* 0x000fe200078efcff */
[----:B------:R-:W-:Y:S01]  /*4bc0*/  HFMA2 R38, R37, R2.H1_H1, -66, -66 ;  /* 0xd420d42025267431 */ /* 0x000fe20000060002 */
[----:B------:R-:W-:Y:S01]  /*4bd0*/  LOP3.LUT R9, R9, 0x64006400, RZ, 0xfc, !PT ;  /* 0x6400640009097812 */ /* 0x000fe200078efcff */
[-C--:B------:R-:W-:Y:S01]  /*4be0*/  HFMA2.MMA R36, R36, R6.reuse, R29 ;  /* 0x0000000624247235 */ /* 0x080fe2000000001d */
[----:B------:R-:W-:Y:S01]  /*4bf0*/  HFMA2 R29, R40, R6, R11 ;  /* 0x00000006281d7231 */ /* 0x000fe2000000000b */
[----:B------:R-:W-:Y:S01]  /*4c00*/  LOP3.LUT R11, R8, 0x64006400, RZ, 0xfc, !PT ;  /* 0x64006400080b7812 */ /* 0x000fe200078efcff */
[-C--:B------:R-:W-:Y:S01]  /*4c10*/  HFMA2 R8, R31, R2.reuse.H1_H1, -66, -66 ;  /* 0xd420d4201f087431 */ /* 0x080fe20000060002 */
[----:B------:R-:W-:Y:S01]  /*4c20*/  HFMA2.MMA R33, R38, R6, R33 ;  /* 0x0000000626217235 */ /* 0x000fe20000000021 */
[----:B------:R-:W-:Y:S01]  /*4c30*/  HFMA2 R23, R23, R2.H0_H0, -18, -18 ;  /* 0xcc80cc8017177431 */ /* 0x000fe20000040002 */
[----:B------:R-:W-:-:S02]  /*4c40*/  LOP3.LUT R35, R10, 0x64006400, RZ, 0xfc, !PT ;  /* 0x640064000a237812 */ /* 0x000fc400078efcff */
[----:B------:R-:W-:Y:S01]  /*4c50*/  LOP3.LUT R43, R4, 0xc000c, RZ, 0xc0, !PT ;  /* 0x000c000c042b7812 */ /* 0x000fe200078ec0ff */
[----:B------:R-:W-:Y:S01]  /*4c60*/  HFMA2.MMA R31, R8, R6, R5 ;  /* 0x00000006081f7235 */ /* 0x000fe20000000005 */
[-C--:B------:R-:W-:Y:S01]  /*4c70*/  HFMA2 R6, R11, R2.reuse.H0_H0, -18, -18 ;  /* 0xcc80cc800b067431 */ /* 0x080fe20000040002 */
[-C--:B------:R-:W-:Y:S01]  /*4c80*/  HFMA2.MMA R23, R23, R7.reuse, R36 ;  /* 0x0000000717177235 */ /* 0x080fe20000000024 */
[-C--:B------:R-:W-:Y:S01]  /*4c90*/  HFMA2 R36, R9, R2.reuse.H0_H0, -18, -18 ;  /* 0xcc80cc8009247431 */ /* 0x080fe20000040002 */
[----:B------:R-:W-:Y:S01]  /*4ca0*/  LOP3.LUT R45, R18, 0xc000c, RZ, 0xc0, !PT ;  /* 0x000c000c122d7812 */ /* 0x000fe200078ec0ff */
[----:B------:R-:W0:Y:S01]  /*4cb0*/  LDS.128 R8, [UR4+0x10] ;  /* 0x00001004ff087984 */ /* 0x000e220008000c00 */
[----:B------:R-:W-:Y:S01]  /*4cc0*/  LOP3.LUT R32, R21, 0xc000c, RZ, 0xc0, !PT ;  /* 0x000c000c15207812 */ /* 0x000fe200078ec0ff */
[----:B------:R-:W-:Y:S01]  /*4cd0*/  HFMA2.MMA R5, R6, R7, R33 ;  /* 0x0000000706057235 */ /* 0x000fe20000000021 */
[----:B------:R-:W-:Y:S01]  /*4ce0*/  LOP3.LUT R39, R22, 0xc000c, RZ, 0xc0, !PT ;  /* 0x000c000c16277812 */ /* 0x000fe200078ec0ff */
[----:B------:R-:W-:Y:S01]  /*4cf0*/  HFMA2 R6, R36, R7, R29 ;  /* 0x0000000724067231 */ /* 0x000fe2000000001d */
[----:B------:R-:W-:Y:S01]  /*4d00*/  LOP3.LUT R43, R43, 0x64006400, RZ, 0xfc, !PT ;  /* 0x640064002b2b7812 */ /* 0x000fe200078efcff */
[----:B------:R-:W-:Y:S01]  /*4d10*/  HFMA2 R38, R35, R2.H0_H0, -18, -18 ;  /* 0xcc80cc8023267431 */ /* 0x000fe20000040002 */
[----:B------:R-:W-:-:S02]  /*4d20*/  LOP3.LUT R45, R45, 0x64006400, RZ, 0xfc, !PT ;  /* 0x640064002d2d7812 */ /* 0x000fc400078efcff */
[----:B------:R-:W-:Y:S01]  /*4d30*/  LOP3.LUT R32, R32, 0x64006400, RZ, 0xfc, !PT ;  /* 0x6400640020207812 */ /* 0x000fe200078efcff */
[-C--:B------:R-:W-:Y:S01]  /*4d40*/  HFMA2 R28, R43, R34.reuse.H0_H0, -258, -258 ;  /* 0xdc08dc082b1c7431 */ /* 0x080fe20000040022 */
[----:B------:R-:W-:Y:S01]  /*4d50*/  LOP3.LUT R39, R39, 0x64006400, RZ, 0xfc, !PT ;  /* 0x6400640027277812 */ /* 0x000fe200078efcff */
[-C--:B------:R-:W-:Y:S01]  /*4d60*/  HFMA2 R30, R45, R34.reuse.H0_H0, -258, -258 ;  /* 0xdc08dc082d1e7431 */ /* 0x080fe20000040022 */
[C---:B------:R-:W-:Y:S01]  /*4d70*/  LOP3.LUT R41, R4.reuse, 0x300030, RZ, 0xc0, !PT ;  /* 0x0030003004297812 */ /* 0x040fe200078ec0ff */
[-C--:B------:R-:W-:Y:S01]  /*4d80*/  HFMA2 R32, R32, R34.reuse.H0_H0, -258, -258 ;  /* 0xdc08dc0820207431 */ /* 0x080fe20000040022 */
[C---:B------:R-:W-:Y:S01]  /*4d90*/  LOP3.LUT R29, R4.reuse, 0xc000c0, RZ, 0xc0, !PT ;  /* 0x00c000c0041d7812 */ /* 0x040fe200078ec0ff */
[----:B------:R-:W-:Y:S01]  /*4da0*/  HFMA2 R34, R39, R34.H0_H0, -258, -258 ;  /* 0xdc08dc0827227431 */ /* 0x000fe20000040022 */
[----:B------:R-:W-:Y:S01]  /*4db0*/  LOP3.LUT R4, R4, 0x30003, RZ, 0xc0, !PT ;  /* 0x0003000304047812 */ /* 0x000fe200078ec0ff */
[----:B------:R-:W-:Y:S01]  /*4dc0*/  HFMA2.MMA R7, R38, R7, R31 ;  /* 0x0000000726077235 */ /* 0x000fe2000000001f */
[----:B------:R-:W-:-:S02]  /*4dd0*/  LOP3.LUT R39, R21, 0x300030, RZ, 0xc0, !PT ;  /* 0x0030003015277812 */ /* 0x000fc400078ec0ff */
[C---:B------:R-:W-:Y:S02]  /*4de0*/  LOP3.LUT R33, R21.reuse, 0xc000c0, RZ, 0xc0, !PT ;  /* 0x00c000c015217812 */ /* 0x040fe400078ec0ff */
[----:B------:R-:W-:Y:S02]  /*4df0*/  LOP3.LUT R21, R21, 0x30003, RZ, 0xc0, !PT ;  /* 0x0003000315157812 */ /* 0x000fe400078ec0ff */
[----:B------:R-:W-:Y:S02]  /*4e00*/  LOP3.LUT R4, R4, 0x64006400, RZ, 0xfc, !PT ;  /* 0x6400640004047812 */ /* 0x000fe400078efcff */
[----:B------:R-:W-:Y:S02]  /*4e10*/  LOP3.LUT R21, R21, 0x64006400, RZ, 0xfc, !PT ;  /* 0x6400640015157812 */ /* 0x000fe400078efcff */
[C---:B------:R-:W-:Y:S01]  /*4e20*/  LOP3.LUT R43, R18.reuse, 0x300030, RZ, 0xc0, !PT ;  /* 0x00300030122b7812 */ /* 0x040fe200078ec0ff */
[----:B------:R-:W-:Y:S01]  /*4e30*/  HADD2 R4, R4, -1026, -1026 ;  /* 0xe402e40204047430 */ /* 0x000fe20000000000 */
[C---:B------:R-:W-:Y:S01]  /*4e40*/  LOP3.LUT R31, R18.reuse, 0xc000c0, RZ, 0xc0, !PT ;  /* 0x00c000c0121f7812 */ /* 0x040fe200078ec0ff */
[----:B------:R-:W-:Y:S01]  /*4e50*/  HADD2 R21, R21, -1026, -1026 ;  /* 0xe402e40215157430 */ /* 0x000fe20000000000 */
[----:B------:R-:W-:-:S02]  /*4e60*/  LOP3.LUT R18, R18, 0x30003, RZ, 0xc0, !PT ;  /* 0x0003000312127812 */ /* 0x000fc400078ec0ff */
[----:B------:R-:W-:Y:S02]  /*4e70*/  LOP3.LUT R41, R41, 0x64006400, RZ, 0xfc, !PT ;  /* 0x6400640029297812 */ /* 0x000fe400078efcff */
[----:B------:R-:W-:Y:S02]  /*4e80*/  LOP3.LUT R18, R18, 0x64006400, RZ, 0xfc, !PT ;  /* 0x6400640012127812 */ /* 0x000fe400078efcff */
[C---:B------:R-:W-:Y:S01]  /*4e90*/  LOP3.LUT R35, R22.reuse, 0x300030, RZ, 0xc0, !PT ;  /* 0x0030003016237812 */ /* 0x040fe200078ec0ff */
[-C--:B0-----:R-:W-:Y:S01]  /*4ea0*/  HFMA2.MMA R23, R4, R8.reuse, R23 ;  /* 0x0000000804177235 */ /* 0x081fe20000000017 */
[C---:B------:R-:W-:Y:S01]  /*4eb0*/  LOP3.LUT R37, R22.reuse, 0xc000c0, RZ, 0xc0, !PT ;  /* 0x00c000c016257812 */ /* 0x040fe200078ec0ff */
[----:B------:R-:W-:Y:S01]  /*4ec0*/  HADD2 R18, R18, -1026, -1026 ;  /* 0xe402e40212127430 */ /* 0x000fe20000000000 */
[----:B------:R-:W-:Y:S01]  /*4ed0*/  HFMA2.MMA R6, R21, R8, R6 ;  /* 0x0000000815067235 */ /* 0x000fe20000000006 */
[----:B------:R-:W-:Y:S01]  /*4ee0*/  LOP3.LUT R39, R39, 0x64006400, RZ, 0xfc, !PT ;  /* 0x6400640027277812 */ /* 0x000fe200078efcff */
[----:B------:R-:W-:Y:S01]  /*4ef0*/  HFMA2 R41, R41, R2.H1_H1, -66, -66 ;  /* 0xd420d42029297431 */ /* 0x000fe20000060002 */
[----:B------:R-:W-:Y:S01]  /*4f00*/  LOP3.LUT R22, R22, 0x30003, RZ, 0xc0, !PT ;  /* 0x0003000316167812 */ /* 0x000fe200078ec0ff */
[----:B------:R-:W-:Y:S01]  /*4f10*/  HFMA2 R4, R18, R8, R5 ;  /* 0x0000000812047231 */ /* 0x000fe20000000005 */
[-C--:B------:R-:W-:Y:S01]  /*4f20*/  HFMA2.MMA R5, R28, R9.reuse, R23 ;  /* 0x000000091c057235 */ /* 0x080fe20000000017 */
[----:B------:R-:W-:Y:S01]  /*4f30*/  LOP3.LUT R29, R29, 0x64006400, RZ, 0xfc, !PT ;  /* 0x640064001d1d7812 */ /* 0x000fe200078efcff */
[-C--:B------:R-:W-:Y:S01]  /*4f40*/  HFMA2 R39, R39, R2.reuse.H1_H1, -66, -66 ;  /* 0xd420d42027277431 */ /* 0x080fe20000060002 */
[----:B------:R-:W-:Y:S01]  /*4f50*/  HFMA2.MMA R6, R32, R9, R6 ;  /* 0x0000000920067235 */ /* 0x000fe20000000006 */
[----:B------:R-:W-:Y:S01]  /*4f60*/  LOP3.LUT R22, R22, 0x64006400, RZ, 0xfc, !PT ;  /* 0x6400640016167812 */ /* 0x000fe200078efcff */
[-C--:B------:R-:W-:Y:S01]  /*4f70*/  HFMA2 R4, R30, R9.reuse, R4 ;  /* 0x000000091e047231 */ /* 0x080fe20000000004 */
[----:B------:R-:W-:Y:S01]  /*4f80*/  LOP3.LUT R33, R33, 0x64006400, RZ, 0xfc, !PT ;  /* 0x6400640021217812 */ /* 0x000fe200078efcff */
[-C--:B------:R-:W-:Y:S01]  /*4f90*/  HFMA2 R36, R29, R2.reuse.H0_H0, -18, -18 ;  /* 0xcc80cc801d247431 */ /* 0x080fe20000040002 */
[-C--:B------:R-:W-:Y:S01]  /*4fa0*/  HFMA2.MMA R18, R41, R10.reuse, R5 ;  /* 0x0000000a29127235 */ /* 0x080fe20000000005 */
[----:B------:R-:W-:Y:S01]  /*4fb0*/  LOP3.LUT R43, R43, 0x64006400, RZ, 0xfc, !PT ;  /* 0x640064002b2b7812 */ /* 0x000fe200078efcff */
[----:B------:R-:W-:Y:S01]  /*4fc0*/  HADD2 R22, R22, -1026, -1026 ;  /* 0xe402e40216167430 */ /* 0x000fe20000000000 */
[----:B------:R-:W-:Y:S01]  /*4fd0*/  HFMA2.MMA R6, R39, R10, R6 ;  /* 0x0000000a27067235 */ /* 0x000fe20000000006 */
[----:B------:R-:W-:Y:S01]  /*4fe0*/  LOP3.LUT R35, R35, 0x64006400, RZ, 0xfc, !PT ;  /* 0x6400640023237812 */ /* 0x000fe200078efcff */
[----:B------:R-:W-:Y:S01]  /*4ff0*/  HFMA2 R40, R33, R2.H0_H0, -18, -18 ;  /* 0xcc80cc8021287431 */ /* 0x000fe20000040002 */
[----:B------:R-:W-:Y:S01]  /*5000*/  LOP3.LUT R31, R31, 0x64006400, RZ, 0xfc, !PT ;  /* 0x640064001f1f7812 */ /* 0x000fe200078efcff */
[----:B------:R-:W-:Y:S01]  /*5010*/  HFMA2 R7, R22, R8, R7 ;  /* 0x0000000816077231 */ /* 0x000fe20000000007 */
[----:B------:R-:W-:Y:S01]  /*5020*/  LOP3.LUT R37, R37, 0x64006400, RZ, 0xfc, !PT ;  /* 0x6400640025257812 */ /* 0x000fe200078efcff */
[-C--:B------:R-:W-:Y:S01]  /*5030*/  HFMA2 R43, R43, R2.reuse.H1_H1, -66, -66 ;  /* 0xd420d4202b2b7431 */ /* 0x080fe20000060002 */
[-C--:B------:R-:W-:Y:S01]  /*5040*/  HFMA2.MMA R18, R36, R11.reuse, R18 ;  /* 0x0000000b24127235 */ /* 0x080fe20000000012 */
[----:B------:R-:W-:Y:S01]  /*5050*/  HFMA2 R35, R35, R2.H1_H1, -66, -66 ;  /* 0xd420d42023237431 */ /* 0x000fe20000060002 */
[----:B------:R-:W-:Y:S01]  /*5060*/  HFMA2.MMA R6, R40, R11, R6 ;  /* 0x0000000b28067235 */ /* 0x000fe20000000006 */
[----:B------:R-:W-:-:S02]  /*5070*/  HFMA2 R7, R34, R9, R7 ;  /* 0x0000000922077231 */ /* 0x000fc40000000007 */
[----:B------:R-:W-:Y:S02]  /*5080*/  HFMA2 R38, R31, R2.H0_H0, -18, -18 ;  /* 0xcc80cc801f267431 */ /* 0x000fe40000040002 */
[----:B------:R-:W-:Y:S02]  /*5090*/  HFMA2 R4, R43, R10, R4 ;  /* 0x0000000a2b047231 */ /* 0x000fe40000000004 */
[----:B------:R-:W-:Y:S02]  /*50a0*/  HFMA2 R2, R37, R2.H0_H0, -18, -18 ;  /* 0xcc80cc8025027431 */ /* 0x000fe40000040002 */
[----:B------:R-:W-:Y:S02]  /*50b0*/  HFMA2 R7, R35, R10, R7 ;  /* 0x0000000a23077231 */ /* 0x000fe40000000007 */
        /* <DEDUP_REMOVED lines=10> */
.L_x_2930:
[----:B------:R-:W-:Y:S01]  /*5160*/  IADD3 R16, P3, R16, R15, RZ ;  /* 0x0000000f10107210 */ /* 0x000fe20007f7e0ff */
[----:B------:R-:W-:Y:S01]  /*5170*/  UIADD3 UR4, UR4, 0x20, URZ ;  /* 0x0000002004047890 */ /* 0x000fe2000fffe03f */
[----:B-----5:R-:W-:Y:S02]  /*5180*/  @!P0 IADD3 R3, R19, R20, RZ ;  /* 0x0000001413038210 */ /* 0x020fe40007ffe0ff */
[----:B------:R-:W-:Y:S02]  /*5190*/  MOV R20, R12 ;  /* 0x0000000c00147202 */ /* 0x000fe40000000f00 */
[----:B------:R-:W-:Y:S01]  /*51a0*/  IADD3.X R17, R17, R14, RZ, P3, !PT ;  /* 0x0000000e11117210 */ /* 0x000fe20001ffe4ff */
[----:B------:R-:W-:Y:S06]  /*51b0*/  @!P1 BRA P4, `(.L_x_2931) ;  /* 0xfffffff4005c9947 */ /* 0x000fec000203ffff */
.L_x_2929:
[----:B------:R-:W-:Y:S05]  /*51c0*/  @P2 EXIT ;  /* 0x000000000000294d */ /* 0x000fea0003800000 */
[----:B------:R-:W1:Y:S01]  /*51d0*/  S2R R0, SR_CTAID.X ;  /* 0x0000000000007919 */ /* 0x000e620000002500 */
[----:B------:R-:W2:Y:S01]  /*51e0*/  S2UR UR4, SR_CTAID.Y ;  /* 0x00000000000479c3 */ /* 0x000ea20000002600 */
[----:B------:R-:W1:Y:S07]  /*51f0*/  S2R R5, SR_TID.X ;  /* 0x0000000000057919 */ /* 0x000e6e0000002100 */
[----:B------:R-:W2:Y:S08]  /*5200*/  LDC R7, c[0x0][0x23c] ;  /* 0x00008f00ff077b82 */ /* 0x000eb00000000800 */
        /* <DEDUP_REMOVED lines=12> */
.L_x_2935:
[----:B------:R-:W1:Y:S02]  /*52d0*/  LDS R6, [R2] ;  /* 0x0000000002067984 */ /* 0x000e640000000800 */
[----:B-1----:R-:W-:-:S06]  /*52e0*/  HADD2 R7, R6, R25 ;  /* 0x0000001906077230 */ /* 0x002fcc0000000000 */
[----:B------:R-:W1:Y:S02]  /*52f0*/  ATOMS.CAST.SPIN R7, [R2], R6, R7 ;  /* 0x000000060207738d */ /* 0x000e640001800007 */
[----:B-1----:R-:W-:-:S13]  /*5300*/  ISETP.EQ.U32.AND P0, PT, R7, 0x1, PT ;  /* 0x000000010700780c */ /* 0x002fda0003f02070 */
[----:B------:R-:W-:Y:S05]  /*5310*/  @!P0 BRA `(.L_x_2935) ;  /* 0xfffffffc00ec8947 */ /* 0x000fea000383ffff */
[----:B------:R-:W-:Y:S05]  /*5320*/  BRA `(.L_x_2933) ;  /* 0x00000000000c7947 */ /* 0x000fea0003800000 */
.L_x_2934:
[----:B------:R-:W2:Y:S02]  /*5330*/  LD.E R0, desc[UR6][R4.64] ;  /* 0x0000000604007980 */ /* 0x000ea4000c101900 */
[----:B--2---:R-:W-:-:S05]  /*5340*/  IADD3 R3, R25, R0, RZ ;  /* 0x0000000019037210 */ /* 0x004fca0007ffe0ff */
[----:B------:R1:W-:Y:S02]  /*5350*/  ST.E desc[UR6][R4.64], R3 ;  /* 0x0000000304007985 */ /* 0x0003e4000c101906 */
.L_x_2933:
[----:B------:R-:W-:Y:S05]  /*5360*/  BSYNC B0 ;  /* 0x0000000000007941 */ /* 0x000fea0003800000 */
.L_x_2932:
[----:B------:R2:W-:Y:S02]  /*5370*/  ATOM.E.ADD.F16x2.RN.STRONG.GPU P0, RZ, desc[UR6][R4.64+0x4], R26 ;  /* 0x0000041a04ff79a2 */ /* 0x0005e4000810e1c6 */
[----:B--2---:R-:W-:Y:S05]  /*5380*/  @P0 EXIT ;  /* 0x000000000000094d */ /* 0x004fea0003800000 */
[----:B------:R-:W2:Y:S02]  /*5390*/  QSPC.E.S P0, RZ, [R4+0x4] ;  /* 0x0000040004ff73aa */ /* 0x000ea40000000500 */
[----:B--2---:R-:W-:Y:S05]  /*53a0*/  @!P0 BRA `(.L_x_2936) ;  /* 0x0000000000208947 */ /* 0x004fea0003800000 */
[----:B------:R-:W-:-:S04]  /*53b0*/  MOV R2, R4 ;  /* 0x0000000400027202 */ /* 0x000fc80000000f00 */
[----:B------:R-:W-:-:S07]  /*53c0*/  MOV R2, R2 ;  /* 0x0000000200027202 */ /* 0x000fce0000000f00 */
.L_x_2937:
[----:B-1----:R-:W1:Y:S02]  /*53d0*/  LDS R4, [R2+0x4] ;  /* 0x0000040002047984 */ /* 0x002e640000000800 */
[----:B-1----:R-:W-:-:S10]  /*53e0*/  HFMA2.MMA R5, R4, 1, 1, R26 ;  /* 0x3c003c0004057835 */ /* 0x002fd4000000001a */
[----:B------:R-:W1:Y:S02]  /*53f0*/  ATOMS.CAST.SPIN R5, [R2+0x4], R4, R5 ;  /* 0x000004040205738d */ /* 0x000e640001800005 */
[----:B-1----:R-:W-:-:S13]  /*5400*/  ISETP.EQ.U32.AND P0, PT, R5, 0x1, PT ;  /* 0x000000010500780c */ /* 0x002fda0003f02070 */
[----:B------:R-:W-:Y:S05]  /*5410*/  @!P0 BRA `(.L_x_2937) ;  /* 0xfffffffc00ec8947 */ /* 0x000fea000383ffff */
[----:B------:R-:W-:Y:S05]  /*5420*/  EXIT ;  /* 0x000000000000794d */ /* 0x000fea0003800000 */
.L_x_2936:
[----:B------:R-:W1:Y:S02]  /*5430*/  LD.E R0, desc[UR6][R4.64+0x4] ;  /* 0x0000040604007980 */ /* 0x000e64000c101900 */
[----:B-1----:R-:W-:-:S05]  /*5440*/  IADD3 R3, R26, R0, RZ ;  /* 0x000000001a037210 */ /* 0x002fca0007ffe0ff */
[----:B------:R-:W-:Y:S01]  /*5450*/  ST.E desc[UR6][R4.64+0x4], R3 ;  /* 0x0000040304007985 */ /* 0x000fe2000c101906 */
[----:B------:R-:W-:Y:S05]  /*5460*/  EXIT ;  /* 0x000000000000794d */ /* 0x000fea0003800000 */
.L_x_2938:
        /* <DEDUP_REMOVED lines=9> */
.L_x_3275:


//--------------------- .text._Z23gemm_half_q_half_kernelILi1ELi4ELb0ELb0ELi64EEvPK6__halfPKjS4_S2_PS0_iiiiPKtS7_iiiiiibS2_i --------------------------
	.section	.text._Z23gemm_half_q_half_kernelILi1ELi4ELb0ELb0ELi64EEvPK6__halfPKjS4_S2_PS0_iiiiPKtS7_iiiiiibS2_i,"ax",@progbits
	.align	128
        .global         _Z23gemm_half_q_half_kernelILi1ELi4ELb0ELb0ELi64EEvPK6__halfPKjS4_S2_PS0_iiiiPKtS7_iiiiiibS2_i
        .type           _Z23gemm_half_q_half_kernelILi1ELi4ELb0ELb0ELi64EEvPK6__halfPKjS4_S2_PS0_iiiiPKtS7_iiiiiibS2_i,@function
        .size           _Z23gemm_half_q_half_kernelILi1ELi4ELb0ELb0ELi64EEvPK6__halfPKjS4_S2_PS0_iiiiPKtS7_iiiiiibS2_i,(.L_x_3276 - _Z23gemm_half_q_half_kernelILi1ELi4ELb0ELb0ELi64EEvPK6__halfPKjS4_S2_PS0_iiiiPKtS7_iiiiiibS2_i)
        .other          _Z23gemm_half_q_half_kernelILi1ELi4ELb0ELb0ELi64EEvPK6__halfPKjS4_S2_PS0_iiiiPKtS7_iiiiiibS2_i,@"STO_CUDA_ENTRY STV_DEFAULT"
_Z23gemm_half_q_half_kernelILi1ELi4ELb0ELb0ELi64EEvPK6__halfPKjS4_S2_PS0_iiiiPKtS7_iiiiiibS2_i:
.text._Z23gemm_half_q_half_kernelILi1ELi4ELb0ELb0ELi64EEvPK6__halfPKjS4_S2_PS0_iiiiPKtS7_iiiiiibS2_i:
        /* <DEDUP_REMOVED lines=43> */
.L_x_2940:
[----:B------:R-:W-:Y:S05]  /*02b0*/  BSYNC B0 ;  /* 0x0000000000007941 */ /* 0x000fea0003800000 */
.L_x_2939:
        /* <DEDUP_REMOVED lines=32> */
.L_x_2942:
        /* <DEDUP_REMOVED lines=31> */
[----:B------:R-:W1:Y:S08]  /*06b0*/  I2F.F16 R29, R29 ;  /* 0x0000001d001d7306 */ /* 0x000e700000200c00 */
[----:B------:R-:W-:Y:S01]  /*06c0*/  I2F.F16 R22, R21 ;  /* 0x0000001500167306 */ /* 0x000fe20000200c00 */
[----:B-1----:R-:W-:-:S07]  /*06d0*/  PRMT R28, R28, 0x5410, R29 ;  /* 0x000054101c1c7816 */ /* 0x002fce000000001d */
[----:B------:R-:W0:Y:S02]  /*06e0*/  I2F.F16 R27, R27 ;  /* 0x0000001b001b7306 */ /* 0x000e240000200c00 */
[----:B0-----:R-:W-:Y:S01]  /*06f0*/  PRMT R24, R27, 0x5410, R22 ;  /* 0x000054101b187816 */ /* 0x001fe20000000016 */
[----:B--2---:R-:W-:-:S04]  /*0700*/  HMUL2 R22, R28, R19.H0_H0 ;  /* 0x200000131c167232 */ /* 0x004fc80000000000 */
[----:B------:R-:W-:Y:S02]  /*0710*/  HMUL2 R23, R24, R19.H0_H0 ;  /* 0x2000001318177232 */ /* 0x000fe40000000000 */
[C---:B------:R-:W-:Y:S02]  /*0720*/  IMAD R19, R15.reuse, 0x8, R1 ;  /* 0x000000080f137824 */ /* 0x040fe400078e0201 */
[----:B------:R-:W-:-:S03]  /*0730*/  VIADD R15, R15, 0x1 ;  /* 0x000000010f0f7836 */ /* 0x000fc60000000000 */
[----:B------:R0:W-:Y:S01]  /*0740*/  STL.64 [R19], R22 ;  /* 0x0000001613007387 */ /* 0x0001e20000100a00 */
[----:B------:R-:W-:Y:S05]  /*0750*/  @!P2 BRA `(.L_x_2942) ;  /* 0xfffffffc0058a947 */ /* 0x000fea000383ffff */
.L_x_2941:
        /* <DEDUP_REMOVED lines=12> */
.L_x_2943:
        /* <DEDUP_REMOVED lines=8> */
.L_x_2944:
        /* <DEDUP_REMOVED lines=13> */
.L_x_2945:
        /* <DEDUP_REMOVED lines=8> */
.L_x_2946:
        /* <DEDUP_REMOVED lines=11> */
.L_x_2947:
        /* <DEDUP_REMOVED lines=30> */
.L_x_2950:
[----:B------:R-:W-:-:S13]  /*0c80*/  ISETP.NE.AND P0, PT, R7, R30, PT ;  /* 0x0000001e0700720c */ /* 0x000fda0003f05270 */
[----:B------:R-:W1:Y:S01]  /*0c90*/  @!P0 LDC.64 R10, c[0x0][0x248] ;  /* 0x00009200ff0a8b82 */ /* 0x000e620000000a00 */
[----:B------:R-:W-:Y:S02]  /*0ca0*/  @!P0 IMAD.SHL.U32 R3, R7, 0x2, RZ ;  /* 0x0000000207038824 */ /* 0x000fe400078e00ff */
[----:B------:R-:W-:-:S04]  /*0cb0*/  @!P0 VIADD R28, R28, 0x1 ;  /* 0x000000011c1c8836 */ /* 0x000fc80000000000 */
[----:B------:R-:W-:Y:S02]  /*0cc0*/  @!P0 IMAD R8, R28, 0x8, R1 ;  /* 0x000000081c088824 */ /* 0x000fe400078e0201 */
[----:B-----5:R-:W-:Y:S02]  /*0cd0*/  IMAD.MOV.U32 R16, RZ, RZ, R4 ;  /* 0x000000ffff107224 */ /* 0x020fe400078e0004 */
[----:B------:R-:W-:Y:S02]  /*0ce0*/  IMAD.MOV.U32 R17, RZ, RZ, R5 ;  /* 0x000000ffff117224 */ /* 0x000fe400078e0005 */
[----:B------:R-:W2:Y:S01]  /*0cf0*/  @!P0 LDL.64 R8, [R8] ;  /* 0x0000000008088983 */ /* 0x000ea20000100a00 */
[----:B-1----:R-:W-:Y:S02]  /*0d00*/  @!P0 IMAD.WIDE R10, R3, 0x2, R10 ;  /* 0x00000002030a8825 */ /* 0x002fe400078e020a */
[----:B------:R-:W1:Y:S04]  /*0d10*/  LDC R3, c[0x0][0x23c] ;  /* 0x00008f00ff037b82 */ /* 0x000e680000000800 */
[----:B------:R-:W3:Y:S01]  /*0d20*/  @!P0 LDG.E.U16.CONSTANT R10, desc[UR6][R10.64+0x2] ;  /* 0x000002060a0a8981 */ /* 0x000ee2000c1e9500 */
[----:B-1----:R-:W-:-:S03]  /*0d30*/  IMAD.WIDE R4, R3, 0x4, R16 ;  /* 0x0000000403047825 */ /* 0x002fc600078e0210 */
[----:B0-----:R-:W5:Y:S04]  /*0d40*/  LDG.E.128.CONSTANT R16, desc[UR6][R16.64] ;  /* 0x0000000610107981 */ /* 0x001f68000c1e9d00 */
        /* <DEDUP_REMOVED lines=15> */
[----:B------:R-:W-:Y:S01]  /*0e40*/  IMAD.MOV.U32 R5, RZ, RZ, 0x2400 ;  /* 0x00002400ff057424 */ /* 0x000fe200078e00ff */
[----:B------:R-:W-:Y:S02]  /*0e50*/  LOP3.LUT R4, R4, 0x10001, RZ, 0xc0, !PT ;  /* 0x0001000104047812 */ /* 0x000fe400078ec0ff */
[----:B------:R-:W-:Y:S02]  /*0e60*/  LOP3.LUT R6, R17, 0x380038, RZ, 0xc0, !PT ;  /* 0x0038003811067812 */ /* 0x000fe400078ec0ff */
[----:B------:R-:W-:-:S02]  /*0e70*/  PRMT R32, R5, 0x5410, R32 ;  /* 0x0000541005207816 */ /* 0x000fc40000000020 */
[----:B------:R-:W-:Y:S02]  /*0e80*/  LOP3.LUT R5, R17, 0x70007, RZ, 0xc0, !PT ;  /* 0x0007000711057812 */ /* 0x000fe400078ec0ff */
[----:B------:R-:W-:Y:S02]  /*0e90*/  LOP3.LUT R33, R4, 0x20002, R33, 0xf8, !PT ;  /* 0x0002000204217812 */ /* 0x000fe400078ef821 */
[----:B------:R-:W-:Y:S02]  /*0ea0*/  LOP3.LUT R4, R16, 0x70007, RZ, 0xc0, !PT ;  /* 0x0007000710047812 */ /* 0x000fe400078ec0ff */
[----:B------:R-:W-:Y:S02]  /*0eb0*/  LOP3.LUT R34, R18, 0x70007, RZ, 0xc0, !PT ;  /* 0x0007000712227812 */ /* 0x000fe400078ec0ff */
[----:B------:R-:W-:Y:S02]  /*0ec0*/  LOP3.LUT R5, R5, 0x64006400, RZ, 0xfc, !PT ;  /* 0x6400640005057812 */ /* 0x000fe400078efcff */
[----:B------:R-:W-:-:S02]  /*0ed0*/  LOP3.LUT R7, R6, 0x64006400, RZ, 0xfc, !PT ;  /* 0x6400640006077812 */ /* 0x000fc400078efcff */
        /* <DEDUP_REMOVED lines=114> */
[----:B------:R-:W-:Y:S01]  /*1600*/  HADD2 R36, R17, -1028, -1028 ;  /* 0xe404e40411247430 */ /* 0x000fe20000000000 */
[-C--:B------:R-:W-:Y:S01]  /*1610*/  HFMA2.MMA R4, R41, R5.reuse, R16 ;  /* 0x0000000529047235 */ /* 0x080fe20000000010 */
[----:B------:R-:W-:Y:S01]  /*1620*/  HFMA2 R35, R35, R32.H1_H1, -132, -132 ;  /* 0xd820d82023237431 */ /* 0x000fe20000060020 */
[----:B------:R-:W-:Y:S01]  /*1630*/  LOP3.LUT R39, R23, 0x64006400, RZ, 0xfc, !PT ;  /* 0x6400640017277812 */ /* 0x000fe200078efcff */
[----:B------:R-:W-:Y:S01]  /*1640*/  HFMA2 R23, R18, R5, R19 ;  /* 0x0000000512177231 */ /* 0x000fe20000000013 */
[----:B------:R-:W-:Y:S01]  /*1650*/  SHF.R.U32.HI R13, RZ, 0x6, R13 ;  /* 0x00000006ff0d7819 */ /* 0x000fe2000001160d */
[----:B------:R-:W0:Y:S01]  /*1660*/  LDS.128 R16, [UR4+0x20] ;  /* 0x00002004ff107984 */ /* 0x000e220008000c00 */
[----:B------:R-:W-:Y:S01]  /*1670*/  HFMA2 R34, R35, R6, R34 ;  /* 0x0000000623227231 */ /* 0x000fe20000000022 */
[----:B------:R-:W-:Y:S01]  /*1680*/  LOP3.LUT R35, R14, 0x380038, RZ, 0xc0, !PT ;  /* 0x003800380e237812 */ /* 0x000fe200078ec0ff */
[----:B------:R-:W-:Y:S01]  /*1690*/  HFMA2.MMA R5, R36, R5, R37 ;  /* 0x0000000524057235 */ /* 0x000fe20000000025 */
[----:B------:R-:W-:Y:S01]  /*16a0*/  LOP3.LUT R37, R15, 0x380038, RZ, 0xc0, !PT ;  /* 0x003800380f257812 */ /* 0x000fe200078ec0ff */
[----:B------:R-:W-:Y:S01]  /*16b0*/  HFMA2 R39, R39, R32.H1_H1, -132, -132 ;  /* 0xd820d82027277431 */ /* 0x000fe20000060020 */
[----:B------:R-:W-:-:S02]  /*16c0*/  LOP3.LUT R35, R35, 0x64006400, RZ, 0xfc, !PT ;  /* 0x6400640023237812 */ /* 0x000fc400078efcff */
[----:B------:R-:W-:Y:S02]  /*16d0*/  LOP3.LUT R37, R37, 0x64006400, RZ, 0xfc, !PT ;  /* 0x6400640025257812 */ /* 0x000fe400078efcff */
[----:B------:R-:W-:Y:S01]  /*16e0*/  SHF.R.U32.HI R12, RZ, 0x6, R12 ;  /* 0x00000006ff0c7819 */ /* 0x000fe2000001160c */
[-C--:B------:R-:W-:Y:S01]  /*16f0*/  HFMA2 R40, R35, R32.reuse.H1_H1, -132, -132 ;  /* 0xd820d82023287431 */ /* 0x080fe20000060020 */
[----:B------:R-:W-:Y:S01]  /*1700*/  LOP3.LUT R36, R13, 0x70007, RZ, 0xc0, !PT ;  /* 0x000700070d247812 */ /* 0x000fe200078ec0ff */
[----:B------:R-:W-:Y:S01]  /*1710*/  HFMA2 R42, R37, R32.H1_H1, -132, -132 ;  /* 0xd820d820252a7431 */ /* 0x000fe20000060020 */
[-C--:B------:R-:W-:Y:S01]  /*1720*/  HFMA2.MMA R4, R39, R6.reuse, R4 ;  /* 0x0000000627047235 */ /* 0x080fe20000000004 */
[----:B------:R-:W-:Y:S02]  /*1730*/  SHF.R.U32.HI R14, RZ, 0x6, R14 ;  /* 0x00000006ff0e7819 */ /* 0x000fe4000001160e */
[----:B------:R-:W-:Y:S01]  /*1740*/  LOP3.LUT R38, R12, 0x70007, RZ, 0xc0, !PT ;  /* 0x000700070c267812 */ /* 0x000fe200078ec0ff */
[----:B------:R-:W-:Y:S01]  /*1750*/  HFMA2.MMA R23, R40, R6, R23 ;  /* 0x0000000628177235 */ /* 0x000fe20000000017 */
[----:B------:R-:W-:Y:S01]  /*1760*/  LOP3.LUT R36, R36, 0x64006400, RZ, 0xfc, !PT ;  /* 0x6400640024247812 */ /* 0x000fe200078efcff */
[----:B------:R-:W-:Y:S01]  /*1770*/  HFMA2 R5, R42, R6, R5 ;  /* 0x000000062a057231 */ /* 0x000fe20000000005 */
[----:B------:R-:W-:-:S02]  /*1780*/  LOP3.LUT R6, R14, 0x70007, RZ, 0xc0, !PT ;  /* 0x000700070e067812 */ /* 0x000fc400078ec0ff */
[----:B------:R-:W-:Y:S01]  /*1790*/  LOP3.LUT R38, R38, 0x64006400, RZ, 0xfc, !PT ;  /* 0x6400640026267812 */ /* 0x000fe200078efcff */
[----:B------:R-:W-:Y:S01]  /*17a0*/  HADD2 R37, R36, -1028, -1028 ;  /* 0xe404e40424257430 */ /* 0x000fe20000000000 */
[----:B------:R-:W-:Y:S02]  /*17b0*/  LOP3.LUT R36, R6, 0x64006400, RZ, 0xfc, !PT ;  /* 0x6400640006247812 */ /* 0x000fe400078efcff */
[----:B------:R-:W-:Y:S01]  /*17c0*/  SHF.R.U32.HI R15, RZ, 0x6, R15 ;  /* 0x00000006ff0f7819 */ /* 0x000fe2000001160f */
[----:B------:R-:W-:Y:S01]  /*17d0*/  HADD2 R35, R38, -1028, -1028 ;  /* 0xe404e40426237430 */ /* 0x000fe20000000000 */
[----:B------:R-:W-:Y:S01]  /*17e0*/  LOP3.LUT R39, R12, 0x380038, RZ, 0xc0, !PT ;  /* 0x003800380c277812 */ /* 0x000fe200078ec0ff */
[----:B------:R-:W-:Y:S01]  /*17f0*/  HFMA2 R4, R37, R7, R4 ;  /* 0x0000000725047231 */ /* 0x000fe20000000004 */
[----:B------:R-:W-:Y:S01]  /*1800*/  LOP3.LUT R37, R13, 0x380038, RZ, 0xc0, !PT ;  /* 0x003800380d257812 */ /* 0x000fe200078ec0ff */
[----:B------:R-:W-:Y:S01]  /*1810*/  HADD2 R36, R36, -1028, -1028 ;  /* 0xe404e40424247430 */ /* 0x000fe20000000000 */
[----:B------:R-:W-:Y:S01]  /*1820*/  LOP3.LUT R38, R15, 0x70007, RZ, 0xc0, !PT ;  /* 0x000700070f267812 */ /* 0x000fe200078ec0ff */
[----:B------:R-:W-:Y:S01]  /*1830*/  HFMA2.MMA R34, R35, R7, R34 ;  /* 0x0000000723227235 */ /* 0x000fe20000000022 */
[----:B------:R-:W-:-:S02]  /*1840*/  LOP3.LUT R37, R37, 0x64006400, RZ, 0xfc, !PT ;  /* 0x6400640025257812 */ /* 0x000fc400078efcff */
[----:B------:R-:W-:Y:S01]  /*1850*/  LOP3.LUT R35, R14, 0x380038, RZ, 0xc0, !PT ;  /* 0x003800380e237812 */ /* 0x000fe200078ec0ff */
[----:B------:R-:W-:Y:S01]  /*1860*/  HFMA2.MMA R36, R36, R7, R23 ;  /* 0x0000000724247235 */ /* 0x000fe20000000017 */
[----:B------:R-:W-:Y:S01]  /*1870*/  LOP3.LUT R6, R38, 0x64006400, RZ, 0xfc, !PT ;  /* 0x6400640026067812 */ /* 0x000fe200078efcff */
[-C--:B------:R-:W-:Y:S01]  /*1880*/  HFMA2 R23, R37, R32.reuse.H1_H1, -132, -132 ;  /* 0xd820d82025177431 */ /* 0x080fe20000060020 */
[----:B------:R-:W-:Y:S02]  /*1890*/  LOP3.LUT R39, R39, 0x64006400, RZ, 0xfc, !PT ;  /* 0x6400640027277812 */ /* 0x000fe400078efcff */
[----:B------:R-:W-:Y:S01]  /*18a0*/  LOP3.LUT R35, R35, 0x64006400, RZ, 0xfc, !PT ;  /* 0x6400640023237812 */ /* 0x000fe200078efcff */
[----:B------:R-:W-:Y:S01]  /*18b0*/  HADD2 R6, R6, -1028, -1028 ;  /* 0xe404e40406067430 */ /* 0x000fe20000000000 */
[----:B------:R-:W-:Y:S01]  /*18c0*/  LOP3.LUT R12, R12, 0x1c001c0, RZ, 0xc0, !PT ;  /* 0x01c001c00c0c7812 */ /* 0x000fe200078ec0ff */
[-C--:B------:R-:W-:Y:S01]  /*18d0*/  HFMA2 R39, R39, R32.reuse.H1_H1, -132, -132 ;  /* 0xd820d82027277431 */ /* 0x080fe20000060020 */
[----:B0-----:R-:W-:Y:S01]  /*18e0*/  HFMA2.MMA R23, R23, R16, R4 ;  /* 0x0000001017177235 */ /* 0x001fe20000000004 */
[----:B------:R-:W-:Y:S01]  /*18f0*/  HFMA2 R35, R35, R32.H1_H1, -132, -132 ;  /* 0xd820d82023237431 */ /* 0x000fe20000060020 */
[----:B------:R-:W-:Y:S01]  /*1900*/  LOP3.LUT R4, R15, 0x380038, RZ, 0xc0, !PT ;  /* 0x003800380f047812 */ /* 0x000fe200078ec0ff */
[----:B------:R-:W-:Y:S01]  /*1910*/  HFMA2.MMA R5, R6, R7, R5 ;  /* 0x0000000706057235 */ /* 0x000fe20000000005 */
[-C--:B------:R-:W-:Y:S01]  /*1920*/  HFMA2 R6, R39, R16.reuse, R34 ;  /* 0x0000001027067231 */ /* 0x080fe20000000022 */
[----:B------:R-:W-:Y:S01]  /*1930*/  LOP3.LUT R7, R12, 0x64006400, RZ, 0xfc, !PT ;  /* 0x640064000c077812 */ /* 0x000fe200078efcff */
[----:B------:R-:W-:Y:S01]  /*1940*/  HFMA2 R34, R35, R16, R36 ;  /* 0x0000001023227231 */ /* 0x000fe20000000024 */
[----:B------:R-:W-:-:S02]  /*1950*/  LOP3.LUT R35, R4, 0x64006400, RZ, 0xfc, !PT ;  /* 0x6400640004237812 */ /* 0x000fc400078efcff */
[----:B------:R-:W-:Y:S02]  /*1960*/  LOP3.LUT R13, R13, 0x1c001c0, RZ, 0xc0, !PT ;  /* 0x01c001c00d0d7812 */ /* 0x000fe400078ec0ff */
[----:B------:R-:W-:Y:S01]  /*1970*/  LOP3.LUT R14, R14, 0x1c001c0, RZ, 0xc0, !PT ;  /* 0x01c001c00e0e7812 */ /* 0x000fe200078ec0ff */
[-C--:B------:R-:W-:Y:S01]  /*1980*/  HFMA2 R4, R35, R32.reuse.H1_H1, -132, -132 ;  /* 0xd820d82023047431 */ /* 0x080fe20000060020 */
[----:B------:R-:W-:Y:S01]  /*1990*/  LOP3.LUT R13, R13, 0x64006400, RZ, 0xfc, !PT ;  /* 0x640064000d0d7812 */ /* 0x000fe200078efcff */
[-C--:B------:R-:W-:Y:S01]  /*19a0*/  HFMA2 R35, R7, R32.reuse.H0_H0, -20, -20 ;  /* 0xcd00cd0007237431 */ /* 0x080fe20000040020 */
[----:B------:R-:W-:Y:S02]  /*19b0*/  LOP3.LUT R7, R14, 0x64006400, RZ, 0xfc, !PT ;  /* 0x640064000e077812 */ /* 0x000fe400078efcff */
[----:B------:R-:W-:Y:S01]  /*19c0*/  LOP3.LUT R15, R15, 0x1c001c0, RZ, 0xc0, !PT ;  /* 0x01c001c00f0f7812 */ /* 0x000fe200078ec0ff */
[-C--:B------:R-:W-:Y:S01]  /*19d0*/  HFMA2 R14, R13, R32.reuse.H0_H0, -20, -20 ;  /* 0xcd00cd000d0e7431 */ /* 0x080fe20000040020 */
[----:B------:R-:W-:Y:S01]  /*19e0*/  HFMA2.MMA R16, R4, R16, R5 ;  /* 0x0000001004107235 */ /* 0x000fe20000000005 */
[-C--:B------:R-:W-:Y:S01]  /*19f0*/  HFMA2 R12, R35, R17.reuse, R6 ;  /* 0x00000011230c7231 */ /* 0x080fe20000000006 */
[----:B------:R-:W-:Y:S01]  /*1a00*/  LOP3.LUT R15, R15, 0x64006400, RZ, 0xfc, !PT ;  /* 0x640064000f0f7812 */ /* 0x000fe200078efcff */
[-C--:B------:R-:W-:Y:S01]  /*1a10*/  HFMA2 R13, R7, R32.reuse.H0_H0, -20, -20 ;  /* 0xcd00cd00070d7431 */ /* 0x080fe20000040020 */
[----:B------:R-:W-:Y:S01]  /*1a20*/  LOP3.LUT R38, R9, 0x70007, RZ, 0xc0, !PT ;  /* 0x0007000709267812 */ /* 0x000fe200078ec0ff */
[----:B------:R-:W0:Y:S01]  /*1a30*/  LDS.128 R4, [UR4+0x30] ;  /* 0x00003004ff047984 */ /* 0x000e220008000c00 */
[----:B------:R-:W-:Y:S01]  /*1a40*/  LOP3.LUT R36, R10, 0x70007, RZ, 0xc0, !PT ;  /* 0x000700070a247812 */ /* 0x000fe200078ec0ff */
[----:B------:R-:W-:Y:S01]  /*1a50*/  HFMA2 R35, R15, R32.H0_H0, -20, -20 ;  /* 0xcd00cd000f237431 */ /* 0x000fe20000040020 */
[----:B------:R-:W-:Y:S01]  /*1a60*/  HFMA2.MMA R15, R14, R17, R23 ;  /* 0x000000110e0f7235 */ /* 0x000fe20000000017 */
[----:B------:R-:W-:Y:S01]  /*1a70*/  LOP3.LUT R14, R8, 0x70007, RZ, 0xc0, !PT ;  /* 0x00070007080e7812 */ /* 0x000fe200078ec0ff */
[----:B------:R-:W-:Y:S01]  /*1a80*/  HFMA2 R23, R13, R17, R34 ;  /* 0x000000110d177231 */ /* 0x000fe20000000022 */
[----:B------:R-:W-:-:S02]  /*1a90*/  LOP3.LUT R38, R38, 0x64006400, RZ, 0xfc, !PT ;  /* 0x6400640026267812 */ /* 0x000fc400078efcff */
[----:B------:R-:W-:Y:S01]  /*1aa0*/  LOP3.LUT R37, R14, 0x64006400, RZ, 0xfc, !PT ;  /* 0x640064000e257812 */ /* 0x000fe200078efcff */
[----:B------:R-:W-:Y:S01]  /*1ab0*/  HFMA2.MMA R17, R35, R17, R16 ;  /* 0x0000001123117235 */ /* 0x000fe20000000010 */
[----:B------:R-:W-:Y:S01]  /*1ac0*/  LOP3.LUT R35, R8, 0x380038, RZ, 0xc0, !PT ;  /* 0x0038003808237812 */ /* 0x000fe200078ec0ff */
[----:B------:R-:W-:Y:S01]  /*1ad0*/  HADD2 R38, R38, -1028, -1028 ;  /* 0xe404e40426267430 */ /* 0x000fe20000000000 */
[----:B------:R-:W-:Y:S01]  /*1ae0*/  LOP3.LUT R34, R9, 0x380038, RZ, 0xc0, !PT ;  /* 0x0038003809227812 */ /* 0x000fe200078ec0ff */
[----:B------:R-:W-:Y:S01]  /*1af0*/  HADD2 R37, R37, -1028, -1028 ;  /* 0xe404e40425257430 */ /* 0x000fe20000000000 */
[----:B------:R-:W-:Y:S02]  /*1b00*/  LOP3.LUT R36, R36, 0x64006400, RZ, 0xfc, !PT ;  /* 0x6400640024247812 */ /* 0x000fe400078efcff */
        /* <DEDUP_REMOVED lines=94> */
.L_x_2949:
[----:B------:R-:W-:Y:S01]  /*20f0*/  ISETP.LT.AND P0, PT, R31, R26, PT ;  /* 0x0000001a1f00720c */ /* 0x000fe20003f01270 */
[----:B------:R-:W-:Y:S01]  /*2100*/  UIADD3 UR4, UR4, 0x40, URZ ;  /* 0x0000004004047890 */ /* 0x000fe2000fffe03f */
[----:B------:R-:W-:-:S04]  /*2110*/  IMAD.WIDE R4, R3, 0x4, R24 ;  /* 0x0000000403047825 */ /* 0x000fc800078e0218 */
[----:B------:R-:W-:-:S07]  /*2120*/  IMAD.MOV.U32 R7, RZ, RZ, R31 ;  /* 0x000000ffff077224 */ /* 0x000fce00078e001f */
[----:B------:R-:W-:Y:S05]  /*2130*/  @!P2 BRA P0, `(.L_x_2950) ;  /* 0xffffffe800d0a947 */ /* 0x000fea000003ffff */
.L_x_2948:
        /* <DEDUP_REMOVED lines=16> */
.L_x_2954:
[----:B------:R-:W1:Y:S02]  /*2240*/  LDS R2, [R0] ;  /* 0x0000000000027984 */ /* 0x000e640000000800 */
[----:B-1----:R-:W-:-:S06]  /*2250*/  HADD2 R3, R2, R29 ;  /* 0x0000001d02037230 */ /* 0x002fcc0000000000 */
[----:B------:R-:W1:Y:S02]  /*2260*/  ATOMS.CAST.SPIN R3, [R0], R2, R3 ;  /* 0x000000020003738d */ /* 0x000e640001800003 */
[----:B-1----:R-:W-:-:S13]  /*2270*/  ISETP.EQ.U32.AND P0, PT, R3, 0x1, PT ;  /* 0x000000010300780c */ /* 0x002fda0003f02070 */
[----:B------:R-:W-:Y:S05]  /*2280*/  @!P0 BRA `(.L_x_2954) ;  /* 0xfffffffc00ec8947 */ /* 0x000fea000383ffff */
[----:B------:R-:W-:Y:S05]  /*2290*/  BRA `(.L_x_2952) ;  /* 0x00000000000c7947 */ /* 0x000fea0003800000 */
.L_x_2953:
[----:B------:R-:W2:Y:S02]  /*22a0*/  LD.E R0, desc[UR6][R4.64] ;  /* 0x0000000604007980 */ /* 0x000ea4000c101900 */
[----:B--2---:R-:W-:-:S05]  /*22b0*/  IMAD.IADD R3, R29, 0x1, R0 ;  /* 0x000000011d037824 */ /* 0x004fca00078e0200 */
[----:B------:R1:W-:Y:S02]  /*22c0*/  ST.E desc[UR6][R4.64], R3 ;  /* 0x0000000304007985 */ /* 0x0003e4000c101906 */
.L_x_2952:
[----:B------:R-:W-:Y:S05]  /*22d0*/  BSYNC B0 ;  /* 0x0000000000007941 */ /* 0x000fea0003800000 */
.L_x_2951:
[----:B------:R2:W-:Y:S02]  /*22e0*/  ATOM.E.ADD.F16x2.RN.STRONG.GPU P0, RZ, desc[UR6][R4.64+0x4], R27 ;  /* 0x0000041b04ff79a2 */ /* 0x0005e4000810e1c6 */
[----:B--2---:R-:W-:Y:S05]  /*22f0*/  @P0 EXIT ;  /* 0x000000000000094d */ /* 0x004fea0003800000 */
[----:B------:R-:W2:Y:S02]  /*2300*/  QSPC.E.S P0, RZ, [R4+0x4] ;  /* 0x0000040004ff73aa */ /* 0x000ea40000000500 */
[----:B--2---:R-:W-:Y:S05]  /*2310*/  @!P0 BRA `(.L_x_2955) ;  /* 0x0000000000208947 */ /* 0x004fea0003800000 */
[----:B------:R-:W-:-:S05]  /*2320*/  IMAD.MOV.U32 R2, RZ, RZ, R4 ;  /* 0x000000ffff027224 */ /* 0x000fca00078e0004 */
[----:B------:R-:W-:-:S07]  /*2330*/  MOV R0, R2 ;  /* 0x0000000200007202 */ /* 0x000fce0000000f00 */
.L_x_2956:
[----:B------:R-:W1:Y:S02]  /*2340*/  LDS R2, [R0+0x4] ;  /* 0x0000040000027984 */ /* 0x000e640000000800 */
[----:B-1----:R-:W-:-:S10]  /*2350*/  HFMA2.MMA R3, R2, 1, 1, R27 ;  /* 0x3c003c0002037835 */ /* 0x002fd4000000001b */
[----:B------:R-:W1:Y:S02]  /*2360*/  ATOMS.CAST.SPIN R3, [R0+0x4], R2, R3 ;  /* 0x000004020003738d */ /* 0x000e640001800003 */
[----:B-1----:R-:W-:-:S13]  /*2370*/  ISETP.EQ.U32.AND P0, PT, R3, 0x1, PT ;  /* 0x000000010300780c */ /* 0x002fda0003f02070 */
[----:B------:R-:W-:Y:S05]  /*2380*/  @!P0 BRA `(.L_x_2956) ;  /* 0xfffffffc00ec8947 */ /* 0x000fea000383ffff */
[----:B------:R-:W-:Y:S05]  /*2390*/  EXIT ;  /* 0x000000000000794d */ /* 0x000fea0003800000 */
.L_x_2955:
[----:B------:R-:W1:Y:S02]  /*23a0*/  LD.E R0, desc[UR6][R4.64+0x4] ;  /* 0x0000040604007980 */ /* 0x000e64000c101900 */
[----:B-1----:R-:W-:-:S05]  /*23b0*/  IMAD.IADD R3, R27, 0x1, R0 ;  /* 0x000000011b037824 */ /* 0x002fca00078e0200 */
[----:B------:R-:W-:Y:S01]  /*23c0*/  ST.E desc[UR6][R4.64+0x4], R3 ;  /* 0x0000040304007985 */ /* 0x000fe2000c101906 */
[----:B------:R-:W-:Y:S05]  /*23d0*/  EXIT ;  /* 0x000000000000794d */ /* 0x000fea0003800000 */
.L_x_2957:
        /* <DEDUP_REMOVED lines=10> */
.L_x_3276:


//--------------------- .text._Z23gemm_half_q_half_kernelILi1ELi6ELb0ELb0ELi64EEvPK6__halfPKjS4_S2_PS0_iiiiPKtS7_iiiiiibS2_i --------------------------
	.section	.text._Z23gemm_half_q_half_kernelILi1ELi6ELb0ELb0ELi64EEvPK6__halfPKjS4_S2_PS0_iiiiPKtS7_iiiiiibS2_i,"ax",@progbits
	.align	128
        .global         _Z23gemm_half_q_half_kernelILi1ELi6ELb0ELb0ELi64EEvPK6__halfPKjS4_S2_PS0_iiiiPKtS7_iiiiiibS2_i
        .type           _Z23gemm_half_q_half_kernelILi1ELi6ELb0ELb0ELi64EEvPK6__halfPKjS4_S2_PS0_iiiiPKtS7_iiiiiibS2_i,@function
        .size           _Z23gemm_half_q_half_kernelILi1ELi6ELb0ELb0ELi64EEvPK6__halfPKjS4_S2_PS0_iiiiPKtS7_iiiiiibS2_i,(.L_x_3277 - _Z23gemm_half_q_half_kernelILi1ELi6ELb0ELb0ELi64EEvPK6__halfPKjS4_S2_PS0_iiiiPKtS7_iiiiiibS2_i)
        .other          _Z23gemm_half_q_half_kernelILi1ELi6ELb0ELb0ELi64EEvPK6__halfPKjS4_S2_PS0_iiiiPKtS7_iiiiiibS2_i,@"STO_CUDA_ENTRY STV_DEFAULT"
_Z23gemm_half_q_half_kernelILi1ELi6ELb0ELb0ELi64EEvPK6__halfPKjS4_S2_PS0_iiiiPKtS7_iiiiiibS2_i:
.text._Z23gemm_half_q_half_kernelILi1ELi6ELb0ELb0ELi64EEvPK6__halfPKjS4_S2_PS0_iiiiPKtS7_iiiiiibS2_i:
        /* <DEDUP_REMOVED lines=30> */
[C---:B------:R-:W-:Y:S01]  /*01e0*/  @!P0 LEA R6, P3, R5.reuse, UR4, 0x1 ;  /* 0x0000000405068c11 */ /* 0x040fe2000f8608ff */
        /* <DEDUP_REMOVED lines=12> */
.L_x_2959:
[----:B------:R-:W-:Y:S05]  /*02b0*/  BSYNC B0 ;  /* 0x0000000000007941 */ /* 0x000fea0003800000 */
.L_x_2958:
[----:B------:R-:W-:Y:S01]  /*02c0*/  ULDC UR4, c[0x0][0x23c] ;  /* 0x00008f0000047ab9 */ /* 0x000fe20000000800 */
[----:B------:R-:W-:Y:S02]  /*02d0*/  IMAD.SHL.U32 R8, R8, 0x4, RZ ;  /* 0x0000000408087824 */ /* 0x000fe400078e00ff */
[----:B------:R-:W-:-:S05]  /*02e0*/  IMAD.U32 R31, RZ, RZ, UR4 ;  /* 0x00000004ff1f7e24 */ /* 0x000fca000f8e00ff */
[----:B------:R-:W-:-:S13]  /*02f0*/  ISETP.GE.AND P0, PT, R8, R31, PT ;  /* 0x0000001f0800720c */ /* 0x000fda0003f06270 */
[----:B------:R-:W-:Y:S05]  /*0300*/  @P0 EXIT ;  /* 0x000000000000094d */ /* 0x000fea0003800000 */
[----:B------:R-:W1:Y:S01]  /*0310*/  LDC.64 R2, c[0x0][0x248] ;  /* 0x00009200ff027b82 */ /* 0x000e620000000a00 */
[----:B------:R-:W-:-:S07]  /*0320*/  IMAD.SHL.U32 R15, R12, 0x80, RZ ;  /* 0x000000800c0f7824 */ /* 0x000fce00078e00ff */
        /* <DEDUP_REMOVED lines=24> */
.L_x_2961:
        /* <DEDUP_REMOVED lines=42> */
.L_x_2960:
[----:B------:R2:W5:Y:S01]  /*0750*/  LDL.64 R28, [R1] ;  /* 0x00000000011c7983 */ /* 0x0005620000100a00 */
[----:B------:R-:W3:Y:S01]  /*0760*/  LDC R3, c[0x0][0x25c] ;  /* 0x00009700ff037b82 */ /* 0x000ee20000000800 */
[----:B------:R-:W-:Y:S01]  /*0770*/  ULDC UR4, c[0x0][0x258] ;  /* 0x0000960000047ab9 */ /* 0x000fe20000000800 */
[----:B------:R-:W-:Y:S01]  /*0780*/  IMAD.MOV.U32 R0, RZ, RZ, RZ ;  /* 0x000000ffff007224 */ /* 0x000fe200078e00ff */
[----:B------:R-:W-:Y:S01]  /*0790*/  ISETP.GT.AND P1, PT, R32, UR4, PT ;  /* 0x0000000420007c0c */ /* 0x000fe2000bf24270 */
[----:B------:R-:W-:-:S04]  /*07a0*/  IMAD.MOV.U32 R2, RZ, RZ, RZ ;  /* 0x000000ffff027224 */ /* 0x000fc800078e00ff */
[----:B-1----:R-:W1:Y:S01]  /*07b0*/  LDC R4, c[0x0][0x264] ;  /* 0x00009900ff047b82 */ /* 0x002e620000000800 */
[----:B---3--:R-:W-:-:S07]  /*07c0*/  ISETP.GT.AND P3, PT, R32, R3, PT ;  /* 0x000000032000720c */ /* 0x008fce0003f64270 */
[----:B--2---:R-:W-:Y:S06]  /*07d0*/  @!P1 BRA `(.L_x_2962) ;  /* 0x00000000001c9947 */ /* 0x004fec0003800000 */
[----:B------:R-:W2:Y:S02]  /*07e0*/  LDC R5, c[0x0][0x25c] ;  /* 0x00009700ff057b82 */ /* 0x000ea40000000800 */
[----:B--2---:R-:W-:-:S05]  /*07f0*/  VIMNMX R2, R32, R5, PT ;  /* 0x0000000520027248 */ /* 0x004fca0003fe0100 */
[----:B------:R-:W-:-:S05]  /*0800*/  VIADD R2, R2, -UR4 ;  /* 0x8000000402027c36 */ /* 0x000fca0008000000 */
[----:B------:R-:W-:-:S04]  /*0810*/  SHF.R.S32.HI R5, RZ, 0x1f, R2 ;  /* 0x0000001fff057819 */ /* 0x000fc80000011402 */
[----:B------:R-:W-:-:S04]  /*0820*/  LEA.HI R5, R5, R2, RZ, 0x5 ;  /* 0x0000000205057211 */ /* 0x000fc800078f28ff */
[----:B------:R-:W-:-:S05]  /*0830*/  SHF.R.S32.HI R5, RZ, 0x5, R5 ;  /* 0x00000005ff057819 */ /* 0x000fca0000011405 */
[----:B------:R-:W-:-:S07]  /*0840*/  IMAD R2, R5, 0x6, RZ ;  /* 0x0000000605027824 */ /* 0x000fce00078e02ff */
.L_x_2962:
        /* <DEDUP_REMOVED lines=8> */
.L_x_2963:
[----:B------:R-:W-:Y:S01]  /*08d0*/  ULDC UR5, c[0x0][0x260] ;  /* 0x0000980000057ab9 */ /* 0x000fe20000000800 */
[C---:B-1----:R-:W-:Y:S01]  /*08e0*/  ISETP.GT.AND P3, PT, R32.reuse, R4, PT ;  /* 0x000000042000720c */ /* 0x042fe20003f64270 */
[----:B------:R-:W-:Y:S01]  /*08f0*/  IMAD.MOV.U32 R3, RZ, RZ, RZ ;  /* 0x000000ffff037224 */ /* 0x000fe200078e00ff */
[----:B------:R-:W-:Y:S01]  /*0900*/  ISETP.GT.AND P1, PT, R32, UR5, PT ;  /* 0x0000000520007c0c */ /* 0x000fe2000bf24270 */
[----:B------:R-:W-:-:S12]  /*0910*/  IMAD.MOV.U32 R5, RZ, RZ, RZ ;  /* 0x000000ffff057224 */ /* 0x000fd800078e00ff */
        /* <DEDUP_REMOVED lines=8> */
.L_x_2964:
        /* <DEDUP_REMOVED lines=8> */
.L_x_2965:
        /* <DEDUP_REMOVED lines=11> */
.L_x_2966:
[C---:B------:R-:W-:Y:S01]  /*0ad0*/  VIMNMX R6, R32.reuse, UR4, PT ;  /* 0x0000000420067c48 */ /* 0x040fe2000bfe0100 */
[----:B------:R-:W1:Y:S01]  /*0ae0*/  S2UR UR5, SR_CgaCtaId ;  /* 0x00000000000579c3 */ /* 0x000e620000008800 */
[C---:B------:R-:W-:Y:S01]  /*0af0*/  ISETP.GE.OR P0, PT, R32.reuse, UR10, P0 ;  /* 0x0000000a20007c0c */ /* 0x040fe20008706670 */
[----:B------:R-:W-:Y:S01]  /*0b00*/  ULDC.64 UR8, c[0x0][0x218] ;  /* 0x0000860000087ab9 */ /* 0x000fe20000000a00 */
[----:B------:R-:W-:Y:S01]  /*0b10*/  SHF.R.S32.HI R7, RZ, 0x1f, R6 ;  /* 0x0000001fff077819 */ /* 0x000fe20000011406 */
[----:B------:R-:W-:Y:S01]  /*0b20*/  UMOV UR4, 0x400 ;  /* 0x0000040000047882 */ /* 0x000fe20000000000 */
[----:B------:R-:W-:Y:S01]  /*0b30*/  IMAD.MOV.U32 R26, RZ, RZ, RZ ;  /* 0x000000ffff1a7224 */ /* 0x000fe200078e00ff */
[----:B------:R-:W-:Y:S01]  /*0b40*/  PRMT R27, RZ, 0x5410, RZ ;  /* 0x00005410ff1b7816 */ /* 0x000fe200000000ff */
[----:B-----5:R-:W-:Y:S01]  /*0b50*/  IMAD.IADD R25, R32, 0x1, R25 ;  /* 0x0000000120197824 */ /* 0x020fe200078e0219 */
[----:B------:R-:W-:-:S04]  /*0b60*/  LEA.HI R7, R7, R6, RZ, 0x5 ;  /* 0x0000000607077211 */ /* 0x000fc800078f28ff */
[----:B------:R-:W-:-:S05]  /*0b70*/  SHF.R.S32.HI R7, RZ, 0x5, R7 ;  /* 0x00000005ff077819 */ /* 0x000fca0000011407 */
[----:B------:R-:W-:-:S05]  /*0b80*/  IMAD R2, R7, 0x8, R2 ;  /* 0x0000000807027824 */ /* 0x000fca00078e0202 */
[----:B------:R-:W-:Y:S01]  /*0b90*/  IADD3 R0, R5, R2, R0 ;  /* 0x0000000205007210 */ /* 0x000fe20007ffe000 */
[----:B-1----:R-:W-:-:S03]  /*0ba0*/  ULEA UR4, UR5, UR4, 0x18 ;  /* 0x0000000405047291 */ /* 0x002fc6000f8ec03f */
[----:B------:R-:W-:-:S05]  /*0bb0*/  IADD3 R0, R4, R0, R3 ;  /* 0x0000000004007210 */ /* 0x000fca0007ffe003 */
[----:B------:R-:W-:Y:S01]  /*0bc0*/  IMAD R3, R0, R31, RZ ;  /* 0x0000001f00037224 */ /* 0x000fe200078e02ff */
[----:B------:R-:W-:-:S04]  /*0bd0*/  SHF.R.S32.HI R0, RZ, 0x1f, R8 ;  /* 0x0000001fff007819 */ /* 0x000fc80000011408 */
[----:B------:R-:W-:-:S04]  /*0be0*/  IADD3 R8, P1, R8, R3, RZ ;  /* 0x0000000308087210 */ /* 0x000fc80007f3e0ff */
[----:B------:R-:W-:Y:S02]  /*0bf0*/  LEA.HI.X.SX32 R3, R3, R0, 0x1, P1 ;  /* 0x0000000003037211 */ /* 0x000fe400008f0eff */
[----:B------:R-:W-:Y:S02]  /*0c00*/  LEA R12, P1, R8, UR8, 0x2 ;  /* 0x00000008080c7c11 */ /* 0x000fe4000f8210ff */
[----:B------:R-:W-:Y:S02]  /*0c10*/  PRMT R0, R28, 0x7610, R28 ;  /* 0x000076101c007816 */ /* 0x000fe4000000001c */
[----:B0-----:R-:W-:Y:S02]  /*0c20*/  LEA.HI.X R13, R8, UR9, R3, 0x2, P1 ;  /* 0x00000009080d7c11 */ /* 0x001fe400088f1403 */
[----:B------:R-:W-:Y:S01]  /*0c30*/  PRMT R28, RZ, 0x5410, RZ ;  /* 0x00005410ff1c7816 */ /* 0x000fe200000000ff */
[----:B------:R-:W-:Y:S06]  /*0c40*/  @P0 BRA `(.L_x_2967) ;  /* 0x0000001400480947 */ /* 0x000fec0003800000 */
[----:B------:R-:W-:Y:S01]  /*0c50*/  IMAD.MOV.U32 R26, RZ, RZ, RZ ;  /* 0x000000ffff1a7224 */ /* 0x000fe200078e00ff */
[----:B------:R-:W-:Y:S01]  /*0c60*/  PRMT R27, RZ, 0x5410, RZ ;  /* 0x00005410ff1b7816 */ /* 0x000fe200000000ff */
[----:B------:R-:W-:Y:S01]  /*0c70*/  ULDC UR8, c[0x0][0x268] ;  /* 0x00009a0000087ab9 */ /* 0x000fe20000000800 */
[----:B------:R-:W-:Y:S01]  /*0c80*/  PRMT R28, RZ, 0x5410, RZ ;  /* 0x00005410ff1c7816 */ /* 0x000fe200000000ff */
[----:B------:R-:W-:-:S06]  /*0c90*/  ULDC UR9, c[0x0][0x240] ;  /* 0x0000900000097ab9 */ /* 0x000fcc0000000800 */
.L_x_2969:
[----:B------:R-:W-:Y:S01]  /*0ca0*/  ISETP.NE.AND P0, PT, R32, R25, PT ;  /* 0x000000192000720c */ /* 0x000fe20003f05270 */
[----:B------:R-:W0:Y:S01]  /*0cb0*/  LDC R31, c[0x0][0x23c] ;  /* 0x00008f00ff1f7b82 */ /* 0x000e220000000800 */
[----:B-----5:R1:W5:Y:S11]  /*0cc0*/  LDG.E.128.CONSTANT R16, desc[UR6][R12.64] ;  /* 0x000000060c107981 */ /* 0x020376000c1e9d00 */
[----:B------:R-:W2:Y:S01]  /*0cd0*/  @!P0 LDC.64 R2, c[0x0][0x248] ;  /* 0x00009200ff028b82 */ /* 0x000ea20000000a00 */
[----:B------:R-:W-:-:S02]  /*0ce0*/  @!P0 VIADD R26, R26, 0x1 ;  /* 0x000000011a1a8836 */ /* 0x000fc40000000000 */
[----:B------:R-:W-:Y:S02]  /*0cf0*/  @!P0 IMAD.SHL.U32 R5, R32, 0x2, RZ ;  /* 0x0000000220058824 */ /* 0x000fe400078e00ff */
[----:B------:R-:W-:-:S06]  /*0d00*/  @!P0 IMAD R6, R26, 0x8, R1 ;  /* 0x000000081a068824 */ /* 0x000fcc00078e0201 */
[----:B------:R-:W3:Y:S01]  /*0d10*/  @!P0 LDL.64 R6, [R6] ;  /* 0x0000000006068983 */ /* 0x000ee20000100a00 */
[----:B--2---:R-:W-:-:S04]  /*0d20*/  @!P0 IMAD.WIDE R2, R5, 0x2, R2 ;  /* 0x0000000205028825 */ /* 0x004fc800078e0202 */
[----:B0-----:R-:W-:Y:S02]  /*0d30*/  IMAD.WIDE R4, R31, 0x4, R12 ;  /* 0x000000041f047825 */ /* 0x001fe400078e020c */
[----:B------:R-:W2:Y:S04]  /*0d40*/  @!P0 LDG.E.U16.CONSTANT R3, desc[UR6][R2.64+0x2] ;  /* 0x0000020602038981 */ /* 0x000ea8000c1e9500 */
[----:B------:R1:W5:Y:S01]  /*0d50*/  LDG.E.128.CONSTANT R8, desc[UR6][R4.64] ;  /* 0x0000000604087981 */ /* 0x000362000c1e9d00 */
[----:B------:R-:W0:Y:S02]  /*0d60*/  S2UR UR5, SR_CTAID.Z ;  /* 0x00000000000579c3 */ /* 0x000e240000002700 */
[----:B0-----:R-:W-:-:S04]  /*0d70*/  ULEA UR5, UR5, 0x40, 0x6 ;  /* 0x0000004005057891 */ /* 0x001fc8000f8e303f */
[----:B------:R-:W-:-:S04]  /*0d80*/  UISETP.LT.AND UP0, UPT, UR5, UR9, UPT ;  /* 0x000000090500728c */ /* 0x000fc8000bf01270 */
[----:B------:R-:W-:Y:S01]  /*0d90*/  USEL UR5, UR5, UR9, UP0 ;  /* 0x0000000905057287 */ /* 0x000fe20008000000 */
[----:B---3--:R-:W-:Y:S02]  /*0da0*/  @!P0 PRMT R0, R6, 0x7610, R0 ;  /* 0x0000761006008816 */ /* 0x008fe40000000000 */
[----:B------:R-:W-:Y:S02]  /*0db0*/  @!P0 PRMT R29, R7, 0x7610, R29 ;  /* 0x00007610071d8816 */ /* 0x000fe4000000001d */
[----:B------:R-:W-:Y:S02]  /*0dc0*/  @!P0 PRMT R0, R0, 0x7610, R6 ;  /* 0x0000761000008816 */ /* 0x000fe40000000006 */
[----:B------:R-:W-:Y:S01]  /*0dd0*/  @!P0 PRMT R29, R29, 0x7610, R7 ;  /* 0x000076101d1d8816 */ /* 0x000fe20000000007 */
[----:B--2---:R-:W-:Y:S02]  /*0de0*/  @!P0 IMAD.IADD R25, R3, 0x1, R32 ;  /* 0x0000000103198824 */ /* 0x004fe400078e0220 */
[----:B------:R-:W-:-:S02]  /*0df0*/  VIADD R32, R32, 0x20 ;  /* 0x0000002020207836 */ /* 0x000fc40000000000 */
[----:B------:R-:W-:Y:S01]  /*0e00*/  IMAD.WIDE R2, R31, 0x4, R4 ;  /* 0x000000041f027825 */ /* 0x000fe200078e0204 */
[----:B-1----:R-:W-:Y:S06]  /*0e10*/  @P2 BRA `(.L_x_2968) ;  /* 0x0000001000c02947 */ /* 0x002fec0003800000 */
        /* <DEDUP_REMOVED lines=270> */
[----:B------:R-:W-:Y:S01]  /*1f00*/  LOP3.LUT R14, R14, 0x1c001c0, RZ, 0xc0, !PT ;  /* 0x01c001c00e0e7812 */ /* 0x000fe200078ec0ff */
[-C--:B------:R-:W-:Y:S01]  /*1f10*/  HFMA2 R4, R13, R30.reuse.H0_H0, -20, -20 ;  /* 0xcd00cd000d047431 */ /* 0x080fe2000004001e */
[----:B------:R-:W-:Y:S01]  /*1f20*/  LOP3.LUT R15, R15, 0x64006400, RZ, 0xfc, !PT ;  /* 0x640064000f0f7812 */ /* 0x000fe200078efcff */
[----:B------:R-:W-:Y:S01]  /*1f30*/  HFMA2 R19, R5, R30.H0_H0, -20, -20 ;  /* 0xcd00cd0005137431 */ /* 0x000fe2000004001e */
[----:B------:R-:W-:Y:S01]  /*1f40*/  HFMA2.MMA R5, R16, R9, R23 ;  /* 0x0000000910057235 */ /* 0x000fe20000000017 */
[----:B------:R-:W-:Y:S01]  /*1f50*/  LOP3.LUT R13, R14, 0x64006400, RZ, 0xfc, !PT ;  /* 0x640064000e0d7812 */ /* 0x000fe200078efcff */
[----:B------:R-:W-:Y:S01]  /*1f60*/  HFMA2.MMA R17, R18, R8, R17 ;  /* 0x0000000812117235 */ /* 0x000fe20000000011 */
[----:B------:R-:W-:Y:S01]  /*1f70*/  HFMA2 R7, R4, R10, R7 ;  /* 0x0000000a04077231 */ /* 0x000fe20000000007 */
[----:B------:R-:W-:Y:S01]  /*1f80*/  LOP3.LUT R21, R21, 0x64006400, RZ, 0xfc, !PT ;  /* 0x6400640015157812 */ /* 0x000fe200078efcff */
[-C--:B------:R-:W-:Y:S01]  /*1f90*/  HFMA2 R4, R15, R30.reuse.H0_H0, -20, -20 ;  /* 0xcd00cd000f047431 */ /* 0x080fe2000004001e */
[----:B------:R-:W-:Y:S01]  /*1fa0*/  LOP3.LUT R33, R33, 0x64006400, RZ, 0xfc, !PT ;  /* 0x6400640021217812 */ /* 0x000fe200078efcff */
[----:B------:R-:W-:Y:S01]  /*1fb0*/  HFMA2 R30, R13, R30.H0_H0, -20, -20 ;  /* 0xcd00cd000d1e7431 */ /* 0x000fe2000004001e */
[----:B------:R-:W-:Y:S01]  /*1fc0*/  LOP3.LUT R20, R20, 0x64006400, RZ, 0xfc, !PT ;  /* 0x6400640014147812 */ /* 0x000fe200078efcff */
[----:B------:R-:W-:Y:S01]  /*1fd0*/  HFMA2.MMA R12, R19, R10, R12 ;  /* 0x0000000a130c7235 */ /* 0x000fe2000000000c */
[----:B------:R-:W-:Y:S01]  /*1fe0*/  HFMA2 R5, R4, R10, R5 ;  /* 0x0000000a04057231 */ /* 0x000fe20000000005 */
[----:B------:R-:W-:Y:S01]  /*1ff0*/  LOP3.LUT R22, R22, 0x64006400, RZ, 0xfc, !PT ;  /* 0x6400640016167812 */ /* 0x000fe200078efcff */
[----:B------:R-:W-:-:S02]  /*2000*/  HFMA2 R17, R6, R9, R17 ;  /* 0x0000000906117231 */ /* 0x000fc40000000011 */
[----:B------:R-:W-:Y:S02]  /*2010*/  HADD2 R4, R21, -1028, -1028 ;  /* 0xe404e40415047430 */ /* 0x000fe40000000000 */
[----:B------:R-:W-:Y:S02]  /*2020*/  HADD2 R9, R20, -1028, -1028 ;  /* 0xe404e40414097430 */ /* 0x000fe40000000000 */
[----:B------:R-:W-:Y:S01]  /*2030*/  HFMA2.MMA R17, R30, R10, R17 ;  /* 0x0000000a1e117235 */ /* 0x000fe20000000011 */
[----:B------:R-:W-:Y:S02]  /*2040*/  HFMA2 R7, R4, R11, R7 ;  /* 0x0000000b04077231 */ /* 0x000fe40000000007 */
[----:B------:R-:W-:Y:S01]  /*2050*/  HADD2 R4, R33, -1028, -1028 ;  /* 0xe404e40421047430 */ /* 0x000fe20000000000 */
[----:B------:R-:W-:Y:S01]  /*2060*/  HFMA2.MMA R12, R9, R11, R12 ;  /* 0x0000000b090c7235 */ /* 0x000fe2000000000c */
[----:B------:R-:W-:Y:S02]  /*2070*/  HADD2 R22, R22, -1028, -1028 ;  /* 0xe404e40416167430 */ /* 0x000fe40000000000 */
        /* <DEDUP_REMOVED lines=10> */
.L_x_2968:
[C---:B------:R-:W-:Y:S01]  /*2120*/  ISETP.GE.AND P0, PT, R32.reuse, UR8, PT ;  /* 0x0000000820007c0c */ /* 0x040fe2000bf06270 */
[----:B------:R-:W-:Y:S01]  /*2130*/  UIADD3 UR4, UR4, 0x40, URZ ;  /* 0x0000004004047890 */ /* 0x000fe2000fffe03f */
[----:B------:R-:W-:Y:S01]  /*2140*/  ISETP.LT.AND P1, PT, R32, UR5, PT ;  /* 0x0000000520007c0c */ /* 0x000fe2000bf21270 */
[----:B------:R-:W-:-:S12]  /*2150*/  IMAD.WIDE R12, R31, 0x4, R2 ;  /* 0x000000041f0c7825 */ /* 0x000fd800078e0202 */
[----:B------:R-:W-:Y:S05]  /*2160*/  @!P0 BRA P1, `(.L_x_2969) ;  /* 0xffffffe800cc8947 */ /* 0x000fea000083ffff */
.L_x_2967:
[----:B------:R-:W-:Y:S01]  /*2170*/  ISETP.GE.AND P0, PT, R32, R24, PT ;  /* 0x000000182000720c */ /* 0x000fe20003f06270 */
[----:B------:R-:W-:-:S03]  /*2180*/  ULDC UR5, c[0x0][0x26c] ;  /* 0x00009b0000057ab9 */ /* 0x000fc60000000800 */
[----:B------:R-:W-:-:S13]  /*2190*/  ISETP.GE.OR P0, PT, R32, UR5, P0 ;  /* 0x0000000520007c0c */ /* 0x000fda0008706670 */
[----:B------:R-:W-:Y:S05]  /*21a0*/  @P0 BRA `(.L_x_2970) ;  /* 0x0000000800b40947 */ /* 0x000fea0003800000 */
[----:B------:R-:W-:Y:S01]  /*21b0*/  SHF.R.S32.HI R14, RZ, 0x1f, R31 ;  /* 0x0000001fff0e7819 */ /* 0x000fe2000001141f */
[C---:B------:R-:W-:Y:S01]  /*21c0*/  IMAD.SHL.U32 R3, R31.reuse, 0x4, RZ ;  /* 0x000000041f037824 */ /* 0x040fe200078e00ff */
[----:B------:R-:W-:Y:S02]  /*21d0*/  ULDC UR5, c[0x0][0x26c] ;  /* 0x00009b0000057ab9 */ /* 0x000fe40000000800 */
[----:B------:R-:W-:-:S07]  /*21e0*/  SHF.L.U64.HI R14, R31, 0x2, R14 ;  /* 0x000000021f0e7819 */ /* 0x000fce000001020e */
.L_x_2972:
[----:B------:R-:W-:-:S13]  /*21f0*/  ISETP.NE.AND P0, PT, R32, R25, PT ;  /* 0x000000192000720c */ /* 0x000fda0003f05270 */
[----:B------:R-:W0:Y:S01]  /*2200*/  @!P0 LDC.64 R4, c[0x0][0x248] ;  /* 0x00009200ff048b82 */ /* 0x000e220000000a00 */
[----:B------:R-:W-:Y:S01]  /*2210*/  @!P0 VIADD R26, R26, 0x1 ;  /* 0x000000011a1a8836 */ /* 0x000fe20000000000 */
[----:B------:R-:W-:-:S03]  /*2220*/  @!P0 LEA R7, R32, 0x1, 0x1 ;  /* 0x0000000120078811 */ /* 0x000fc600078e08ff */
[----:B-----5:R-:W-:-:S06]  /*2230*/  @!P0 IMAD R8, R26, 0x8, R1 ;  /* 0x000000081a088824 */ /* 0x020fcc00078e0201 */
        /* <DEDUP_REMOVED lines=12> */
[----:B------:R-:W-:Y:S02]  /*2300*/  IMAD.MOV.U32 R2, RZ, RZ, 0x2c00 ;  /* 0x00002c00ff027424 */ /* 0x000fe400078e00ff */
[----:B------:R-:W-:Y:S01]  /*2310*/  IMAD.MOV.U32 R16, RZ, RZ, 0x2400 ;  /* 0x00002400ff107424 */ /* 0x000fe200078e00ff */
[----:B------:R-:W0:Y:S01]  /*2320*/  LDS.128 R4, [UR4] ;  /* 0x00000004ff047984 */ /* 0x000e220008000c00 */
[----:B------:R-:W-:-:S03]  /*2330*/  IMAD.MOV.U32 R34, RZ, RZ, 0x3400 ;  /* 0x00003400ff227424 */ /* 0x000fc600078e00ff */
[----:B------:R-:W-:Y:S02]  /*2340*/  PRMT R2, R16, 0x5410, R2 ;  /* 0x0000541010027816 */ /* 0x000fe40000000002 */
[C---:B--2---:R-:W-:Y:S02]  /*2350*/  LOP3.LUT R16, R8.reuse, 0x30003, RZ, 0xc0, !PT ;  /* 0x0003000308107812 */ /* 0x044fe400078ec0ff */
[----:B------:R-:W-:Y:S02]  /*2360*/  LOP3.LUT R18, R8, 0xc000c, RZ, 0xc0, !PT ;  /* 0x000c000c08127812 */ /* 0x000fe400078ec0ff */
[----:B------:R-:W-:Y:S02]  /*2370*/  LOP3.LUT R21, R10, 0x30003, RZ, 0xc0, !PT ;  /* 0x000300030a157812 */ /* 0x000fe400078ec0ff */
[----:B------:R-:W-:Y:S02]  /*2380*/  LOP3.LUT R16, R16, 0x64006400, RZ, 0xfc, !PT ;  /* 0x6400640010107812 */ /* 0x000fe400078efcff */
[----:B------:R-:W-:-:S02]  /*2390*/  LOP3.LUT R19, R18, 0x64006400, RZ, 0xfc, !PT ;  /* 0x6400640012137812 */ /* 0x000fc400078efcff */
        /* <DEDUP_REMOVED lines=8> */
[----:B------:R-:W-:Y:S02]  /*2420*/  LOP3.LUT R19, R9, 0xc000c, RZ, 0xc0, !PT ;  /* 0x000c000c09137812 */ /* 0x000fe400078ec0ff */
        /* <DEDUP_REMOVED lines=75> */
[----:B------:R-:W-:Y:S01]  /*28e0*/  LOP3.LUT R18, R18, 0x64006400, RZ, 0xfc, !PT ;  /* 0x6400640012127812 */ /* 0x000fe200078efcff */
[----:B------:R-:W-:Y:S01]  /*28f0*/  HADD2 R4, R4, -1026, -1026 ;  /* 0xe402e40204047430 */ /* 0x000fe20000000000 */
[C---:B------:R-:W-:Y:S01]  /*2900*/  LOP3.LUT R43, R16.reuse, 0x300030, RZ, 0xc0, !PT ;  /* 0x00300030102b7812 */ /* 0x040fe200078ec0ff */
[----:B------:R-:W-:Y:S01]  /*2910*/  HFMA2 R36, R23, R2.H0_H0, -18, -18 ;  /* 0xcc80cc8017247431 */ /* 0x000fe20000040002 */
[C---:B------:R-:W-:Y:S01]  /*2920*/  LOP3.LUT R31, R16.reuse, 0xc000c0, RZ, 0xc0, !PT ;  /* 0x00c000c0101f7812 */ /* 0x040fe200078ec0ff */
[----:B------:R-:W-:Y:S01]  /*2930*/  HADD2 R23, R18, -1026, -1026 ;  /* 0xe402e40212177430 */ /* 0x000fe20000000000 */
[----:B------:R-:W-:-:S02]  /*2940*/  LOP3.LUT R16, R16, 0x30003, RZ, 0xc0, !PT ;  /* 0x0003000310107812 */ /* 0x000fc400078ec0ff */
[C---:B------:R-:W-:Y:S02]  /*2950*/  LOP3.LUT R35, R19.reuse, 0x300030, RZ, 0xc0, !PT ;  /* 0x0030003013237812 */ /* 0x040fe400078ec0ff */
[----:B------:R-:W-:Y:S01]  /*2960*/  LOP3.LUT R16, R16, 0x64006400, RZ, 0xfc, !PT ;  /* 0x6400640010107812 */ /* 0x000fe200078efcff */
[-C--:B0-----:R-:W-:Y:S01]  /*2970*/  HFMA2.MMA R21, R4, R8.reuse, R21 ;  /* 0x0000000804157235 */ /* 0x081fe20000000015 */
[C---:B------:R-:W-:Y:S01]  /*2980*/  LOP3.LUT R37, R19.reuse, 0xc000c0, RZ, 0xc0, !PT ;  /* 0x00c000c013257812 */ /* 0x040fe200078ec0ff */
[----:B------:R-:W-:Y:S01]  /*2990*/  HFMA2.MMA R6, R23, R8, R6 ;  /* 0x0000000817067235 */ /* 0x000fe20000000006 */
[----:B------:R-:W-:Y:S01]  /*29a0*/  LOP3.LUT R19, R19, 0x30003, RZ, 0xc0, !PT ;  /* 0x0003000313137812 */ /* 0x000fe200078ec0ff */
[----:B------:R-:W-:Y:S01]  /*29b0*/  HADD2 R16, R16, -1026, -1026 ;  /* 0xe402e40210107430 */ /* 0x000fe20000000000 */
[----:B------:R-:W-:Y:S02]  /*29c0*/  LOP3.LUT R41, R41, 0x64006400, RZ, 0xfc, !PT ;  /* 0x6400640029297812 */ /* 0x000fe400078efcff */
[----:B------:R-:W-:Y:S01]  /*29d0*/  LOP3.LUT R19, R19, 0x64006400, RZ, 0xfc, !PT ;  /* 0x6400640013137812 */ /* 0x000fe200078efcff */
[----:B------:R-:W-:Y:S01]  /*29e0*/  HFMA2 R4, R16, R8, R5 ;  /* 0x0000000810047231 */ /* 0x000fe20000000005 */
[----:B------:R-:W-:Y:S01]  /*29f0*/  LOP3.LUT R39, R39, 0x64006400, RZ, 0xfc, !PT ;  /* 0x6400640027277812 */ /* 0x000fe200078efcff */
[-C--:B------:R-:W-:Y:S01]  /*2a00*/  HFMA2.MMA R5, R20, R9.reuse, R21 ;  /* 0x0000000914057235 */ /* 0x080fe20000000015 */
[-C--:B------:R-:W-:Y:S01]  /*2a10*/  HFMA2 R41, R41, R2.reuse.H1_H1, -66, -66 ;  /* 0xd420d42029297431 */ /* 0x080fe20000060002 */
[----:B------:R-:W-:Y:S01]  /*2a20*/  HFMA2.MMA R6, R30, R9, R6 ;  /* 0x000000091e067235 */ /* 0x000fe20000000006 */
[----:B------:R-:W-:Y:S01]  /*2a30*/  HADD2 R18, R19, -1026, -1026 ;  /* 0xe402e40213127430 */ /* 0x000fe20000000000 */
[----:B------:R-:W-:Y:S01]  /*2a40*/  LOP3.LUT R33, R33, 0x64006400, RZ, 0xfc, !PT ;  /* 0x6400640021217812 */ /* 0x000fe200078efcff */
[----:B------:R-:W-:Y:S01]  /*2a50*/  HFMA2 R39, R39, R2.H1_H1, -66, -66 ;  /* 0xd420d42027277431 */ /* 0x000fe20000060002 */
[----:B------:R-:W-:Y:S01]  /*2a60*/  LOP3.LUT R43, R43, 0x64006400, RZ, 0xfc, !PT ;  /* 0x640064002b2b7812 */ /* 0x000fe200078efcff */
[----:B------:R-:W-:Y:S01]  /*2a70*/  HFMA2 R7, R18, R8, R7 ;  /* 0x0000000812077231 */ /* 0x000fe20000000007 */
[-C--:B------:R-:W-:Y:S01]  /*2a80*/  HFMA2.MMA R18, R41, R10.reuse, R5 ;  /* 0x0000000a29127235 */ /* 0x080fe20000000005 */
[----:B------:R-:W-:Y:S01]  /*2a90*/  LOP3.LUT R35, R35, 0x64006400, RZ, 0xfc, !PT ;  /* 0x6400640023237812 */ /* 0x000fe200078efcff */
[-C--:B------:R-:W-:Y:S01]  /*2aa0*/  HFMA2 R40, R33, R2.reuse.H0_H0, -18, -18 ;  /* 0xcc80cc8021287431 */ /* 0x080fe20000040002 */
[----:B------:R-:W-:Y:S01]  /*2ab0*/  HFMA2.MMA R20, R39, R10, R6 ;  /* 0x0000000a27147235 */ /* 0x000fe20000000006 */
[----:B------:R-:W-:Y:S01]  /*2ac0*/  LOP3.LUT R31, R31, 0x64006400, RZ, 0xfc, !PT ;  /* 0x640064001f1f7812 */ /* 0x000fe200078efcff */
[-C--:B------:R-:W-:Y:S01]  /*2ad0*/  HFMA2 R43, R43, R2.reuse.H1_H1, -66, -66 ;  /* 0xd420d4202b2b7431 */ /* 0x080fe20000060002 */
[----:B------:R-:W-:Y:S01]  /*2ae0*/  LOP3.LUT R37, R37, 0x64006400, RZ, 0xfc, !PT ;  /* 0x6400640025257812 */ /* 0x000fe200078efcff */
[----:B------:R-:W-:Y:S01]  /*2af0*/  HFMA2 R4, R22, R9, R4 ;  /* 0x0000000916047231 */ /* 0x000fe20000000004 */
[----:B------:R-:W-:Y:S01]  /*2b00*/  HFMA2.MMA R18, R36, R11, R18 ;  /* 0x0000000b24127235 */ /* 0x000fe20000000012 */
[----:B------:R-:W-:-:S02]  /*2b10*/  HFMA2 R35, R35, R2.H1_H1, -66, -66 ;  /* 0xd420d42023237431 */ /* 0x000fc40000060002 */
[----:B------:R-:W-:Y:S01]  /*2b20*/  HFMA2 R7, R34, R9, R7 ;  /* 0x0000000922077231 */ /* 0x000fe20000000007 */
[----:B------:R-:W-:Y:S01]  /*2b30*/  HFMA2.MMA R20, R40, R11, R20 ;  /* 0x0000000b28147235 */ /* 0x000fe20000000014 */
[----:B------:R-:W-:Y:S02]  /*2b40*/  HFMA2 R38, R31, R2.H0_H0, -18, -18 ;  /* 0xcc80cc801f267431 */ /* 0x000fe40000040002 */
[----:B------:R-:W-:Y:S02]  /*2b50*/  HFMA2 R19, R43, R10, R4 ;  /* 0x0000000a2b137231 */ /* 0x000fe40000000004 */
[----:B------:R-:W-:Y:S02]  /*2b60*/  HFMA2 R2, R37, R2.H0_H0, -18, -18 ;  /* 0xcc80cc8025027431 */ /* 0x000fe40000040002 */
[----:B------:R-:W-:Y:S02]  /*2b70*/  HFMA2 R7, R35, R10, R7 ;  /* 0x0000000a23077231 */ /* 0x000fe40000000007 */
        /* <DEDUP_REMOVED lines=10> */
.L_x_2971:
[----:B------:R-:W-:Y:S01]  /*2c20*/  IADD3 R12, P3, R12, R3, RZ ;  /* 0x000000030c0c7210 */ /* 0x000fe20007f7e0ff */
[----:B------:R-:W-:Y:S01]  /*2c30*/  UIADD3 UR4, UR4, 0x20, URZ ;  /* 0x0000002004047890 */ /* 0x000fe2000fffe03f */
[----:B-----5:R-:W-:Y:S02]  /*2c40*/  @!P0 IMAD.IADD R25, R17, 0x1, R32 ;  /* 0x0000000111198824 */ /* 0x020fe400078e0220 */
[----:B------:R-:W-:Y:S02]  /*2c50*/  IMAD.MOV.U32 R32, RZ, RZ, R15 ;  /* 0x000000ffff207224 */ /* 0x000fe400078e000f */
[----:B------:R-:W-:Y:S01]  /*2c60*/  IMAD.X R13, R13, 0x1, R14, P3 ;  /* 0x000000010d0d7824 */ /* 0x000fe200018e060e */
[----:B------:R-:W-:Y:S06]  /*2c70*/  @!P1 BRA P4, `(.L_x_2972) ;  /* 0xfffffff4005c9947 */ /* 0x000fec000203ffff */
.L_x_2970:
[----:B------:R-:W-:Y:S05]  /*2c80*/  @P2 EXIT ;  /* 0x000000000000294d */ /* 0x000fea0003800000 */
[----:B------:R-:W0:Y:S01]  /*2c90*/  S2R R0, SR_CTAID.X ;  /* 0x0000000000007919 */ /* 0x000e220000002500 */
[----:B------:R-:W1:Y:S01]  /*2ca0*/  S2UR UR4, SR_CTAID.Y ;  /* 0x00000000000479c3 */ /* 0x000e620000002600 */
[----:B------:R-:W0:Y:S07]  /*2cb0*/  S2R R5, SR_TID.X ;  /* 0x0000000000057919 */ /* 0x000e2e0000002100 */
[----:B------:R-:W1:Y:S08]  /*2cc0*/  LDC R7, c[0x0][0x23c] ;  /* 0x00008f00ff077b82 */ /* 0x000e700000000800 */
        /* <DEDUP_REMOVED lines=12> */
.L_x_2976:
[----:B------:R-:W0:Y:S02]  /*2d90*/  LDS R6, [R2] ;  /* 0x0000000002067984 */ /* 0x000e240000000800 */
[----:B0-----:R-:W-:-:S06]  /*2da0*/  HADD2 R7, R6, R28 ;  /* 0x0000001c06077230 */ /* 0x001fcc0000000000 */
[----:B------:R-:W0:Y:S02]  /*2db0*/  ATOMS.CAST.SPIN R7, [R2], R6, R7 ;  /* 0x000000060207738d */ /* 0x000e240001800007 */
[----:B0-----:R-:W-:-:S13]  /*2dc0*/  ISETP.EQ.U32.AND P0, PT, R7, 0x1, PT ;  /* 0x000000010700780c */ /* 0x001fda0003f02070 */
[----:B------:R-:W-:Y:S05]  /*2dd0*/  @!P0 BRA `(.L_x_2976) ;  /* 0xfffffffc00ec8947 */ /* 0x000fea000383ffff */
[----:B------:R-:W-:Y:S05]  /*2de0*/  BRA `(.L_x_2974) ;  /* 0x00000000000c7947 */ /* 0x000fea0003800000 */
.L_x_2975:
[----:B------:R-:W2:Y:S02]  /*2df0*/  LD.E R0, desc[UR6][R4.64] ;  /* 0x0000000604007980 */ /* 0x000ea4000c101900 */
[----:B--2---:R-:W-:-:S05]  /*2e00*/  IMAD.IADD R3, R28, 0x1, R0 ;  /* 0x000000011c037824 */ /* 0x004fca00078e0200 */
[----:B------:R0:W-:Y:S02]  /*2e10*/  ST.E desc[UR6][R4.64], R3 ;  /* 0x0000000304007985 */ /* 0x0001e4000c101906 */
.L_x_2974:
[----:B------:R-:W-:Y:S05]  /*2e20*/  BSYNC B0 ;  /* 0x0000000000007941 */ /* 0x000fea0003800000 */
.L_x_2973:
[----:B------:R1:W-:Y:S02]  /*2e30*/  ATOM.E.ADD.F16x2.RN.STRONG.GPU P0, RZ, desc[UR6][R4.64+0x4], R27 ;  /* 0x0000041b04ff79a2 */ /* 0x0003e4000810e1c6 */
[----:B-1----:R-:W-:Y:S05]  /*2e40*/  @P0 EXIT ;  /* 0x000000000000094d */ /* 0x002fea0003800000 */
[----:B------:R-:W1:Y:S02]  /*2e50*/  QSPC.E.S P0, RZ, [R4+0x4] ;  /* 0x0000040004ff73aa */ /* 0x000e640000000500 */
[----:B-1----:R-:W-:Y:S05]  /*2e60*/  @!P0 BRA `(.L_x_2977) ;  /* 0x0000000000208947 */ /* 0x002fea0003800000 */
[----:B------:R-:W-:-:S05]  /*2e70*/  IMAD.MOV.U32 R2, RZ, RZ, R4 ;  /* 0x000000ffff027224 */ /* 0x000fca00078e0004 */
[----:B------:R-:W-:-:S07]  /*2e80*/  MOV R2, R2 ;  /* 0x0000000200027202 */ /* 0x000fce0000000f00 */
.L_x_2978:
[----:B0-----:R-:W0:Y:S02]  /*2e90*/  LDS R4, [R2+0x4] ;  /* 0x0000040002047984 */ /* 0x001e240000000800 */
[----:B0-----:R-:W-:-:S10]  /*2ea0*/  HFMA2.MMA R5, R4, 1, 1, R27 ;  /* 0x3c003c0004057835 */ /* 0x001fd4000000001b */
[----:B------:R-:W0:Y:S02]  /*2eb0*/  ATOMS.CAST.SPIN R5, [R2+0x4], R4, R5 ;  /* 0x000004040205738d */ /* 0x000e240001800005 */
[----:B0-----:R-:W-:-:S13]  /*2ec0*/  ISETP.EQ.U32.AND P0, PT, R5, 0x1, PT ;  /* 0x000000010500780c */ /* 0x001fda0003f02070 */
[----:B------:R-:W-:Y:S05]  /*2ed0*/  @!P0 BRA `(.L_x_2978) ;  /* 0xfffffffc00ec8947 */ /* 0x000fea000383ffff */
[----:B------:R-:W-:Y:S05]  /*2ee0*/  EXIT ;  /* 0x000000000000794d */ /* 0x000fea0003800000 */
.L_x_2977:
[----:B------:R-:W0:Y:S02]  /*2ef0*/  LD.E R0, desc[UR6][R4.64+0x4] ;  /* 0x0000040604007980 */ /* 0x000e24000c101900 */
[----:B0-----:R-:W-:-:S05]  /*2f00*/  IMAD.IADD R3, R27, 0x1, R0 ;  /* 0x000000011b037824 */ /* 0x001fca00078e0200 */
[----:B------:R-:W-:Y:S01]  /*2f10*/  ST.E desc[UR6][R4.64+0x4], R3 ;  /* 0x0000040304007985 */ /* 0x000fe2000c101906 */
[----:B------:R-:W-:Y:S05]  /*2f20*/  EXIT ;  /* 0x000000000000794d */ /* 0x000fea0003800000 */
.L_x_2979:
        /* <DEDUP_REMOVED lines=13> */
.L_x_3277:


//--------------------- .text._Z23gemm_half_q_half_kernelILi1ELi2ELb0ELb0ELi64EEvPK6__halfPKjS4_S2_PS0_iiiiPKtS7_iiiiiibS2_i --------------------------
	.section	.text._Z23gemm_half_q_half_kernelILi1ELi2ELb0ELb0ELi64EEvPK6__halfPKjS4_S2_PS0_iiiiPKtS7_iiiiiibS2_i,"ax",@progbits
	.align	128
        .global         _Z23gemm_half_q_half_kernelILi1ELi2ELb0ELb0ELi64EEvPK6__halfPKjS4_S2_PS0_iiiiPKtS7_iiiiiibS2_i
        .type           _Z23gemm_half_q_half_kernelILi1ELi2ELb0ELb0ELi64EEvPK6__halfPKjS4_S2_PS0_iiiiPKtS7_iiiiiibS2_i,@function
        .size           _Z23gemm_half_q_half_kernelILi1ELi2ELb0ELb0ELi64EEvPK6__halfPKjS4_S2_PS0_iiiiPKtS7_iiiiiibS2_i,(.L_x_3278 - _Z23gemm_half_q_half_kernelILi1ELi2ELb0ELb0ELi64EEvPK6__halfPKjS4_S2_PS0_iiiiPKtS7_iiiiiibS2_i)
        .other          _Z23gemm_half_q_half_kernelILi1ELi2ELb0ELb0ELi64EEvPK6__halfPKjS4_S2_PS0_iiiiPKtS7_iiiiiibS2_i,@"STO_CUDA_ENTRY STV_DEFAULT"
_Z23gemm_half_q_half_kernelILi1ELi2ELb0ELb0ELi64EEvPK6__halfPKjS4_S2_PS0_iiiiPKtS7_iiiiiibS2_i:
.text._Z23gemm_half_q_half_kernelILi1ELi2ELb0ELb0ELi64EEvPK6__halfPKjS4_S2_PS0_iiiiPKtS7_iiiiiibS2_i:
        /* <DEDUP_REMOVED lines=9> */
[----:B------:R-:W4:Y:S08]  /*0090*/  LDC R0, c[0x0][0x240] ;  /* 0x00009000ff007b82 */ /* 0x000f300000000800 */
[----:B------:R-:W5:Y:S01]  /*00a0*/  LDC R17, c[0x0][0x23c] ;  /* 0x00008f00ff117b82 */ /* 0x000f620000000800 */
[----:B-1----:R-:W-:Y:S01]  /*00b0*/  IMAD.SHL.U32 R5, R6, 0x40, RZ ;  /* 0x0000004006057824 */ /* 0x002fe200078e00ff */
[----:B--2---:R-:W-:-:S03]  /*00c0*/  ISETP.LE.AND P2, PT, R13, UR8, PT ;  /* 0x000000080d007c0c */ /* 0x004fc6000bf43270 */
[--C-:B---3--:R-:W-:Y:S02]  /*00d0*/  IMAD.IADD R7, R5, 0x1, R4.reuse ;  /* 0x0000000105077824 */ /* 0x108fe400078e0204 */
[----:B0-----:R-:W-:Y:S01]  /*00e0*/  IMAD R3, R3, 0x40, R4 ;  /* 0x0000004003037824 */ /* 0x001fe200078e0204 */
[----:B----4-:R-:W-:-:S03]  /*00f0*/  VIADDMNMX R16, R5, 0x40, R0, PT ;  /* 0x0000004005107846 */ /* 0x010fc60003800100 */
[----:B------:R-:W-:Y:S01]  /*0100*/  IMAD.SHL.U32 R14, R3, 0x4, RZ ;  /* 0x00000004030e7824 */ /* 0x000fe200078e00ff */
[----:B------:R-:W-:-:S04]  /*0110*/  ISETP.GE.OR P0, PT, R7, R16, P2 ;  /* 0x000000100700720c */ /* 0x000fc80001706670 */
[----:B-----5:R-:W-:-:S09]  /*0120*/  ISETP.GE.AND P1, PT, R14, R17, PT ;  /* 0x000000110e00720c */ /* 0x020fd20003f26270 */
        /* <DEDUP_REMOVED lines=27> */
.L_x_2981:
[----:B------:R-:W-:Y:S05]  /*02e0*/  BSYNC B0 ;  /* 0x0000000000007941 */ /* 0x000fea0003800000 */
.L_x_2980:
[----:B------:R-:W-:Y:S05]  /*02f0*/  @P1 EXIT ;  /* 0x000000000000194d */ /* 0x000fea0003800000 */
[----:B0-----:R-:W0:Y:S08]  /*0300*/  LDC.U8 R0, c[0x0][0x270] ;  /* 0x00009c00ff007b82 */ /* 0x001e300000000000 */
        /* <DEDUP_REMOVED lines=26> */
.L_x_2983:
        /* <DEDUP_REMOVED lines=42> */
.L_x_2982:
        /* <DEDUP_REMOVED lines=12> */
.L_x_2984:
        /* <DEDUP_REMOVED lines=8> */
.L_x_2985:
        /* <DEDUP_REMOVED lines=13> */
.L_x_2986:
        /* <DEDUP_REMOVED lines=8> */
.L_x_2987:
        /* <DEDUP_REMOVED lines=11> */
.L_x_2988:
[C---:B------:R-:W-:Y:S01]  /*0a90*/  VIMNMX R4, R5.reuse, UR4, PT ;  /* 0x0000000405047c48 */ /* 0x040fe2000bfe0100 */
[----:B------:R-:W-:Y:S01]  /*0aa0*/  ULDC UR4, c[0x0][0x26c] ;  /* 0x00009b0000047ab9 */ /* 0x000fe20000000800 */
[----:B------:R-:W-:Y:S02]  /*0ab0*/  PRMT R23, RZ, 0x5410, RZ ;  /* 0x00005410ff177816 */ /* 0x000fe400000000ff */
[----:B0-----:R-:W-:Y:S02]  /*0ac0*/  SHF.R.S32.HI R13, RZ, 0x1f, R4 ;  /* 0x0000001fff0d7819 */ /* 0x001fe40000011404 */
[----:B------:R-:W-:Y:S02]  /*0ad0*/  ISETP.GE.OR P0, PT, R5, UR4, P0 ;  /* 0x0000000405007c0c */ /* 0x000fe40008706670 */
[----:B------:R-:W-:Y:S02]  /*0ae0*/  LEA.HI R13, R13, R4, RZ, 0x5 ;  /* 0x000000040d0d7211 */ /* 0x000fe400078f28ff */
[----:B------:R-:W-:-:S02]  /*0af0*/  PRMT R21, RZ, 0x5410, RZ ;  /* 0x00005410ff157816 */ /* 0x000fc400000000ff */
[----:B------:R-:W-:-:S05]  /*0b00*/  SHF.R.S32.HI R4, RZ, 0x5, R13 ;  /* 0x00000005ff047819 */ /* 0x000fca000001140d */
[----:B------:R-:W-:-:S05]  /*0b10*/  IMAD R3, R4, 0x8, R3 ;  /* 0x0000000804037824 */ /* 0x000fca00078e0203 */
[----:B------:R-:W-:-:S04]  /*0b20*/  IADD3 R2, R9, R3, R2 ;  /* 0x0000000309027210 */ /* 0x000fc80007ffe002 */
[----:B------:R-:W-:Y:S01]  /*0b30*/  IADD3 R0, R11, R2, R0 ;  /* 0x000000020b007210 */ /* 0x000fe20007ffe000 */
        /* <DEDUP_REMOVED lines=11> */
[----:B------:R-:W-:Y:S02]  /*0bf0*/  PRMT R21, RZ, 0x5410, RZ ;  /* 0x00005410ff157816 */ /* 0x000fe400000000ff */
[----:B------:R-:W-:Y:S02]  /*0c00*/  LEA.HI.X.SX32 R2, R14, R2, 0x1, P0 ;  /* 0x000000020e027211 */ /* 0x000fe400000f0eff */
[C---:B------:R-:W-:Y:S02]  /*0c10*/  LEA R0, P0, R3.reuse, UR8, 0x2 ;  /* 0x0000000803007c11 */ /* 0x040fe4000f8010ff */
[----:B------:R-:W-:Y:S02]  /*0c20*/  PRMT R23, RZ, 0x5410, RZ ;  /* 0x00005410ff177816 */ /* 0x000fe400000000ff */
[----:B------:R-:W-:-:S02]  /*0c30*/  LEA.HI.X R3, R3, UR9, R2, 0x2, P0 ;  /* 0x0000000903037c11 */ /* 0x000fc400080f1402 */
[----:B------:R-:W-:Y:S01]  /*0c40*/  SHF.L.U64.HI R24, R17, 0x2, R24 ;  /* 0x0000000211187819 */ /* 0x000fe20000010218 */
[----:B0-----:R-:W-:-:S03]  /*0c50*/  ULEA UR4, UR5, UR4, 0x18 ;  /* 0x0000000405047291 */ /* 0x001fc6000f8ec03f */
[----:B------:R-:W-:Y:S01]  /*0c60*/  ULDC UR5, c[0x0][0x26c] ;  /* 0x00009b0000057ab9 */ /* 0x000fe20000000800 */
[----:B--2---:R-:W-:Y:S02]  /*0c70*/  PRMT R2, R8, 0x7610, R8 ;  /* 0x0000761008027816 */ /* 0x004fe40000000008 */
[----:B------:R-:W-:Y:S01]  /*0c80*/  PRMT R18, R9, 0x7610, R9 ;  /* 0x0000761009127816 */ /* 0x000fe20000000009 */
[----:B---3--:R-:W-:-:S07]  /*0c90*/  IMAD.IADD R26, R5, 0x1, R4 ;  /* 0x00000001051a7824 */ /* 0x008fce00078e0204 */
.L_x_2991:
[----:B------:R-:W-:-:S13]  /*0ca0*/  ISETP.NE.AND P0, PT, R5, R26, PT ;  /* 0x0000001a0500720c */ /* 0x000fda0003f05270 */
[----:B------:R-:W0:Y:S01]  /*0cb0*/  @!P0 LDC.64 R6, c[0x0][0x248] ;  /* 0x00009200ff068b82 */ /* 0x000e220000000a00 */
[----:B------:R-:W-:Y:S02]  /*0cc0*/  @!P0 VIADD R22, R22, 0x1 ;  /* 0x0000000116168836 */ /* 0x000fe40000000000 */
[----:B------:R-:W-:Y:S02]  /*0cd0*/  @!P0 IMAD.SHL.U32 R9, R5, 0x2, RZ ;  /* 0x0000000205098824 */ /* 0x000fe400078e00ff */
[----:B------:R-:W-:Y:S02]  /*0ce0*/  @!P0 IMAD R4, R22, 0x8, R1 ;  /* 0x0000000816048824 */ /* 0x000fe400078e0201 */
[----:B0-----:R-:W-:-:S03]  /*0cf0*/  @!P0 IMAD.WIDE R6, R9, 0x2, R6 ;  /* 0x0000000209068825 */ /* 0x001fc600078e0206 */
[----:B------:R-:W2:Y:S04]  /*0d00*/  @!P0 LDL.64 R8, [R4] ;  /* 0x0000000004088983 */ /* 0x000ea80000100a00 */
[----:B------:R-:W3:Y:S01]  /*0d10*/  @!P0 LDG.E.U16.CONSTANT R6, desc[UR6][R6.64+0x2] ;  /* 0x0000020606068981 */ /* 0x000ee2000c1e9500 */
[----:B------:R-:W-:-:S05]  /*0d20*/  VIADD R25, R5, 0x10 ;  /* 0x0000001005197836 */ /* 0x000fca0000000000 */
[C---:B------:R-:W-:Y:S02]  /*0d30*/  ISETP.GE.AND P1, PT, R25.reuse, UR5, PT ;  /* 0x0000000519007c0c */ /* 0x040fe4000bf26270 */
[----:B------:R-:W-:Y:S02]  /*0d40*/  ISETP.LT.AND P3, PT, R25, R16, PT ;  /* 0x000000101900720c */ /* 0x000fe40003f61270 */
[----:B--2---:R-:W-:Y:S02]  /*0d50*/  @!P0 PRMT R2, R8, 0x7610, R2 ;  /* 0x0000761008028816 */ /* 0x004fe40000000002 */
[----:B------:R-:W-:Y:S01]  /*0d60*/  @!P0 PRMT R18, R9, 0x7610, R18 ;  /* 0x0000761009128816 */ /* 0x000fe20000000012 */
[----:B---3--:R-:W-:Y:S01]  /*0d70*/  @!P0 IMAD.IADD R26, R6, 0x1, R5 ;  /* 0x00000001061a8824 */ /* 0x008fe200078e0205 */
[----:B------:R-:W-:Y:S02]  /*0d80*/  @!P0 PRMT R2, R2, 0x7610, R8 ;  /* 0x0000761002028816 */ /* 0x000fe40000000008 */
[----:B------:R-:W-:Y:S01]  /*0d90*/  @!P0 PRMT R18, R18, 0x7610, R9 ;  /* 0x0000761012128816 */ /* 0x000fe20000000009 */
[----:B------:R-:W-:Y:S06]  /*0da0*/  @P2 BRA `(.L_x_2990) ;  /* 0x0000000800542947 */ /* 0x000fec0003800000 */
[----:B------:R-:W-:Y:S01]  /*0db0*/  IMAD.MOV.U32 R4, RZ, RZ, R0 ;  /* 0x000000ffff047224 */ /* 0x000fe200078e0000 */
[----:B------:R-:W0:Y:S01]  /*0dc0*/  LDS.128 R8, [UR4] ;  /* 0x00000004ff087984 */ /* 0x000e220008000c00 */
[----:B------:R-:W-:-:S06]  /*0dd0*/  IMAD.MOV.U32 R5, RZ, RZ, R3 ;  /* 0x000000ffff057224 */ /* 0x000fcc00078e0003 */
[----:B------:R-:W2:Y:S01]  /*0de0*/  LDG.E.128.CONSTANT R4, desc[UR6][R4.64] ;  /* 0x0000000604047981 */ /* 0x000ea2000c1e9d00 */
[----:B------:R-:W-:Y:S02]  /*0df0*/  IMAD.MOV.U32 R19, RZ, RZ, 0x2c00 ;  /* 0x00002c00ff137424 */ /* 0x000fe400078e00ff */
[----:B------:R-:W-:Y:S02]  /*0e00*/  IMAD.MOV.U32 R12, RZ, RZ, 0x2400 ;  /* 0x00002400ff0c7424 */ /* 0x000fe400078e00ff */
[----:B------:R-:W-:-:S03]  /*0e10*/  IMAD.MOV.U32 R20, RZ, RZ, 0x3400 ;  /* 0x00003400ff147424 */ /* 0x000fc600078e00ff */
[----:B------:R-:W-:Y:S02]  /*0e20*/  PRMT R19, R12, 0x5410, R19 ;  /* 0x000054100c137816 */ /* 0x000fe40000000013 */
[C---:B--2---:R-:W-:Y:S02]  /*0e30*/  LOP3.LUT R29, R4.reuse, 0xc000c, RZ, 0xc0, !PT ;  /* 0x000c000c041d7812 */ /* 0x044fe400078ec0ff */
[----:B------:R-:W-:Y:S02]  /*0e40*/  LOP3.LUT R14, R4, 0x30003, RZ, 0xc0, !PT ;  /* 0x00030003040e7812 */ /* 0x000fe400078ec0ff */
[----:B------:R-:W-:Y:S02]  /*0e50*/  LOP3.LUT R30, R6, 0x30003, RZ, 0xc0, !PT ;  /* 0x00030003061e7812 */ /* 0x000fe400078ec0ff */
[----:B------:R-:W-:Y:S02]  /*0e60*/  LOP3.LUT R28, R7, 0x30003, RZ, 0xc0, !PT ;  /* 0x00030003071c7812 */ /* 0x000fe400078ec0ff */
[----:B------:R-:W-:-:S02]  /*0e70*/  LOP3.LUT R29, R29, 0x64006400, RZ, 0xfc, !PT ;  /* 0x640064001d1d7812 */ /* 0x000fc400078efcff */
[----:B------:R-:W-:Y:S02]  /*0e80*/  LOP3.LUT R14, R14, 0x64006400, RZ, 0xfc, !PT ;  /* 0x640064000e0e7812 */ /* 0x000fe400078efcff */
[C---:B------:R-:W-:Y:S02]  /*0e90*/  LOP3.LUT R12, R5.reuse, 0x30003, RZ, 0xc0, !PT ;  /* 0x00030003050c7812 */ /* 0x040fe400078ec0ff */
[----:B------:R-:W-:Y:S02]  /*0ea0*/  LOP3.LUT R30, R30, 0x64006400, RZ, 0xfc, !PT ;  /* 0x640064001e1e7812 */ /* 0x000fe400078efcff */
        /* <DEDUP_REMOVED lines=13> */
[----:B------:R-:W-:Y:S01]  /*0f80*/  HFMA2.MMA R12, R35, R8, RZ ;  /* 0x00000008230c7235 */ /* 0x000fe200000000ff */
[----:B------:R-:W-:Y:S01]  /*0f90*/  LOP3.LUT R15, R15, 0x64006400, RZ, 0xfc, !PT ;  /* 0x640064000f0f7812 */ /* 0x000fe200078efcff */
[----:B------:R-:W-:-:S02]  /*0fa0*/  HFMA2 R29, R33, R8, RZ.H0_H0 ;  /* 0x00000008211d7231 */ /* 0x000fc400000400ff */
[----:B------:R-:W-:Y:S02]  /*0fb0*/  HFMA2 R14, R31, R8, RZ.H0_H0 ;  /* 0x000000081f0e7231 */ /* 0x000fe400000400ff */
[-C--:B------:R-:W-:Y:S01]  /*0fc0*/  HFMA2 R8, R13, R20.reuse.H0_H0, -258, -258 ;  /* 0xdc08dc080d087431 */ /* 0x080fe20000040014 */
[----:B------:R-:W-:Y:S01]  /*0fd0*/  LOP3.LUT R13, R4, 0x300030, RZ, 0xc0, !PT ;  /* 0x00300030040d7812 */ /* 0x000fe200078ec0ff */
[-C--:B------:R-:W-:Y:S01]  /*0fe0*/  HFMA2 R31, R27, R20.reuse.H0_H0, -258, -258 ;  /* 0xdc08dc081b1f7431 */ /* 0x080fe20000040014 */
[-C--:B------:R-:W-:Y:S01]  /*0ff0*/  HFMA2.MMA R28, R28, R9.reuse, R30 ;  /* 0x000000091c1c7235 */ /* 0x080fe2000000001e */
[----:B------:R-:W-:Y:S01]  /*1000*/  HFMA2 R15, R15, R20.H0_H0, -258, -258 ;  /* 0xdc08dc080f0f7431 */ /* 0x000fe20000040014 */
[----:B------:R-:W-:Y:S01]  /*1010*/  LOP3.LUT R30, R13, 0x64006400, RZ, 0xfc, !PT ;  /* 0x640064000d1e7812 */ /* 0x000fe200078efcff */
[-C--:B------:R-:W-:Y:S01]  /*1020*/  HFMA2.MMA R8, R8, R9.reuse, R29 ;  /* 0x0000000908087235 */ /* 0x080fe2000000001d */
[----:B------:R-:W-:Y:S01]  /*1030*/  LOP3.LUT R13, R6, 0x300030, RZ, 0xc0, !PT ;  /* 0x00300030060d7812 */ /* 0x000fe200078ec0ff */
[----:B------:R-:W-:Y:S01]  /*1040*/  HFMA2 R27, R15, R9, R12 ;  /* 0x000000090f1b7231 */ /* 0x000fe2000000000c */
[----:B------:R-:W-:Y:S01]  /*1050*/  HFMA2.MMA R12, R31, R9, R14 ;  /* 0x000000091f0c7235 */ /* 0x000fe2000000000e */
[----:B------:R-:W-:Y:S01]  /*1060*/  LOP3.LUT R14, R5, 0x300030, RZ, 0xc0, !PT ;  /* 0x00300030050e7812 */ /* 0x000fe200078ec0ff */
[----:B------:R-:W-:Y:S01]  /*1070*/  HFMA2 R29, R30, R19.H1_H1, -66, -66 ;  /* 0xd420d4201e1d7431 */ /* 0x000fe20000060013 */
[----:B------:R-:W-:-:S02]  /*1080*/  LOP3.LUT R15, R7, 0x300030, RZ, 0xc0, !PT ;  /* 0x00300030070f7812 */ /* 0x000fc400078ec0ff */
[----:B------:R-:W-:Y:S02]  /*1090*/  LOP3.LUT R9, R4, 0xc000c0, RZ, 0xc0, !PT ;  /* 0x00c000c004097812 */ /* 0x000fe400078ec0ff */
[----:B------:R-:W-:Y:S02]  /*10a0*/  LOP3.LUT R14, R14, 0x64006400, RZ, 0xfc, !PT ;  /* 0x640064000e0e7812 */ /* 0x000fe400078efcff */
[----:B------:R-:W-:Y:S01]  /*10b0*/  LOP3.LUT R32, R13, 0x64006400, RZ, 0xfc, !PT ;  /* 0x640064000d207812 */ /* 0x000fe200078efcff */
[----:B------:R-:W-:Y:S01]  /*10c0*/  HFMA2.MMA R13, R29, R10, R28 ;  /* 0x0000000a1d0d7235 */ /* 0x000fe2000000001c */
[----:B------:R-:W-:Y:S02]  /*10d0*/  LOP3.LUT R34, R15, 0x64006400, RZ, 0xfc, !PT ;  /* 0x640064000f227812 */ /* 0x000fe400078efcff */
[----:B------:R-:W-:Y:S01]  /*10e0*/  LOP3.LUT R30, R9, 0x64006400, RZ, 0xfc, !PT ;  /* 0x64006400091e7812 */ /* 0x000fe200078efcff */
[-C--:B------:R-:W-:Y:S01]  /*10f0*/  HFMA2 R9, R14, R19.reuse.H1_H1, -66, -66 ;  /* 0xd420d4200e097431 */ /* 0x080fe20000060013 */
[----:B------:R-:W-:Y:S01]  /*1100*/  SHF.R.U32.HI R4, RZ, 0x8, R4 ;  /* 0x00000008ff047819 */ /* 0x000fe20000011604 */
[----:B------:R-:W-:-:S02]  /*1110*/  HFMA2 R15, R34, R19.H1_H1, -66, -66 ;  /* 0xd420d420220f7431 */ /* 0x000fc40000060013 */
[-C--:B------:R-:W-:Y:S02]  /*1120*/  HFMA2 R30, R30, R19.reuse.H0_H0, -18, -18 ;  /* 0xcc80cc801e1e7431 */ /* 0x080fe40000040013 */
[----:B------:R-:W-:Y:S01]  /*1130*/  HFMA2 R32, R32, R19.H1_H1, -66, -66 ;  /* 0xd420d42020207431 */ /* 0x000fe20000060013 */
[-C--:B------:R-:W-:Y:S01]  /*1140*/  HFMA2.MMA R9, R9, R10.reuse, R8 ;  /* 0x0000000a09097235 */ /* 0x080fe20000000008 */
[----:B------:R-:W-:Y:S01]  /*1150*/  HFMA2 R8, R30, R11, R13 ;  /* 0x0000000b1e087231 */ /* 0x000fe2000000000d */
[----:B------:R-:W-:Y:S01]  /*1160*/  HFMA2.MMA R28, R15, R10, R12 ;  /* 0x0000000a0f1c7235 */ /* 0x000fe2000000000c */
[----:B------:R-:W-:Y:S01]  /*1170*/  HFMA2 R27, R32, R10, R27 ;  /* 0x0000000a201b7231 */ /* 0x000fe2000000001b */
[----:B------:R-:W0:Y:S01]  /*1180*/  LDS.128 R12, [UR4+0x10] ;  /* 0x00001004ff0c7984 */ /* 0x000e220008000c00 */
[----:B------:R-:W-:Y:S02]  /*1190*/  LOP3.LUT R10, R5, 0xc000c0, RZ, 0xc0, !PT ;  /* 0x00c000c0050a7812 */ /* 0x000fe400078ec0ff */
[----:B------:R-:W-:-:S02]  /*11a0*/  LOP3.LUT R32, R7, 0xc000c0, RZ, 0xc0, !PT ;  /* 0x00c000c007207812 */ /* 0x000fc400078ec0ff */
[----:B------:R-:W-:Y:S02]  /*11b0*/  LOP3.LUT R30, R6, 0xc000c0, RZ, 0xc0, !PT ;  /* 0x00c000c0061e7812 */ /* 0x000fe400078ec0ff */
[----:B------:R-:W-:Y:S02]  /*11c0*/  LOP3.LUT R10, R10, 0x64006400, RZ, 0xfc, !PT ;  /* 0x640064000a0a7812 */ /* 0x000fe400078efcff */
[----:B------:R-:W-:Y:S02]  /*11d0*/  LOP3.LUT R32, R32, 0x64006400, RZ, 0xfc, !PT ;  /* 0x6400640020207812 */ /* 0x000fe400078efcff */
[----:B------:R-:W-:Y:S01]  /*11e0*/  LOP3.LUT R30, R30, 0x64006400, RZ, 0xfc, !PT ;  /* 0x640064001e1e7812 */ /* 0x000fe200078efcff */
[-C--:B------:R-:W-:Y:S01]  /*11f0*/  HFMA2 R10, R10, R19.reuse.H0_H0, -18, -18 ;  /* 0xcc80cc800a0a7431 */ /* 0x080fe20000040013 */
[----:B------:R-:W-:Y:S01]  /*1200*/  SHF.R.U32.HI R5, RZ, 0x8, R5 ;  /* 0x00000008ff057819 */ /* 0x000fe20000011605 */
[-C--:B------:R-:W-:Y:S01]  /*1210*/  HFMA2 R29, R32, R19.reuse.H0_H0, -18, -18 ;  /* 0xcc80cc80201d7431 */ /* 0x080fe20000040013 */
[----:B------:R-:W-:Y:S01]  /*1220*/  SHF.R.U32.HI R6, RZ, 0x8, R6 ;  /* 0x00000008ff067819 */ /* 0x000fe20000011606 */
[----:B------:R-:W-:Y:S01]  /*1230*/  HFMA2 R30, R30, R19.H0_H0, -18, -18 ;  /* 0xcc80cc801e1e7431 */ /* 0x000fe20000040013 */
[----:B------:R-:W-:Y:S01]  /*1240*/  SHF.R.U32.HI R7, RZ, 0x8, R7 ;  /* 0x00000008ff077819 */ /* 0x000fe20000011607 */
[-C--:B------:R-:W-:Y:S01]  /*1250*/  HFMA2.MMA R9, R10, R11.reuse, R9 ;  /* 0x0000000b0a097235 */ /* 0x080fe20000000009 */
[C---:B------:R-:W-:Y:S01]  /*1260*/  LOP3.LUT R34, R5.reuse, 0x30003, RZ, 0xc0, !PT ;  /* 0x0003000305227812 */ /* 0x040fe200078ec0ff */
[----:B------:R-:W-:Y:S01]  /*1270*/  HFMA2 R10, R30, R11, R27 ;  /* 0x0000000b1e0a7231 */ /* 0x000fe2000000001b */
[----:B------:R-:W-:Y:S01]  /*1280*/  HFMA2.MMA R11, R29, R11, R28 ;  /* 0x0000000b1d0b7235 */ /* 0x000fe2000000001c */
        /* <DEDUP_REMOVED lines=17> */
[----:B------:R-:W-:Y:S01]  /*13a0*/  HADD2 R34, R34, -1026, -1026 ;  /* 0xe402e40222227430 */ /* 0x000fe20000000000 */
[----:B------:R-:W-:Y:S02]  /*13b0*/  LOP3.LUT R27, R27, 0x64006400, RZ, 0xfc, !PT ;  /* 0x640064001b1b7812 */ /* 0x000fe400078efcff */
[----:B------:R-:W-:Y:S01]  /*13c0*/  LOP3.LUT R31, R31, 0x64006400, RZ, 0xfc, !PT ;  /* 0x640064001f1f7812 */ /* 0x000fe200078efcff */
[----:B------:R-:W-:Y:S02]  /*13d0*/  HADD2 R29, R29, -1026, -1026 ;  /* 0xe402e4021d1d7430 */ /* 0x000fe40000000000 */
[----:B------:R-:W-:Y:S02]  /*13e0*/  HADD2 R27, R27, -1026, -1026 ;  /* 0xe402e4021b1b7430 */ /* 0x000fe40000000000 */
[----:B0-----:R-:W-:-:S02]  /*13f0*/  HFMA2 R9, R34, R12, R9 ;  /* 0x0000000c22097231 */ /* 0x001fc40000000009 */
[----:B------:R-:W-:Y:S01]  /*1400*/  HADD2 R34, R31, -1026, -1026 ;  /* 0xe402e4021f227430 */ /* 0x000fe20000000000 */
[-C--:B------:R-:W-:Y:S01]  /*1410*/  HFMA2.MMA R8, R29, R12.reuse, R8 ;  /* 0x0000000c1d087235 */ /* 0x080fe20000000008 */
[----:B------:R-:W-:Y:S01]  /*1420*/  LOP3.LUT R29, R6, 0x300030, RZ, 0xc0, !PT ;  /* 0x00300030061d7812 */ /* 0x000fe200078ec0ff */
[----:B------:R-:W-:Y:S01]  /*1430*/  HFMA2.MMA R10, R27, R12, R10 ;  /* 0x0000000c1b0a7235 */ /* 0x000fe2000000000a */
[----:B------:R-:W-:Y:S01]  /*1440*/  HFMA2 R11, R34, R12, R11 ;  /* 0x0000000c220b7231 */ /* 0x000fe2000000000b */
        /* <DEDUP_REMOVED lines=8> */
[----:B------:R-:W-:-:S02]  /*14d0*/  LOP3.LUT R32, R29, 0x64006400, RZ, 0xfc, !PT ;  /* 0x640064001d207812 */ /* 0x000fc400078efcff */
[----:B------:R-:W-:Y:S01]  /*14e0*/  LOP3.LUT R34, R31, 0x64006400, RZ, 0xfc, !PT ;  /* 0x640064001f227812 */ /* 0x000fe200078efcff */
[-C--:B------:R-:W-:Y:S01]  /*14f0*/  HFMA2 R31, R12, R19.reuse.H1_H1, -66, -66 ;  /* 0xd420d4200c1f7431 */ /* 0x080fe20000060013 */
[----:B------:R-:W-:Y:S02]  /*1500*/  LOP3.LUT R4, R4, 0xc000c0, RZ, 0xc0, !PT ;  /* 0x00c000c004047812 */ /* 0x000fe400078ec0ff */
[----:B------:R-:W-:Y:S01]  /*1510*/  LOP3.LUT R30, R27, 0x64006400, RZ, 0xfc, !PT ;  /* 0x640064001b1e7812 */ /* 0x000fe200078efcff */
[-C--:B------:R-:W-:Y:S01]  /*1520*/  HFMA2 R27, R32, R19.reuse.H1_H1, -66, -66 ;  /* 0xd420d420201b7431 */ /* 0x080fe20000060013 */
[----:B------:R-:W-:Y:S01]  /*1530*/  LOP3.LUT R13, R6, 0xc000c0, RZ, 0xc0, !PT ;  /* 0x00c000c0060d7812 */ /* 0x000fe200078ec0ff */
[-C--:B------:R-:W-:Y:S01]  /*1540*/  HFMA2.MMA R8, R31, R14.reuse, R8 ;  /* 0x0000000e1f087235 */ /* 0x080fe20000000008 */
[----:B------:R-:W-:Y:S01]  /*1550*/  LOP3.LUT R5, R5, 0xc000c0, RZ, 0xc0, !PT ;  /* 0x00c000c005057812 */ /* 0x000fe200078ec0ff */
[-C--:B------:R-:W-:Y:S01]  /*1560*/  HFMA2 R12, R30, R19.reuse.H1_H1, -66, -66 ;  /* 0xd420d4201e0c7431 */ /* 0x080fe20000060013 */
[----:B------:R-:W-:Y:S01]  /*1570*/  LOP3.LUT R4, R4, 0x64006400, RZ, 0xfc, !PT ;  /* 0x6400640004047812 */ /* 0x000fe200078efcff */
[----:B------:R-:W-:Y:S01]  /*1580*/  HFMA2.MMA R10, R27, R14, R10 ;  /* 0x0000000e1b0a7235 */ /* 0x000fe2000000000a */
[----:B------:R-:W-:Y:S01]  /*1590*/  LOP3.LUT R7, R7, 0xc000c0, RZ, 0xc0, !PT ;  /* 0x00c000c007077812 */ /* 0x000fe200078ec0ff */
[-C--:B------:R-:W-:Y:S01]  /*15a0*/  HFMA2 R29, R34, R19.reuse.H1_H1, -66, -66 ;  /* 0xd420d420221d7431 */ /* 0x080fe20000060013 */
[----:B------:R-:W-:Y:S01]  /*15b0*/  LOP3.LUT R20, R13, 0x64006400, RZ, 0xfc, !PT ;  /* 0x640064000d147812 */ /* 0x000fe200078efcff */
[----:B------:R-:W-:Y:S01]  /*15c0*/  HFMA2 R9, R12, R14, R9 ;  /* 0x0000000e0c097231 */ /* 0x000fe20000000009 */
[----:B------:R-:W-:Y:S01]  /*15d0*/  LOP3.LUT R6, R5, 0x64006400, RZ, 0xfc, !PT ;  /* 0x6400640005067812 */ /* 0x000fe200078efcff */
[-C--:B------:R-:W-:Y:S01]  /*15e0*/  HFMA2 R5, R4, R19.reuse.H0_H0, -18, -18 ;  /* 0xcc80cc8004057431 */ /* 0x080fe20000040013 */
[----:B------:R-:W-:Y:S01]  /*15f0*/  LOP3.LUT R28, R7, 0x64006400, RZ, 0xfc, !PT ;  /* 0x64006400071c7812 */ /* 0x000fe200078efcff */
[----:B------:R-:W-:-:S02]  /*1600*/  HFMA2 R7, R20, R19.H0_H0, -18, -18 ;  /* 0xcc80cc8014077431 */ /* 0x000fc40000040013 */
[-C--:B------:R-:W-:Y:S02]  /*1610*/  HFMA2 R6, R6, R19.reuse.H0_H0, -18, -18 ;  /* 0xcc80cc8006067431 */ /* 0x080fe40000040013 */
[-C--:B------:R-:W-:Y:S01]  /*1620*/  HFMA2.MMA R8, R5, R15.reuse, R8 ;  /* 0x0000000f05087235 */ /* 0x080fe20000000008 */
[----:B------:R-:W-:Y:S01]  /*1630*/  HFMA2 R28, R28, R19.H0_H0, -18, -18 ;  /* 0xcc80cc801c1c7431 */ /* 0x000fe20000040013 */
        /* <DEDUP_REMOVED lines=11> */
[----:B------:R-:W-:-:S08]  /*16f0*/  HFMA2 R21, R10, R18, R21 ;  /* 0x000000120a157231 */ /* 0x000fd00000000015 */
.L_x_2990:
[----:B------:R-:W-:Y:S01]  /*1700*/  LEA R0, P0, R17, R0, 0x2 ;  /* 0x0000000011007211 */ /* 0x000fe200078010ff */
[----:B------:R-:W-:Y:S01]  /*1710*/  UIADD3 UR4, UR4, 0x20, URZ ;  /* 0x0000002004047890 */ /* 0x000fe2000fffe03f */
[----:B------:R-:W-:-:S03]  /*1720*/  IMAD.MOV.U32 R5, RZ, RZ, R25 ;  /* 0x000000ffff057224 */ /* 0x000fc600078e0019 */
[----:B------:R-:W-:Y:S01]  /*1730*/  IMAD.X R3, R3, 0x1, R24, P0 ;  /* 0x0000000103037824 */ /* 0x000fe200000e0618 */
[----:B------:R-:W-:Y:S07]  /*1740*/  @!P1 BRA P3, `(.L_x_2991) ;  /* 0xfffffff400549947 */ /* 0x000fee000183ffff */
.L_x_2989:
        /* <DEDUP_REMOVED lines=17> */
.L_x_2995:
[----:B------:R-:W0:Y:S02]  /*1860*/  LDS R6, [R2] ;  /* 0x0000000002067984 */ /* 0x000e240000000800 */
[----:B0-----:R-:W-:-:S06]  /*1870*/  HADD2 R7, R6, R23 ;  /* 0x0000001706077230 */ /* 0x001fcc0000000000 */
[----:B------:R-:W0:Y:S02]  /*1880*/  ATOMS.CAST.SPIN R7, [R2], R6, R7 ;  /* 0x000000060207738d */ /* 0x000e240001800007 */
[----:B0-----:R-:W-:-:S13]  /*1890*/  ISETP.EQ.U32.AND P0, PT, R7, 0x1, PT ;  /* 0x000000010700780c */ /* 0x001fda0003f02070 */
[----:B------:R-:W-:Y:S05]  /*18a0*/  @!P0 BRA `(.L_x_2995) ;  /* 0xfffffffc00ec8947 */ /* 0x000fea000383ffff */
[----:B------:R-:W-:Y:S05]  /*18b0*/  BRA `(.L_x_2993) ;  /* 0x00000000000c7947 */ /* 0x000fea0003800000 */
.L_x_2994:
[----:B------:R-:W2:Y:S02]  /*18c0*/  LD.E R0, desc[UR6][R4.64] ;  /* 0x0000000604007980 */ /* 0x000ea4000c101900 */
[----:B--2---:R-:W-:-:S05]  /*18d0*/  IMAD.IADD R3, R23, 0x1, R0 ;  /* 0x0000000117037824 */ /* 0x004fca00078e0200 */
[----:B------:R0:W-:Y:S02]  /*18e0*/  ST.E desc[UR6][R4.64], R3 ;  /* 0x0000000304007985 */ /* 0x0001e4000c101906 */
.L_x_2993:
[----:B------:R-:W-:Y:S05]  /*18f0*/  BSYNC B0 ;  /* 0x0000000000007941 */ /* 0x000fea0003800000 */
.L_x_2992:
[----:B------:R1:W-:Y:S02]  /*1900*/  ATOM.E.ADD.F16x2.RN.STRONG.GPU P0, RZ, desc[UR6][R4.64+0x4], R21 ;  /* 0x0000041504ff79a2 */ /* 0x0003e4000810e1c6 */
[----:B-1----:R-:W-:Y:S05]  /*1910*/  @P0 EXIT ;  /* 0x000000000000094d */ /* 0x002fea0003800000 */
[----:B------:R-:W1:Y:S02]  /*1920*/  QSPC.E.S P0, RZ, [R4+0x4] ;  /* 0x0000040004ff73aa */ /* 0x000e640000000500 */
[----:B-1----:R-:W-:Y:S05]  /*1930*/  @!P0 BRA `(.L_x_2996) ;  /* 0x0000000000208947 */ /* 0x002fea0003800000 */
[----:B------:R-:W-:-:S05]  /*1940*/  IMAD.MOV.U32 R2, RZ, RZ, R4 ;  /* 0x000000ffff027224 */ /* 0x000fca00078e0004 */
[----:B------:R-:W-:-:S07]  /*1950*/  MOV R2, R2 ;  /* 0x0000000200027202 */ /* 0x000fce0000000f00 */
.L_x_2997:
[----:B0-----:R-:W0:Y:S02]  /*1960*/  LDS R4, [R2+0x4] ;  /* 0x0000040002047984 */ /* 0x001e240000000800 */
[----:B0-----:R-:W-:-:S10]  /*1970*/  HFMA2.MMA R5, R4, 1, 1, R21 ;  /* 0x3c003c0004057835 */ /* 0x001fd40000000015 */
[----:B------:R-:W0:Y:S02]  /*1980*/  ATOMS.CAST.SPIN R5, [R2+0x4], R4, R5 ;  /* 0x000004040205738d */ /* 0x000e240001800005 */
[----:B0-----:R-:W-:-:S13]  /*1990*/  ISETP.EQ.U32.AND P0, PT, R5, 0x1, PT ;  /* 0x000000010500780c */ /* 0x001fda0003f02070 */
[----:B------:R-:W-:Y:S05]  /*19a0*/  @!P0 BRA `(.L_x_2997) ;  /* 0xfffffffc00ec8947 */ /* 0x000fea000383ffff */
[----:B------:R-:W-:Y:S05]  /*19b0*/  EXIT ;  /* 0x000000000000794d */ /* 0x000fea0003800000 */
.L_x_2996:
[----:B------:R-:W0:Y:S02]  /*19c0*/  LD.E R0, desc[UR6][R4.64+0x4] ;  /* 0x0000040604007980 */ /* 0x000e24000c101900 */
[----:B0-----:R-:W-:-:S05]  /*19d0*/  IMAD.IADD R3, R21, 0x1, R0 ;  /* 0x0000000115037824 */ /* 0x001fca00078e0200 */
[----:B------:R-:W-:Y:S01]  /*19e0*/  ST.E desc[UR6][R4.64+0x4], R3 ;  /* 0x0000040304007985 */ /* 0x000fe2000c101906 */
[----:B------:R-:W-:Y:S05]  /*19f0*/  EXIT ;  /* 0x000000000000794d */ /* 0x000fea0003800000 */
.L_x_2998:
        /* <DEDUP_REMOVED lines=16> */
.L_x_3278:


//--------------------- .text._Z23gemm_half_q_half_kernelILi1ELi32ELb0ELb0ELi32EEvPK6__halfPKjS4_S2_PS0_iiiiPKtS7_iiiiiibS2_i --------------------------
	.section	.text._Z23gemm_half_q_half_kernelILi1ELi32ELb0ELb0ELi32EEvPK6__halfPKjS4_S2_PS0_iiiiPKtS7_iiiiiibS2_i,"ax",@progbits
	.align	128
        .global         _Z23gemm_half_q_half_kernelILi1ELi32ELb0ELb0ELi32EEvPK6__halfPKjS4_S2_PS0_iiiiPKtS7_iiiiiibS2_i
        .type           _Z23gemm_half_q_half_kernelILi1ELi32ELb0ELb0ELi32EEvPK6__halfPKjS4_S2_PS0_iiiiPKtS7_iiiiiibS2_i,@function
        .size           _Z23gemm_half_q_half_kernelILi1ELi32ELb0ELb0ELi32EEvPK6__halfPKjS4_S2_PS0_iiiiPKtS7_iiiiiibS2_i,(.L_x_3279 - _Z23gemm_half_q_half_kernelILi1ELi32ELb0ELb0ELi32EEvPK6__halfPKjS4_S2_PS0_iiiiPKtS7_iiiiiibS2_i)
        .other          _Z23gemm_half_q_half_kernelILi1ELi32ELb0ELb0ELi32EEvPK6__halfPKjS4_S2_PS0_iiiiPKtS7_iiiiiibS2_i,@"STO_CUDA_ENTRY STV_DEFAULT"
_Z23gemm_half_q_half_kernelILi1ELi32ELb0ELb0ELi32EEvPK6__halfPKjS4_S2_PS0_iiiiPKtS7_iiiiiibS2_i:
.text._Z23gemm_half_q_half_kernelILi1ELi32ELb0ELb0ELi32EEvPK6__halfPKjS4_S2_PS0_iiiiPKtS7_iiiiiibS2_i:
[----:B------:R-:W-:Y:S01]  /*0000*/  LDC R1, c[0x0][0x28] ;  /* 0x00000a00ff017b82 */ /* 0x000fe20000000800 */
[----:B------:R-:W0:Y:S07]  /*0010*/  S2R R0, SR_CTAID.Z ;  /* 0x0000000000007919 */ /* 0x000e2e0000002700 */
[----:B------:R-:W1:Y:S01]  /*0020*/  S2UR UR8, SR_CTAID.Y ;  /* 0x00000000000879c3 */ /* 0x000e620000002600 */
[----:B------:R-:W-:Y:S01]  /*0030*/  ULDC.64 UR6, c[0x0][0x208] ;  /* 0x0000820000067ab9 */ /* 0x000fe20000000a00 */
[----:B------:R-:W-:Y:S01]  /*0040*/  BSSY B0, `(.L_x_2999) ;  /* 0x0000026000007945 */ /* 0x000fe20003800000 */
[----:B------:R-:W2:Y:S01]  /*0050*/  S2R R9, SR_TID.X ;  /* 0x0000000000097919 */ /* 0x000ea20000002100 */
[----:B------:R-:W3:Y:S04]  /*0060*/  S2R R2, SR_CTAID.X ;  /* 0x0000000000027919 */ /* 0x000ee80000002500 */
[----:B------:R-:W1:Y:S08]  /*0070*/  LDC R13, c[0x0][0x238] ;  /* 0x00008e00ff0d7b82 */ /* 0x000e700000000800 */
[----:B------:R-:W4:Y:S01]  /*0080*/  LDC R5, c[0x0][0x240] ;  /* 0x00009000ff057b82 */ /* 0x000f220000000800 */
[----:B0-----:R-:W-:Y:S01]  /*0090*/  IMAD.SHL.U32 R30, R0, 0x20, RZ ;  /* 0x00000020001e7824 */ /* 0x001fe200078e00ff */
[----:B-1----:R-:W-:-:S03]  /*00a0*/  ISETP.LE.AND P1, PT, R13, UR8, PT ;  /* 0x000000080d007c0c */ /* 0x002fc6000bf23270 */
[--C-:B--2---:R-:W-:Y:S02]  /*00b0*/  IMAD.IADD R4, R30, 0x1, R9.reuse ;  /* 0x000000011e047824 */ /* 0x104fe400078e0209 */
[----:B---3--:R-:W-:Y:S01]  /*00c0*/  IMAD R10, R2, 0x20, R9 ;  /* 0x00000020020a7824 */ /* 0x008fe200078e0209 */
        /* <DEDUP_REMOVED lines=13> */
[----:B------:R-:W-:-:S05]  /*01a0*/  @!P0 IADD3 R11, P2, R4, R5, RZ ;  /* 0x00000005040b8210 */ /* 0x000fca0007f5e0ff */
[----:B------:R-:W-:Y:S01]  /*01b0*/  @!P0 IMAD.X R12, R7, 0x1, R8, P2 ;  /* 0x00000001070c8824 */ /* 0x000fe200010e0608 */
[----:B------:R-:W-:-:S04]  /*01c0*/  @!P0 LEA R6, P2, R11, UR4, 0x1 ;  /* 0x000000040b068c11 */ /* 0x000fc8000f8408ff */
[----:B------:R-:W-:-:S06]  /*01d0*/  @!P0 LEA.HI.X R7, R11, UR5, R12, 0x1, P2 ;  /* 0x000000050b078c11 */ /* 0x000fcc00090f0c0c */
[----:B------:R-:W3:Y:S01]  /*01e0*/  @!P0 LDG.E.U16.CONSTANT R7, desc[UR6][R6.64] ;  /* 0x0000000606078981 */ /* 0x000ee2000c1e9500 */
[----:B--2---:R-:W-:-:S05]  /*01f0*/  @P0 IADD3 R5, P3, R5, R2, RZ ;  /* 0x0000000205050210 */ /* 0x004fca0007f7e0ff */
[----:B------:R-:W-:Y:S01]  /*0200*/  @P0 IMAD.X R8, RZ, RZ, R8, P3 ;  /* 0x000000ffff080224 */ /* 0x000fe200018e0608 */
        /* <DEDUP_REMOVED lines=9> */
.L_x_3000:
[----:B------:R-:W-:Y:S05]  /*02a0*/  BSYNC B0 ;  /* 0x0000000000007941 */ /* 0x000fea0003800000 */
.L_x_2999:
[----:B------:R-:W-:Y:S01]  /*02b0*/  ULDC UR4, c[0x0][0x23c] ;  /* 0x00008f0000047ab9 */ /* 0x000fe20000000800 */
[----:B------:R-:W-:Y:S02]  /*02c0*/  IMAD.SHL.U32 R10, R10, 0x4, RZ ;  /* 0x000000040a0a7824 */ /* 0x000fe400078e00ff */
[----:B------:R-:W-:-:S05]  /*02d0*/  IMAD.U32 R29, RZ, RZ, UR4 ;  /* 0x00000004ff1d7e24 */ /* 0x000fca000f8e00ff */
[----:B------:R-:W-:-:S13]  /*02e0*/  ISETP.GE.AND P0, PT, R10, R29, PT ;  /* 0x0000001d0a00720c */ /* 0x000fda0003f06270 */
[----:B------:R-:W-:Y:S05]  /*02f0*/  @P0 EXIT ;  /* 0x000000000000094d */ /* 0x000fea0003800000 */
[----:B0-----:R-:W0:Y:S08]  /*0300*/  LDC.U8 R2, c[0x0][0x270] ;  /* 0x00009c00ff027b82 */ /* 0x001e300000000000 */
[----:B------:R-:W1:Y:S01]  /*0310*/  LDC R11, c[0x0][0x25c] ;  /* 0x00009700ff0b7b82 */ /* 0x000e620000000800 */
[----:B0-----:R-:W-:-:S04]  /*0320*/  PRMT R2, R2, 0x8880, RZ ;  /* 0x0000888002027816 */ /* 0x001fc800000000ff */
[----:B------:R-:W-:-:S04]  /*0330*/  ISETP.NE.AND P0, PT, R2, RZ, PT ;  /* 0x000000ff0200720c */ /* 0x000fc80003f05270 */
[----:B------:R-:W-:-:S04]  /*0340*/  ISETP.NE.OR P0, PT, R0, RZ, !P0 ;  /* 0x000000ff0000720c */ /* 0x000fc80004705670 */
[----:B------:R-:W-:Y:S02]  /*0350*/  ISETP.LE.OR P2, PT, R13, UR8, P0 ;  /* 0x000000080d007c0c */ /* 0x000fe40008743670 */
[----:B------:R-:W0:Y:S01]  /*0360*/  LDC R13, c[0x0][0x264] ;  /* 0x00009900ff0d7b82 */ /* 0x000e220000000800 */
[----:B------:R-:W-:-:S10]  /*0370*/  ISETP.GE.AND P0, PT, R30, R31, PT ;  /* 0x0000001f1e00720c */ /* 0x000fd40003f06270 */
[----:B------:R-:W2:Y:S01]  /*0380*/  @!P2 LDC.64 R2, c[0x0][0x230] ;  /* 0x00008c00ff02ab82 */ /* 0x000ea20000000a00 */
[----:B------:R-:W-:-:S04]  /*0390*/  @!P2 IMAD R5, R29, UR8, R10 ;  /* 0x000000081d05ac24 */ /* 0x000fc8000f8e020a */
[----:B--2---:R-:W-:-:S05]  /*03a0*/  @!P2 IMAD.WIDE R2, R5, 0x2, R2 ;  /* 0x000000020502a825 */ /* 0x004fca00078e0202 */
[----:B------:R2:W-:Y:S01]  /*03b0*/  @!P2 STG.E.64 desc[UR6][R2.64], RZ ;  /* 0x000000ff0200a986 */ /* 0x0005e2000c101b06 */
[----:B------:R-:W-:Y:S06]  /*03c0*/  BAR.SYNC.DEFER_BLOCKING 0x0 ;  /* 0x0000000000007b1d */ /* 0x000fec0000010000 */
[----:B01----:R-:W-:Y:S05]  /*03d0*/  @P0 BRA `(.L_x_3001) ;  /* 0x0000000000d40947 */ /* 0x003fea0003800000 */
[----:B------:R-:W0:Y:S01]  /*03e0*/  LDC.64 R4, c[0x0][0x248] ;  /* 0x00009200ff047b82 */ /* 0x000e220000000a00 */
[----:B--2---:R-:W-:-:S07]  /*03f0*/  IMAD.SHL.U32 R3, R0, 0x40, RZ ;  /* 0x0000004000037824 */ /* 0x004fce00078e00ff */
[----:B------:R-:W1:Y:S08]  /*0400*/  LDC.64 R6, c[0x0][0x220] ;  /* 0x00008800ff067b82 */ /* 0x000e700000000a00 */
[----:B------:R-:W2:Y:S01]  /*0410*/  LDC.64 R8, c[0x0][0x228] ;  /* 0x00008a00ff087b82 */ /* 0x000ea20000000a00 */
[----:B0-----:R-:W-:-:S05]  /*0420*/  IMAD.WIDE R2, R3, 0x2, R4 ;  /* 0x0000000203027825 */ /* 0x001fca00078e0204 */
[----:B------:R0:W5:Y:S01]  /*0430*/  LDG.E.U16.CONSTANT R12, desc[UR6][R2.64] ;  /* 0x00000006020c7981 */ /* 0x000162000c1e9500 */
[----:B------:R-:W-:Y:S01]  /*0440*/  SHF.R.S32.HI R17, RZ, 0x1f, R10 ;  /* 0x0000001fff117819 */ /* 0x000fe2000001140a */
[----:B------:R-:W-:Y:S01]  /*0450*/  IMAD.SHL.U32 R15, R10, 0x4, RZ ;  /* 0x000000040a0f7824 */ /* 0x000fe200078e00ff */
[----:B------:R-:W-:Y:S01]  /*0460*/  UMOV UR4, URZ ;  /* 0x0000003f00047c82 */ /* 0x000fe20008000000 */
[----:B------:R-:W-:Y:S01]  /*0470*/  IMAD.MOV.U32 R14, RZ, RZ, R30 ;  /* 0x000000ffff0e7224 */ /* 0x000fe200078e001e */
[----:B------:R-:W-:Y:S02]  /*0480*/  LEA.HI R16, R17, R10, RZ, 0x3 ;  /* 0x0000000a11107211 */ /* 0x000fe400078f18ff */
[----:B------:R-:W-:Y:S02]  /*0490*/  LOP3.LUT R15, R15, 0x10, RZ, 0xc0, !PT ;  /* 0x000000100f0f7812 */ /* 0x000fe400078ec0ff */
[----:B-1----:R-:W-:-:S07]  /*04a0*/  SHF.R.S32.HI R16, RZ, 0x3, R16 ;  /* 0x00000003ff107819 */ /* 0x002fce0000011410 */
.L_x_3002:
[----:B0----5:R-:W-:-:S04]  /*04b0*/  VIADD R2, R12, UR4 ;  /* 0x000000040c027c36 */ /* 0x021fc80008000000 */
        /* <DEDUP_REMOVED lines=9> */
[----:B--2---:R-:W-:-:S06]  /*0550*/  IMAD.WIDE R2, R2, 0x2, R8 ;  /* 0x0000000202027825 */ /* 0x004fcc00078e0208 */
[----:B------:R0:W2:Y:S01]  /*0560*/  LDG.E.U16.CONSTANT R3, desc[UR6][R2.64] ;  /* 0x0000000602037981 */ /* 0x0000a2000c1e9500 */
[----:B------:R-:W-:Y:S01]  /*0570*/  UIADD3 UR4, UR4, 0x1, URZ ;  /* 0x0000000104047890 */ /* 0x000fe2000fffe03f */
[----:B---3--:R-:W-:-:S04]  /*0580*/  SHF.R.U32.HI R0, RZ, R15, R18 ;  /* 0x0000000fff007219 */ /* 0x008fc80000011612 */
[--C-:B------:R-:W-:Y:S02]  /*0590*/  SHF.R.U32.HI R18, RZ, 0x8, R0.reuse ;  /* 0x00000008ff127819 */ /* 0x100fe40000011600 */
[--C-:B------:R-:W-:Y:S02]  /*05a0*/  SHF.R.U32.HI R23, RZ, 0x4, R0.reuse ;  /* 0x00000004ff177819 */ /* 0x100fe40000011600 */
[----:B------:R-:W-:Y:S02]  /*05b0*/  LOP3.LUT R22, R0, 0xf, RZ, 0xc0, !PT ;  /* 0x0000000f00167812 */ /* 0x000fe400078ec0ff */
[----:B------:R-:W-:Y:S01]  /*05c0*/  SHF.R.U32.HI R0, RZ, 0xc, R0 ;  /* 0x0000000cff007819 */ /* 0x000fe20000011600 */
[----:B----4-:R-:W-:Y:S01]  /*05d0*/  IMAD.IADD R14, R17, 0x1, R14 ;  /* 0x00000001110e7824 */ /* 0x010fe200078e020e */
        /* <DEDUP_REMOVED lines=9> */
[----:B------:R-:W-:Y:S02]  /*0670*/  IMAD R23, R23, R23, RZ ;  /* 0x0000001717177224 */ /* 0x000fe400078e02ff */
[----:B------:R-:W-:-:S02]  /*0680*/  IMAD R22, R22, R22, RZ ;  /* 0x0000001616167224 */ /* 0x000fc400078e02ff */
[----:B------:R-:W-:Y:S01]  /*0690*/  IMAD R19, R0, R0, RZ ;  /* 0x0000000000137224 */ /* 0x000fe200078e02ff */
[----:B0-----:R-:W2:Y:S08]  /*06a0*/  I2F.F16 R2, R23 ;  /* 0x0000001700027306 */ /* 0x001eb00000200c00 */
[----:B------:R-:W0:Y:S01]  /*06b0*/  I2F.F16 R24, R22 ;  /* 0x0000001600187306 */ /* 0x000e220000200c00 */
[----:B--2---:R-:W-:-:S07]  /*06c0*/  HMUL2 R0, R2.H0_H0, R3.H0_H0 ;  /* 0x2000000302007232 */ /* 0x004fce0000000800 */
[----:B------:R-:W1:Y:S01]  /*06d0*/  I2F.F16 R18, R18 ;  /* 0x0000001200127306 */ /* 0x000e620000200c00 */
[----:B0-----:R-:W-:-:S07]  /*06e0*/  HMUL2 R24, R24.H0_H0, R3.H0_H0 ;  /* 0x2000000318187232 */ /* 0x001fce0000000800 */
[----:B------:R-:W0:Y:S01]  /*06f0*/  I2F.F16 R20, R19 ;  /* 0x0000001300147306 */ /* 0x000e220000200c00 */
[-C--:B-1----:R-:W-:Y:S02]  /*0700*/  HMUL2 R2, R18.H0_H0, R3.reuse.H0_H0 ;  /* 0x2000000312027232 */ /* 0x082fe40000000800 */
[----:B0-----:R-:W-:Y:S01]  /*0710*/  HMUL2 R3, R20.H0_H0, R3.H0_H0 ;  /* 0x2000000314037232 */ /* 0x001fe20000000800 */
[----:B------:R-:W-:Y:S06]  /*0720*/  @!P2 BRA `(.L_x_3002) ;  /* 0xfffffffc0060a947 */ /* 0x000fec000383ffff */
.L_x_3001:
[----:B------:R-:W-:Y:S01]  /*0730*/  ULDC UR4, c[0x0][0x258] ;  /* 0x0000960000047ab9 */ /* 0x000fe20000000800 */
[C---:B------:R-:W-:Y:S02]  /*0740*/  ISETP.GT.AND P3, PT, R30.reuse, R11, PT ;  /* 0x0000000b1e00720c */ /* 0x040fe40003f64270 */
[----:B------:R-:W-:Y:S02]  /*0750*/  CS2R R4, SRZ ;  /* 0x0000000000047805 */ /* 0x000fe4000001ff00 */
        /* <DEDUP_REMOVED lines=8> */
[----:B------:R-:W-:-:S07]  /*07e0*/  IMAD R5, R6, 0x6, RZ ;  /* 0x0000000606057824 */ /* 0x000fce00078e02ff */
.L_x_3003:
        /* <DEDUP_REMOVED lines=8> */
.L_x_3004:
        /* <DEDUP_REMOVED lines=12> */
.L_x_3005:
        /* <DEDUP_REMOVED lines=8> */
.L_x_3006:
        /* <DEDUP_REMOVED lines=11> */
.L_x_3007:
[C---:B------:R-:W-:Y:S02]  /*0a60*/  VIMNMX R8, R30.reuse, UR4, PT ;  /* 0x000000041e087c48 */ /* 0x040fe4000bfe0100 */
[----:B------:R-:W-:Y:S02]  /*0a70*/  ISETP.GE.OR P0, PT, R30, R11, P0 ;  /* 0x0000000b1e00720c */ /* 0x000fe40000706670 */
[----:B------:R-:W-:Y:S02]  /*0a80*/  SHF.R.S32.HI R13, RZ, 0x1f, R8 ;  /* 0x0000001fff0d7819 */ /* 0x000fe40000011408 */
[----:B------:R-:W-:Y:S02]  /*0a90*/  PRMT R26, RZ, 0x5410, RZ ;  /* 0x00005410ff1a7816 */ /* 0x000fe400000000ff */
[----:B------:R-:W-:Y:S02]  /*0aa0*/  LEA.HI R13, R13, R8, RZ, 0x5 ;  /* 0x000000080d0d7211 */ /* 0x000fe400078f28ff */
[----:B------:R-:W-:-:S02]  /*0ab0*/  PRMT R25, RZ, 0x5410, RZ ;  /* 0x00005410ff197816 */ /* 0x000fc400000000ff */
[----:B------:R-:W-:-:S05]  /*0ac0*/  SHF.R.S32.HI R8, RZ, 0x5, R13 ;  /* 0x00000005ff087819 */ /* 0x000fca000001140d */
[----:B------:R-:W-:-:S05]  /*0ad0*/  IMAD R5, R8, 0x8, R5 ;  /* 0x0000000808057824 */ /* 0x000fca00078e0205 */
[----:B------:R-:W-:-:S04]  /*0ae0*/  IADD3 R4, R7, R5, R4 ;  /* 0x0000000507047210 */ /* 0x000fc80007ffe004 */
[----:B------:R-:W-:Y:S01]  /*0af0*/  IADD3 R4, R9, R4, R6 ;  /* 0x0000000409047210 */ /* 0x000fe20007ffe006 */
[----:B------:R-:W-:Y:S06]  /*0b00*/  @P0 BRA `(.L_x_3008) ;  /* 0x00000018001c0947 */ /* 0x000fec0003800000 */
[----:B------:R-:W0:Y:S01]  /*0b10*/  S2UR UR5, SR_CgaCtaId ;  /* 0x00000000000579c3 */ /* 0x000e220000008800 */
[----:B------:R-:W-:Y:S01]  /*0b20*/  IMAD R5, R4, R29, RZ ;  /* 0x0000001d04057224 */ /* 0x000fe200078e02ff */
[----:B------:R-:W-:Y:S01]  /*0b30*/  ULDC.64 UR8, c[0x0][0x218] ;  /* 0x0000860000087ab9 */ /* 0x000fe20000000a00 */
[----:B------:R-:W-:Y:S01]  /*0b40*/  UMOV UR4, 0x400 ;  /* 0x0000040000047882 */ /* 0x000fe20000000000 */
[----:B------:R-:W-:Y:S02]  /*0b50*/  SHF.R.S32.HI R28, RZ, 0x1f, R29 ;  /* 0x0000001fff1c7819 */ /* 0x000fe4000001141d */
[----:B------:R-:W-:Y:S02]  /*0b60*/  SHF.R.S32.HI R7, RZ, 0x1f, R5 ;  /* 0x0000001fff077819 */ /* 0x000fe40000011405 */
[----:B------:R-:W1:Y:S01]  /*0b70*/  LDC R27, c[0x0][0x23c] ;  /* 0x00008f00ff1b7b82 */ /* 0x000e620000000800 */
[----:B------:R-:W-:Y:S02]  /*0b80*/  IADD3 R5, P0, R10, R5, RZ ;  /* 0x000000050a057210 */ /* 0x000fe40007f1e0ff */
[----:B------:R-:W-:-:S02]  /*0b90*/  PRMT R25, RZ, 0x5410, RZ ;  /* 0x00005410ff197816 */ /* 0x000fc400000000ff */
[----:B------:R-:W-:Y:S02]  /*0ba0*/  LEA.HI.X.SX32 R10, R10, R7, 0x1, P0 ;  /* 0x000000070a0a7211 */ /* 0x000fe400000f0eff */
[C---:B------:R-:W-:Y:S02]  /*0bb0*/  LEA R32, P0, R5.reuse, UR8, 0x2 ;  /* 0x0000000805207c11 */ /* 0x040fe4000f8010ff */
[----:B------:R-:W-:Y:S02]  /*0bc0*/  PRMT R26, RZ, 0x5410, RZ ;  /* 0x00005410ff1a7816 */ /* 0x000fe400000000ff */
[----:B------:R-:W-:Y:S01]  /*0bd0*/  LEA.HI.X R33, R5, UR9, R10, 0x2, P0 ;  /* 0x0000000905217c11 */ /* 0x000fe200080f140a */
[----:B0-----:R-:W-:-:S03]  /*0be0*/  ULEA UR4, UR5, UR4, 0x18 ;  /* 0x0000000405047291 */ /* 0x001fc6000f8ec03f */
[----:B------:R-:W-:-:S09]  /*0bf0*/  ULDC UR5, c[0x0][0x25c] ;  /* 0x0000970000057ab9 */ /* 0x000fd20000000800 */
.L_x_3011:
[----:B------:R0:W5:Y:S01]  /*0c00*/  LDG.E.128.CONSTANT R4, desc[UR6][R32.64] ;  /* 0x0000000620047981 */ /* 0x000162000c1e9d00 */
[----:B-1----:R-:W-:Y:S01]  /*0c10*/  IMAD.MOV.U32 R29, RZ, RZ, R27 ;  /* 0x000000ffff1d7224 */ /* 0x002fe200078e001b */
[----:B------:R-:W-:Y:S06]  /*0c20*/  @P1 BRA `(.L_x_3009) ;  /* 0x0000000800d01947 */ /* 0x000fec0003800000 */
[C---:B------:R-:W-:Y:S01]  /*0c30*/  IMAD.WIDE R20, R29.reuse, 0x4, R32 ;  /* 0x000000041d147825 */ /* 0x040fe200078e0220 */
[----:B------:R-:W1:Y:S04]  /*0c40*/  LDS.128 R16, [UR4] ;  /* 0x00000004ff107984 */ /* 0x000e680008000c00 */
[----:B------:R3:W4:Y:S01]  /*0c50*/  LDG.E.128.CONSTANT R8, desc[UR6][R20.64] ;  /* 0x0000000614087981 */ /* 0x000722000c1e9d00 */
[----:B------:R-:W-:-:S06]  /*0c60*/  IMAD.WIDE R12, R29, 0x4, R20 ;  /* 0x000000041d0c7825 */ /* 0x000fcc00078e0214 */
[----:B------:R-:W4:Y:S01]  /*0c70*/  LDG.E.128.CONSTANT R12, desc[UR6][R12.64] ;  /* 0x000000060c0c7981 */ /* 0x000f22000c1e9d00 */
[----:B-----5:R-:W-:Y:S02]  /*0c80*/  LOP3.LUT R35, R4, 0x3f003f, RZ, 0xc0, !PT ;  /* 0x003f003f04237812 */ /* 0x020fe400078ec0ff */
[----:B------:R-:W-:Y:S02]  /*0c90*/  LOP3.LUT R23, R6, 0x3f003f, RZ, 0xc0, !PT ;  /* 0x003f003f06177812 */ /* 0x000fe400078ec0ff */
[----:B------:R-:W-:Y:S02]  /*0ca0*/  LOP3.LUT R37, R5, 0x3f003f, RZ, 0xc0, !PT ;  /* 0x003f003f05257812 */ /* 0x000fe400078ec0ff */
[----:B------:R-:W-:Y:S02]  /*0cb0*/  LOP3.LUT R34, R7, 0x3f003f, RZ, 0xc0, !PT ;  /* 0x003f003f07227812 */ /* 0x000fe400078ec0ff */
[----:B------:R-:W-:Y:S02]  /*0cc0*/  LOP3.LUT R35, R35, 0x64006400, RZ, 0xfc, !PT ;  /* 0x6400640023237812 */ /* 0x000fe400078efcff */
[----:B---3--:R-:W-:-:S02]  /*0cd0*/  LOP3.LUT R21, R23, 0x64006400, RZ, 0xfc, !PT ;  /* 0x6400640017157812 */ /* 0x008fc400078efcff */
[----:B------:R-:W-:Y:S01]  /*0ce0*/  SHF.R.U32.HI R22, RZ, 0x6, R4 ;  /* 0x00000006ff167819 */ /* 0x000fe20000011604 */
[----:B------:R-:W-:Y:S01]  /*0cf0*/  HADD2 R35, R35, -1056, -1056 ;  /* 0xe420e42023237430 */ /* 0x000fe20000000000 */
[----:B------:R-:W-:Y:S01]  /*0d00*/  LOP3.LUT R37, R37, 0x64006400, RZ, 0xfc, !PT ;  /* 0x6400640025257812 */ /* 0x000fe200078efcff */
[----:B------:R-:W-:Y:S01]  /*0d10*/  HADD2 R21, R21, -1056, -1056 ;  /* 0xe420e42015157430 */ /* 0x000fe20000000000 */
[----:B------:R-:W-:Y:S02]  /*0d20*/  LOP3.LUT R23, R34, 0x64006400, RZ, 0xfc, !PT ;  /* 0x6400640022177812 */ /* 0x000fe400078efcff */
[----:B------:R-:W-:Y:S01]  /*0d30*/  LOP3.LUT R20, R22, 0x3f003f, RZ, 0xc0, !PT ;  /* 0x003f003f16147812 */ /* 0x000fe200078ec0ff */
[----:B------:R-:W-:Y:S01]  /*0d40*/  HADD2 R37, R37, -1056, -1056 ;  /* 0xe420e42025257430 */ /* 0x000fe20000000000 */
[----:B------:R-:W-:Y:S01]  /*0d50*/  SHF.R.U32.HI R22, RZ, 0x6, R5 ;  /* 0x00000006ff167819 */ /* 0x000fe20000011605 */
[----:B------:R-:W-:Y:S01]  /*0d60*/  HADD2 R23, R23, -1056, -1056 ;  /* 0xe420e42017177430 */ /* 0x000fe20000000000 */
[----:B------:R-:W-:-:S02]  /*0d70*/  LOP3.LUT R20, R20, 0x64006400, RZ, 0xfc, !PT ;  /* 0x6400640014147812 */ /* 0x000fc400078efcff */
[----:B------:R-:W-:Y:S02]  /*0d80*/  LOP3.LUT R22, R22, 0x3f003f, RZ, 0xc0, !PT ;  /* 0x003f003f16167812 */ /* 0x000fe400078ec0ff */
[----:B------:R-:W-:Y:S01]  /*0d90*/  SHF.R.U32.HI R4, RZ, 0xc, R4 ;  /* 0x0000000cff047819 */ /* 0x000fe20000011604 */
[----:B------:R-:W-:Y:S01]  /*0da0*/  HADD2 R20, R20, -1056, -1056 ;  /* 0xe420e42014147430 */ /* 0x000fe20000000000 */
[-C--:B-1----:R-:W-:Y:S01]  /*0db0*/  HFMA2.MMA R35, R35, R16.reuse, RZ ;  /* 0x0000001023237235 */ /* 0x082fe200000000ff */
[-C--:B------:R-:W-:Y:S01]  /*0dc0*/  HFMA2 R37, R37, R16.reuse, RZ.H0_H0 ;  /* 0x0000001025257231 */ /* 0x080fe200000400ff */
[----:B------:R-:W-:Y:S01]  /*0dd0*/  HFMA2.MMA R21, R21, R16, RZ ;  /* 0x0000001015157235 */ /* 0x000fe200000000ff */
[----:B------:R-:W-:Y:S01]  /*0de0*/  HFMA2 R16, R23, R16, RZ.H0_H0 ;  /* 0x0000001017107231 */ /* 0x000fe200000400ff */
[----:B------:R-:W-:Y:S02]  /*0df0*/  SHF.R.U32.HI R23, RZ, 0x6, R6 ;  /* 0x00000006ff177819 */ /* 0x000fe40000011606 */
[----:B------:R-:W-:-:S02]  /*0e00*/  SHF.R.U32.HI R5, RZ, 0xc, R5 ;  /* 0x0000000cff057819 */ /* 0x000fc40000011605 */
[----:B------:R-:W-:Y:S01]  /*0e10*/  LOP3.LUT R34, R23, 0x3f003f, RZ, 0xc0, !PT ;  /* 0x003f003f17227812 */ /* 0x000fe200078ec0ff */
[----:B------:R-:W-:Y:S01]  /*0e20*/  HFMA2.MMA R20, R20, R17, R35 ;  /* 0x0000001114147235 */ /* 0x000fe20000000023 */
[----:B------:R-:W-:Y:S02]  /*0e30*/  LOP3.LUT R23, R22, 0x64006400, RZ, 0xfc, !PT ;  /* 0x6400640016177812 */ /* 0x000fe400078efcff */
[----:B------:R-:W-:Y:S02]  /*0e40*/  LOP3.LUT R34, R34, 0x64006400, RZ, 0xfc, !PT ;  /* 0x6400640022227812 */ /* 0x000fe400078efcff */
[--C-:B------:R-:W-:Y:S01]  /*0e50*/  SHF.R.U32.HI R35, RZ, 0x6, R7.reuse ;  /* 0x00000006ff237819 */ /* 0x100fe20000011607 */
[----:B------:R-:W-:Y:S01]  /*0e60*/  HADD2 R36, R23, -1056, -1056 ;  /* 0xe420e42017247430 */ /* 0x000fe20000000000 */
[----:B------:R-:W-:Y:S01]  /*0e70*/  SHF.R.U32.HI R7, RZ, 0xc, R7 ;  /* 0x0000000cff077819 */ /* 0x000fe20000011607 */
[----:B------:R-:W-:Y:S01]  /*0e80*/  HADD2 R23, R34, -1056, -1056 ;  /* 0xe420e42022177430 */ /* 0x000fe20000000000 */
[----:B------:R-:W-:Y:S01]  /*0e90*/  LOP3.LUT R35, R35, 0x3f003f, RZ, 0xc0, !PT ;  /* 0x003f003f23237812 */ /* 0x000fe200078ec0ff */
[----:B------:R-:W-:Y:S01]  /*0ea0*/  HFMA2 R34, R36, R17, R37 ;  /* 0x0000001124227231 */ /* 0x000fe20000000025 */
[----:B------:R-:W-:-:S02]  /*0eb0*/  PRMT R24, R24, 0x5410, R0 ;  /* 0x0000541018187816 */ /* 0x000fc40000000000 */
[----:B------:R-:W-:Y:S01]  /*0ec0*/  LOP3.LUT R22, R35, 0x64006400, RZ, 0xfc, !PT ;  /* 0x6400640023167812 */ /* 0x000fe200078efcff */
[----:B------:R-:W-:Y:S01]  /*0ed0*/  HFMA2.MMA R21, R23, R17, R21 ;  /* 0x0000001117157235 */ /* 0x000fe20000000015 */
[----:B--2---:R-:W-:-:S03]  /*0ee0*/  PRMT R2, R2, 0x5410, R3 ;  /* 0x0000541002027816 */ /* 0x004fc60000000003 */
[----:B------:R-:W-:-:S04]  /*0ef0*/  HADD2 R35, R22, -1056, -1056 ;  /* 0xe420e42016237430 */ /* 0x000fc80000000000 */
[----:B------:R-:W-:Y:S01]  /*0f00*/  HFMA2 R22, R35, R17, R16 ;  /* 0x0000001123167231 */ /* 0x000fe20000000010 */
[----:B----4-:R-:W-:Y:S02]  /*0f10*/  LOP3.LUT R23, R8, 0x3f003f, RZ, 0xc0, !PT ;  /* 0x003f003f08177812 */ /* 0x010fe400078ec0ff */
[----:B------:R-:W-:Y:S02]  /*0f20*/  LOP3.LUT R35, R10, 0x3f003f, RZ, 0xc0, !PT ;  /* 0x003f003f0a237812 */ /* 0x000fe400078ec0ff */
[----:B------:R-:W-:Y:S02]  /*0f30*/  LOP3.LUT R23, R23, 0x64006400, RZ, 0xfc, !PT ;  /* 0x6400640017177812 */ /* 0x000fe400078efcff */
[----:B------:R-:W-:Y:S02]  /*0f40*/  LOP3.LUT R16, R9, 0x3f003f, RZ, 0xc0, !PT ;  /* 0x003f003f09107812 */ /* 0x000fe400078ec0ff */
[----:B------:R-:W-:Y:S01]  /*0f50*/  LOP3.LUT R35, R35, 0x64006400, RZ, 0xfc, !PT ;  /* 0x6400640023237812 */ /* 0x000fe200078efcff */
[----:B------:R-:W-:Y:S01]  /*0f60*/  HADD2 R23, R23, -1056, -1056 ;  /* 0xe420e42017177430 */ /* 0x000fe20000000000 */
[----:B------:R-:W-:-:S02]  /*0f70*/  LOP3.LUT R17, R16, 0x64006400, RZ, 0xfc, !PT ;  /* 0x6400640010117812 */ /* 0x000fc400078efcff */
[----:B------:R-:W-:-:S03]  /*0f80*/  SHF.R.U32.HI R36, RZ, 0x6, R11 ;  /* 0x00000006ff247819 */ /* 0x000fc6000001160b */
[-C--:B------:R-:W-:Y:S01]  /*0f90*/  HFMA2.MMA R16, R23, R18.reuse, R20 ;  /* 0x0000001217107235 */ /* 0x080fe20000000014 */
[----:B------:R-:W-:Y:S01]  /*0fa0*/  HADD2 R20, R35, -1056, -1056 ;  /* 0xe420e42023147430 */ /* 0x000fe20000000000 */
[----:B------:R-:W-:Y:S01]  /*0fb0*/  LOP3.LUT R23, R11, 0x3f003f, RZ, 0xc0, !PT ;  /* 0x003f003f0b177812 */ /* 0x000fe200078ec0ff */
[----:B------:R-:W-:Y:S01]  /*0fc0*/  HADD2 R17, R17, -1056, -1056 ;  /* 0xe420e42011117430 */ /* 0x000fe20000000000 */
[----:B------:R-:W-:Y:S02]  /*0fd0*/  LOP3.LUT R36, R36, 0x3f003f, RZ, 0xc0, !PT ;  /* 0x003f003f24247812 */ /* 0x000fe400078ec0ff */
[----:B------:R-:W-:Y:S01]  /*0fe0*/  LOP3.LUT R23, R23, 0x64006400, RZ, 0xfc, !PT ;  /* 0x6400640017177812 */ /* 0x000fe200078efcff */
[----:B------:R-:W-:Y:S01]  /*0ff0*/  HFMA2 R34, R17, R18, R34 ;  /* 0x0000001211227231 */ /* 0x000fe20000000022 */
[----:B------:R-:W-:Y:S01]  /*1000*/  HFMA2.MMA R17, R20, R18, R21 ;  /* 0x0000001214117235 */ /* 0x000fe20000000015 */
[----:B------:R-:W-:Y:S02]  /*1010*/  SHF.R.U32.HI R20, RZ, 0x6, R8 ;  /* 0x00000006ff147819 */ /* 0x000fe40000011608 */
[----:B------:R-:W-:Y:S01]  /*1020*/  SHF.R.U32.HI R21, RZ, 0x6, R9 ;  /* 0x00000006ff157819 */ /* 0x000fe20000011609 */
[----:B------:R-:W-:Y:S01]  /*1030*/  HADD2 R23, R23, -1056, -1056 ;  /* 0xe420e42017177430 */ /* 0x000fe20000000000 */
[----:B------:R-:W-:-:S02]  /*1040*/  LOP3.LUT R20, R20, 0x3f003f, RZ, 0xc0, !PT ;  /* 0x003f003f14147812 */ /* 0x000fc400078ec0ff */
[----:B------:R-:W-:Y:S01]  /*1050*/  LOP3.LUT R21, R21, 0x3f003f, RZ, 0xc0, !PT ;  /* 0x003f003f15157812 */ /* 0x000fe200078ec0ff */
[----:B------:R-:W-:Y:S01]  /*1060*/  HFMA2 R35, R23, R18, R22 ;  /* 0x0000001217237231 */ /* 0x000fe20000000016 */
[----:B------:R-:W-:Y:S02]  /*1070*/  LOP3.LUT R20, R20, 0x64006400, RZ, 0xfc, !PT ;  /* 0x6400640014147812 */ /* 0x000fe400078efcff */
[----:B------:R-:W-:Y:S02]  /*1080*/  LOP3.LUT R21, R21, 0x64006400, RZ, 0xfc, !PT ;  /* 0x6400640015157812 */ /* 0x000fe400078efcff */
[----:B------:R-:W-:Y:S01]  /*1090*/  LOP3.LUT R36, R36, 0x64006400, RZ, 0xfc, !PT ;  /* 0x6400640024247812 */ /* 0x000fe200078efcff */
[----:B------:R-:W-:Y:S01]  /*10a0*/  HADD2 R37, R20, -1056, -1056 ;  /* 0xe420e42014257430 */ /* 0x000fe20000000000 */
[----:B------:R-:W-:Y:S01]  /*10b0*/  SHF.R.U32.HI R8, RZ, 0xc, R8 ;  /* 0x0000000cff087819 */ /* 0x000fe20000011608 */
[----:B------:R-:W-:Y:S01]  /*10c0*/  HADD2 R18, R21, -1056, -1056 ;  /* 0xe420e42015127430 */ /* 0x000fe20000000000 */
[----:B------:R-:W-:Y:S01]  /*10d0*/  SHF.R.U32.HI R9, RZ, 0xc, R9 ;  /* 0x0000000cff097819 */ /* 0x000fe20000011609 */
[----:B------:R-:W1:Y:S01]  /*10e0*/  LDS.128 R20, [UR4+0x10] ;  /* 0x00001004ff147984 */ /* 0x000e620008000c00 */
[----:B------:R-:W-:Y:S01]  /*10f0*/  HADD2 R36, R36, -1056, -1056 ;  /* 0xe420e42024247430 */ /* 0x000fe20000000000 */
[----:B------:R-:W-:Y:S01]  /*1100*/  HFMA2.MMA R16, R37, R19, R16 ;  /* 0x0000001325107235 */ /* 0x000fe20000000010 */
[----:B------:R-:W-:Y:S01]  /*1110*/  HFMA2 R34, R18, R19, R34 ;  /* 0x0000001312227231 */ /* 0x000fe20000000022 */
[----:B------:R-:W-:-:S02]  /*1120*/  SHF.R.U32.HI R18, RZ, 0x6, R10 ;  /* 0x00000006ff127819 */ /* 0x000fc4000001160a */
[----:B------:R-:W-:Y:S02]  /*1130*/  SHF.R.U32.HI R11, RZ, 0xc, R11 ;  /* 0x0000000cff0b7819 */ /* 0x000fe4000001160b */
[----:B------:R-:W-:Y:S02]  /*1140*/  LOP3.LUT R18, R18, 0x3f003f, RZ, 0xc0, !PT ;  /* 0x003f003f12127812 */ /* 0x000fe400078ec0ff */
[----:B------:R-:W-:Y:S02]  /*1150*/  LOP3.LUT R11, R11, 0xf000f, RZ, 0xc0, !PT ;  /* 0x000f000f0b0b7812 */ /* 0x000fe400078ec0ff */
[----:B------:R-:W-:-:S05]  /*1160*/  LOP3.LUT R18, R18, 0x64006400, RZ, 0xfc, !PT ;  /* 0x6400640012127812 */ /* 0x000fca00078efcff */
[----:B------:R-:W-:-:S06]  /*1170*/  HADD2 R18, R18, -1056, -1056 ;  /* 0xe420e42012127430 */ /* 0x000fcc0000000000 */
[----:B------:R-:W-:Y:S01]  /*1180*/  HFMA2.MMA R18, R18, R19, R17 ;  /* 0x0000001312127235 */ /* 0x000fe20000000011 */
[----:B------:R-:W-:Y:S01]  /*1190*/  LOP3.LUT R17, R12, 0x3f003f, RZ, 0xc0, !PT ;  /* 0x003f003f0c117812 */ /* 0x000fe200078ec0ff */
[----:B------:R-:W-:Y:S01]  /*11a0*/  HFMA2 R19, R36, R19, R35 ;  /* 0x0000001324137231 */ /* 0x000fe20000000023 */
[----:B------:R-:W-:Y:S02]  /*11b0*/  LOP3.LUT R36, R14, 0x3f003f, RZ, 0xc0, !PT ;  /* 0x003f003f0e247812 */ /* 0x000fe400078ec0ff */
[----:B------:R-:W-:Y:S02]  /*11c0*/  LOP3.LUT R17, R17, 0x64006400, RZ, 0xfc, !PT ;  /* 0x6400640011117812 */ /* 0x000fe400078efcff */
[----:B------:R-:W-:Y:S02]  /*11d0*/  LOP3.LUT R35, R15, 0x3f003f, RZ, 0xc0, !PT ;  /* 0x003f003f0f237812 */ /* 0x000fe400078ec0ff */
[----:B------:R-:W-:Y:S01]  /*11e0*/  LOP3.LUT R36, R36, 0x64006400, RZ, 0xfc, !PT ;  /* 0x6400640024247812 */ /* 0x000fe200078efcff */
[----:B------:R-:W-:Y:S01]  /*11f0*/  HADD2 R17, R17, -1056, -1056 ;  /* 0xe420e42011117430 */ /* 0x000fe20000000000 */
[----:B------:R-:W-:-:S03]  /*1200*/  LOP3.LUT R35, R35, 0x64006400, RZ, 0xfc, !PT ;  /* 0x6400640023237812 */ /* 0x000fc600078efcff */
[----:B------:R-:W-:Y:S02]  /*1210*/  HADD2 R37, R36, -1056, -1056 ;  /* 0xe420e42024257430 */ /* 0x000fe40000000000 */
[----:B-1----:R-:W-:Y:S01]  /*1220*/  HFMA2.MMA R16, R17, R20, R16 ;  /* 0x0000001411107235 */ /* 0x002fe20000000010 */
[----:B------:R-:W-:-:S03]  /*1230*/  LOP3.LUT R17, R13, 0x3f003f, RZ, 0xc0, !PT ;  /* 0x003f003f0d117812 */ /* 0x000fc600078ec0ff */
[----:B------:R-:W-:Y:S01]  /*1240*/  HFMA2.MMA R18, R37, R20, R18 ;  /* 0x0000001425127235 */ /* 0x000fe20000000012 */
[----:B------:R-:W-:-:S05]  /*1250*/  LOP3.LUT R17, R17, 0x64006400, RZ, 0xfc, !PT ;  /* 0x6400640011117812 */ /* 0x000fca00078efcff */
[----:B------:R-:W-:-:S04]  /*1260*/  HADD2 R17, R17, -1056, -1056 ;  /* 0xe420e42011117430 */ /* 0x000fc80000000000 */
[----:B------:R-:W-:Y:S02]  /*1270*/  HFMA2 R17, R17, R20, R34 ;  /* 0x0000001411117231 */ /* 0x000fe40000000022 */
[----:B------:R-:W-:-:S04]  /*1280*/  HADD2 R34, R35, -1056, -1056 ;  /* 0xe420e42023227430 */ /* 0x000fc80000000000 */
[----:B------:R-:W-:Y:S01]  /*1290*/  HFMA2 R20, R34, R20, R19 ;  /* 0x0000001422147231 */ /* 0x000fe20000000013 */
[----:B------:R-:W-:Y:S02]  /*12a0*/  LOP3.LUT R19, R4, 0xf000f, RZ, 0xc0, !PT ;  /* 0x000f000f04137812 */ /* 0x000fe400078ec0ff */
[----:B------:R-:W-:Y:S02]  /*12b0*/  SHF.R.U32.HI R4, RZ, 0x8, R12 ;  /* 0x00000008ff047819 */ /* 0x000fe4000001160c */
[----:B------:R-:W-:Y:S02]  /*12c0*/  SHF.R.U32.HI R34, RZ, 0xc, R6 ;  /* 0x0000000cff227819 */ /* 0x000fe40000011606 */
[----:B------:R-:W-:Y:S02]  /*12d0*/  LOP3.LUT R6, R5, 0xf000f, RZ, 0xc0, !PT ;  /* 0x000f000f05067812 */ /* 0x000fe400078ec0ff */
[----:B------:R-:W-:Y:S02]  /*12e0*/  LOP3.LUT R4, R19, 0x300030, R4, 0xf8, !PT ;  /* 0x0030003013047812 */ /* 0x000fe400078ef804 */
[----:B------:R-:W-:-:S02]  /*12f0*/  SHF.R.U32.HI R5, RZ, 0x8, R13 ;  /* 0x00000008ff057819 */ /* 0x000fc4000001160d */
[----:B------:R-:W-:Y:S02]  /*1300*/  LOP3.LUT R34, R34, 0xf000f, RZ, 0xc0, !PT ;  /* 0x000f000f22227812 */ /* 0x000fe400078ec0ff */
[----:B------:R-:W-:Y:S02]  /*1310*/  SHF.R.U32.HI R19, RZ, 0x8, R14 ;  /* 0x00000008ff137819 */ /* 0x000fe4000001160e */
[----:B------:R-:W-:Y:S02]  /*1320*/  LOP3.LUT R5, R6, 0x300030, R5, 0xf8, !PT ;  /* 0x0030003006057812 */ /* 0x000fe400078ef805 */
[----:B------:R-:W-:Y:S02]  /*1330*/  LOP3.LUT R6, R34, 0x300030, R19, 0xf8, !PT ;  /* 0x0030003022067812 */ /* 0x000fe400078ef813 */
[----:B------:R-:W-:Y:S02]  /*1340*/  LOP3.LUT R34, R7, 0xf000f, RZ, 0xc0, !PT ;  /* 0x000f000f07227812 */ /* 0x000fe400078ec0ff */
[----:B------:R-:W-:-:S02]  /*1350*/  SHF.R.U32.HI R7, RZ, 0x8, R15 ;  /* 0x00000008ff077819 */ /* 0x000fc4000001160f */
[----:B------:R-:W-:Y:S02]  /*1360*/  LOP3.LUT R19, R8, 0xf000f, RZ, 0xc0, !PT ;  /* 0x000f000f08137812 */ /* 0x000fe400078ec0ff */
[----:B------:R-:W-:Y:S02]  /*1370*/  SHF.R.U32.HI R8, RZ, 0xa, R12 ;  /* 0x0000000aff087819 */ /* 0x000fe4000001160c */
[----:B------:R-:W-:Y:S02]  /*1380*/  LOP3.LUT R7, R34, 0x300030, R7, 0xf8, !PT ;  /* 0x0030003022077812 */ /* 0x000fe400078ef807 */
[----:B------:R-:W-:Y:S02]  /*1390*/  SHF.R.U32.HI R34, RZ, 0xc, R10 ;  /* 0x0000000cff227819 */ /* 0x000fe4000001160a */
[----:B------:R-:W-:Y:S02]  /*13a0*/  LOP3.LUT R10, R9, 0xf000f, RZ, 0xc0, !PT ;  /* 0x000f000f090a7812 */ /* 0x000fe400078ec0ff */
[----:B------:R-:W-:-:S02]  /*13b0*/  LOP3.LUT R8, R19, 0x300030, R8, 0xf8, !PT ;  /* 0x0030003013087812 */ /* 0x000fc400078ef808 */
[--C-:B------:R-:W-:Y:S02]  /*13c0*/  SHF.R.U32.HI R9, RZ, 0xa, R13.reuse ;  /* 0x0000000aff097819 */ /* 0x100fe4000001160d */
[----:B------:R-:W-:Y:S02]  /*13d0*/  SHF.R.U32.HI R12, RZ, 0x6, R12 ;  /* 0x00000006ff0c7819 */ /* 0x000fe4000001160c */
[--C-:B------:R-:W-:Y:S02]  /*13e0*/  SHF.R.U32.HI R19, RZ, 0xa, R14.reuse ;  /* 0x0000000aff137819 */ /* 0x100fe4000001160e */
[----:B------:R-:W-:Y:S02]  /*13f0*/  SHF.R.U32.HI R13, RZ, 0x6, R13 ;  /* 0x00000006ff0d7819 */ /* 0x000fe4000001160d */
[----:B------:R-:W-:Y:S02]  /*1400*/  SHF.R.U32.HI R14, RZ, 0x6, R14 ;  /* 0x00000006ff0e7819 */ /* 0x000fe4000001160e */
[----:B------:R-:W-:-:S02]  /*1410*/  LOP3.LUT R12, R12, 0x3f003f, RZ, 0xc0, !PT ;  /* 0x003f003f0c0c7812 */ /* 0x000fc400078ec0ff */
[----:B------:R-:W-:Y:S02]  /*1420*/  LOP3.LUT R13, R13, 0x3f003f, RZ, 0xc0, !PT ;  /* 0x003f003f0d0d7812 */ /* 0x000fe400078ec0ff */
[----:B------:R-:W-:Y:S02]  /*1430*/  LOP3.LUT R34, R34, 0xf000f, RZ, 0xc0, !PT ;  /* 0x000f000f22227812 */ /* 0x000fe400078ec0ff */
[----:B------:R-:W-:Y:S02]  /*1440*/  LOP3.LUT R14, R14, 0x3f003f, RZ, 0xc0, !PT ;  /* 0x003f003f0e0e7812 */ /* 0x000fe400078ec0ff */
[----:B------:R-:W-:Y:S02]  /*1450*/  LOP3.LUT R12, R12, 0x64006400, RZ, 0xfc, !PT ;  /* 0x640064000c0c7812 */ /* 0x000fe400078efcff */
[----:B------:R-:W-:Y:S02]  /*1460*/  LOP3.LUT R9, R10, 0x300030, R9, 0xf8, !PT ;  /* 0x003000300a097812 */ /* 0x000fe400078ef809 */
[----:B------:R-:W-:-:S02]  /*1470*/  LOP3.LUT R13, R13, 0x64006400, RZ, 0xfc, !PT ;  /* 0x640064000d0d7812 */ /* 0x000fc400078efcff */
[----:B------:R-:W-:Y:S01]  /*1480*/  LOP3.LUT R10, R34, 0x300030, R19, 0xf8, !PT ;  /* 0x00300030220a7812 */ /* 0x000fe200078ef813 */
[----:B------:R-:W-:Y:S01]  /*1490*/  HADD2 R19, R12, -1056, -1056 ;  /* 0xe420e4200c137430 */ /* 0x000fe20000000000 */
[----:B------:R-:W-:Y:S01]  /*14a0*/  LOP3.LUT R14, R14, 0x64006400, RZ, 0xfc, !PT ;  /* 0x640064000e0e7812 */ /* 0x000fe200078efcff */
[----:B------:R-:W-:Y:S01]  /*14b0*/  HADD2 R12, R13, -1056, -1056 ;  /* 0xe420e4200d0c7430 */ /* 0x000fe20000000000 */
[--C-:B------:R-:W-:Y:S02]  /*14c0*/  SHF.R.U32.HI R34, RZ, 0xa, R15.reuse ;  /* 0x0000000aff227819 */ /* 0x100fe4000001160f */
[----:B------:R-:W-:Y:S01]  /*14d0*/  SHF.R.U32.HI R15, RZ, 0x6, R15 ;  /* 0x00000006ff0f7819 */ /* 0x000fe2000001160f */
[----:B------:R-:W-:Y:S01]  /*14e0*/  HADD2 R13, R14, -1056, -1056 ;  /* 0xe420e4200e0d7430 */ /* 0x000fe20000000000 */
[----:B------:R-:W-:Y:S01]  /*14f0*/  LOP3.LUT R4, R4, 0x64006400, RZ, 0xfc, !PT ;  /* 0x6400640004047812 */ /* 0x000fe200078efcff */
[-C--:B------:R-:W-:Y:S01]  /*1500*/  HFMA2.MMA R16, R19, R21.reuse, R16 ;  /* 0x0000001513107235 */ /* 0x080fe20000000010 */
[----:B------:R-:W-:Y:S01]  /*1510*/  LOP3.LUT R15, R15, 0x3f003f, RZ, 0xc0, !PT ;  /* 0x003f003f0f0f7812 */ /* 0x000fe200078ec0ff */
[-C--:B------:R-:W-:Y:S01]  /*1520*/  HFMA2 R17, R12, R21.reuse, R17 ;  /* 0x000000150c117231 */ /* 0x080fe20000000011 */
        /* <DEDUP_REMOVED lines=10> */
[-C--:B------:R-:W-:Y:S01]  /*15d0*/  HFMA2.MMA R16, R13, R22.reuse, R16 ;  /* 0x000000160d107235 */ /* 0x080fe20000000010 */
[----:B------:R-:W-:Y:S01]  /*15e0*/  HADD2 R7, R7, -1056, -1056 ;  /* 0xe420e42007077430 */ /* 0x000fe20000000000 */
[----:B------:R-:W-:Y:S01]  /*15f0*/  LOP3.LUT R10, R10, 0x64006400, RZ, 0xfc, !PT ;  /* 0x640064000a0a7812 */ /* 0x000fe200078efcff */
[----:B------:R-:W-:Y:S01]  /*1600*/  HFMA2 R20, R15, R21, R20 ;  /* 0x000000150f147231 */ /* 0x000fe20000000014 */
[----:B------:R-:W-:Y:S01]  /*1610*/  HFMA2.MMA R18, R5, R22, R18 ;  /* 0x0000001605127235 */ /* 0x000fe20000000012 */
[----:B------:R-:W-:Y:S01]  /*1620*/  HADD2 R5, R8, -1056, -1056 ;  /* 0xe420e42008057430 */ /* 0x000fe20000000000 */
[----:B------:R-:W-:Y:S01]  /*1630*/  LOP3.LUT R11, R11, 0x300030, R34, 0xf8, !PT ;  /* 0x003000300b0b7812 */ /* 0x000fe200078ef822 */
        /* <DEDUP_REMOVED lines=19> */
.L_x_3009:
[----:B------:R-:W-:Y:S05]  /*1770*/  @P1 BRA `(.L_x_3010) ;  /* 0x0000000800e01947 */ /* 0x000fea0003800000 */
[----:B-----5:R-:W-:Y:S01]  /*1780*/  IMAD R5, R28, 0xc, RZ ;  /* 0x0000000c1c057824 */ /* 0x020fe200078e02ff */
[----:B------:R-:W1:Y:S01]  /*1790*/  LDS.128 R16, [UR4+0x20] ;  /* 0x00002004ff107984 */ /* 0x000e620008000c00 */
[----:B------:R-:W-:-:S04]  /*17a0*/  IMAD.WIDE.U32 R20, R29, 0xc, R32 ;  /* 0x0000000c1d147825 */ /* 0x000fc800078e0020 */
[----:B------:R-:W-:-:S05]  /*17b0*/  IMAD.IADD R21, R21, 0x1, R5 ;  /* 0x0000000115157824 */ /* 0x000fca00078e0205 */
[----:B------:R-:W3:Y:S01]  /*17c0*/  LDG.E.128.CONSTANT R4, desc[UR6][R20.64] ;  /* 0x0000000614047981 */ /* 0x000ee2000c1e9d00 */
[----:B------:R-:W-:-:S05]  /*17d0*/  IMAD.WIDE R22, R29, 0x4, R20 ;  /* 0x000000041d167825 */ /* 0x000fca00078e0214 */
[----:B------:R4:W4:Y:S01]  /*17e0*/  LDG.E.128.CONSTANT R8, desc[UR6][R22.64] ;  /* 0x0000000616087981 */ /* 0x000922000c1e9d00 */
[----:B------:R-:W-:-:S06]  /*17f0*/  IMAD.WIDE R12, R29, 0x4, R22 ;  /* 0x000000041d0c7825 */ /* 0x000fcc00078e0216 */
[----:B------:R-:W4:Y:S01]  /*1800*/  LDG.E.128.CONSTANT R12, desc[UR6][R12.64] ;  /* 0x000000060c0c7981 */ /* 0x000f22000c1e9d00 */
[----:B------:R-:W-:Y:S02]  /*1810*/  PRMT R24, R24, 0x5410, R0 ;  /* 0x0000541018187816 */ /* 0x000fe40000000000 */
[----:B--2---:R-:W-:Y:S02]  /*1820*/  PRMT R2, R2, 0x5410, R3 ;  /* 0x0000541002027816 */ /* 0x004fe40000000003 */
[----:B---3--:R-:W-:Y:S02]  /*1830*/  LOP3.LUT R35, R4, 0x3f003f, RZ, 0xc0, !PT ;  /* 0x003f003f04237812 */ /* 0x008fe400078ec0ff */
[----:B------:R-:W-:Y:S02]  /*1840*/  LOP3.LUT R34, R6, 0x3f003f, RZ, 0xc0, !PT ;  /* 0x003f003f06227812 */ /* 0x000fe400078ec0ff */
[----:B------:R-:W-:Y:S02]  /*1850*/  LOP3.LUT R37, R5, 0x3f003f, RZ, 0xc0, !PT ;  /* 0x003f003f05257812 */ /* 0x000fe400078ec0ff */
[----:B------:R-:W-:-:S02]  /*1860*/  LOP3.LUT R36, R7, 0x3f003f, RZ, 0xc0, !PT ;  /* 0x003f003f07247812 */ /* 0x000fc400078ec0ff */
[----:B------:R-:W-:Y:S02]  /*1870*/  LOP3.LUT R35, R35, 0x64006400, RZ, 0xfc, !PT ;  /* 0x6400640023237812 */ /* 0x000fe400078efcff */
[----:B------:R-:W-:Y:S02]  /*1880*/  LOP3.LUT R21, R34, 0x64006400, RZ, 0xfc, !PT ;  /* 0x6400640022157812 */ /* 0x000fe400078efcff */
[----:B------:R-:W-:Y:S01]  /*1890*/  SHF.R.U32.HI R20, RZ, 0x6, R4 ;  /* 0x00000006ff147819 */ /* 0x000fe20000011604 */
[----:B------:R-:W-:Y:S01]  /*18a0*/  HADD2 R35, R35, -1056, -1056 ;  /* 0xe420e42023237430 */ /* 0x000fe20000000000 */
[----:B------:R-:W-:Y:S01]  /*18b0*/  LOP3.LUT R37, R37, 0x64006400, RZ, 0xfc, !PT ;  /* 0x6400640025257812 */ /* 0x000fe200078efcff */
[----:B------:R-:W-:Y:S01]  /*18c0*/  HADD2 R21, R21, -1056, -1056 ;  /* 0xe420e42015157430 */ /* 0x000fe20000000000 */
[----:B----4-:R-:W-:Y:S02]  /*18d0*/  LOP3.LUT R23, R36, 0x64006400, RZ, 0xfc, !PT ;  /* 0x6400640024177812 */ /* 0x010fe400078efcff */
[----:B------:R-:W-:Y:S01]  /*18e0*/  LOP3.LUT R20, R20, 0x3f003f, RZ, 0xc0, !PT ;  /* 0x003f003f14147812 */ /* 0x000fe200078ec0ff */
[----:B------:R-:W-:Y:S01]  /*18f0*/  HADD2 R37, R37, -1056, -1056 ;  /* 0xe420e42025257430 */ /* 0x000fe20000000000 */
[-C--:B-1----:R-:W-:Y:S01]  /*1900*/  HFMA2.MMA R35, R35, R16.reuse, RZ ;  /* 0x0000001023237235 */ /* 0x082fe200000000ff */
[----:B------:R-:W-:Y:S01]  /*1910*/  HADD2 R23, R23, -1056, -1056 ;  /* 0xe420e42017177430 */ /* 0x000fe20000000000 */
[----:B------:R-:W-:Y:S01]  /*1920*/  LOP3.LUT R20, R20, 0x64006400, RZ, 0xfc, !PT ;  /* 0x6400640014147812 */ /* 0x000fe200078efcff */
[-C--:B------:R-:W-:Y:S01]  /*1930*/  HFMA2 R37, R37, R16.reuse, RZ.H0_H0 ;  /* 0x0000001025257231 */ /* 0x080fe200000400ff */
[----:B------:R-:W-:Y:S01]  /*1940*/  HFMA2.MMA R21, R21, R16, RZ ;  /* 0x0000001015157235 */ /* 0x000fe200000000ff */
[----:B------:R-:W-:Y:S01]  /*1950*/  HFMA2 R16, R23, R16, RZ.H0_H0 ;  /* 0x0000001017107231 */ /* 0x000fe200000400ff */
[----:B------:R-:W-:Y:S01]  /*1960*/  SHF.R.U32.HI R22, RZ, 0x6, R5 ;  /* 0x00000006ff167819 */ /* 0x000fe20000011605 */
[----:B------:R-:W-:Y:S01]  /*1970*/  HADD2 R20, R20, -1056, -1056 ;  /* 0xe420e42014147430 */ /* 0x000fe20000000000 */
[----:B------:R-:W-:-:S02]  /*1980*/  SHF.R.U32.HI R23, RZ, 0x6, R6 ;  /* 0x00000006ff177819 */ /* 0x000fc40000011606 */
[----:B------:R-:W-:Y:S02]  /*1990*/  LOP3.LUT R22, R22, 0x3f003f, RZ, 0xc0, !PT ;  /* 0x003f003f16167812 */ /* 0x000fe400078ec0ff */
[----:B------:R-:W-:Y:S01]  /*19a0*/  LOP3.LUT R34, R23, 0x3f003f, RZ, 0xc0, !PT ;  /* 0x003f003f17227812 */ /* 0x000fe200078ec0ff */
[----:B------:R-:W-:Y:S01]  /*19b0*/  HFMA2.MMA R20, R20, R17, R35 ;  /* 0x0000001114147235 */ /* 0x000fe20000000023 */
[----:B------:R-:W-:Y:S02]  /*19c0*/  LOP3.LUT R23, R22, 0x64006400, RZ, 0xfc, !PT ;  /* 0x6400640016177812 */ /* 0x000fe400078efcff */
[----:B------:R-:W-:Y:S02]  /*19d0*/  LOP3.LUT R34, R34, 0x64006400, RZ, 0xfc, !PT ;  /* 0x6400640022227812 */ /* 0x000fe400078efcff */
[----:B------:R-:W-:Y:S01]  /*19e0*/  SHF.R.U32.HI R35, RZ, 0x6, R7 ;  /* 0x00000006ff237819 */ /* 0x000fe20000011607 */
[----:B------:R-:W-:Y:S01]  /*19f0*/  HADD2 R36, R23, -1056, -1056 ;  /* 0xe420e42017247430 */ /* 0x000fe20000000000 */
[----:B------:R-:W-:Y:S01]  /*1a00*/  SHF.R.U32.HI R4, RZ, 0xc, R4 ;  /* 0x0000000cff047819 */ /* 0x000fe20000011604 */
[----:B------:R-:W-:Y:S01]  /*1a10*/  HADD2 R23, R34, -1056, -1056 ;  /* 0xe420e42022177430 */ /* 0x000fe20000000000 */
[----:B------:R-:W-:Y:S01]  /*1a20*/  LOP3.LUT R35, R35, 0x3f003f, RZ, 0xc0, !PT ;  /* 0x003f003f23237812 */ /* 0x000fe200078ec0ff */
[----:B------:R-:W-:Y:S01]  /*1a30*/  HFMA2 R34, R36, R17, R37 ;  /* 0x0000001124227231 */ /* 0x000fe20000000025 */
[----:B------:R-:W-:-:S02]  /*1a40*/  SHF.R.U32.HI R36, RZ, 0x6, R11 ;  /* 0x00000006ff247819 */ /* 0x000fc4000001160b */
[----:B------:R-:W-:Y:S01]  /*1a50*/  LOP3.LUT R22, R35, 0x64006400, RZ, 0xfc, !PT ;  /* 0x6400640023167812 */ /* 0x000fe200078efcff */
[----:B------:R-:W-:Y:S01]  /*1a60*/  HFMA2.MMA R21, R23, R17, R21 ;  /* 0x0000001117157235 */ /* 0x000fe20000000015 */
[----:B------:R-:W-:Y:S02]  /*1a70*/  LOP3.LUT R23, R8, 0x3f003f, RZ, 0xc0, !PT ;  /* 0x003f003f08177812 */ /* 0x000fe400078ec0ff */
[----:B------:R-:W-:Y:S01]  /*1a80*/  LOP3.LUT R36, R36, 0x3f003f, RZ, 0xc0, !PT ;  /* 0x003f003f24247812 */ /* 0x000fe200078ec0ff */
[----:B------:R-:W-:Y:S01]  /*1a90*/  HADD2 R35, R22, -1056, -1056 ;  /* 0xe420e42016237430 */ /* 0x000fe20000000000 */
[----:B------:R-:W-:Y:S02]  /*1aa0*/  LOP3.LUT R23, R23, 0x64006400, RZ, 0xfc, !PT ;  /* 0x6400640017177812 */ /* 0x000fe400078efcff */
[----:B------:R-:W-:Y:S01]  /*1ab0*/  LOP3.LUT R36, R36, 0x64006400, RZ, 0xfc, !PT ;  /* 0x6400640024247812 */ /* 0x000fe200078efcff */
[----:B------:R-:W-:Y:S01]  /*1ac0*/  HFMA2 R22, R35, R17, R16 ;  /* 0x0000001123167231 */ /* 0x000fe20000000010 */
[----:B------:R-:W-:Y:S01]  /*1ad0*/  LOP3.LUT R35, R10, 0x3f003f, RZ, 0xc0, !PT ;  /* 0x003f003f0a237812 */ /* 0x000fe200078ec0ff */
[----:B------:R-:W-:Y:S01]  /*1ae0*/  HADD2 R23, R23, -1056, -1056 ;  /* 0xe420e42017177430 */ /* 0x000fe20000000000 */
[----:B------:R-:W-:Y:S01]  /*1af0*/  LOP3.LUT R16, R9, 0x3f003f, RZ, 0xc0, !PT ;  /* 0x003f003f09107812 */ /* 0x000fe200078ec0ff */
[----:B------:R-:W-:Y:S01]  /*1b00*/  HADD2 R36, R36, -1056, -1056 ;  /* 0xe420e42024247430 */ /* 0x000fe20000000000 */
[----:B------:R-:W-:-:S02]  /*1b10*/  LOP3.LUT R35, R35, 0x64006400, RZ, 0xfc, !PT ;  /* 0x6400640023237812 */ /* 0x000fc400078efcff */
[----:B------:R-:W-:Y:S01]  /*1b20*/  LOP3.LUT R17, R16, 0x64006400, RZ, 0xfc, !PT ;  /* 0x6400640010117812 */ /* 0x000fe200078efcff */
[-C--:B------:R-:W-:Y:S01]  /*1b30*/  HFMA2.MMA R16, R23, R18.reuse, R20 ;  /* 0x0000001217107235 */ /* 0x080fe20000000014 */
[----:B------:R-:W-:Y:S01]  /*1b40*/  LOP3.LUT R23, R11, 0x3f003f, RZ, 0xc0, !PT ;  /* 0x003f003f0b177812 */ /* 0x000fe200078ec0ff */
[----:B------:R-:W-:Y:S01]  /*1b50*/  HADD2 R20, R35, -1056, -1056 ;  /* 0xe420e42023147430 */ /* 0x000fe20000000000 */
[----:B------:R-:W-:Y:S01]  /*1b60*/  SHF.R.U32.HI R5, RZ, 0xc, R5 ;  /* 0x0000000cff057819 */ /* 0x000fe20000011605 */
[----:B------:R-:W-:Y:S01]  /*1b70*/  HADD2 R17, R17, -1056, -1056 ;  /* 0xe420e42011117430 */ /* 0x000fe20000000000 */
[----:B------:R-:W-:Y:S02]  /*1b80*/  LOP3.LUT R23, R23, 0x64006400, RZ, 0xfc, !PT ;  /* 0x6400640017177812 */ /* 0x000fe400078efcff */
[----:B------:R-:W-:Y:S01]  /*1b90*/  SHF.R.U32.HI R7, RZ, 0xc, R7 ;  /* 0x0000000cff077819 */ /* 0x000fe20000011607 */
[----:B------:R-:W-:Y:S01]  /*1ba0*/  HFMA2 R34, R17, R18, R34 ;  /* 0x0000001211227231 */ /* 0x000fe20000000022 */
[----:B------:R-:W-:Y:S01]  /*1bb0*/  HFMA2.MMA R17, R20, R18, R21 ;  /* 0x0000001214117235 */ /* 0x000fe20000000015 */
[----:B------:R-:W-:Y:S01]  /*1bc0*/  SHF.R.U32.HI R20, RZ, 0x6, R8 ;  /* 0x00000006ff147819 */ /* 0x000fe20000011608 */
[----:B------:R-:W-:Y:S01]  /*1bd0*/  HADD2 R23, R23, -1056, -1056 ;  /* 0xe420e42017177430 */ /* 0x000fe20000000000 */
[----:B------:R-:W-:-:S02]  /*1be0*/  SHF.R.U32.HI R21, RZ, 0x6, R9 ;  /* 0x00000006ff157819 */ /* 0x000fc40000011609 */
[----:B------:R-:W-:Y:S01]  /*1bf0*/  LOP3.LUT R20, R20, 0x3f003f, RZ, 0xc0, !PT ;  /* 0x003f003f14147812 */ /* 0x000fe200078ec0ff */
[----:B------:R-:W-:Y:S01]  /*1c00*/  HFMA2 R35, R23, R18, R22 ;  /* 0x0000001217237231 */ /* 0x000fe20000000016 */
[----:B------:R-:W-:Y:S02]  /*1c10*/  LOP3.LUT R21, R21, 0x3f003f, RZ, 0xc0, !PT ;  /* 0x003f003f15157812 */ /* 0x000fe400078ec0ff */
[----:B------:R-:W-:Y:S02]  /*1c20*/  LOP3.LUT R20, R20, 0x64006400, RZ, 0xfc, !PT ;  /* 0x6400640014147812 */ /* 0x000fe400078efcff */
[----:B------:R-:W-:Y:S02]  /*1c30*/  LOP3.LUT R21, R21, 0x64006400, RZ, 0xfc, !PT ;  /* 0x6400640015157812 */ /* 0x000fe400078efcff */
[----:B------:R-:W-:Y:S01]  /*1c40*/  SHF.R.U32.HI R8, RZ, 0xc, R8 ;  /* 0x0000000cff087819 */ /* 0x000fe20000011608 */
[----:B------:R-:W-:Y:S01]  /*1c50*/  HADD2 R37, R20, -1056, -1056 ;  /* 0xe420e42014257430 */ /* 0x000fe20000000000 */
[----:B------:R-:W-:Y:S01]  /*1c60*/  SHF.R.U32.HI R9, RZ, 0xc, R9 ;  /* 0x0000000cff097819 */ /* 0x000fe20000011609 */
[----:B------:R-:W-:Y:S01]  /*1c70*/  HADD2 R18, R21, -1056, -1056 ;  /* 0xe420e42015127430 */ /* 0x000fe20000000000 */
[----:B------:R-:W-:Y:S01]  /*1c80*/  SHF.R.U32.HI R11, RZ, 0xc, R11 ;  /* 0x0000000cff0b7819 */ /* 0x000fe2000001160b */
[----:B------:R-:W1:Y:S02]  /*1c90*/  LDS.128 R20, [UR4+0x30] ;  /* 0x00003004ff147984 */ /* 0x000e640008000c00 */
[----:B------:R-:W-:Y:S01]  /*1ca0*/  HFMA2 R34, R18, R19, R34 ;  /* 0x0000001312227231 */ /* 0x000fe20000000022 */
[----:B------:R-:W-:Y:S01]  /*1cb0*/  SHF.R.U32.HI R18, RZ, 0x6, R10 ;  /* 0x00000006ff127819 */ /* 0x000fe2000001160a */
[----:B------:R-:W-:Y:S01]  /*1cc0*/  HFMA2.MMA R16, R37, R19, R16 ;  /* 0x0000001325107235 */ /* 0x000fe20000000010 */
[----:B------:R-:W-:-:S02]  /*1cd0*/  LOP3.LUT R11, R11, 0xf000f, RZ, 0xc0, !PT ;  /* 0x000f000f0b0b7812 */ /* 0x000fc400078ec0ff */
[----:B------:R-:W-:-:S04]  /*1ce0*/  LOP3.LUT R18, R18, 0x3f003f, RZ, 0xc0, !PT ;  /* 0x003f003f12127812 */ /* 0x000fc800078ec0ff */
        /* <DEDUP_REMOVED lines=97> */
.L_x_3010:
[----:B------:R-:W-:Y:S01]  /*2300*/  VIADD R30, R30, 0x20 ;  /* 0x000000201e1e7836 */ /* 0x000fe20000000000 */
[----:B------:R-:W-:Y:S01]  /*2310*/  UIADD3 UR4, UR4, 0x40, URZ ;  /* 0x0000004004047890 */ /* 0x000fe2000fffe03f */
[----:B0-----:R-:W-:-:S03]  /*2320*/  IMAD.WIDE.U32 R32, R29, 0x18, R32 ;  /* 0x000000181d207825 */ /* 0x001fc600078e0020 */
[----:B------:R-:W-:Y:S01]  /*2330*/  ISETP.GE.AND P0, PT, R30, UR5, PT ;  /* 0x000000051e007c0c */ /* 0x000fe2000bf06270 */
[----:B-----5:R-:W-:Y:S01]  /*2340*/  IMAD R5, R28, 0x18, RZ ;  /* 0x000000181c057824 */ /* 0x020fe200078e02ff */
[----:B------:R-:W-:-:S03]  /*2350*/  ISETP.LT.AND P2, PT, R30, R31, PT ;  /* 0x0000001f1e00720c */ /* 0x000fc60003f41270 */
[----:B------:R-:W-:-:S10]  /*2360*/  IMAD.IADD R33, R33, 0x1, R5 ;  /* 0x0000000121217824 */ /* 0x000fd400078e0205 */
[----:B------:R-:W-:Y:S05]  /*2370*/  @!P0 BRA P2, `(.L_x_3011) ;  /* 0xffffffe800208947 */ /* 0x000fea000103ffff */
.L_x_3008:
[----:B------:R-:W-:Y:S05]  /*2380*/  @P1 EXIT ;  /* 0x000000000000194d */ /* 0x000fea0003800000 */
[----:B------:R-:W0:Y:S01]  /*2390*/  S2R R0, SR_CTAID.X ;  /* 0x0000000000007919 */ /* 0x000e220000002500 */
[----:B------:R-:W1:Y:S01]  /*23a0*/  S2UR UR4, SR_CTAID.Y ;  /* 0x00000000000479c3 */ /* 0x000e620000002600 */
[----:B------:R-:W0:Y:S07]  /*23b0*/  S2R R5, SR_TID.X ;  /* 0x0000000000057919 */ /* 0x000e2e0000002100 */
[----:B--2---:R-:W2:Y:S01]  /*23c0*/  LDC.64 R2, c[0x0][0x230] ;  /* 0x00008c00ff027b82 */ /* 0x004ea20000000a00 */
        /* <DEDUP_REMOVED lines=11> */
.L_x_3015:
[----:B------:R-:W0:Y:S02]  /*2480*/  LDS R2, [R0] ;  /* 0x0000000000027984 */ /* 0x000e240000000800 */
[----:B0-----:R-:W-:-:S10]  /*2490*/  HFMA2.MMA R3, R2, 1, 1, R26 ;  /* 0x3c003c0002037835 */ /* 0x001fd4000000001a */
[----:B------:R-:W0:Y:S02]  /*24a0*/  ATOMS.CAST.SPIN R3, [R0], R2, R3 ;  /* 0x000000020003738d */ /* 0x000e240001800003 */
[----:B0-----:R-:W-:-:S13]  /*24b0*/  ISETP.EQ.U32.AND P0, PT, R3, 0x1, PT ;  /* 0x000000010300780c */ /* 0x001fda0003f02070 */
[----:B------:R-:W-:Y:S05]  /*24c0*/  @!P0 BRA `(.L_x_3015) ;  /* 0xfffffffc00ec8947 */ /* 0x000fea000383ffff */
[----:B------:R-:W-:Y:S05]  /*24d0*/  BRA `(.L_x_3013) ;  /* 0x00000000000c7947 */ /* 0x000fea0003800000 */
.L_x_3014:
[----:B------:R-:W2:Y:S02]  /*24e0*/  LD.E R0, desc[UR6][R4.64] ;  /* 0x0000000604007980 */ /* 0x000ea4000c101900 */
[----:B--2---:R-:W-:-:S05]  /*24f0*/  IMAD.IADD R3, R26, 0x1, R0 ;  /* 0x000000011a037824 */ /* 0x004fca00078e0200 */
[----:B------:R0:W-:Y:S02]  /*2500*/  ST.E desc[UR6][R4.64], R3 ;  /* 0x0000000304007985 */ /* 0x0001e4000c101906 */
.L_x_3013:
[----:B------:R-:W-:Y:S05]  /*2510*/  BSYNC B0 ;  /* 0x0000000000007941 */ /* 0x000fea0003800000 */
.L_x_3012:
[----:B------:R1:W-:Y:S02]  /*2520*/  ATOM.E.ADD.F16x2.RN.STRONG.GPU P0, RZ, desc[UR6][R4.64+0x4], R25 ;  /* 0x0000041904ff79a2 */ /* 0x0003e4000810e1c6 */
[----:B-1----:R-:W-:Y:S05]  /*2530*/  @P0 EXIT ;  /* 0x000000000000094d */ /* 0x002fea0003800000 */
[----:B------:R-:W1:Y:S02]  /*2540*/  QSPC.E.S P0, RZ, [R4+0x4] ;  /* 0x0000040004ff73aa */ /* 0x000e640000000500 */
[----:B-1----:R-:W-:Y:S05]  /*2550*/  @!P0 BRA `(.L_x_3016) ;  /* 0x0000000000208947 */ /* 0x002fea0003800000 */
[----:B------:R-:W-:-:S05]  /*2560*/  IMAD.MOV.U32 R2, RZ, RZ, R4 ;  /* 0x000000ffff027224 */ /* 0x000fca00078e0004 */
[----:B------:R-:W-:-:S07]  /*2570*/  MOV R0, R2 ;  /* 0x0000000200007202 */ /* 0x000fce0000000f00 */
.L_x_3017:
[----:B------:R-:W0:Y:S02]  /*2580*/  LDS R2, [R0+0x4] ;  /* 0x0000040000027984 */ /* 0x000e240000000800 */
[----:B0-----:R-:W-:-:S06]  /*2590*/  HADD2 R3, R2, R25 ;  /* 0x0000001902037230 */ /* 0x001fcc0000000000 */
[----:B------:R-:W0:Y:S02]  /*25a0*/  ATOMS.CAST.SPIN R3, [R0+0x4], R2, R3 ;  /* 0x000004020003738d */ /* 0x000e240001800003 */
[----:B0-----:R-:W-:-:S13]  /*25b0*/  ISETP.EQ.U32.AND P0, PT, R3, 0x1, PT ;  /* 0x000000010300780c */ /* 0x001fda0003f02070 */
[----:B------:R-:W-:Y:S05]  /*25c0*/  @!P0 BRA `(.L_x_3017) ;  /* 0xfffffffc00ec8947 */ /* 0x000fea000383ffff */
[----:B------:R-:W-:Y:S05]  /*25d0*/  EXIT ;  /* 0x000000000000794d */ /* 0x000fea0003800000 */
.L_x_3016:
[----:B------:R-:W0:Y:S02]  /*25e0*/  LD.E R0, desc[UR6][R4.64+0x4] ;  /* 0x0000040604007980 */ /* 0x000e24000c101900 */
[----:B0-----:R-:W-:-:S05]  /*25f0*/  IMAD.IADD R3, R25, 0x1, R0 ;  /* 0x0000000119037824 */ /* 0x001fca00078e0200 */
[----:B------:R-:W-:Y:S01]  /*2600*/  ST.E desc[UR6][R4.64+0x4], R3 ;  /* 0x0000040304007985 */ /* 0x000fe2000c101906 */
[----:B------:R-:W-:Y:S05]  /*2610*/  EXIT ;  /* 0x000000000000794d */ /* 0x000fea0003800000 */
.L_x_3018:
        /* <DEDUP_REMOVED lines=14> */
.L_x_3279:


//--------------------- .text._Z23gemm_half_q_half_kernelILi1ELi48ELb0ELb0ELi32EEvPK6__halfPKjS4_S2_PS0_iiiiPKtS7_iiiiiibS2_i --------------------------
	.section	.text._Z23gemm_half_q_half_kernelILi1ELi48ELb0ELb0ELi32EEvPK6__halfPKjS4_S2_PS0_iiiiPKtS7_iiiiiibS2_i,"ax",@progbits
	.align	128
        .global         _Z23gemm_half_q_half_kernelILi1ELi48ELb0ELb0ELi32EEvPK6__halfPKjS4_S2_PS0_iiiiPKtS7_iiiiiibS2_i
        .type           _Z23gemm_half_q_half_kernelILi1ELi48ELb0ELb0ELi32EEvPK6__halfPKjS4_S2_PS0_iiiiPKtS7_iiiiiibS2_i,@function
        .size           _Z23gemm_half_q_half_kernelILi1ELi48ELb0ELb0ELi32EEvPK6__halfPKjS4_S2_PS0_iiiiPKtS7_iiiiiibS2_i,(.L_x_3280 - _Z23gemm_half_q_half_kernelILi1ELi48ELb0ELb0ELi32EEvPK6__halfPKjS4_S2_PS0_iiiiPKtS7_iiiiiibS2_i)
        .other          _Z23gemm_half_q_half_kernelILi1ELi48ELb0ELb0ELi32EEvPK6__halfPKjS4_S2_PS0_iiiiPKtS7_iiiiiibS2_i,@"STO_CUDA_ENTRY STV_DEFAULT"
_Z23gemm_half_q_half_kernelILi1ELi48ELb0ELb0ELi32EEvPK6__halfPKjS4_S2_PS0_iiiiPKtS7_iiiiiibS2_i:
.text._Z23gemm_half_q_half_kernelILi1ELi48ELb0ELb0ELi32EEvPK6__halfPKjS4_S2_PS0_iiiiPKtS7_iiiiiibS2_i:
        /* <DEDUP_REMOVED lines=42> */
.L_x_3020:
[----:B------:R-:W-:Y:S05]  /*02a0*/  BSYNC B0 ;  /* 0x0000000000007941 */ /* 0x000fea0003800000 */
.L_x_3019:
[----:B------:R-:W-:Y:S01]  /*02b0*/  ULDC UR4, c[0x0][0x23c] ;  /* 0x00008f0000047ab9 */ /* 0x000fe20000000800 */
[----:B0-----:R-:W-:Y:S02]  /*02c0*/  IMAD.SHL.U32 R7, R9, 0x4, RZ ;  /* 0x0000000409077824 */ /* 0x001fe400078e00ff */
[----:B------:R-:W-:-:S05]  /*02d0*/  IMAD.U32 R2, RZ, RZ, UR4 ;  /* 0x00000004ff027e24 */ /* 0x000fca000f8e00ff */
[----:B------:R-:W-:-:S13]  /*02e0*/  ISETP.GE.AND P0, PT, R7, R2, PT ;  /* 0x000000020700720c */ /* 0x000fda0003f06270 */
[----:B------:R-:W-:Y:S05]  /*02f0*/  @P0 EXIT ;  /* 0x000000000000094d */ /* 0x000fea0003800000 */
[----:B------:R-:W0:Y:S08]  /*0300*/  LDC.U8 R3, c[0x0][0x270] ;  /* 0x00009c00ff037b82 */ /* 0x000e300000000000 */
[----:B------:R-:W1:Y:S08]  /*0310*/  LDC R14, c[0x0][0x25c] ;  /* 0x00009700ff0e7b82 */ /* 0x000e700000000800 */
[----:B------:R-:W2:Y:S01]  /*0320*/  LDC R16, c[0x0][0x264] ;  /* 0x00009900ff107b82 */ /* 0x000ea20000000800 */
        /* <DEDUP_REMOVED lines=10> */
[----:B-12---:R-:W-:Y:S05]  /*03d0*/  @P0 BRA `(.L_x_3021) ;  /* 0x0000000000d40947 */ /* 0x006fea0003800000 */
[----:B------:R-:W1:Y:S01]  /*03e0*/  LDC.64 R8, c[0x0][0x248] ;  /* 0x00009200ff087b82 */ /* 0x000e620000000a00 */
[----:B0-----:R-:W-:-:S07]  /*03f0*/  IMAD.SHL.U32 R5, R10, 0x40, RZ ;  /* 0x000000400a057824 */ /* 0x001fce00078e00ff */
[----:B------:R-:W0:Y:S08]  /*0400*/  LDC.64 R10, c[0x0][0x220] ;  /* 0x00008800ff0a7b82 */ /* 0x000e300000000a00 */
[----:B------:R-:W2:Y:S01]  /*0410*/  LDC.64 R12, c[0x0][0x228] ;  /* 0x00008a00ff0c7b82 */ /* 0x000ea20000000a00 */
        /* <DEDUP_REMOVED lines=8> */
[----:B0-----:R-:W-:-:S07]  /*04a0*/  SHF.R.S32.HI R19, RZ, 0x3, R6 ;  /* 0x00000003ff137819 */ /* 0x001fce0000011406 */
.L_x_3022:
        /* <DEDUP_REMOVED lines=14> */
[----:B------:R-:W-:Y:S02]  /*0590*/  LOP3.LUT R6, R3, 0xf, RZ, 0xc0, !PT ;  /* 0x0000000f03067812 */ /* 0x000fe400078ec0ff */
[--C-:B------:R-:W-:Y:S02]  /*05a0*/  SHF.R.U32.HI R24, RZ, 0x4, R3.reuse ;  /* 0x00000004ff187819 */ /* 0x100fe40000011603 */
[--C-:B------:R-:W-:Y:S01]  /*05b0*/  SHF.R.U32.HI R4, RZ, 0x8, R3.reuse ;  /* 0x00000008ff047819 */ /* 0x100fe20000011603 */
[----:B------:R-:W-:Y:S01]  /*05c0*/  VIADD R6, R6, 0x1 ;  /* 0x0000000106067836 */ /* 0x000fe20000000000 */
[----:B------:R-:W-:Y:S01]  /*05d0*/  SHF.R.U32.HI R3, RZ, 0xc, R3 ;  /* 0x0000000cff037819 */ /* 0x000fe20000011603 */
[----:B----4-:R-:W-:Y:S01]  /*05e0*/  IMAD.IADD R17, R28, 0x1, R17 ;  /* 0x000000011c117824 */ /* 0x010fe200078e0211 */
[----:B------:R-:W-:Y:S01]  /*05f0*/  LOP3.LUT R24, R24, 0xf, RZ, 0xc0, !PT ;  /* 0x0000000f18187812 */ /* 0x000fe200078ec0ff */
[----:B------:R-:W-:Y:S01]  /*0600*/  IMAD R6, R6, R6, RZ ;  /* 0x0000000606067224 */ /* 0x000fe200078e02ff */
[----:B------:R-:W-:-:S02]  /*0610*/  LOP3.LUT R4, R4, 0xf, RZ, 0xc0, !PT ;  /* 0x0000000f04047812 */ /* 0x000fc400078ec0ff */
[----:B------:R-:W-:Y:S01]  /*0620*/  LOP3.LUT R3, R3, 0xf, RZ, 0xc0, !PT ;  /* 0x0000000f03037812 */ /* 0x000fe200078ec0ff */
[----:B------:R-:W-:Y:S01]  /*0630*/  VIADD R24, R24, 0x1 ;  /* 0x0000000118187836 */ /* 0x000fe20000000000 */
[----:B------:R-:W2:Y:S01]  /*0640*/  I2F.F16 R5, R6 ;  /* 0x0000000600057306 */ /* 0x000ea20000200c00 */
[----:B------:R-:W-:Y:S01]  /*0650*/  VIADD R4, R4, 0x1 ;  /* 0x0000000104047836 */ /* 0x000fe20000000000 */
[----:B------:R-:W-:Y:S01]  /*0660*/  ISETP.GE.AND P2, PT, R17, R0, PT ;  /* 0x000000001100720c */ /* 0x000fe20003f46270 */
[----:B------:R-:W-:Y:S02]  /*0670*/  VIADD R3, R3, 0x1 ;  /* 0x0000000103037836 */ /* 0x000fe40000000000 */
[----:B------:R-:W-:Y:S02]  /*0680*/  IMAD R24, R24, R24, RZ ;  /* 0x0000001818187224 */ /* 0x000fe400078e02ff */
[----:B------:R-:W-:Y:S02]  /*0690*/  IMAD R22, R4, R4, RZ ;  /* 0x0000000404167224 */ /* 0x000fe400078e02ff */
[----:B------:R-:W-:Y:S01]  /*06a0*/  IMAD R26, R3, R3, RZ ;  /* 0x00000003031a7224 */ /* 0x000fe200078e02ff */
[----:B0-----:R-:W0:Y:S01]  /*06b0*/  I2F.F16 R21, R24 ;  /* 0x0000001800157306 */ /* 0x001e220000200c00 */
[----:B--2---:R-:W-:-:S07]  /*06c0*/  HMUL2 R3, R5.H0_H0, R20.H0_H0 ;  /* 0x2000001405037232 */ /* 0x004fce0000000800 */
[----:B------:R-:W1:Y:S01]  /*06d0*/  I2F.F16 R23, R22 ;  /* 0x0000001600177306 */ /* 0x000e620000200c00 */
[----:B0-----:R-:W-:-:S07]  /*06e0*/  HMUL2 R4, R21.H0_H0, R20.H0_H0 ;  /* 0x2000001415047232 */ /* 0x001fce0000000800 */
[----:B------:R-:W0:Y:S01]  /*06f0*/  I2F.F16 R27, R26 ;  /* 0x0000001a001b7306 */ /* 0x000e220000200c00 */
[-C--:B-1----:R-:W-:Y:S02]  /*0700*/  HMUL2 R5, R23.H0_H0, R20.reuse.H0_H0 ;  /* 0x2000001417057232 */ /* 0x082fe40000000800 */
[----:B0-----:R-:W-:Y:S01]  /*0710*/  HMUL2 R6, R27.H0_H0, R20.H0_H0 ;  /* 0x200000141b067232 */ /* 0x001fe20000000800 */
[----:B------:R-:W-:Y:S06]  /*0720*/  @!P2 BRA `(.L_x_3022) ;  /* 0xfffffffc0060a947 */ /* 0x000fec000383ffff */
.L_x_3021:
[----:B------:R-:W-:Y:S01]  /*0730*/  ULDC UR4, c[0x0][0x258] ;  /* 0x0000960000047ab9 */ /* 0x000fe20000000800 */
[C---:B------:R-:W-:Y:S02]  /*0740*/  ISETP.GT.AND P3, PT, R25.reuse, R14, PT ;  /* 0x0000000e1900720c */ /* 0x040fe40003f64270 */
[----:B------:R-:W-:Y:S02]  /*0750*/  CS2R R8, SRZ ;  /* 0x0000000000087805 */ /* 0x000fe4000001ff00 */
        /* <DEDUP_REMOVED lines=8> */
[----:B------:R-:W-:-:S07]  /*07e0*/  IMAD R9, R10, 0x6, RZ ;  /* 0x000000060a097824 */ /* 0x000fce00078e02ff */
.L_x_3023:
        /* <DEDUP_REMOVED lines=8> */
.L_x_3024:
        /* <DEDUP_REMOVED lines=12> */
.L_x_3025:
        /* <DEDUP_REMOVED lines=8> */
.L_x_3026:
        /* <DEDUP_REMOVED lines=11> */
.L_x_3027:
[C---:B------:R-:W-:Y:S01]  /*0a60*/  VIMNMX R12, R25.reuse, UR4, PT ;  /* 0x00000004190c7c48 */ /* 0x040fe2000bfe0100 */
[----:B------:R-:W1:Y:S01]  /*0a70*/  S2UR UR5, SR_CgaCtaId ;  /* 0x00000000000579c3 */ /* 0x000e620000008800 */
[----:B------:R-:W-:Y:S01]  /*0a80*/  ISETP.GE.OR P0, PT, R25, R14, P0 ;  /* 0x0000000e1900720c */ /* 0x000fe20000706670 */
[----:B------:R-:W-:Y:S01]  /*0a90*/  ULDC.64 UR8, c[0x0][0x218] ;  /* 0x0000860000087ab9 */ /* 0x000fe20000000a00 */
[----:B------:R-:W-:Y:S01]  /*0aa0*/  SHF.R.S32.HI R15, RZ, 0x1f, R12 ;  /* 0x0000001fff0f7819 */ /* 0x000fe2000001140c */
[----:B------:R-:W-:Y:S01]  /*0ab0*/  UMOV UR4, 0x400 ;  /* 0x0000040000047882 */ /* 0x000fe20000000000 */
[----:B------:R-:W-:Y:S02]  /*0ac0*/  PRMT R36, RZ, 0x5410, RZ ;  /* 0x00005410ff247816 */ /* 0x000fe400000000ff */
[----:B------:R-:W-:-:S04]  /*0ad0*/  LEA.HI R15, R15, R12, RZ, 0x5 ;  /* 0x0000000c0f0f7211 */ /* 0x000fc800078f28ff */
[----:B------:R-:W-:-:S05]  /*0ae0*/  SHF.R.S32.HI R12, RZ, 0x5, R15 ;  /* 0x00000005ff0c7819 */ /* 0x000fca000001140f */
[----:B------:R-:W-:-:S05]  /*0af0*/  IMAD R9, R12, 0x8, R9 ;  /* 0x000000080c097824 */ /* 0x000fca00078e0209 */
[----:B------:R-:W-:Y:S02]  /*0b00*/  IADD3 R8, R11, R9, R8 ;  /* 0x000000090b087210 */ /* 0x000fe40007ffe008 */
[----:B------:R-:W-:Y:S01]  /*0b10*/  SHF.R.S32.HI R9, RZ, 0x1f, R7 ;  /* 0x0000001fff097819 */ /* 0x000fe20000011407 */
[----:B-1----:R-:W-:Y:S01]  /*0b20*/  ULEA UR4, UR5, UR4, 0x18 ;  /* 0x0000000405047291 */ /* 0x002fe2000f8ec03f */
[----:B------:R-:W-:-:S05]  /*0b30*/  IADD3 R13, R13, R8, R10 ;  /* 0x000000080d0d7210 */ /* 0x000fca0007ffe00a */
[----:B------:R-:W-:-:S05]  /*0b40*/  IMAD R8, R13, R2, RZ ;  /* 0x000000020d087224 */ /* 0x000fca00078e02ff */
[----:B------:R-:W-:-:S04]  /*0b50*/  IADD3 R7, P2, R7, R8, RZ ;  /* 0x0000000807077210 */ /* 0x000fc80007f5e0ff */
[----:B------:R-:W-:Y:S02]  /*0b60*/  LEA.HI.X.SX32 R8, R8, R9, 0x1, P2 ;  /* 0x0000000908087211 */ /* 0x000fe400010f0eff */
[----:B------:R-:W-:-:S04]  /*0b70*/  LEA R26, P2, R7, UR8, 0x2 ;  /* 0x00000008071a7c11 */ /* 0x000fc8000f8410ff */
[----:B------:R-:W-:Y:S02]  /*0b80*/  LEA.HI.X R27, R7, UR9, R8, 0x2, P2 ;  /* 0x00000009071b7c11 */ /* 0x000fe400090f1408 */
[----:B------:R-:W-:Y:S01]  /*0b90*/  PRMT R7, RZ, 0x5410, RZ ;  /* 0x00005410ff077816 */ /* 0x000fe200000000ff */
[----:B------:R-:W-:Y:S06]  /*0ba0*/  @P0 BRA `(.L_x_3028) ;  /* 0x0000001400f40947 */ /* 0x000fec0003800000 */
[----:B------:R-:W1:Y:S01]  /*0bb0*/  LDC R24, c[0x0][0x23c] ;  /* 0x00008f00ff187b82 */ /* 0x000e620000000800 */
[----:B------:R-:W-:Y:S01]  /*0bc0*/  SHF.R.S32.HI R28, RZ, 0x1f, R2 ;  /* 0x0000001fff1c7819 */ /* 0x000fe20000011402 */
[----:B------:R-:W-:Y:S01]  /*0bd0*/  ULDC UR5, c[0x0][0x25c] ;  /* 0x0000970000057ab9 */ /* 0x000fe20000000800 */
[----:B------:R-:W-:Y:S02]  /*0be0*/  PRMT R7, RZ, 0x5410, RZ ;  /* 0x00005410ff077816 */ /* 0x000fe400000000ff */
[----:B------:R-:W-:-:S07]  /*0bf0*/  PRMT R36, RZ, 0x5410, RZ ;  /* 0x00005410ff247816 */ /* 0x000fce00000000ff */
.L_x_3031:
[----:B------:R2:W5:Y:S01]  /*0c00*/  LDG.E.128.CONSTANT R8, desc[UR6][R26.64] ;  /* 0x000000061a087981 */ /* 0x000562000c1e9d00 */
[----:B-1----:R-:W-:Y:S01]  /*0c10*/  IMAD.MOV.U32 R2, RZ, RZ, R24 ;  /* 0x000000ffff027224 */ /* 0x002fe200078e0018 */
[----:B------:R-:W-:Y:S06]  /*0c20*/  @P1 BRA `(.L_x_3029) ;  /* 0x0000000800d01947 */ /* 0x000fec0003800000 */
[C---:B------:R-:W-:Y:S01]  /*0c30*/  IMAD.WIDE R34, R2.reuse, 0x4, R26 ;  /* 0x0000000402227825 */ /* 0x040fe200078e021a */
[----:B------:R-:W1:Y:S04]  /*0c40*/  LDS.128 R20, [UR4] ;  /* 0x00000004ff147984 */ /* 0x000e680008000c00 */
[----:B------:R3:W4:Y:S01]  /*0c50*/  LDG.E.128.CONSTANT R12, desc[UR6][R34.64] ;  /* 0x00000006220c7981 */ /* 0x000722000c1e9d00 */
[----:B------:R-:W-:-:S06]  /*0c60*/  IMAD.WIDE R16, R2, 0x4, R34 ;  /* 0x0000000402107825 */ /* 0x000fcc00078e0222 */
[----:B------:R-:W2:Y:S01]  /*0c70*/  LDG.E.128.CONSTANT R16, desc[UR6][R16.64] ;  /* 0x0000000610107981 */ /* 0x000ea2000c1e9d00 */
        /* <DEDUP_REMOVED lines=10> */
[--C-:B------:R-:W-:Y:S02]  /*0d20*/  SHF.R.U32.HI R29, RZ, 0xc, R10.reuse ;  /* 0x0000000cff1d7819 */ /* 0x100fe4000001160a */
[----:B------:R-:W-:Y:S02]  /*0d30*/  LOP3.LUT R37, R37, 0x64006400, RZ, 0xfc, !PT ;  /* 0x6400640025257812 */ /* 0x000fe400078efcff */
[----:B------:R-:W-:Y:S02]  /*0d40*/  SHF.R.U32.HI R10, RZ, 0x6, R10 ;  /* 0x00000006ff0a7819 */ /* 0x000fe4000001160a */
[----:B------:R-:W-:Y:S01]  /*0d50*/  LOP3.LUT R38, R38, 0x64006400, RZ, 0xfc, !PT ;  /* 0x6400640026267812 */ /* 0x000fe200078efcff */
[----:B---3--:R-:W-:Y:S01]  /*0d60*/  HADD2 R35, R37, -1056, -1056 ;  /* 0xe420e42025237430 */ /* 0x008fe20000000000 */
[----:B------:R-:W-:-:S02]  /*0d70*/  LOP3.LUT R9, R9, 0x3f003f, RZ, 0xc0, !PT ;  /* 0x003f003f09097812 */ /* 0x000fc400078ec0ff */
[----:B------:R-:W-:Y:S01]  /*0d80*/  LOP3.LUT R8, R8, 0x64006400, RZ, 0xfc, !PT ;  /* 0x6400640008087812 */ /* 0x000fe200078efcff */
[----:B------:R-:W-:Y:S01]  /*0d90*/  HADD2 R37, R38, -1056, -1056 ;  /* 0xe420e42026257430 */ /* 0x000fe20000000000 */
[----:B------:R-:W-:Y:S01]  /*0da0*/  LOP3.LUT R34, R11, 0x3f003f, RZ, 0xc0, !PT ;  /* 0x003f003f0b227812 */ /* 0x000fe200078ec0ff */
[-C--:B-1----:R-:W-:Y:S01]  /*0db0*/  HFMA2.MMA R33, R33, R20.reuse, RZ ;  /* 0x0000001421217235 */ /* 0x082fe200000000ff */
[----:B------:R-:W-:Y:S01]  /*0dc0*/  LOP3.LUT R10, R10, 0x3f003f, RZ, 0xc0, !PT ;  /* 0x003f003f0a0a7812 */ /* 0x000fe200078ec0ff */
[----:B------:R-:W-:Y:S01]  /*0dd0*/  HADD2 R8, R8, -1056, -1056 ;  /* 0xe420e42008087430 */ /* 0x000fe20000000000 */
[--C-:B------:R-:W-:Y:S01]  /*0de0*/  SHF.R.U32.HI R31, RZ, 0xc, R11.reuse ;  /* 0x0000000cff1f7819 */ /* 0x100fe2000001160b */
[----:B------:R-:W-:Y:S01]  /*0df0*/  HFMA2.MMA R37, R37, R20, RZ ;  /* 0x0000001425257235 */ /* 0x000fe200000000ff */
[----:B------:R-:W-:Y:S01]  /*0e00*/  LOP3.LUT R9, R9, 0x64006400, RZ, 0xfc, !PT ;  /* 0x6400640009097812 */ /* 0x000fe200078efcff */
[----:B------:R-:W-:Y:S01]  /*0e10*/  HFMA2 R35, R35, R20, RZ.H0_H0 ;  /* 0x0000001423237231 */ /* 0x000fe200000400ff */
[----:B------:R-:W-:-:S02]  /*0e20*/  SHF.R.U32.HI R11, RZ, 0x6, R11 ;  /* 0x00000006ff0b7819 */ /* 0x000fc4000001160b */
[----:B------:R-:W-:Y:S01]  /*0e30*/  LOP3.LUT R34, R34, 0x64006400, RZ, 0xfc, !PT ;  /* 0x6400640022227812 */ /* 0x000fe200078efcff */
[----:B------:R-:W-:Y:S01]  /*0e40*/  HADD2 R38, R9, -1056, -1056 ;  /* 0xe420e42009267430 */ /* 0x000fe20000000000 */
[----:B------:R-:W-:Y:S02]  /*0e50*/  LOP3.LUT R10, R10, 0x64006400, RZ, 0xfc, !PT ;  /* 0x640064000a0a7812 */ /* 0x000fe400078efcff */
[----:B------:R-:W-:Y:S01]  /*0e60*/  LOP3.LUT R11, R11, 0x3f003f, RZ, 0xc0, !PT ;  /* 0x003f003f0b0b7812 */ /* 0x000fe200078ec0ff */
[----:B------:R-:W-:Y:S01]  /*0e70*/  HADD2 R39, R34, -1056, -1056 ;  /* 0xe420e42022277430 */ /* 0x000fe20000000000 */
[-C--:B------:R-:W-:Y:S01]  /*0e80*/  HFMA2.MMA R34, R8, R21.reuse, R33 ;  /* 0x0000001508227235 */ /* 0x080fe20000000021 */
[----:B------:R-:W-:Y:S01]  /*0e90*/  HADD2 R10, R10, -1056, -1056 ;  /* 0xe420e4200a0a7430 */ /* 0x000fe20000000000 */
[----:B------:R-:W-:Y:S01]  /*0ea0*/  LOP3.LUT R33, R11, 0x64006400, RZ, 0xfc, !PT ;  /* 0x640064000b217812 */ /* 0x000fe200078efcff */
[----:B------:R-:W-:Y:S01]  /*0eb0*/  HFMA2 R20, R39, R20, RZ.H0_H0 ;  /* 0x0000001427147231 */ /* 0x000fe200000400ff */
[----:B------:R-:W-:Y:S01]  /*0ec0*/  LOP3.LUT R43, R32, 0xf000f, RZ, 0xc0, !PT ;  /* 0x000f000f202b7812 */ /* 0x000fe200078ec0ff */
[----:B------:R-:W-:Y:S01]  /*0ed0*/  HFMA2 R35, R38, R21, R35 ;  /* 0x0000001526237231 */ /* 0x000fe20000000023 */
[----:B------:R-:W-:Y:S01]  /*0ee0*/  LOP3.LUT R45, R30, 0xf000f, RZ, 0xc0, !PT ;  /* 0x000f000f1e2d7812 */ /* 0x000fe200078ec0ff */
[----:B------:R-:W-:Y:S01]  /*0ef0*/  HFMA2.MMA R37, R10, R21, R37 ;  /* 0x000000150a257235 */ /* 0x000fe20000000025 */
[----:B------:R-:W-:Y:S01]  /*0f00*/  HADD2 R39, R33, -1056, -1056 ;  /* 0xe420e42021277430 */ /* 0x000fe20000000000 */
[----:B------:R-:W-:-:S02]  /*0f10*/  LOP3.LUT R29, R29, 0xf000f, RZ, 0xc0, !PT ;  /* 0x000f000f1d1d7812 */ /* 0x000fc400078ec0ff */
[----:B------:R-:W-:Y:S01]  /*0f20*/  PRMT R3, R3, 0x5410, R4 ;  /* 0x0000541003037816 */ /* 0x000fe20000000004 */
[----:B------:R-:W-:Y:S01]  /*0f30*/  HFMA2 R38, R39, R21, R20 ;  /* 0x0000001527267231 */ /* 0x000fe20000000014 */
[----:B0-----:R-:W-:Y:S02]  /*0f40*/  PRMT R5, R5, 0x5410, R6 ;  /* 0x0000541005057816 */ /* 0x001fe40000000006 */
[----:B----4-:R-:W-:Y:S02]  /*0f50*/  LOP3.LUT R9, R13, 0x3f003f, RZ, 0xc0, !PT ;  /* 0x003f003f0d097812 */ /* 0x010fe400078ec0ff */
        /* <DEDUP_REMOVED lines=8> */
[----:B------:R-:W-:Y:S01]  /*0fe0*/  HFMA2 R20, R10, R22, R35 ;  /* 0x000000160a147231 */ /* 0x000fe20000000023 */
[----:B------:R-:W-:Y:S02]  /*0ff0*/  SHF.R.U32.HI R10, RZ, 0x6, R13 ;  /* 0x00000006ff0a7819 */ /* 0x000fe4000001160d */
[----:B------:R-:W-:Y:S01]  /*1000*/  SHF.R.U32.HI R9, RZ, 0x6, R12 ;  /* 0x00000006ff097819 */ /* 0x000fe2000001160c */
[----:B------:R-:W-:Y:S01]  /*1010*/  HADD2 R33, R8, -1056, -1056 ;  /* 0xe420e42008217430 */ /* 0x000fe20000000000 */
[----:B------:R-:W-:Y:S01]  /*1020*/  SHF.R.U32.HI R11, RZ, 0x6, R14 ;  /* 0x00000006ff0b7819 */ /* 0x000fe2000001160e */
[----:B------:R-:W-:Y:S01]  /*1030*/  HFMA2.MMA R37, R40, R22, R37 ;  /* 0x0000001628257235 */ /* 0x000fe20000000025 */
[----:B------:R-:W-:-:S02]  /*1040*/  LOP3.LUT R21, R21, 0x64006400, RZ, 0xfc, !PT ;  /* 0x6400640015157812 */ /* 0x000fc400078efcff */
[----:B------:R-:W-:Y:S01]  /*1050*/  LOP3.LUT R10, R10, 0x3f003f, RZ, 0xc0, !PT ;  /* 0x003f003f0a0a7812 */ /* 0x000fe200078ec0ff */
[----:B------:R-:W-:Y:S01]  /*1060*/  HFMA2.MMA R8, R33, R22, R34 ;  /* 0x0000001621087235 */ /* 0x000fe20000000022 */
[----:B------:R-:W-:Y:S01]  /*1070*/  LOP3.LUT R9, R9, 0x3f003f, RZ, 0xc0, !PT ;  /* 0x003f003f09097812 */ /* 0x000fe200078ec0ff */
[----:B------:R-:W-:Y:S01]  /*1080*/  HADD2 R21, R21, -1056, -1056 ;  /* 0xe420e42015157430 */ /* 0x000fe20000000000 */
[----:B------:R-:W-:Y:S02]  /*1090*/  LOP3.LUT R11, R11, 0x3f003f, RZ, 0xc0, !PT ;  /* 0x003f003f0b0b7812 */ /* 0x000fe400078ec0ff */
[----:B------:R-:W-:Y:S01]  /*10a0*/  LOP3.LUT R10, R10, 0x64006400, RZ, 0xfc, !PT ;  /* 0x640064000a0a7812 */ /* 0x000fe200078efcff */
[----:B------:R-:W-:Y:S01]  /*10b0*/  HFMA2 R38, R21, R22, R38 ;  /* 0x0000001615267231 */ /* 0x000fe20000000026 */
[----:B------:R-:W-:Y:S02]  /*10c0*/  LOP3.LUT R9, R9, 0x64006400, RZ, 0xfc, !PT ;  /* 0x6400640009097812 */ /* 0x000fe400078efcff */
[----:B------:R-:W-:Y:S01]  /*10d0*/  LOP3.LUT R11, R11, 0x64006400, RZ, 0xfc, !PT ;  /* 0x640064000b0b7812 */ /* 0x000fe200078efcff */
[----:B------:R-:W-:Y:S01]  /*10e0*/  HADD2 R21, R10, -1056, -1056 ;  /* 0xe420e4200a157430 */ /* 0x000fe20000000000 */
[----:B------:R-:W-:Y:S01]  /*10f0*/  SHF.R.U32.HI R33, RZ, 0x6, R15 ;  /* 0x00000006ff217819 */ /* 0x000fe2000001160f */
[----:B------:R-:W-:Y:S01]  /*1100*/  HADD2 R9, R9, -1056, -1056 ;  /* 0xe420e42009097430 */ /* 0x000fe20000000000 */
[----:B--2---:R-:W-:Y:S01]  /*1110*/  LOP3.LUT R39, R16, 0x3f003f, RZ, 0xc0, !PT ;  /* 0x003f003f10277812 */ /* 0x004fe200078ec0ff */
[----:B------:R-:W-:Y:S01]  /*1120*/  HADD2 R10, R11, -1056, -1056 ;  /* 0xe420e4200b0a7430 */ /* 0x000fe20000000000 */
[----:B------:R-:W-:Y:S01]  /*1130*/  LOP3.LUT R33, R33, 0x3f003f, RZ, 0xc0, !PT ;  /* 0x003f003f21217812 */ /* 0x000fe200078ec0ff */
[----:B------:R-:W-:Y:S01]  /*1140*/  HFMA2 R20, R21, R23, R20 ;  /* 0x0000001715147231 */ /* 0x000fe20000000014 */
[----:B------:R-:W-:Y:S01]  /*1150*/  LOP3.LUT R32, R18, 0x3f003f, RZ, 0xc0, !PT ;  /* 0x003f003f12207812 */ /* 0x000fe200078ec0ff */
[-C--:B------:R-:W-:Y:S01]  /*1160*/  HFMA2.MMA R22, R9, R23.reuse, R8 ;  /* 0x0000001709167235 */ /* 0x080fe20000000008 */
[----:B------:R-:W-:Y:S01]  /*1170*/  LOP3.LUT R33, R33, 0x64006400, RZ, 0xfc, !PT ;  /* 0x6400640021217812 */ /* 0x000fe200078efcff */
[----:B------:R-:W-:Y:S01]  /*1180*/  HFMA2.MMA R21, R10, R23, R37 ;  /* 0x000000170a157235 */ /* 0x000fe20000000025 */
[--C-:B------:R-:W-:Y:S01]  /*1190*/  SHF.R.U32.HI R40, RZ, 0x8, R16.reuse ;  /* 0x00000008ff287819 */ /* 0x100fe20000011610 */
[----:B------:R-:W0:Y:S01]  /*11a0*/  LDS.128 R8, [UR4+0x10] ;  /* 0x00001004ff087984 */ /* 0x000e220008000c00 */
[--C-:B------:R-:W-:Y:S01]  /*11b0*/  SHF.R.U32.HI R41, RZ, 0xa, R16.reuse ;  /* 0x0000000aff297819 */ /* 0x100fe20000011610 */
[----:B------:R-:W-:Y:S01]  /*11c0*/  HADD2 R33, R33, -1056, -1056 ;  /* 0xe420e42021217430 */ /* 0x000fe20000000000 */
[----:B------:R-:W-:-:S02]  /*11d0*/  SHF.R.U32.HI R16, RZ, 0x6, R16 ;  /* 0x00000006ff107819 */ /* 0x000fc40000011610 */
[--C-:B------:R-:W-:Y:S01]  /*11e0*/  SHF.R.U32.HI R44, RZ, 0x8, R18.reuse ;  /* 0x00000008ff2c7819 */ /* 0x100fe20000011612 */
[----:B------:R-:W-:Y:S01]  /*11f0*/  HFMA2 R23, R33, R23, R38 ;  /* 0x0000001721177231 */ /* 0x000fe20000000026 */
[----:B------:R-:W-:Y:S02]  /*1200*/  SHF.R.U32.HI R34, RZ, 0xa, R18 ;  /* 0x0000000aff227819 */ /* 0x000fe40000011612 */
[----:B------:R-:W-:Y:S02]  /*1210*/  LOP3.LUT R39, R39, 0x64006400, RZ, 0xfc, !PT ;  /* 0x6400640027277812 */ /* 0x000fe400078efcff */
[----:B------:R-:W-:Y:S02]  /*1220*/  SHF.R.U32.HI R37, RZ, 0xc, R12 ;  /* 0x0000000cff257819 */ /* 0x000fe4000001160c */
[----:B------:R-:W-:Y:S01]  /*1230*/  SHF.R.U32.HI R18, RZ, 0x6, R18 ;  /* 0x00000006ff127819 */ /* 0x000fe20000011612 */
[----:B------:R-:W-:Y:S01]  /*1240*/  HADD2 R39, R39, -1056, -1056 ;  /* 0xe420e42027277430 */ /* 0x000fe20000000000 */
[----:B------:R-:W-:-:S02]  /*1250*/  LOP3.LUT R32, R32, 0x64006400, RZ, 0xfc, !PT ;  /* 0x6400640020207812 */ /* 0x000fc400078efcff */
[--C-:B------:R-:W-:Y:S02]  /*1260*/  SHF.R.U32.HI R42, RZ, 0x8, R17.reuse ;  /* 0x00000008ff2a7819 */ /* 0x100fe40000011611 */
[----:B------:R-:W-:Y:S01]  /*1270*/  SHF.R.U32.HI R38, RZ, 0xa, R17 ;  /* 0x0000000aff267819 */ /* 0x000fe20000011611 */
[----:B------:R-:W-:Y:S01]  /*1280*/  HADD2 R32, R32, -1056, -1056 ;  /* 0xe420e42020207430 */ /* 0x000fe20000000000 */
[----:B------:R-:W-:Y:S02]  /*1290*/  LOP3.LUT R33, R17, 0x3f003f, RZ, 0xc0, !PT ;  /* 0x003f003f11217812 */ /* 0x000fe400078ec0ff */
[--C-:B------:R-:W-:Y:S02]  /*12a0*/  SHF.R.U32.HI R46, RZ, 0x8, R19.reuse ;  /* 0x00000008ff2e7819 */ /* 0x100fe40000011613 */
[----:B------:R-:W-:Y:S02]  /*12b0*/  SHF.R.U32.HI R35, RZ, 0xa, R19 ;  /* 0x0000000aff237819 */ /* 0x000fe40000011613 */
[----:B------:R-:W-:-:S02]  /*12c0*/  LOP3.LUT R12, R19, 0x3f003f, RZ, 0xc0, !PT ;  /* 0x003f003f130c7812 */ /* 0x000fc400078ec0ff */
[----:B------:R-:W-:Y:S02]  /*12d0*/  SHF.R.U32.HI R17, RZ, 0x6, R17 ;  /* 0x00000006ff117819 */ /* 0x000fe40000011611 */
[----:B------:R-:W-:Y:S02]  /*12e0*/  SHF.R.U32.HI R19, RZ, 0x6, R19 ;  /* 0x00000006ff137819 */ /* 0x000fe40000011613 */
[----:B------:R-:W-:Y:S02]  /*12f0*/  SHF.R.U32.HI R13, RZ, 0xc, R13 ;  /* 0x0000000cff0d7819 */ /* 0x000fe4000001160d */
[----:B------:R-:W-:Y:S02]  /*1300*/  LOP3.LUT R16, R16, 0x3f003f, RZ, 0xc0, !PT ;  /* 0x003f003f10107812 */ /* 0x000fe400078ec0ff */
[----:B------:R-:W-:Y:S02]  /*1310*/  LOP3.LUT R18, R18, 0x3f003f, RZ, 0xc0, !PT ;  /* 0x003f003f12127812 */ /* 0x000fe400078ec0ff */
[----:B------:R-:W-:Y:S01]  /*1320*/  LOP3.LUT R33, R33, 0x64006400, RZ, 0xfc, !PT ;  /* 0x6400640021217812 */ /* 0x000fe200078efcff */
[-C--:B0-----:R-:W-:Y:S01]  /*1330*/  HFMA2.MMA R22, R39, R8.reuse, R22 ;  /* 0x0000000827167235 */ /* 0x081fe20000000016 */
[----:B------:R-:W-:Y:S01]  /*1340*/  LOP3.LUT R12, R12, 0x64006400, RZ, 0xfc, !PT ;  /* 0x640064000c0c7812 */ /* 0x000fe200078efcff */
[----:B------:R-:W-:Y:S01]  /*1350*/  HFMA2.MMA R21, R32, R8, R21 ;  /* 0x0000000820157235 */ /* 0x000fe20000000015 */
        /* <DEDUP_REMOVED lines=18> */
[----:B------:R-:W-:Y:S01]  /*1480*/  SHF.R.U32.HI R14, RZ, 0xc, R14 ;  /* 0x0000000cff0e7819 */ /* 0x000fe2000001160e */
[-C--:B------:R-:W-:Y:S01]  /*1490*/  HFMA2 R20, R17, R9.reuse, R20 ;  /* 0x0000000911147231 */ /* 0x080fe20000000014 */
[----:B------:R-:W-:Y:S01]  /*14a0*/  LOP3.LUT R40, R45, 0x300030, R42, 0xf8, !PT ;  /* 0x003000302d287812 */ /* 0x000fe200078ef82a */
[-C--:B------:R-:W-:Y:S01]  /*14b0*/  HFMA2.MMA R22, R13, R9.reuse, R22 ;  /* 0x000000090d167235 */ /* 0x080fe20000000016 */
[----:B------:R-:W-:Y:S01]  /*14c0*/  LOP3.LUT R31, R29, 0x300030, R44, 0xf8, !PT ;  /* 0x003000301d1f7812 */ /* 0x000fe200078ef82c */
[----:B------:R-:W-:Y:S01]  /*14d0*/  HFMA2.MMA R21, R18, R9, R21 ;  /* 0x0000000912157235 */ /* 0x000fe20000000015 */
[----:B------:R-:W-:Y:S01]  /*14e0*/  LOP3.LUT R42, R37, 0xf000f, RZ, 0xc0, !PT ;  /* 0x000f000f252a7812 */ /* 0x000fe200078ec0ff */
[----:B------:R-:W-:Y:S01]  /*14f0*/  HFMA2 R23, R8, R9, R23 ;  /* 0x0000000908177231 */ /* 0x000fe20000000017 */
[----:B------:R-:W-:-:S02]  /*1500*/  LOP3.LUT R30, R30, 0x64006400, RZ, 0xfc, !PT ;  /* 0x640064001e1e7812 */ /* 0x000fc400078efcff */
[----:B------:R-:W-:Y:S02]  /*1510*/  LOP3.LUT R37, R14, 0xf000f, RZ, 0xc0, !PT ;  /* 0x000f000f0e257812 */ /* 0x000fe400078ec0ff */
[----:B------:R-:W-:Y:S01]  /*1520*/  LOP3.LUT R31, R31, 0x64006400, RZ, 0xfc, !PT ;  /* 0x640064001f1f7812 */ /* 0x000fe200078efcff */
[----:B------:R-:W-:Y:S01]  /*1530*/  HADD2 R9, R30, -1056, -1056 ;  /* 0xe420e4201e097430 */ /* 0x000fe20000000000 */
[----:B------:R-:W-:Y:S02]  /*1540*/  LOP3.LUT R41, R42, 0x300030, R41, 0xf8, !PT ;  /* 0x003000302a297812 */ /* 0x000fe400078ef829 */
[----:B------:R-:W-:Y:S01]  /*1550*/  SHF.R.U32.HI R15, RZ, 0xc, R15 ;  /* 0x0000000cff0f7819 */ /* 0x000fe2000001160f */
[----:B------:R-:W-:Y:S01]  /*1560*/  HADD2 R8, R31, -1056, -1056 ;  /* 0xe420e4201f087430 */ /* 0x000fe20000000000 */
[----:B------:R-:W-:Y:S01]  /*1570*/  LOP3.LUT R34, R37, 0x300030, R34, 0xf8, !PT ;  /* 0x0030003025227812 */ /* 0x000fe200078ef822 */
[----:B------:R-:W-:Y:S01]  /*1580*/  HFMA2.MMA R22, R9, R10, R22 ;  /* 0x0000000a09167235 */ /* 0x000fe20000000016 */
[----:B------:R-:W-:-:S02]  /*1590*/  LOP3.LUT R41, R41, 0x64006400, RZ, 0xfc, !PT ;  /* 0x6400640029297812 */ /* 0x000fc400078efcff */
[----:B------:R-:W-:Y:S01]  /*15a0*/  LOP3.LUT R29, R43, 0x300030, R46, 0xf8, !PT ;  /* 0x003000302b1d7812 */ /* 0x000fe200078ef82e */
[----:B------:R-:W-:Y:S01]  /*15b0*/  HFMA2.MMA R21, R8, R10, R21 ;  /* 0x0000000a08157235 */ /* 0x000fe20000000015 */
[----:B------:R-:W-:Y:S01]  /*15c0*/  LOP3.LUT R14, R15, 0xf000f, RZ, 0xc0, !PT ;  /* 0x000f000f0f0e7812 */ /* 0x000fe200078ec0ff */
[----:B------:R-:W-:Y:S01]  /*15d0*/  HADD2 R41, R41, -1056, -1056 ;  /* 0xe420e42029297430 */ /* 0x000fe20000000000 */
[----:B------:R-:W-:Y:S02]  /*15e0*/  LOP3.LUT R34, R34, 0x64006400, RZ, 0xfc, !PT ;  /* 0x6400640022227812 */ /* 0x000fe400078efcff */
[----:B------:R-:W-:Y:S02]  /*15f0*/  LOP3.LUT R40, R40, 0x64006400, RZ, 0xfc, !PT ;  /* 0x6400640028287812 */ /* 0x000fe400078efcff */
[----:B------:R-:W-:Y:S01]  /*1600*/  LOP3.LUT R29, R29, 0x64006400, RZ, 0xfc, !PT ;  /* 0x640064001d1d7812 */ /* 0x000fe200078efcff */
[----:B------:R-:W-:Y:S01]  /*1610*/  HADD2 R34, R34, -1056, -1056 ;  /* 0xe420e42022227430 */ /* 0x000fe20000000000 */
[----:B------:R-:W-:Y:S01]  /*1620*/  LOP3.LUT R35, R14, 0x300030, R35, 0xf8, !PT ;  /* 0x003000300e237812 */ /* 0x000fe200078ef823 */
[----:B------:R-:W-:Y:S01]  /*1630*/  HADD2 R13, R40, -1056, -1056 ;  /* 0xe420e420280d7430 */ /* 0x000fe20000000000 */
[----:B------:R-:W-:Y:S01]  /*1640*/  LOP3.LUT R38, R38, 0x64006400, RZ, 0xfc, !PT ;  /* 0x6400640026267812 */ /* 0x000fe200078efcff */
[----:B------:R-:W-:Y:S01]  /*1650*/  HADD2 R8, R29, -1056, -1056 ;  /* 0xe420e4201d087430 */ /* 0x000fe20000000000 */
[----:B------:R-:W-:Y:S01]  /*1660*/  LOP3.LUT R35, R35, 0x64006400, RZ, 0xfc, !PT ;  /* 0x6400640023237812 */ /* 0x000fe200078efcff */
        /* <DEDUP_REMOVED lines=16> */
.L_x_3029:
[----:B------:R-:W-:Y:S05]  /*1770*/  @P1 BRA `(.L_x_3030) ;  /* 0x0000000800e01947 */ /* 0x000fea0003800000 */
[----:B-----5:R-:W-:Y:S01]  /*1780*/  IMAD R9, R28, 0xc, RZ ;  /* 0x0000000c1c097824 */ /* 0x020fe200078e02ff */
[----:B------:R-:W1:Y:S01]  /*1790*/  LDS.128 R20, [UR4+0x20] ;  /* 0x00002004ff147984 */ /* 0x000e620008000c00 */
[----:B------:R-:W-:-:S04]  /*17a0*/  IMAD.WIDE.U32 R34, R2, 0xc, R26 ;  /* 0x0000000c02227825 */ /* 0x000fc800078e001a */
[----:B------:R-:W-:-:S05]  /*17b0*/  IMAD.IADD R35, R35, 0x1, R9 ;  /* 0x0000000123237824 */ /* 0x000fca00078e0209 */
[----:B------:R-:W3:Y:S01]  /*17c0*/  LDG.E.128.CONSTANT R8, desc[UR6][R34.64] ;  /* 0x0000000622087981 */ /* 0x000ee2000c1e9d00 */
[----:B------:R-:W-:-:S05]  /*17d0*/  IMAD.WIDE R38, R2, 0x4, R34 ;  /* 0x0000000402267825 */ /* 0x000fca00078e0222 */
[----:B------:R4:W2:Y:S01]  /*17e0*/  LDG.E.128.CONSTANT R12, desc[UR6][R38.64] ;  /* 0x00000006260c7981 */ /* 0x0008a2000c1e9d00 */
[----:B------:R-:W-:-:S06]  /*17f0*/  IMAD.WIDE R16, R2, 0x4, R38 ;  /* 0x0000000402107825 */ /* 0x000fcc00078e0226 */
[----:B------:R-:W2:Y:S01]  /*1800*/  LDG.E.128.CONSTANT R16, desc[UR6][R16.64] ;  /* 0x0000000610107981 */ /* 0x000ea2000c1e9d00 */
[----:B------:R-:W-:Y:S02]  /*1810*/  PRMT R3, R3, 0x5410, R4 ;  /* 0x0000541003037816 */ /* 0x000fe40000000004 */
[----:B0-----:R-:W-:Y:S02]  /*1820*/  PRMT R5, R5, 0x5410, R6 ;  /* 0x0000541005057816 */ /* 0x001fe40000000006 */
[----:B---3--:R-:W-:Y:S02]  /*1830*/  LOP3.LUT R33, R8, 0x3f003f, RZ, 0xc0, !PT ;  /* 0x003f003f08217812 */ /* 0x008fe400078ec0ff */
[--C-:B------:R-:W-:Y:S02]  /*1840*/  SHF.R.U32.HI R32, RZ, 0xc, R8.reuse ;  /* 0x0000000cff207819 */ /* 0x100fe40000011608 */
[----:B------:R-:W-:Y:S02]  /*1850*/  SHF.R.U32.HI R8, RZ, 0x6, R8 ;  /* 0x00000006ff087819 */ /* 0x000fe40000011608 */
[----:B------:R-:W-:-:S02]  /*1860*/  LOP3.LUT R35, R11, 0x3f003f, RZ, 0xc0, !PT ;  /* 0x003f003f0b237812 */ /* 0x000fc400078ec0ff */
[----:B------:R-:W-:Y:S02]  /*1870*/  LOP3.LUT R33, R33, 0x64006400, RZ, 0xfc, !PT ;  /* 0x6400640021217812 */ /* 0x000fe400078efcff */
[----:B------:R-:W-:Y:S02]  /*1880*/  LOP3.LUT R37, R9, 0x3f003f, RZ, 0xc0, !PT ;  /* 0x003f003f09257812 */ /* 0x000fe400078ec0ff */
[--C-:B------:R-:W-:Y:S01]  /*1890*/  SHF.R.U32.HI R30, RZ, 0xc, R9.reuse ;  /* 0x0000000cff1e7819 */ /* 0x100fe20000011609 */
[----:B------:R-:W-:Y:S01]  /*18a0*/  HADD2 R33, R33, -1056, -1056 ;  /* 0xe420e42021217430 */ /* 0x000fe20000000000 */
[----:B------:R-:W-:Y:S02]  /*18b0*/  LOP3.LUT R8, R8, 0x3f003f, RZ, 0xc0, !PT ;  /* 0x003f003f08087812 */ /* 0x000fe400078ec0ff */
[----:B------:R-:W-:Y:S02]  /*18c0*/  SHF.R.U32.HI R9, RZ, 0x6, R9 ;  /* 0x00000006ff097819 */ /* 0x000fe40000011609 */
[----:B------:R-:W-:-:S02]  /*18d0*/  LOP3.LUT R35, R35, 0x64006400, RZ, 0xfc, !PT ;  /* 0x6400640023237812 */ /* 0x000fc400078efcff */
[----:B------:R-:W-:Y:S02]  /*18e0*/  LOP3.LUT R8, R8, 0x64006400, RZ, 0xfc, !PT ;  /* 0x6400640008087812 */ /* 0x000fe400078efcff */
[----:B------:R-:W-:Y:S01]  /*18f0*/  LOP3.LUT R34, R10, 0x3f003f, RZ, 0xc0, !PT ;  /* 0x003f003f0a227812 */ /* 0x000fe200078ec0ff */
[----:B------:R-:W-:Y:S01]  /*1900*/  HADD2 R41, R35, -1056, -1056 ;  /* 0xe420e42023297430 */ /* 0x000fe20000000000 */
[----:B------:R-:W-:Y:S01]  /*1910*/  LOP3.LUT R9, R9, 0x3f003f, RZ, 0xc0, !PT ;  /* 0x003f003f09097812 */ /* 0x000fe200078ec0ff */
[----:B------:R-:W-:Y:S01]  /*1920*/  HADD2 R35, R8, -1056, -1056 ;  /* 0xe420e42008237430 */ /* 0x000fe20000000000 */
[----:B------:R-:W-:Y:S01]  /*1930*/  LOP3.LUT R37, R37, 0x64006400, RZ, 0xfc, !PT ;  /* 0x6400640025257812 */ /* 0x000fe200078efcff */
[----:B-1----:R-:W-:Y:S01]  /*1940*/  HFMA2.MMA R8, R33, R20, RZ ;  /* 0x0000001421087235 */ /* 0x002fe200000000ff */
[--C-:B------:R-:W-:Y:S02]  /*1950*/  SHF.R.U32.HI R29, RZ, 0xc, R10.reuse ;  /* 0x0000000cff1d7819 */ /* 0x100fe4000001160a */
[----:B------:R-:W-:Y:S01]  /*1960*/  SHF.R.U32.HI R10, RZ, 0x6, R10 ;  /* 0x00000006ff0a7819 */ /* 0x000fe2000001160a */
[----:B------:R-:W-:Y:S01]  /*1970*/  HADD2 R37, R37, -1056, -1056 ;  /* 0xe420e42025257430 */ /* 0x000fe20000000000 */
[----:B------:R-:W-:-:S02]  /*1980*/  LOP3.LUT R34, R34, 0x64006400, RZ, 0xfc, !PT ;  /* 0x6400640022227812 */ /* 0x000fc400078efcff */
[----:B------:R-:W-:Y:S02]  /*1990*/  LOP3.LUT R9, R9, 0x64006400, RZ, 0xfc, !PT ;  /* 0x6400640009097812 */ /* 0x000fe400078efcff */
[----:B------:R-:W-:Y:S01]  /*19a0*/  LOP3.LUT R10, R10, 0x3f003f, RZ, 0xc0, !PT ;  /* 0x003f003f0a0a7812 */ /* 0x000fe200078ec0ff */
[----:B----4-:R-:W-:Y:S01]  /*19b0*/  HADD2 R39, R34, -1056, -1056 ;  /* 0xe420e42022277430 */ /* 0x010fe20000000000 */
[--C-:B------:R-:W-:Y:S01]  /*19c0*/  SHF.R.U32.HI R31, RZ, 0xc, R11.reuse ;  /* 0x0000000cff1f7819 */ /* 0x100fe2000001160b */
[----:B------:R-:W-:Y:S01]  /*19d0*/  HADD2 R38, R9, -1056, -1056 ;  /* 0xe420e42009267430 */ /* 0x000fe20000000000 */
[----:B------:R-:W-:Y:S01]  /*19e0*/  SHF.R.U32.HI R11, RZ, 0x6, R11 ;  /* 0x00000006ff0b7819 */ /* 0x000fe2000001160b */
[-C--:B------:R-:W-:Y:S01]  /*19f0*/  HFMA2 R9, R37, R20.reuse, RZ.H0_H0 ;  /* 0x0000001425097231 */ /* 0x080fe200000400ff */
[----:B------:R-:W-:Y:S01]  /*1a00*/  LOP3.LUT R10, R10, 0x64006400, RZ, 0xfc, !PT ;  /* 0x640064000a0a7812 */ /* 0x000fe200078efcff */
[----:B------:R-:W-:Y:S01]  /*1a10*/  HFMA2.MMA R34, R35, R21, R8 ;  /* 0x0000001523227235 */ /* 0x000fe20000000008 */
[----:B------:R-:W-:Y:S01]  /*1a20*/  LOP3.LUT R33, R11, 0x3f003f, RZ, 0xc0, !PT ;  /* 0x003f003f0b217812 */ /* 0x000fe200078ec0ff */
[----:B------:R-:W-:Y:S01]  /*1a30*/  HFMA2 R35, R38, R21, R9 ;  /* 0x0000001526237231 */ /* 0x000fe20000000009 */
[----:B------:R-:W-:Y:S01]  /*1a40*/  HFMA2.MMA R37, R39, R20, RZ ;  /* 0x0000001427257235 */ /* 0x000fe200000000ff */
[----:B--2---:R-:W-:Y:S01]  /*1a50*/  LOP3.LUT R9, R13, 0x3f003f, RZ, 0xc0, !PT ;  /* 0x003f003f0d097812 */ /* 0x004fe200078ec0ff */
[----:B------:R-:W-:Y:S01]  /*1a60*/  HADD2 R10, R10, -1056, -1056 ;  /* 0xe420e4200a0a7430 */ /* 0x000fe20000000000 */
[----:B------:R-:W-:Y:S01]  /*1a70*/  LOP3.LUT R33, R33, 0x64006400, RZ, 0xfc, !PT ;  /* 0x6400640021217812 */ /* 0x000fe200078efcff */
[----:B------:R-:W-:Y:S01]  /*1a80*/  HFMA2 R20, R41, R20, RZ.H0_H0 ;  /* 0x0000001429147231 */ /* 0x000fe200000400ff */
[----:B------:R-:W-:-:S02]  /*1a90*/  LOP3.LUT R9, R9, 0x64006400, RZ, 0xfc, !PT ;  /* 0x6400640009097812 */ /* 0x000fc400078efcff */
[----:B------:R-:W-:Y:S01]  /*1aa0*/  LOP3.LUT R11, R14, 0x3f003f, RZ, 0xc0, !PT ;  /* 0x003f003f0e0b7812 */ /* 0x000fe200078ec0ff */
[----:B------:R-:W-:Y:S01]  /*1ab0*/  HFMA2.MMA R37, R10, R21, R37 ;  /* 0x000000150a257235 */ /* 0x000fe20000000025 */
[----:B------:R-:W-:Y:S01]  /*1ac0*/  HADD2 R39, R33, -1056, -1056 ;  /* 0xe420e42021277430 */ /* 0x000fe20000000000 */
[----:B------:R-:W-:Y:S01]  /*1ad0*/  LOP3.LUT R8, R12, 0x3f003f, RZ, 0xc0, !PT ;  /* 0x003f003f0c087812 */ /* 0x000fe200078ec0ff */
[----:B------:R-:W-:Y:S01]  /*1ae0*/  HADD2 R10, R9, -1056, -1056 ;  /* 0xe420e420090a7430 */ /* 0x000fe20000000000 */
[----:B------:R-:W-:Y:S01]  /*1af0*/  LOP3.LUT R11, R11, 0x64006400, RZ, 0xfc, !PT ;  /* 0x640064000b0b7812 */ /* 0x000fe200078efcff */
[----:B------:R-:W-:Y:S01]  /*1b00*/  HFMA2 R38, R39, R21, R20 ;  /* 0x0000001527267231 */ /* 0x000fe20000000014 */
[----:B------:R-:W-:Y:S01]  /*1b10*/  LOP3.LUT R21, R15, 0x3f003f, RZ, 0xc0, !PT ;  /* 0x003f003f0f157812 */ /* 0x000fe200078ec0ff */
[----:B------:R-:W-:Y:S01]  /*1b20*/  HFMA2 R20, R10, R22, R35 ;  /* 0x000000160a147231 */ /* 0x000fe20000000023 */
[----:B------:R-:W-:Y:S01]  /*1b30*/  LOP3.LUT R8, R8, 0x64006400, RZ, 0xfc, !PT ;  /* 0x6400640008087812 */ /* 0x000fe200078efcff */
[----:B------:R-:W-:Y:S01]  /*1b40*/  HADD2 R40, R11, -1056, -1056 ;  /* 0xe420e4200b287430 */ /* 0x000fe20000000000 */
[----:B------:R-:W-:-:S02]  /*1b50*/  SHF.R.U32.HI R10, RZ, 0x6, R13 ;  /* 0x00000006ff0a7819 */ /* 0x000fc4000001160d */
[----:B------:R-:W-:Y:S01]  /*1b60*/  SHF.R.U32.HI R9, RZ, 0x6, R12 ;  /* 0x00000006ff097819 */ /* 0x000fe2000001160c */
[----:B------:R-:W-:Y:S01]  /*1b70*/  HADD2 R33, R8, -1056, -1056 ;  /* 0xe420e42008217430 */ /* 0x000fe20000000000 */
[----:B------:R-:W-:Y:S01]  /*1b80*/  SHF.R.U32.HI R11, RZ, 0x6, R14 ;  /* 0x00000006ff0b7819 */ /* 0x000fe2000001160e */
[-C--:B------:R-:W-:Y:S01]  /*1b90*/  HFMA2.MMA R37, R40, R22.reuse, R37 ;  /* 0x0000001628257235 */ /* 0x080fe20000000025 */
[----:B------:R-:W-:Y:S02]  /*1ba0*/  LOP3.LUT R21, R21, 0x64006400, RZ, 0xfc, !PT ;  /* 0x6400640015157812 */ /* 0x000fe400078efcff */
[----:B------:R-:W-:Y:S01]  /*1bb0*/  LOP3.LUT R10, R10, 0x3f003f, RZ, 0xc0, !PT ;  /* 0x003f003f0a0a7812 */ /* 0x000fe200078ec0ff */
[----:B------:R-:W-:Y:S01]  /*1bc0*/  HFMA2.MMA R8, R33, R22, R34 ;  /* 0x0000001621087235 */ /* 0x000fe20000000022 */
[----:B------:R-:W-:Y:S01]  /*1bd0*/  LOP3.LUT R9, R9, 0x3f003f, RZ, 0xc0, !PT ;  /* 0x003f003f09097812 */ /* 0x000fe200078ec0ff */
[----:B------:R-:W-:Y:S01]  /*1be0*/  HADD2 R21, R21, -1056, -1056 ;  /* 0xe420e42015157430 */ /* 0x000fe20000000000 */
[----:B------:R-:W-:-:S02]  /*1bf0*/  LOP3.LUT R11, R11, 0x3f003f, RZ, 0xc0, !PT ;  /* 0x003f003f0b0b7812 */ /* 0x000fc400078ec0ff */
[----:B------:R-:W-:Y:S01]  /*1c00*/  LOP3.LUT R10, R10, 0x64006400, RZ, 0xfc, !PT ;  /* 0x640064000a0a7812 */ /* 0x000fe200078efcff */
[----:B------:R-:W-:Y:S01]  /*1c10*/  HFMA2 R38, R21, R22, R38 ;  /* 0x0000001615267231 */ /* 0x000fe20000000026 */
        /* <DEDUP_REMOVED lines=10> */
[-C--:B------:R-:W-:Y:S01]  /*1cc0*/  HFMA2.MMA R22, R9, R23.reuse, R8 ;  /* 0x0000001709167235 */ /* 0x080fe20000000008 */
[----:B------:R-:W-:Y:S01]  /*1cd0*/  LOP3.LUT R33, R33, 0x64006400, RZ, 0xfc, !PT ;  /* 0x6400640021217812 */ /* 0x000fe200078efcff */
[----:B------:R-:W-:Y:S01]  /*1ce0*/  HFMA2.MMA R21, R10, R23, R37 ;  /* 0x000000170a157235 */ /* 0x000fe20000000025 */
[----:B------:R-:W-:Y:S01]  /*1cf0*/  LOP3.LUT R32, R18, 0x3f003f, RZ, 0xc0, !PT ;  /* 0x003f003f12207812 */ /* 0x000fe200078ec0ff */
[----:B------:R-:W0:Y:S01]  /*1d00*/  LDS.128 R8, [UR4+0x30] ;  /* 0x00003004ff087984 */ /* 0x000e220008000c00 */
[--C-:B------:R-:W-:Y:S01]  /*1d10*/  SHF.R.U32.HI R40, RZ, 0x8, R16.reuse ;  /* 0x00000008ff287819 */ /* 0x100fe20000011610 */
[----:B------:R-:W-:Y:S01]  /*1d20*/  HADD2 R33, R33, -1056, -1056 ;  /* 0xe420e42021217430 */ /* 0x000fe20000000000 */
[----:B------:R-:W-:-:S02]  /*1d30*/  SHF.R.U32.HI R41, RZ, 0xa, R16 ;  /* 0x0000000aff297819 */ /* 0x000fc40000011610 */
[----:B------:R-:W-:Y:S01]  /*1d40*/  SHF.R.U32.HI R16, RZ, 0x6, R16 ;  /* 0x00000006ff107819 */ /* 0x000fe20000011610 */
[----:B------:R-:W-:Y:S01]  /*1d50*/  HFMA2 R23, R33, R23, R38 ;  /* 0x0000001721177231 */ /* 0x000fe20000000026 */
[--C-:B------:R-:W-:Y:S02]  /*1d60*/  SHF.R.U32.HI R44, RZ, 0x8, R18.reuse ;  /* 0x00000008ff2c7819 */ /* 0x100fe40000011612 */
        /* <DEDUP_REMOVED lines=17> */
[----:B------:R-:W-:Y:S01]  /*1e80*/  LOP3.LUT R18, R18, 0x3f003f, RZ, 0xc0, !PT ;  /* 0x003f003f12127812 */ /* 0x000fe200078ec0ff */
[-C--:B0-----:R-:W-:Y:S01]  /*1e90*/  HFMA2.MMA R22, R39, R8.reuse, R22 ;  /* 0x0000000827167235 */ /* 0x081fe20000000016 */
[----:B------:R-:W-:Y:S01]  /*1ea0*/  LOP3.LUT R33, R33, 0x64006400, RZ, 0xfc, !PT ;  /* 0x6400640021217812 */ /* 0x000fe200078efcff */
[----:B------:R-:W-:Y:S01]  /*1eb0*/  HFMA2.MMA R21, R32, R8, R21 ;  /* 0x0000000820157235 */ /* 0x000fe20000000015 */
[----:B------:R-:W-:-:S02]  /*1ec0*/  LOP3.LUT R12, R12, 0x64006400, RZ, 0xfc, !PT ;  /* 0x640064000c0c7812 */ /* 0x000fc400078efcff */
        /* <DEDUP_REMOVED lines=8> */
[----:B------:R-:W-:Y:S02]  /*1f50*/  LOP3.LUT R18, R18, 0x64006400, RZ, 0xfc, !PT ;  /* 0x6400640012127812 */ /* 0x000fe400078efcff */
[----:B------:R-:W-:-:S02]  /*1f60*/  LOP3.LUT R45, R30, 0xf000f, RZ, 0xc0, !PT ;  /* 0x000f000f1e2d7812 */ /* 0x000fc400078ec0ff */
[----:B------:R-:W-:Y:S01]  /*1f70*/  LOP3.LUT R29, R29, 0xf000f, RZ, 0xc0, !PT ;  /* 0x000f000f1d1d7812 */ /* 0x000fe200078ec0ff */
[----:B------:R-:W-:Y:S01]  /*1f80*/  HADD2 R18, R18, -1056, -1056 ;  /* 0xe420e42012127430 */ /* 0x000fe20000000000 */
[----:B------:R-:W-:Y:S02]  /*1f90*/  LOP3.LUT R17, R17, 0x64006400, RZ, 0xfc, !PT ;  /* 0x6400640011117812 */ /* 0x000fe400078efcff */
[----:B------:R-:W-:Y:S02]  /*1fa0*/  LOP3.LUT R19, R19, 0x64006400, RZ, 0xfc, !PT ;  /* 0x6400640013137812 */ /* 0x000fe400078efcff */
        /* <DEDUP_REMOVED lines=53> */
.L_x_3030:
[----:B------:R-:W-:Y:S01]  /*2300*/  VIADD R25, R25, 0x20 ;  /* 0x0000002019197836 */ /* 0x000fe20000000000 */
[----:B------:R-:W-:Y:S01]  /*2310*/  UIADD3 UR4, UR4, 0x40, URZ ;  /* 0x0000004004047890 */ /* 0x000fe2000fffe03f */
[----:B--2---:R-:W-:-:S03]  /*2320*/  IMAD.WIDE.U32 R26, R2, 0x18, R26 ;  /* 0x00000018021a7825 */ /* 0x004fc600078e001a */
[C---:B------:R-:W-:Y:S01]  /*2330*/  ISETP.GE.AND P0, PT, R25.reuse, UR5, PT ;  /* 0x0000000519007c0c */ /* 0x040fe2000bf06270 */
[----:B-----5:R-:W-:Y:S01]  /*2340*/  IMAD R9, R28, 0x18, RZ ;  /* 0x000000181c097824 */ /* 0x020fe200078e02ff */
[----:B------:R-:W-:-:S03]  /*2350*/  ISETP.LT.AND P2, PT, R25, R0, PT ;  /* 0x000000001900720c */ /* 0x000fc60003f41270 */
[----:B------:R-:W-:-:S10]  /*2360*/  IMAD.IADD R27, R27, 0x1, R9 ;  /* 0x000000011b1b7824 */ /* 0x000fd400078e0209 */
[----:B------:R-:W-:Y:S05]  /*2370*/  @!P0 BRA P2, `(.L_x_3031) ;  /* 0xffffffe800208947 */ /* 0x000fea000103ffff */
.L_x_3028:
[----:B------:R-:W-:Y:S01]  /*2380*/  ISETP.GE.AND P0, PT, R25, R0, PT ;  /* 0x000000001900720c */ /* 0x000fe20003f06270 */
[----:B------:R-:W-:-:S03]  /*2390*/  ULDC UR5, c[0x0][0x260] ;  /* 0x0000980000057ab9 */ /* 0x000fc60000000800 */
[----:B------:R-:W-:Y:S01]  /*23a0*/  ISETP.GE.OR P0, PT, R25, UR5, P0 ;  /* 0x0000000519007c0c */ /* 0x000fe20008706670 */
[----:B------:R-:W-:-:S12]  /*23b0*/  ULDC UR5, c[0x0][0x260] ;  /* 0x0000980000057ab9 */ /* 0x000fd80000000800 */
[----:B------:R-:W-:Y:S05]  /*23c0*/  @P0 BRA `(.L_x_3032) ;  /* 0x0000001400780947 */ /* 0x000fea0003800000 */
.L_x_3034:
[----:B------:R-:W1:Y:S01]  /*23d0*/  LDC R2, c[0x0][0x23c] ;  /* 0x00008f00ff027b82 */ /* 0x000e620000000800 */
[----:B-----5:R-:W-:Y:S02]  /*23e0*/  IMAD.MOV.U32 R8, RZ, RZ, R26 ;  /* 0x000000ffff087224 */ /* 0x020fe400078e001a */
[----:B------:R-:W-:Y:S02]  /*23f0*/  IMAD.MOV.U32 R9, RZ, RZ, R27 ;  /* 0x000000ffff097224 */ /* 0x000fe400078e001b */
[----:B-1----:R-:W-:-:S04]  /*2400*/  IMAD.WIDE R12, R2, 0x4, R8 ;  /* 0x00000004020c7825 */ /* 0x002fc800078e0208 */
[----:B------:R-:W5:Y:S01]  /*2410*/  LDG.E.128.CONSTANT R8, desc[UR6][R8.64] ;  /* 0x0000000608087981 */ /* 0x000f62000c1e9d00 */
[----:B------:R-:W-:-:S03]  /*2420*/  IMAD.WIDE R16, R2, 0x4, R12 ;  /* 0x0000000402107825 */ /* 0x000fc600078e020c */
[----:B------:R-:W5:Y:S01]  /*2430*/  LDG.E.128.CONSTANT R12, desc[UR6][R12.64] ;  /* 0x000000060c0c7981 */ /* 0x000f62000c1e9d00 */
[----:B------:R-:W-:-:S03]  /*2440*/  IMAD.WIDE R26, R2, 0x4, R16 ;  /* 0x00000004021a7825 */ /* 0x000fc600078e0210 */
[----:B------:R-:W5:Y:S04]  /*2450*/  LDG.E.128.CONSTANT R16, desc[UR6][R16.64] ;  /* 0x0000000610107981 */ /* 0x000f68000c1e9d00 */
[----:B------:R1:W5:Y:S01]  /*2460*/  LDG.E.128.CONSTANT R20, desc[UR6][R26.64] ;  /* 0x000000061a147981 */ /* 0x000362000c1e9d00 */
[----:B------:R-:W-:Y:S02]  /*2470*/  VIADD R37, R25, 0x20 ;  /* 0x0000002019257836 */ /* 0x000fe40000000000 */
[----:B------:R-:W-:-:S03]  /*2480*/  IMAD.WIDE R24, R2, 0x4, R26 ;  /* 0x0000000402187825 */ /* 0x000fc600078e021a */
[----:B------:R-:W-:Y:S01]  /*2490*/  ISETP.GE.AND P0, PT, R37, UR5, PT ;  /* 0x0000000525007c0c */ /* 0x000fe2000bf06270 */
[----:B------:R-:W-:Y:S01]  /*24a0*/  IMAD.WIDE R38, R2, 0x4, R24 ;  /* 0x0000000402267825 */ /* 0x000fe200078e0218 */
[----:B------:R-:W-:Y:S11]  /*24b0*/  @P1 BRA `(.L_x_3033) ;  /* 0x0000001400241947 */ /* 0x000ff60003800000 */
[----:B-1----:R-:W2:Y:S01]  /*24c0*/  LDG.E.128.CONSTANT R24, desc[UR6][R24.64] ;  /* 0x0000000618187981 */ /* 0x002ea2000c1e9d00 */
[----:B-----5:R-:W-:Y:S01]  /*24d0*/  SHF.R.U32.HI R32, RZ, 0xf, R8 ;  /* 0x0000000fff207819 */ /* 0x020fe20000011608 */
[----:B------:R-:W-:Y:S01]  /*24e0*/  IMAD.MOV.U32 R33, RZ, RZ, 0x2800 ;  /* 0x00002800ff217424 */ /* 0x000fe200078e00ff */
[----:B------:R-:W-:Y:S01]  /*24f0*/  SHF.R.U32.HI R45, RZ, 0xe, R12 ;  /* 0x0000000eff2d7819 */ /* 0x000fe2000001160c */
[----:B------:R-:W1:Y:S01]  /*2500*/  LDS.128 R28, [UR4] ;  /* 0x00000004ff1c7984 */ /* 0x000e620008000c00 */
        /* <DEDUP_REMOVED lines=11> */
[----:B------:R-:W-:Y:S01]  /*25c0*/  PRMT R3, R3, 0x5410, R33 ;  /* 0x0000541003037816 */ /* 0x000fe20000000021 */
[----:B------:R-:W-:Y:S01]  /*25d0*/  HADD2 R47, R35, -1040, -1040 ;  /* 0xe410e410232f7430 */ /* 0x000fe20000000000 */
[----:B------:R-:W-:Y:S01]  /*25e0*/  LOP3.LUT R34, R34, 0x64006400, RZ, 0xfc, !PT ;  /* 0x6400640022227812 */ /* 0x000fe200078efcff */
[----:B------:R-:W-:Y:S01]  /*25f0*/  HADD2 R49, R40, -1040, -1040 ;  /* 0xe410e41028317430 */ /* 0x000fe20000000000 */
[----:B------:R-:W-:Y:S02]  /*2600*/  LOP3.LUT R41, R41, 0x64006400, RZ, 0xfc, !PT ;  /* 0x6400640029297812 */ /* 0x000fe400078efcff */
[----:B------:R-:W-:Y:S01]  /*2610*/  LOP3.LUT R33, R9, 0x3e003e0, RZ, 0xc0, !PT ;  /* 0x03e003e009217812 */ /* 0x000fe200078ec0ff */
[----:B------:R-:W-:Y:S01]  /*2620*/  HFMA2 R44, R34, R3.H1_H1, -48, -48 ;  /* 0xd200d200222c7431 */ /* 0x000fe20000060003 */
[----:B------:R-:W-:Y:S01]  /*2630*/  SHF.R.U32.HI R50, RZ, 0xa, R12 ;  /* 0x0000000aff327819 */ /* 0x000fe2000001160c */
[----:B------:R-:W-:Y:S01]  /*2640*/  HADD2 R41, R41, -1040, -1040 ;  /* 0xe410e41029297430 */ /* 0x000fe20000000000 */
[----:B------:R-:W-:-:S02]  /*2650*/  LOP3.LUT R42, R33, 0x64006400, RZ, 0xfc, !PT ;  /* 0x64006400212a7812 */ /* 0x000fc400078efcff */
[----:B------:R-:W-:Y:S02]  /*2660*/  SHF.R.U32.HI R33, RZ, 0xa, R8 ;  /* 0x0000000aff217819 */ /* 0x000fe40000011608 */
[----:B------:R-:W-:Y:S02]  /*2670*/  LOP3.LUT R8, R11, 0x3e003e0, RZ, 0xc0, !PT ;  /* 0x03e003e00b087812 */ /* 0x000fe400078ec0ff */
[----:B------:R-:W-:Y:S02]  /*2680*/  LOP3.LUT R33, R33, 0x1f001f, RZ, 0xc0, !PT ;  /* 0x001f001f21217812 */ /* 0x000fe400078ec0ff */
[----:B------:R-:W-:Y:S01]  /*2690*/  LOP3.LUT R50, R50, 0x1f001f, RZ, 0xc0, !PT ;  /* 0x001f001f32327812 */ /* 0x000fe200078ec0ff */
[-C--:B-1----:R-:W-:Y:S01]  /*26a0*/  HFMA2.MMA R35, R43, R28.reuse, RZ ;  /* 0x0000001c2b237235 */ /* 0x082fe200000000ff */
[-C--:B------:R-:W-:Y:S01]  /*26b0*/  HFMA2 R34, R47, R28.reuse, RZ.H0_H0 ;  /* 0x0000001c2f227231 */ /* 0x080fe200000400ff */
[----:B------:R-:W-:Y:S01]  /*26c0*/  HFMA2.MMA R40, R49, R28, RZ ;  /* 0x0000001c31287235 */ /* 0x000fe200000000ff */
[----:B------:R-:W-:Y:S01]  /*26d0*/  HFMA2 R32, R41, R28, RZ.H0_H0 ;  /* 0x0000001c29207231 */ /* 0x000fe200000400ff */
[----:B------:R-:W-:Y:S01]  /*26e0*/  LOP3.LUT R33, R33, 0x64006400, RZ, 0xfc, !PT ;  /* 0x6400640021217812 */ /* 0x000fe200078efcff */
[----:B------:R-:W-:Y:S01]  /*26f0*/  HFMA2 R41, R42, R3.H1_H1, -48, -48 ;  /* 0xd200d2002a297431 */ /* 0x000fe20000060003 */
[----:B------:R-:W-:-:S02]  /*2700*/  LOP3.LUT R50, R50, 0x64006400, RZ, 0xfc, !PT ;  /* 0x6400640032327812 */ /* 0x000fc400078efcff */
[-C--:B------:R-:W-:Y:S01]  /*2710*/  HFMA2.MMA R28, R44, R29.reuse, R35 ;  /* 0x0000001d2c1c7235 */ /* 0x080fe20000000023 */
[----:B------:R-:W-:Y:S02]  /*2720*/  LOP3.LUT R35, R10, 0x3e003e0, RZ, 0xc0, !PT ;  /* 0x03e003e00a237812 */ /* 0x000fe400078ec0ff */
[----:B------:R-:W-:Y:S01]  /*2730*/  LOP3.LUT R44, R8, 0x64006400, RZ, 0xfc, !PT ;  /* 0x64006400082c7812 */ /* 0x000fe200078efcff */
[----:B------:R-:W-:Y:S01]  /*2740*/  HFMA2.MMA R8, R41, R29, R34 ;  /* 0x0000001d29087235 */ /* 0x000fe20000000022 */
[----:B------:R-:W-:Y:S01]  /*2750*/  LOP3.LUT R42, R35, 0x64006400, RZ, 0xfc, !PT ;  /* 0x64006400232a7812 */ /* 0x000fe200078efcff */
[----:B------:R-:W-:Y:S01]  /*2760*/  HADD2 R51, R50, -1040, -1040 ;  /* 0xe410e41032337430 */ /* 0x000fe20000000000 */
[--C-:B------:R-:W-:Y:S01]  /*2770*/  SHF.R.U32.HI R35, RZ, 0xa, R9.reuse ;  /* 0x0000000aff237819 */ /* 0x100fe20000011609 */
[-C--:B------:R-:W-:Y:S01]  /*2780*/  HFMA2 R43, R44, R3.reuse.H1_H1, -48, -48 ;  /* 0xd200d2002c2b7431 */ /* 0x080fe20000060003 */
[----:B------:R-:W-:Y:S01]  /*2790*/  SHF.R.U32.HI R9, RZ, 0xf, R9 ;  /* 0x0000000fff097819 */ /* 0x000fe20000011609 */
[----:B------:R-:W-:Y:S01]  /*27a0*/  HFMA2 R41, R42, R3.H1_H1, -48, -48 ;  /* 0xd200d2002a297431 */ /* 0x000fe20000060003 */
[----:B------:R-:W-:-:S02]  /*27b0*/  LOP3.LUT R35, R35, 0x1f001f, RZ, 0xc0, !PT ;  /* 0x001f001f23237812 */ /* 0x000fc400078ec0ff */
[----:B------:R-:W-:Y:S02]  /*27c0*/  SHF.R.U32.HI R42, RZ, 0xa, R10 ;  /* 0x0000000aff2a7819 */ /* 0x000fe4000001160a */
[----:B------:R-:W-:Y:S01]  /*27d0*/  SHF.R.U32.HI R50, RZ, 0xe, R13 ;  /* 0x0000000eff327819 */ /* 0x000fe2000001160d */
[----:B------:R-:W-:Y:S01]  /*27e0*/  HFMA2.MMA R40, R41, R29, R40 ;  /* 0x0000001d29287235 */ /* 0x000fe20000000028 */
[----:B------:R-:W-:Y:S01]  /*27f0*/  HFMA2 R29, R43, R29, R32 ;  /* 0x0000001d2b1d7231 */ /* 0x000fe20000000020 */
[----:B------:R-:W-:Y:S01]  /*2800*/  LOP3.LUT R41, R35, 0x64006400, RZ, 0xfc, !PT ;  /* 0x6400640023297812 */ /* 0x000fe200078efcff */
[----:B------:R-:W-:Y:S01]  /*2810*/  HADD2 R43, R33, -1040, -1040 ;  /* 0xe410e410212b7430 */ /* 0x000fe20000000000 */
[----:B------:R-:W-:Y:S01]  /*2820*/  LOP3.LUT R42, R42, 0x1f001f, RZ, 0xc0, !PT ;  /* 0x001f001f2a2a7812 */ /* 0x000fe200078ec0ff */
[----:B------:R-:W1:Y:S01]  /*2830*/  LDS.128 R32, [UR4+0x10] ;  /* 0x00001004ff207984 */ /* 0x000e620008000c00 */
[----:B------:R-:W-:Y:S01]  /*2840*/  LOP3.LUT R52, R17, 0x3e003e0, RZ, 0xc0, !PT ;  /* 0x03e003e011347812 */ /* 0x000fe200078ec0ff */
[----:B------:R-:W-:Y:S01]  /*2850*/  HADD2 R47, R41, -1040, -1040 ;  /* 0xe410e410292f7430 */ /* 0x000fe20000000000 */
[----:B------:R-:W-:Y:S01]  /*2860*/  SHF.R.U32.HI R41, RZ, 0xa, R11 ;  /* 0x0000000aff297819 */ /* 0x000fe2000001160b */
[----:B------:R-:W-:Y:S01]  /*2870*/  HFMA2.MMA R28, R43, R30, R28 ;  /* 0x0000001e2b1c7235 */ /* 0x000fe2000000001c */
[----:B------:R-:W-:Y:S01]  /*2880*/  LOP3.LUT R43, R42, 0x64006400, RZ, 0xfc, !PT ;  /* 0x640064002a2b7812 */ /* 0x000fe200078efcff */
        /* <DEDUP_REMOVED lines=22> */
[----:B------:R-:W-:Y:S01]  /*29f0*/  LOP3.LUT R30, R30, 0x64006400, RZ, 0xfc, !PT ;  /* 0x640064001e1e7812 */ /* 0x000fe200078efcff */
[-C--:B------:R-:W-:Y:S01]  /*2a00*/  HFMA2 R8, R43, R31.reuse, R8 ;  /* 0x0000001f2b087231 */ /* 0x080fe20000000008 */
[----:B------:R-:W-:Y:S01]  /*2a10*/  LOP3.LUT R42, R41, 0x64006400, RZ, 0xfc, !PT ;  /* 0x64006400292a7812 */ /* 0x000fe200078efcff */
[----:B------:R-:W-:Y:S01]  /*2a20*/  HFMA2.MMA R47, R44, R31, R47 ;  /* 0x0000001f2c2f7235 */ /* 0x000fe2000000002f */
[----:B------:R-:W-:Y:S01]  /*2a30*/  HFMA2 R29, R46, R31, R29 ;  /* 0x0000001f2e1d7231 */ /* 0x000fe2000000001d */
[----:B------:R-:W-:Y:S01]  /*2a40*/  LOP3.LUT R40, R13, 0x3e003e0, RZ, 0xc0, !PT ;  /* 0x03e003e00d287812 */ /* 0x000fe200078ec0ff */
[-C--:B------:R-:W-:Y:S01]  /*2a50*/  HFMA2 R31, R30, R3.reuse.H1_H1, -48, -48 ;  /* 0xd200d2001e1f7431 */ /* 0x080fe20000060003 */
[----:B------:R-:W-:Y:S01]  /*2a60*/  SHF.R.U32.HI R13, RZ, 0xa, R13 ;  /* 0x0000000aff0d7819 */ /* 0x000fe2000001160d */
[----:B------:R-:W-:Y:S01]  /*2a70*/  HFMA2 R42, R42, R3.H1_H1, -48, -48 ;  /* 0xd200d2002a2a7431 */ /* 0x000fe20000060003 */
[----:B------:R-:W-:-:S02]  /*2a80*/  LOP3.LUT R9, R9, 0x10001, RZ, 0xc0, !PT ;  /* 0x0001000109097812 */ /* 0x000fc400078ec0ff */
[----:B------:R-:W-:Y:S01]  /*2a90*/  LOP3.LUT R40, R40, 0x64006400, RZ, 0xfc, !PT ;  /* 0x6400640028287812 */ /* 0x000fe200078efcff */
[-C--:B-1----:R-:W-:Y:S01]  /*2aa0*/  HFMA2.MMA R48, R31, R32.reuse, R28 ;  /* 0x000000201f307235 */ /* 0x082fe2000000001c */
[----:B------:R-:W-:Y:S01]  /*2ab0*/  LOP3.LUT R52, R52, 0x64006400, RZ, 0xfc, !PT ;  /* 0x6400640034347812 */ /* 0x000fe200078efcff */
[----:B------:R-:W-:Y:S01]  /*2ac0*/  HFMA2.MMA R47, R42, R32, R47 ;  /* 0x000000202a2f7235 */ /* 0x000fe2000000002f */
[----:B------:R-:W-:Y:S01]  /*2ad0*/  LOP3.LUT R42, R20, 0x3e003e0, RZ, 0xc0, !PT ;  /* 0x03e003e0142a7812 */ /* 0x000fe200078ec0ff */
[-C--:B------:R-:W-:Y:S01]  /*2ae0*/  HFMA2 R49, R40, R3.reuse.H1_H1, -48, -48 ;  /* 0xd200d20028317431 */ /* 0x080fe20000060003 */
[----:B------:R-:W-:Y:S02]  /*2af0*/  LOP3.LUT R13, R13, 0x1f001f, RZ, 0xc0, !PT ;  /* 0x001f001f0d0d7812 */ /* 0x000fe400078ec0ff */
[----:B------:R-:W-:Y:S01]  /*2b00*/  LOP3.LUT R42, R42, 0x64006400, RZ, 0xfc, !PT ;  /* 0x640064002a2a7812 */ /* 0x000fe200078efcff */
[----:B------:R-:W-:Y:S01]  /*2b10*/  HFMA2.MMA R48, R51, R33, R48 ;  /* 0x0000002133307235 */ /* 0x000fe20000000030 */
[----:B------:R-:W-:Y:S01]  /*2b20*/  SHF.R.U32.HI R51, RZ, 0xf, R10 ;  /* 0x0000000fff337819 */ /* 0x000fe2000001160a */
[----:B------:R-:W-:Y:S01]  /*2b30*/  HFMA2 R49, R49, R32, R8 ;  /* 0x0000002031317231 */ /* 0x000fe20000000008 */
[----:B------:R-:W-:Y:S01]  /*2b40*/  LOP3.LUT R10, R9, 0x20002, R50, 0xf8, !PT ;  /* 0x00020002090a7812 */ /* 0x000fe200078ef832 */
[-C--:B------:R-:W-:Y:S01]  /*2b50*/  HFMA2 R41, R42, R3.reuse.H1_H1, -48, -48 ;  /* 0xd200d2002a297431 */ /* 0x080fe20000060003 */
[--C-:B------:R-:W-:Y:S01]  /*2b60*/  SHF.R.U32.HI R50, RZ, 0xe, R14.reuse ;  /* 0x0000000eff327819 */ /* 0x100fe2000001160e */
[----:B------:R-:W-:Y:S01]  /*2b70*/  HFMA2 R42, R52, R3.H1_H1, -48, -48 ;  /* 0xd200d200342a7431 */ /* 0x000fe20000060003 */
[----:B------:R-:W-:-:S02]  /*2b80*/  SHF.R.U32.HI R14, RZ, 0xa, R14 ;  /* 0x0000000aff0e7819 */ /* 0x000fc4000001160e */
[----:B------:R-:W-:Y:S02]  /*2b90*/  LOP3.LUT R9, R51, 0x10001, RZ, 0xc0, !PT ;  /* 0x0001000133097812 */ /* 0x000fe400078ec0ff */
[----:B------:R-:W-:Y:S02]  /*2ba0*/  LOP3.LUT R13, R13, 0x64006400, RZ, 0xfc, !PT ;  /* 0x640064000d0d7812 */ /* 0x000fe400078efcff */
[----:B------:R-:W-:Y:S02]  /*2bb0*/  LOP3.LUT R28, R23, 0x3e003e0, RZ, 0xc0, !PT ;  /* 0x03e003e0171c7812 */ /* 0x000fe400078ec0ff */
[----:B------:R-:W-:Y:S02]  /*2bc0*/  LOP3.LUT R14, R14, 0x1f001f, RZ, 0xc0, !PT ;  /* 0x001f001f0e0e7812 */ /* 0x000fe400078ec0ff */
[----:B------:R-:W-:Y:S01]  /*2bd0*/  LOP3.LUT R9, R9, 0x20002, R50, 0xf8, !PT ;  /* 0x0002000209097812 */ /* 0x000fe200078ef832 */
[----:B------:R-:W-:Y:S01]  /*2be0*/  HADD2 R50, R13, -1040, -1040 ;  /* 0xe410e4100d327430 */ /* 0x000fe20000000000 */
[----:B------:R-:W-:-:S02]  /*2bf0*/  LOP3.LUT R43, R15, 0x3e003e0, RZ, 0xc0, !PT ;  /* 0x03e003e00f2b7812 */ /* 0x000fc400078ec0ff */
[----:B------:R-:W-:Y:S02]  /*2c00*/  LOP3.LUT R28, R28, 0x64006400, RZ, 0xfc, !PT ;  /* 0x640064001c1c7812 */ /* 0x000fe400078efcff */
[----:B------:R-:W-:Y:S02]  /*2c10*/  SHF.R.U32.HI R13, RZ, 0xf, R11 ;  /* 0x0000000fff0d7819 */ /* 0x000fe4000001160b */
[----:B------:R-:W-:Y:S01]  /*2c20*/  LOP3.LUT R11, R14, 0x64006400, RZ, 0xfc, !PT ;  /* 0x640064000e0b7812 */ /* 0x000fe200078efcff */
[----:B------:R-:W-:Y:S01]  /*2c30*/  HFMA2 R14, R50, R33, R49 ;  /* 0x00000021320e7231 */ /* 0x000fe20000000031 */
[----:B------:R-:W-:Y:S01]  /*2c40*/  LOP3.LUT R44, R43, 0x64006400, RZ, 0xfc, !PT ;  /* 0x640064002b2c7812 */ /* 0x000fe200078efcff */
[-C--:B------:R-:W-:Y:S01]  /*2c50*/  HFMA2 R43, R28, R3.reuse.H1_H1, -48, -48 ;  /* 0xd200d2001c2b7431 */ /* 0x080fe20000060003 */
[----:B------:R-:W-:Y:S02]  /*2c60*/  LOP3.LUT R13, R13, 0x10001, RZ, 0xc0, !PT ;  /* 0x000100010d0d7812 */ /* 0x000fe400078ec0ff */
[--C-:B------:R-:W-:Y:S01]  /*2c70*/  SHF.R.U32.HI R50, RZ, 0xe, R15.reuse ;  /* 0x0000000eff327819 */ /* 0x100fe2000001160f */
[----:B------:R-:W-:Y:S01]  /*2c80*/  HFMA2 R44, R44, R3.H1_H1, -48, -48 ;  /* 0xd200d2002c2c7431 */ /* 0x000fe20000060003 */
[----:B------:R-:W-:-:S02]  /*2c90*/  SHF.R.U32.HI R15, RZ, 0xa, R15 ;  /* 0x0000000aff0f7819 */ /* 0x000fc4000001160f */
[----:B------:R-:W-:Y:S01]  /*2ca0*/  LOP3.LUT R46, R19, 0x3e003e0, RZ, 0xc0, !PT ;  /* 0x03e003e0132e7812 */ /* 0x000fe200078ec0ff */
[----:B------:R-:W-:Y:S01]  /*2cb0*/  HFMA2 R8, R44, R32, R29 ;  /* 0x000000202c087231 */ /* 0x000fe2000000001d */
        /* <DEDUP_REMOVED lines=12> */
[----:B0-----:R-:W-:Y:S01]  /*2d80*/  PRMT R5, R5, 0x5410, R6 ;  /* 0x0000541005057816 */ /* 0x001fe20000000006 */
[-C--:B------:R-:W-:Y:S02]  /*2d90*/  HFMA2 R31, R40, R3.reuse.H1_H1, -48, -48 ;  /* 0xd200d200281f7431 */ /* 0x080fe40000060003 */
[----:B------:R-:W-:Y:S01]  /*2da0*/  HFMA2 R29, R32, R3.H1_H1, -48, -48 ;  /* 0xd200d200201d7431 */ /* 0x000fe20000060003 */
[----:B--2---:R-:W-:Y:S02]  /*2db0*/  LOP3.LUT R52, R27, 0x3e003e0, RZ, 0xc0, !PT ;  /* 0x03e003e01b347812 */ /* 0x004fe400078ec0ff */
[----:B------:R-:W-:Y:S02]  /*2dc0*/  LOP3.LUT R30, R24, 0x3e003e0, RZ, 0xc0, !PT ;  /* 0x03e003e0181e7812 */ /* 0x000fe400078ec0ff */
[----:B------:R-:W-:-:S02]  /*2dd0*/  LOP3.LUT R52, R52, 0x64006400, RZ, 0xfc, !PT ;  /* 0x6400640034347812 */ /* 0x000fc400078efcff */
[----:B------:R-:W-:Y:S02]  /*2de0*/  LOP3.LUT R40, R30, 0x64006400, RZ, 0xfc, !PT ;  /* 0x640064001e287812 */ /* 0x000fe400078efcff */
[----:B------:R-:W-:Y:S01]  /*2df0*/  LOP3.LUT R30, R26, 0x3e003e0, RZ, 0xc0, !PT ;  /* 0x03e003e01a1e7812 */ /* 0x000fe200078ec0ff */
[-C--:B------:R-:W-:Y:S01]  /*2e00*/  HFMA2 R28, R52, R3.reuse.H1_H1, -48, -48 ;  /* 0xd200d200341c7431 */ /* 0x080fe20000060003 */
[----:B------:R-:W-:Y:S01]  /*2e10*/  LOP3.LUT R32, R25, 0x3e003e0, RZ, 0xc0, !PT ;  /* 0x03e003e019207812 */ /* 0x000fe200078ec0ff */
[----:B------:R-:W-:Y:S01]  /*2e20*/  HADD2 R52, R11, -1040, -1040 ;  /* 0xe410e4100b347430 */ /* 0x000fe20000000000 */
[----:B------:R-:W-:Y:S01]  /*2e30*/  LOP3.LUT R11, R13, 0x20002, R50, 0xf8, !PT ;  /* 0x000200020d0b7812 */ /* 0x000fe200078ef832 */
[----:B------:R-:W-:Y:S01]  /*2e40*/  HFMA2 R40, R40, R3.H1_H1, -48, -48 ;  /* 0xd200d20028287431 */ /* 0x000fe20000060003 */
[----:B------:R-:W-:Y:S02]  /*2e50*/  SHF.R.U32.HI R50, RZ, 0xd, R16 ;  /* 0x0000000dff327819 */ /* 0x000fe40000011610 */
[----:B------:R-:W-:Y:S01]  /*2e60*/  LOP3.LUT R30, R30, 0x64006400, RZ, 0xfc, !PT ;  /* 0x640064001e1e7812 */ /* 0x000fe200078efcff */
[----:B------:R-:W-:Y:S01]  /*2e70*/  HFMA2.MMA R13, R52, R33, R47 ;  /* 0x00000021340d7235 */ /* 0x000fe2000000002f */
[----:B------:R-:W-:-:S02]  /*2e80*/  SHF.R.U32.HI R47, RZ, 0xd, R17 ;  /* 0x0000000dff2f7819 */ /* 0x000fc40000011611 */
[----:B------:R-:W-:Y:S01]  /*2e90*/  LOP3.LUT R49, R45, 0x40004, R50, 0xf8, !PT ;  /* 0x000400042d317812 */ /* 0x000fe200078ef832 */
[----:B------:R-:W-:Y:S01]  /*2ea0*/  HFMA2 R30, R30, R3.H1_H1, -48, -48 ;  /* 0xd200d2001e1e7431 */ /* 0x000fe20000060003 */
[----:B------:R-:W-:Y:S02]  /*2eb0*/  LOP3.LUT R45, R15, 0x1f001f, RZ, 0xc0, !PT ;  /* 0x001f001f0f2d7812 */ /* 0x000fe400078ec0ff */
[----:B------:R-:W-:Y:S02]  /*2ec0*/  LOP3.LUT R15, R16, 0x1f001f, RZ, 0xc0, !PT ;  /* 0x001f001f100f7812 */ /* 0x000fe400078ec0ff */
[----:B------:R-:W-:Y:S02]  /*2ed0*/  LOP3.LUT R10, R10, 0x40004, R47, 0xf8, !PT ;  /* 0x000400040a0a7812 */ /* 0x000fe400078ef82f */
[----:B------:R-:W-:Y:S02]  /*2ee0*/  LOP3.LUT R47, R45, 0x64006400, RZ, 0xfc, !PT ;  /* 0x640064002d2f7812 */ /* 0x000fe400078efcff */
[----:B------:R-:W-:-:S02]  /*2ef0*/  SHF.R.U32.HI R50, RZ, 0xd, R18 ;  /* 0x0000000dff327819 */ /* 0x000fc40000011612 */
[----:B------:R-:W-:Y:S01]  /*2f00*/  LOP3.LUT R45, R15, 0x64006400, RZ, 0xfc, !PT ;  /* 0x640064000f2d7812 */ /* 0x000fe200078efcff */
[----:B------:R-:W-:Y:S01]  /*2f10*/  HADD2 R47, R47, -1040, -1040 ;  /* 0xe410e4102f2f7430 */ /* 0x000fe20000000000 */
[----:B------:R-:W-:Y:S02]  /*2f20*/  LOP3.LUT R15, R9, 0x40004, R50, 0xf8, !PT ;  /* 0x00040004090f7812 */ /* 0x000fe400078ef832 */
[----:B------:R-:W-:Y:S01]  /*2f30*/  SHF.R.U32.HI R50, RZ, 0xd, R19 ;  /* 0x0000000dff327819 */ /* 0x000fe20000011613 */
[----:B------:R-:W-:Y:S01]  /*2f40*/  HADD2 R9, R45, -1040, -1040 ;  /* 0xe410e4102d097430 */ /* 0x000fe20000000000 */
[----:B------:R-:W-:Y:S01]  /*2f50*/  SHF.R.U32.HI R16, RZ, 0xa, R16 ;  /* 0x0000000aff107819 */ /* 0x000fe20000011610 */
[----:B------:R-:W-:Y:S01]  /*2f60*/  HFMA2 R8, R47, R33, R8 ;  /* 0x000000212f087231 */ /* 0x000fe20000000008 */
[----:B------:R-:W-:Y:S02]  /*2f70*/  LOP3.LUT R33, R19, 0x1f001f, RZ, 0xc0, !PT ;  /* 0x001f001f13217812 */ /* 0x000fe400078ec0ff */
[----:B------:R-:W-:Y:S01]  /*2f80*/  LOP3.LUT R45, R11, 0x40004, R50, 0xf8, !PT ;  /* 0x000400040b2d7812 */ /* 0x000fe200078ef832 */
[----:B------:R-:W-:Y:S01]  /*2f90*/  HFMA2.MMA R48, R9, R34, R48 ;  /* 0x0000002209307235 */ /* 0x000fe20000000030 */
[----:B------:R-:W-:-:S02]  /*2fa0*/  LOP3.LUT R9, R17, 0x1f001f, RZ, 0xc0, !PT ;  /* 0x001f001f11097812 */ /* 0x000fc400078ec0ff */
[----:B------:R-:W-:Y:S02]  /*2fb0*/  LOP3.LUT R11, R18, 0x1f001f, RZ, 0xc0, !PT ;  /* 0x001f001f120b7812 */ /* 0x000fe400078ec0ff */
[----:B------:R-:W-:Y:S02]  /*2fc0*/  LOP3.LUT R9, R9, 0x64006400, RZ, 0xfc, !PT ;  /* 0x6400640009097812 */ /* 0x000fe400078efcff */
[----:B------:R-:W-:Y:S01]  /*2fd0*/  LOP3.LUT R47, R33, 0x64006400, RZ, 0xfc, !PT ;  /* 0x64006400212f7812 */ /* 0x000fe200078efcff */
[----:B------:R-:W-:Y:S01]  /*2fe0*/  HFMA2.MMA R48, R12, R35, R48 ;  /* 0x000000230c307235 */ /* 0x000fe20000000030 */
[----:B------:R-:W-:Y:S01]  /*2ff0*/  SHF.R.U32.HI R50, RZ, 0xc, R20 ;  /* 0x0000000cff327819 */ /* 0x000fe20000011614 */
[----:B------:R-:W-:Y:S01]  /*3000*/  HADD2 R9, R9, -1040, -1040 ;  /* 0xe410e41009097430 */ /* 0x000fe20000000000 */
[----:B------:R-:W-:Y:S01]  /*3010*/  LOP3.LUT R11, R11, 0x64006400, RZ, 0xfc, !PT ;  /* 0x640064000b0b7812 */ /* 0x000fe200078efcff */
[----:B------:R-:W-:Y:S01]  /*3020*/  HADD2 R47, R47, -1040, -1040 ;  /* 0xe410e4102f2f7430 */ /* 0x000fe20000000000 */
[----:B------:R-:W-:Y:S01]  /*3030*/  SHF.R.U32.HI R33, RZ, 0xc, R21 ;  /* 0x0000000cff217819 */ /* 0x000fe20000011615 */
[-C--:B------:R-:W-:Y:S01]  /*3040*/  HFMA2 R14, R9, R34.reuse, R14 ;  /* 0x00000022090e7231 */ /* 0x080fe2000000000e */
[----:B------:R-:W-:Y:S01]  /*3050*/  LOP3.LUT R49, R49, 0x80008, R50, 0xf8, !PT ;  /* 0x0008000831317812 */ /* 0x000fe200078ef832 */
[----:B------:R-:W-:Y:S01]  /*3060*/  HADD2 R50, R11, -1040, -1040 ;  /* 0xe410e4100b327430 */ /* 0x000fe20000000000 */
[----:B------:R-:W-:Y:S01]  /*3070*/  LOP3.LUT R33, R10, 0x80008, R33, 0xf8, !PT ;  /* 0x000800080a217812 */ /* 0x000fe200078ef821 */
[----:B------:R-:W-:Y:S01]  /*3080*/  HFMA2 R47, R47, R34, R8 ;  /* 0x000000222f2f7231 */ /* 0x000fe20000000008 */
[----:B------:R-:W-:Y:S01]  /*3090*/  SHF.R.U32.HI R17, RZ, 0xa, R17 ;  /* 0x0000000aff117819 */ /* 0x000fe20000011611 */
[----:B------:R-:W0:Y:S01]  /*30a0*/  LDS.128 R8, [UR4+0x20] ;  /* 0x00002004ff087984 */ /* 0x000e220008000c00 */
[-C--:B------:R-:W-:Y:S01]  /*30b0*/  HFMA2 R14, R42, R35.reuse, R14 ;  /* 0x000000232a0e7231 */ /* 0x080fe2000000000e */
[----:B------:R-:W-:Y:S01]  /*30c0*/  HFMA2.MMA R13, R50, R34, R13 ;  /* 0x00000022320d7235 */ /* 0x000fe2000000000d */
[----:B------:R-:W-:Y:S01]  /*30d0*/  SHF.R.U32.HI R50, RZ, 0xc, R23 ;  /* 0x0000000cff327819 */ /* 0x000fe20000011617 */
[----:B------:R-:W-:Y:S01]  /*30e0*/  HFMA2 R47, R46, R35, R47 ;  /* 0x000000232e2f7231 */ /* 0x000fe2000000002f */
[----:B------:R-:W-:-:S02]  /*30f0*/  SHF.R.U32.HI R34, RZ, 0xc, R22 ;  /* 0x0000000cff227819 */ /* 0x000fc40000011616 */
[----:B------:R-:W-:Y:S02]  /*3100*/  LOP3.LUT R45, R45, 0x80008, R50, 0xf8, !PT ;  /* 0x000800082d2d7812 */ /* 0x000fe400078ef832 */
[----:B------:R-:W-:Y:S01]  /*3110*/  SHF.R.U32.HI R50, RZ, 0xb, R25 ;  /* 0x0000000bff327819 */ /* 0x000fe20000011619 */
[----:B------:R-:W-:Y:S01]  /*3120*/  HFMA2.MMA R13, R44, R35, R13 ;  /* 0x000000232c0d7235 */ /* 0x000fe2000000000d */
[----:B------:R-:W-:Y:S02]  /*3130*/  LOP3.LUT R42, R16, 0x1f001f, RZ, 0xc0, !PT ;  /* 0x001f001f102a7812 */ /* 0x000fe400078ec0ff */
[----:B------:R-:W-:Y:S02]  /*3140*/  LOP3.LUT R33, R33, 0x100010, R50, 0xf8, !PT ;  /* 0x0010001021217812 */ /* 0x000fe400078ef832 */
[----:B------:R-:W-:Y:S02]  /*3150*/  SHF.R.U32.HI R18, RZ, 0xa, R18 ;  /* 0x0000000aff127819 */ /* 0x000fe40000011612 */
[----:B------:R-:W-:-:S02]  /*3160*/  LOP3.LUT R15, R15, 0x80008, R34, 0xf8, !PT ;  /* 0x000800080f0f7812 */ /* 0x000fc400078ef822 */
[----:B------:R-:W-:Y:S02]  /*3170*/  SHF.R.U32.HI R50, RZ, 0xb, R26 ;  /* 0x0000000bff327819 */ /* 0x000fe4000001161a */
[----:B------:R-:W-:Y:S02]  /*3180*/  LOP3.LUT R46, R42, 0x64006400, RZ, 0xfc, !PT ;  /* 0x640064002a2e7812 */ /* 0x000fe400078efcff */
[----:B------:R-:W-:Y:S02]  /*3190*/  SHF.R.U32.HI R19, RZ, 0xa, R19 ;  /* 0x0000000aff137819 */ /* 0x000fe40000011613 */
[----:B------:R-:W-:Y:S02]  /*31a0*/  LOP3.LUT R17, R17, 0x1f001f, RZ, 0xc0, !PT ;  /* 0x001f001f11117812 */ /* 0x000fe400078ec0ff */
[----:B------:R-:W-:Y:S02]  /*31b0*/  LOP3.LUT R18, R18, 0x1f001f, RZ, 0xc0, !PT ;  /* 0x001f001f12127812 */ /* 0x000fe400078ec0ff */
[----:B------:R-:W-:-:S02]  /*31c0*/  LOP3.LUT R12, R20, 0x1f001f, RZ, 0xc0, !PT ;  /* 0x001f001f140c7812 */ /* 0x000fc400078ec0ff */
[----:B------:R-:W-:Y:S01]  /*31d0*/  LOP3.LUT R42, R15, 0x100010, R50, 0xf8, !PT ;  /* 0x001000100f2a7812 */ /* 0x000fe200078ef832 */
[----:B------:R-:W-:Y:S01]  /*31e0*/  HADD2 R15, R46, -1040, -1040 ;  /* 0xe410e4102e0f7430 */ /* 0x000fe20000000000 */
[----:B------:R-:W-:Y:S02]  /*31f0*/  LOP3.LUT R17, R17, 0x64006400, RZ, 0xfc, !PT ;  /* 0x6400640011117812 */ /* 0x000fe400078efcff */
[----:B------:R-:W-:Y:S02]  /*3200*/  LOP3.LUT R19, R19, 0x1f001f, RZ, 0xc0, !PT ;  /* 0x001f001f13137812 */ /* 0x000fe400078ec0ff */
[----:B------:R-:W-:Y:S01]  /*3210*/  LOP3.LUT R44, R21, 0x1f001f, RZ, 0xc0, !PT ;  /* 0x001f001f152c7812 */ /* 0x000fe200078ec0ff */
[----:B------:R-:W-:Y:S01]  /*3220*/  HADD2 R17, R17, -1040, -1040 ;  /* 0xe410e41011117430 */ /* 0x000fe20000000000 */
[----:B------:R-:W-:Y:S01]  /*3230*/  LOP3.LUT R18, R18, 0x64006400, RZ, 0xfc, !PT ;  /* 0x6400640012127812 */ /* 0x000fe200078efcff */
[-C--:B0-----:R-:W-:Y:S01]  /*3240*/  HFMA2.MMA R48, R15, R8.reuse, R48 ;  /* 0x000000080f307235 */ /* 0x081fe20000000030 */
[----:B------:R-:W-:Y:S01]  /*3250*/  LOP3.LUT R12, R12, 0x64006400, RZ, 0xfc, !PT ;  /* 0x640064000c0c7812 */ /* 0x000fe200078efcff */
[-C--:B------:R-:W-:Y:S01]  /*3260*/  HFMA2 R14, R17, R8.reuse, R14 ;  /* 0x00000008110e7231 */ /* 0x080fe2000000000e */
        /* <DEDUP_REMOVED lines=8> */
[----:B------:R-:W-:Y:S01]  /*32f0*/  HFMA2.MMA R17, R18, R8, R13 ;  /* 0x0000000812117235 */ /* 0x000fe2000000000d */
[----:B------:R-:W-:Y:S01]  /*3300*/  LOP3.LUT R16, R23, 0x1f001f, RZ, 0xc0, !PT ;  /* 0x001f001f17107812 */ /* 0x000fe200078ec0ff */
[----:B------:R-:W-:Y:S01]  /*3310*/  HFMA2.MMA R44, R15, R9, R48 ;  /* 0x000000090f2c7235 */ /* 0x000fe20000000030 */
[----:B------:R-:W-:Y:S01]  /*3320*/  HFMA2 R18, R19, R9, R14 ;  /* 0x0000000913127231 */ /* 0x000fe2000000000e */
[----:B------:R-:W-:Y:S01]  /*3330*/  LOP3.LUT R21, R21, 0x64006400, RZ, 0xfc, !PT ;  /* 0x6400640015157812 */ /* 0x000fe200078efcff */
[----:B------:R-:W0:Y:S01]  /*3340*/  LDS.128 R12, [UR4+0x30] ;  /* 0x00003004ff0c7984 */ /* 0x000e220008000c00 */
[----:B------:R-:W-:Y:S01]  /*3350*/  SHF.R.U32.HI R20, RZ, 0xa, R20 ;  /* 0x0000000aff147819 */ /* 0x000fe20000011614 */
[----:B------:R-:W-:Y:S01]  /*3360*/  HFMA2 R47, R46, R8, R47 ;  /* 0x000000082e2f7231 */ /* 0x000fe2000000002f */
[----:B------:R-:W-:Y:S01]  /*3370*/  SHF.R.U32.HI R22, RZ, 0xa, R22 ;  /* 0x0000000aff167819 */ /* 0x000fe20000011616 */
[----:B------:R-:W-:Y:S01]  /*3380*/  HADD2 R48, R21, -1040, -1040 ;  /* 0xe410e41015307430 */ /* 0x000fe20000000000 */
[----:B------:R-:W-:Y:S01]  /*3390*/  LOP3.LUT R46, R16, 0x64006400, RZ, 0xfc, !PT ;  /* 0x64006400102e7812 */ /* 0x000fe200078efcff */
[----:B------:R-:W-:Y:S01]  /*33a0*/  HFMA2.MMA R44, R41, R10, R44 ;  /* 0x0000000a292c7235 */ /* 0x000fe2000000002c */
[----:B------:R-:W-:Y:S01]  /*33b0*/  LOP3.LUT R20, R20, 0x1f001f, RZ, 0xc0, !PT ;  /* 0x001f001f14147812 */ /* 0x000fe200078ec0ff */
[----:B------:R-:W-:Y:S01]  /*33c0*/  HFMA2 R18, R31, R10, R18 ;  /* 0x0000000a1f127231 */ /* 0x000fe20000000012 */
[----:B------:R-:W-:Y:S01]  /*33d0*/  LOP3.LUT R22, R22, 0x1f001f, RZ, 0xc0, !PT ;  /* 0x001f001f16167812 */ /* 0x000fe200078ec0ff */
[----:B------:R-:W-:Y:S01]  /*33e0*/  HFMA2.MMA R17, R48, R9, R17 ;  /* 0x0000000930117235 */ /* 0x000fe20000000011 */
[----:B------:R-:W-:Y:S01]  /*33f0*/  HADD2 R46, R46, -1040, -1040 ;  /* 0xe410e4102e2e7430 */ /* 0x000fe20000000000 */
[----:B------:R-:W-:-:S02]  /*3400*/  LOP3.LUT R20, R20, 0x64006400, RZ, 0xfc, !PT ;  /* 0x6400640014147812 */ /* 0x000fc400078efcff */
[----:B------:R-:W-:Y:S01]  /*3410*/  LOP3.LUT R22, R22, 0x64006400, RZ, 0xfc, !PT ;  /* 0x6400640016167812 */ /* 0x000fe200078efcff */
[----:B------:R-:W-:Y:S01]  /*3420*/  HFMA2 R47, R46, R9, R47 ;  /* 0x000000092e2f7231 */ /* 0x000fe2000000002f */
[----:B------:R-:W-:Y:S01]  /*3430*/  LOP3.LUT R8, R24, 0x1f001f, RZ, 0xc0, !PT ;  /* 0x001f001f18087812 */ /* 0x000fe200078ec0ff */
[----:B------:R-:W-:Y:S01]  /*3440*/  HADD2 R9, R20, -1040, -1040 ;  /* 0xe410e41014097430 */ /* 0x000fe20000000000 */
[----:B------:R-:W-:Y:S01]  /*3450*/  HFMA2.MMA R17, R29, R10, R17 ;  /* 0x0000000a1d117235 */ /* 0x000fe20000000011 */
[----:B------:R-:W-:Y:S01]  /*3460*/  LOP3.LUT R19, R26, 0x1f001f, RZ, 0xc0, !PT ;  /* 0x001f001f1a137812 */ /* 0x000fe200078ec0ff */
[----:B------:R-:W-:Y:S01]  /*3470*/  HADD2 R22, R22, -1040, -1040 ;  /* 0xe410e41016167430 */ /* 0x000fe20000000000 */
[----:B------:R-:W-:Y:S01]  /*3480*/  LOP3.LUT R8, R8, 0x64006400, RZ, 0xfc, !PT ;  /* 0x6400640008087812 */ /* 0x000fe200078efcff */
[----:B------:R-:W-:Y:S01]  /*3490*/  HFMA2 R47, R43, R10, R47 ;  /* 0x0000000a2b2f7231 */ /* 0x000fe2000000002f */
[----:B------:R-:W-:Y:S01]  /*34a0*/  HFMA2.MMA R44, R9, R11, R44 ;  /* 0x0000000b092c7235 */ /* 0x000fe2000000002c */
[----:B------:R-:W-:-:S02]  /*34b0*/  LOP3.LUT R19, R19, 0x64006400, RZ, 0xfc, !PT ;  /* 0x6400640013137812 */ /* 0x000fc400078efcff */
[----:B------:R-:W-:Y:S01]  /*34c0*/  HADD2 R9, R8, -1040, -1040 ;  /* 0xe410e41008097430 */ /* 0x000fe20000000000 */
[----:B------:R-:W-:Y:S01]  /*34d0*/  HFMA2.MMA R17, R22, R11, R17 ;  /* 0x0000000b16117235 */ /* 0x000fe20000000011 */
[--C-:B------:R-:W-:Y:S01]  /*34e0*/  SHF.R.U32.HI R34, RZ, 0xb, R24.reuse ;  /* 0x0000000bff227819 */ /* 0x100fe20000011618 */
[----:B------:R-:W-:Y:S01]  /*34f0*/  HADD2 R8, R19, -1040, -1040 ;  /* 0xe410e41013087430 */ /* 0x000fe20000000000 */
[----:B------:R-:W-:Y:S02]  /*3500*/  SHF.R.U32.HI R23, RZ, 0xa, R23 ;  /* 0x0000000aff177819 */ /* 0x000fe40000011617 */
[----:B------:R-:W-:Y:S02]  /*3510*/  SHF.R.U32.HI R24, RZ, 0xa, R24 ;  /* 0x0000000aff187819 */ /* 0x000fe40000011618 */
[----:B------:R-:W-:Y:S02]  /*3520*/  SHF.R.U32.HI R26, RZ, 0xa, R26 ;  /* 0x0000000aff1a7819 */ /* 0x000fe4000001161a */
[----:B------:R-:W-:-:S02]  /*3530*/  LOP3.LUT R35, R35, 0x1f001f, RZ, 0xc0, !PT ;  /* 0x001f001f23237812 */ /* 0x000fc400078ec0ff */
[----:B------:R-:W-:Y:S01]  /*3540*/  LOP3.LUT R23, R23, 0x1f001f, RZ, 0xc0, !PT ;  /* 0x001f001f17177812 */ /* 0x000fe200078ec0ff */
[-C--:B0-----:R-:W-:Y:S01]  /*3550*/  HFMA2.MMA R20, R9, R12.reuse, R44 ;  /* 0x0000000c09147235 */ /* 0x081fe2000000002c */
[----:B------:R-:W-:Y:S01]  /*3560*/  LOP3.LUT R24, R24, 0x1f001f, RZ, 0xc0, !PT ;  /* 0x001f001f18187812 */ /* 0x000fe200078ec0ff */
[----:B------:R-:W-:Y:S01]  /*3570*/  HFMA2.MMA R17, R8, R12, R17 ;  /* 0x0000000c08117235 */ /* 0x000fe20000000011 */
[----:B------:R-:W-:Y:S02]  /*3580*/  LOP3.LUT R35, R35, 0x64006400, RZ, 0xfc, !PT ;  /* 0x6400640023237812 */ /* 0x000fe400078efcff */
[----:B------:R-:W-:Y:S02]  /*3590*/  LOP3.LUT R23, R23, 0x64006400, RZ, 0xfc, !PT ;  /* 0x6400640017177812 */ /* 0x000fe400078efcff */
[----:B------:R-:W-:Y:S01]  /*35a0*/  LOP3.LUT R26, R26, 0x1f001f, RZ, 0xc0, !PT ;  /* 0x001f001f1a1a7812 */ /* 0x000fe200078ec0ff */
[-C--:B------:R-:W-:Y:S01]  /*35b0*/  HFMA2.MMA R20, R40, R13.reuse, R20 ;  /* 0x0000000d28147235 */ /* 0x080fe20000000014 */
[----:B------:R-:W-:Y:S01]  /*35c0*/  LOP3.LUT R16, R25, 0x1f001f, RZ, 0xc0, !PT ;  /* 0x001f001f19107812 */ /* 0x000fe200078ec0ff */
[----:B------:R-:W-:Y:S01]  /*35d0*/  HADD2 R35, R35, -1040, -1040 ;  /* 0xe410e41023237430 */ /* 0x000fe20000000000 */
[----:B------:R-:W-:Y:S01]  /*35e0*/  LOP3.LUT R24, R24, 0x64006400, RZ, 0xfc, !PT ;  /* 0x6400640018187812 */ /* 0x000fe200078efcff */
[----:B------:R-:W-:Y:S01]  /*35f0*/  HADD2 R10, R23, -1040, -1040 ;  /* 0xe410e410170a7430 */ /* 0x000fe20000000000 */
[----:B------:R-:W-:Y:S01]  /*3600*/  LOP3.LUT R21, R27, 0x1f001f, RZ, 0xc0, !PT ;  /* 0x001f001f1b157812 */ /* 0x000fe200078ec0ff */
[----:B------:R-:W-:Y:S01]  /*3610*/  HFMA2.MMA R17, R30, R13, R17 ;  /* 0x0000000d1e117235 */ /* 0x000fe20000000011 */
[----:B------:R-:W-:Y:S01]  /*3620*/  LOP3.LUT R26, R26, 0x64006400, RZ, 0xfc, !PT ;  /* 0x640064001a1a7812 */ /* 0x000fe200078efcff */
[----:B------:R-:W-:Y:S01]  /*3630*/  HADD2 R9, R24, -1040, -1040 ;  /* 0xe410e41018097430 */ /* 0x000fe20000000000 */
[----:B------:R-:W-:Y:S01]  /*3640*/  LOP3.LUT R34, R49, 0x100010, R34, 0xf8, !PT ;  /* 0x0010001031227812 */ /* 0x000fe200078ef822 */
[-C--:B------:R-:W-:Y:S01]  /*3650*/  HFMA2 R18, R35, R11.reuse, R18 ;  /* 0x0000000b23127231 */ /* 0x080fe20000000012 */
[----:B------:R-:W-:Y:S01]  /*3660*/  SHF.R.U32.HI R25, RZ, 0xa, R25 ;  /* 0x0000000aff197819 */ /* 0x000fe20000011619 */
[----:B------:R-:W-:Y:S01]  /*3670*/  HFMA2 R47, R10, R11, R47 ;  /* 0x0000000b0a2f7231 */ /* 0x000fe2000000002f */
[----:B------:R-:W-:Y:S01]  /*3680*/  LOP3.LUT R16, R16, 0x64006400, RZ, 0xfc, !PT ;  /* 0x6400640010107812 */ /* 0x000fe200078efcff */
[----:B------:R-:W-:Y:S01]  /*3690*/  HADD2 R26, R26, -1040, -1040 ;  /* 0xe410e4101a1a7430 */ /* 0x000fe20000000000 */
[--C-:B------:R-:W-:Y:S01]  /*36a0*/  SHF.R.U32.HI R50, RZ, 0xb, R27.reuse ;  /* 0x0000000bff327819 */ /* 0x100fe2000001161b */
[-C--:B------:R-:W-:Y:S01]  /*36b0*/  HFMA2.MMA R20, R9, R14.reuse, R20 ;  /* 0x0000000e09147235 */ /* 0x080fe20000000014 */
[----:B------:R-:W-:Y:S01]  /*36c0*/  SHF.R.U32.HI R27, RZ, 0xa, R27 ;  /* 0x0000000aff1b7819 */ /* 0x000fe2000001161b */
[----:B------:R-:W-:Y:S01]  /*36d0*/  HADD2 R11, R16, -1040, -1040 ;  /* 0xe410e410100b7430 */ /* 0x000fe20000000000 */
[----:B------:R-:W-:Y:S01]  /*36e0*/  LOP3.LUT R21, R21, 0x64006400, RZ, 0xfc, !PT ;  /* 0x6400640015157812 */ /* 0x000fe200078efcff */
[----:B------:R-:W-:Y:S01]  /*36f0*/  HFMA2.MMA R17, R26, R14, R17 ;  /* 0x0000000e1a117235 */ /* 0x000fe20000000011 */
[----:B------:R-:W-:Y:S01]  /*3700*/  LOP3.LUT R32, R32, 0x64006400, RZ, 0xfc, !PT ;  /* 0x6400640020207812 */ /* 0x000fe200078efcff */
[-C--:B------:R-:W-:Y:S01]  /*3710*/  HFMA2 R16, R11, R12.reuse, R18 ;  /* 0x0000000c0b107231 */ /* 0x080fe20000000012 */
[----:B------:R-:W-:Y:S01]  /*3720*/  LOP3.LUT R25, R25, 0x1f001f, RZ, 0xc0, !PT ;  /* 0x001f001f19197812 */ /* 0x000fe200078ec0ff */
[----:B------:R-:W-:Y:S01]  /*3730*/  HADD2 R10, R21, -1040, -1040 ;  /* 0xe410e410150a7430 */ /* 0x000fe20000000000 */
[----:B------:R-:W-:Y:S01]  /*3740*/  LOP3.LUT R34, R34, 0x64006400, RZ, 0xfc, !PT ;  /* 0x6400640022227812 */ /* 0x000fe200078efcff */
[----:B------:R-:W-:Y:S01]  /*3750*/  HFMA2 R32, R32, R3.H1_H1, -48, -48 ;  /* 0xd200d20020207431 */ /* 0x000fe20000060003 */
[----:B------:R-:W-:Y:S01]  /*3760*/  LOP3.LUT R27, R27, 0x1f001f, RZ, 0xc0, !PT ;  /* 0x001f001f1b1b7812 */ /* 0x000fe200078ec0ff */
[----:B------:R-:W-:Y:S01]  /*3770*/  HFMA2 R47, R10, R12, R47 ;  /* 0x0000000c0a2f7231 */ /* 0x000fe2000000002f */
[----:B------:R-:W-:Y:S01]  /*3780*/  LOP3.LUT R42, R42, 0x64006400, RZ, 0xfc, !PT ;  /* 0x640064002a2a7812 */ /* 0x000fe200078efcff */
[----:B------:R-:W-:Y:S01]  /*3790*/  HADD2 R9, R34, -1040, -1040 ;  /* 0xe410e41022097430 */ /* 0x000fe20000000000 */
[----:B------:R-:W-:Y:S01]  /*37a0*/  LOP3.LUT R25, R25, 0x64006400, RZ, 0xfc, !PT ;  /* 0x6400640019197812 */ /* 0x000fe200078efcff */
[-C--:B------:R-:W-:Y:S01]  /*37b0*/  HFMA2 R16, R32, R13.reuse, R16 ;  /* 0x0000000d20107231 */ /* 0x080fe20000000010 */
[----:B------:R-:W-:Y:S01]  /*37c0*/  LOP3.LUT R27, R27, 0x64006400, RZ, 0xfc, !PT ;  /* 0x640064001b1b7812 */ /* 0x000fe200078efcff */
[----:B------:R-:W-:Y:S01]  /*37d0*/  HADD2 R42, R42, -1040, -1040 ;  /* 0xe410e4102a2a7430 */ /* 0x000fe20000000000 */
[----:B------:R-:W-:Y:S01]  /*37e0*/  LOP3.LUT R45, R45, 0x100010, R50, 0xf8, !PT ;  /* 0x001000102d2d7812 */ /* 0x000fe200078ef832 */
        /* <DEDUP_REMOVED lines=9> */
[----:B------:R-:W-:Y:S01]  /*3880*/  PRMT R3, R3, 0x5410, R4 ;  /* 0x0000541003037816 */ /* 0x000fe20000000004 */
        /* <DEDUP_REMOVED lines=12> */
.L_x_3033:
[----:B------:R-:W-:Y:S01]  /*3950*/  ISETP.LT.AND P2, PT, R37, R0, PT ;  /* 0x000000002500720c */ /* 0x000fe20003f41270 */
[----:B------:R-:W-:Y:S01]  /*3960*/  UIADD3 UR4, UR4, 0x40, URZ ;  /* 0x0000004004047890 */ /* 0x000fe2000fffe03f */
[----:B-1----:R-:W-:Y:S02]  /*3970*/  IMAD.MOV.U32 R26, RZ, RZ, R38 ;  /* 0x000000ffff1a7224 */ /* 0x002fe400078e0026 */
[----:B------:R-:W-:Y:S02]  /*3980*/  IMAD.MOV.U32 R27, RZ, RZ, R39 ;  /* 0x000000ffff1b7224 */ /* 0x000fe400078e0027 */
[----:B------:R-:W-:-:S07]  /*3990*/  IMAD.MOV.U32 R25, RZ, RZ, R37 ;  /* 0x000000ffff197224 */ /* 0x000fce00078e0025 */
[----:B------:R-:W-:Y:S05]  /*39a0*/  @!P0 BRA P2, `(.L_x_3034) ;  /* 0xffffffe800888947 */ /* 0x000fea000103ffff */
.L_x_3032:
[----:B------:R-:W-:Y:S05]  /*39b0*/  @P1 EXIT ;  /* 0x000000000000194d */ /* 0x000fea0003800000 */
[----:B------:R-:W1:Y:S01]  /*39c0*/  S2R R0, SR_CTAID.X ;  /* 0x0000000000007919 */ /* 0x000e620000002500 */
[----:B------:R-:W2:Y:S01]  /*39d0*/  S2UR UR4, SR_CTAID.Y ;  /* 0x00000000000479c3 */ /* 0x000ea20000002600 */
[----:B------:R-:W1:Y:S07]  /*39e0*/  S2R R3, SR_TID.X ;  /* 0x0000000000037919 */ /* 0x000e6e0000002100 */
[----:B0-----:R-:W0:Y:S01]  /*39f0*/  LDC.64 R4, c[0x0][0x230] ;  /* 0x00008c00ff047b82 */ /* 0x001e220000000a00 */
[----:B-1----:R-:W-:-:S04]  /*3a00*/  IMAD R0, R0, 0x20, R3 ;  /* 0x0000002000007824 */ /* 0x002fc800078e0203 */
[----:B------:R-:W-:-:S04]  /*3a10*/  IMAD.SHL.U32 R3, R0, 0x4, RZ ;  /* 0x0000000400037824 */ /* 0x000fc800078e00ff */
[----:B--2---:R-:W-:-:S04]  /*3a20*/  IMAD R3, R2, UR4, R3 ;  /* 0x0000000402037c24 */ /* 0x004fc8000f8e0203 */
[----:B0-----:R-:W-:-:S05]  /*3a30*/  IMAD.WIDE R4, R3, 0x2, R4 ;  /* 0x0000000203047825 */ /* 0x001fca00078e0204 */
[----:B------:R0:W-:Y:S01]  /*3a40*/  ATOM.E.ADD.F16x2.RN.STRONG.GPU P0, RZ, desc[UR6][R4.64], R36 ;  /* 0x0000002404ff79a2 */ /* 0x0001e2000810e1c6 */
[----:B------:R-:W-:Y:S04]  /*3a50*/  BSSY B0, `(.L_x_3035) ;  /* 0x000000f000007945 */ /* 0x000fe80003800000 */
[----:B0-----:R-:W-:Y:S05]  /*3a60*/  @P0 BRA `(.L_x_3036) ;  /* 0x0000000000340947 */ /* 0x001fea0003800000 */
[----:B------:R-:W0:Y:S02]  /*3a70*/  QSPC.E.S P0, RZ, [R4] ;  /* 0x0000000004ff73aa */ /* 0x000e240000000500 */
[----:B0-----:R-:W-:Y:S05]  /*3a80*/  @!P0 BRA `(.L_x_3037) ;  /* 0x0000000000208947 */ /* 0x001fea0003800000 */
[----:B------:R-:W-:-:S05]  /*3a90*/  IMAD.MOV.U32 R2, RZ, RZ, R4 ;  /* 0x000000ffff027224 */ /* 0x000fca00078e0004 */
[----:B------:R-:W-:-:S07]  /*3aa0*/  MOV R0, R2 ;  /* 0x0000000200007202 */ /* 0x000fce0000000f00 */
.L_x_3038:
[----:B------:R-:W0:Y:S02]  /*3ab0*/  LDS R2, [R0] ;  /* 0x0000000000027984 */ /* 0x000e240000000800 */
[----:B0-----:R-:W-:-:S06]  /*3ac0*/  HADD2 R3, R2, R36 ;  /* 0x0000002402037230 */ /* 0x001fcc0000000000 */
[----:B------:R-:W0:Y:S02]  /*3ad0*/  ATOMS.CAST.SPIN R3, [R0], R2, R3 ;  /* 0x000000020003738d */ /* 0x000e240001800003 */
[----:B0-----:R-:W-:-:S13]  /*3ae0*/  ISETP.EQ.U32.AND P0, PT, R3, 0x1, PT ;  /* 0x000000010300780c */ /* 0x001fda0003f02070 */
[----:B------:R-:W-:Y:S05]  /*3af0*/  @!P0 BRA `(.L_x_3038) ;  /* 0xfffffffc00ec8947 */ /* 0x000fea000383ffff */
[----:B------:R-:W-:Y:S05]  /*3b00*/  BRA `(.L_x_3036) ;  /* 0x00000000000c7947 */ /* 0x000fea0003800000 */
.L_x_3037:
[----:B------:R-:W2:Y:S02]  /*3b10*/  LD.E R0, desc[UR6][R4.64] ;  /* 0x0000000604007980 */ /* 0x000ea4000c101900 */
[----:B--2---:R-:W-:-:S05]  /*3b20*/  IMAD.IADD R3, R36, 0x1, R0 ;  /* 0x0000000124037824 */ /* 0x004fca00078e0200 */
[----:B------:R0:W-:Y:S02]  /*3b30*/  ST.E desc[UR6][R4.64], R3 ;  /* 0x0000000304007985 */ /* 0x0001e4000c101906 */
.L_x_3036:
[----:B------:R-:W-:Y:S05]  /*3b40*/  BSYNC B0 ;  /* 0x0000000000007941 */ /* 0x000fea0003800000 */
.L_x_3035:
[----:B------:R1:W-:Y:S02]  /*3b50*/  ATOM.E.ADD.F16x2.RN.STRONG.GPU P0, RZ, desc[UR6][R4.64+0x4], R7 ;  /* 0x0000040704ff79a2 */ /* 0x0003e4000810e1c6 */
[----:B-1----:R-:W-:Y:S05]  /*3b60*/  @P0 EXIT ;  /* 0x000000000000094d */ /* 0x002fea0003800000 */
[----:B------:R-:W1:Y:S02]  /*3b70*/  QSPC.E.S P0, RZ, [R4+0x4] ;  /* 0x0000040004ff73aa */ /* 0x000e640000000500 */
[----:B-1----:R-:W-:Y:S05]  /*3b80*/  @!P0 BRA `(.L_x_3039) ;  /* 0x0000000000208947 */ /* 0x002fea0003800000 */
[----:B------:R-:W-:-:S05]  /*3b90*/  IMAD.MOV.U32 R2, RZ, RZ, R4 ;  /* 0x000000ffff027224 */ /* 0x000fca00078e0004 */
[----:B------:R-:W-:-:S07]  /*3ba0*/  MOV R0, R2 ;  /* 0x0000000200007202 */ /* 0x000fce0000000f00 */
.L_x_3040:
[----:B------:R-:W0:Y:S02]  /*3bb0*/  LDS R2, [R0+0x4] ;  /* 0x0000040000027984 */ /* 0x000e240000000800 */
[----:B0-----:R-:W-:-:S10]  /*3bc0*/  HFMA2.MMA R3, R2, 1, 1, R7 ;  /* 0x3c003c0002037835 */ /* 0x001fd40000000007 */
[----:B------:R-:W0:Y:S02]  /*3bd0*/  ATOMS.CAST.SPIN R3, [R0+0x4], R2, R3 ;  /* 0x000004020003738d */ /* 0x000e240001800003 */
[----:B0-----:R-:W-:-:S13]  /*3be0*/  ISETP.EQ.U32.AND P0, PT, R3, 0x1, PT ;  /* 0x000000010300780c */ /* 0x001fda0003f02070 */
[----:B------:R-:W-:Y:S05]  /*3bf0*/  @!P0 BRA `(.L_x_3040) ;  /* 0xfffffffc00ec8947 */ /* 0x000fea000383ffff */
[----:B------:R-:W-:Y:S05]  /*3c00*/  EXIT ;  /* 0x000000000000794d */ /* 0x000fea0003800000 */
.L_x_3039:
[----:B------:R-:W0:Y:S02]  /*3c10*/  LD.E R0, desc[UR6][R4.64+0x4] ;  /* 0x0000040604007980 */ /* 0x000e24000c101900 */
[----:B0-----:R-:W-:-:S05]  /*3c20*/  IMAD.IADD R3, R7, 0x1, R0 ;  /* 0x0000000107037824 */ /* 0x001fca00078e0200 */
[----:B------:R-:W-:Y:S01]  /*3c30*/  ST.E desc[UR6][R4.64+0x4], R3 ;  /* 0x0000040304007985 */ /* 0x000fe2000c101906 */
[----:B------:R-:W-:Y:S05]  /*3c40*/  EXIT ;  /* 0x000000000000794d */ /* 0x000fea0003800000 */
.L_x_3041:
        /* <DEDUP_REMOVED lines=11> */
.L_x_3280:


//--------------------- .text._Z23gemm_half_q_half_kernelILi1ELi16ELb0ELb0ELi32EEvPK6__halfPKjS4_S2_PS0_iiiiPKtS7_iiiiiibS2_i --------------------------
	.section	.text._Z23gemm_half_q_half_kernelILi1ELi16ELb0ELb0ELi32EEvPK6__halfPKjS4_S2_PS0_iiiiPKtS7_iiiiiibS2_i,"ax",@progbits
	.align	128
        .global         _Z23gemm_half_q_half_kernelILi1ELi16ELb0ELb0ELi32EEvPK6__halfPKjS4_S2_PS0_iiiiPKtS7_iiiiiibS2_i
        .type           _Z23gemm_half_q_half_kernelILi1ELi16ELb0ELb0ELi32EEvPK6__halfPKjS4_S2_PS0_iiiiPKtS7_iiiiiibS2_i,@function
        .size           _Z23gemm_half_q_half_kernelILi1ELi16ELb0ELb0ELi32EEvPK6__halfPKjS4_S2_PS0_iiiiPKtS7_iiiiiibS2_i,(.L_x_3281 - _Z23gemm_half_q_half_kernelILi1ELi16ELb0ELb0ELi32EEvPK6__halfPKjS4_S2_PS0_iiiiPKtS7_iiiiiibS2_i)
        .other          _Z23gemm_half_q_half_kernelILi1ELi16ELb0ELb0ELi32EEvPK6__halfPKjS4_S2_PS0_iiiiPKtS7_iiiiiibS2_i,@"STO_CUDA_ENTRY STV_DEFAULT"
_Z23gemm_half_q_half_kernelILi1ELi16ELb0ELb0ELi32EEvPK6__halfPKjS4_S2_PS0_iiiiPKtS7_iiiiiibS2_i:
.text._Z23gemm_half_q_half_kernelILi1ELi16ELb0ELb0ELi32EEvPK6__halfPKjS4_S2_PS0_iiiiPKtS7_iiiiiibS2_i:
        /* <DEDUP_REMOVED lines=42> */
.L_x_3043:
[----:B------:R-:W-:Y:S05]  /*02a0*/  BSYNC B0 ;  /* 0x0000000000007941 */ /* 0x000fea0003800000 */
.L_x_3042:
[----:B------:R-:W-:Y:S01]  /*02b0*/  ULDC UR4, c[0x0][0x23c] ;  /* 0x00008f0000047ab9 */ /* 0x000fe20000000800 */
[----:B------:R-:W-:Y:S02]  /*02c0*/  IMAD.SHL.U32 R9, R9, 0x4, RZ ;  /* 0x0000000409097824 */ /* 0x000fe400078e00ff */
[----:B------:R-:W-:-:S05]  /*02d0*/  IMAD.U32 R32, RZ, RZ, UR4 ;  /* 0x00000004ff207e24 */ /* 0x000fca000f8e00ff */
[----:B------:R-:W-:-:S13]  /*02e0*/  ISETP.GE.AND P0, PT, R9, R32, PT ;  /* 0x000000200900720c */ /* 0x000fda0003f06270 */
[----:B------:R-:W-:Y:S05]  /*02f0*/  @P0 EXIT ;  /* 0x000000000000094d */ /* 0x000fea0003800000 */
[----:B0-----:R-:W0:Y:S08]  /*0300*/  LDC.U8 R2, c[0x0][0x270] ;  /* 0x00009c00ff027b82 */ /* 0x001e300000000000 */
        /* <DEDUP_REMOVED lines=13> */
[----:B0-----:R-:W0:Y:S01]  /*03e0*/  LDC.64 R2, c[0x0][0x248] ;  /* 0x00009200ff027b82 */ /* 0x001e220000000a00 */
[----:B------:R-:W-:-:S07]  /*03f0*/  IMAD.SHL.U32 R17, R17, 0x40, RZ ;  /* 0x0000004011117824 */ /* 0x000fce00078e00ff */
        /* <DEDUP_REMOVED lines=11> */
.L_x_3045:
[----:B-----5:R-:W-:-:S04]  /*04b0*/  VIADD R19, R11, UR4 ;  /* 0x000000040b137c36 */ /* 0x020fc80008000000 */
[----:B------:R-:W-:-:S05]  /*04c0*/  IMAD R15, R19, R32, RZ ;  /* 0x00000020130f7224 */ /* 0x000fca00078e02ff */
[----:B0-----:R-:W-:-:S04]  /*04d0*/  SHF.R.S32.HI R16, RZ, 0x1f, R15 ;  /* 0x0000001fff107819 */ /* 0x001fc8000001140f */
[----:B------:R-:W-:-:S04]  /*04e0*/  LEA.HI R15, R16, R15, RZ, 0x3 ;  /* 0x0000000f100f7211 */ /* 0x000fc800078f18ff */
[----:B------:R-:W-:-:S05]  /*04f0*/  LEA.HI.SX32 R15, R15, R14, 0x1d ;  /* 0x0000000e0f0f7211 */ /* 0x000fca00078feaff */
[----:B------:R-:W-:-:S06]  /*0500*/  IMAD.WIDE R16, R15, 0x4, R4 ;  /* 0x000000040f107825 */ /* 0x000fcc00078e0204 */
[----:B------:R-:W3:Y:S01]  /*0510*/  LDG.E.CONSTANT R17, desc[UR6][R16.64] ;  /* 0x0000000610117981 */ /* 0x000ee2000c1e9900 */
[----:B------:R-:W-:-:S05]  /*0520*/  LEA R21, R13, 0x1, 0x1 ;  /* 0x000000010d157811 */ /* 0x000fca00078e08ff */
[----:B------:R-:W-:-:S06]  /*0530*/  IMAD.WIDE R20, R21, 0x2, R2 ;  /* 0x0000000215147825 */ /* 0x000fcc00078e0202 */
[----:B------:R-:W4:Y:S01]  /*0540*/  LDG.E.U16.CONSTANT R20, desc[UR6][R20.64] ;  /* 0x0000000614147981 */ /* 0x000f22000c1e9500 */
[----:B--2---:R-:W-:-:S06]  /*0550*/  IMAD.WIDE R18, R19, 0x2, R6 ;  /* 0x0000000213127825 */ /* 0x004fcc00078e0206 */
[----:B------:R-:W2:Y:S01]  /*0560*/  LDG.E.U16.CONSTANT R18, desc[UR6][R18.64] ;  /* 0x0000000612127981 */ /* 0x000ea2000c1e9500 */
        /* <DEDUP_REMOVED lines=8> */
[----:B----4-:R-:W-:Y:S01]  /*05f0*/  IMAD.IADD R13, R20, 0x1, R13 ;  /* 0x00000001140d7824 */ /* 0x010fe200078e020d */
[----:B------:R-:W-:Y:S01]  /*0600*/  LOP3.LUT R15, R15, 0xf, RZ, 0xc0, !PT ;  /* 0x0000000f0f0f7812 */ /* 0x000fe200078ec0ff */
[----:B------:R-:W-:Y:S01]  /*0610*/  IMAD R22, R22, R22, RZ ;  /* 0x0000001616167224 */ /* 0x000fe200078e02ff */
[----:B------:R-:W-:Y:S01]  /*0620*/  LOP3.LUT R16, R16, 0xf, RZ, 0xc0, !PT ;  /* 0x0000000f10107812 */ /* 0x000fe200078ec0ff */
[----:B------:R-:W-:Y:S01]  /*0630*/  VIADD R23, R23, 0x1 ;  /* 0x0000000117177836 */ /* 0x000fe20000000000 */
[----:B------:R-:W-:Y:S01]  /*0640*/  ISETP.GE.AND P2, PT, R13, R0, PT ;  /* 0x000000000d00720c */ /* 0x000fe20003f46270 */
[----:B------:R-:W-:Y:S01]  /*0650*/  VIADD R15, R15, 0x1 ;  /* 0x000000010f0f7836 */ /* 0x000fe20000000000 */
[----:B------:R-:W2:Y:S01]  /*0660*/  I2F.F16 R33, R22 ;  /* 0x0000001600217306 */ /* 0x000ea20000200c00 */
[----:B------:R-:W-:-:S02]  /*0670*/  VIADD R16, R16, 0x1 ;  /* 0x0000000110107836 */ /* 0x000fc40000000000 */
[----:B------:R-:W-:Y:S02]  /*0680*/  IMAD R23, R23, R23, RZ ;  /* 0x0000001717177224 */ /* 0x000fe400078e02ff */
[----:B------:R-:W-:Y:S02]  /*0690*/  IMAD R15, R15, R15, RZ ;  /* 0x0000000f0f0f7224 */ /* 0x000fe400078e02ff */
[----:B------:R-:W-:Y:S02]  /*06a0*/  IMAD R16, R16, R16, RZ ;  /* 0x0000001010107224 */ /* 0x000fe400078e02ff */
        /* <DEDUP_REMOVED lines=8> */
.L_x_3044:
[----:B------:R-:W-:Y:S01]  /*0730*/  ULDC UR4, c[0x0][0x258] ;  /* 0x0000960000047ab9 */ /* 0x000fe20000000800 */
[C---:B------:R-:W-:Y:S02]  /*0740*/  ISETP.GT.AND P3, PT, R37.reuse, R8, PT ;  /* 0x000000082500720c */ /* 0x040fe40003f64270 */
[----:B0-----:R-:W-:Y:S02]  /*0750*/  CS2R R2, SRZ ;  /* 0x0000000000027805 */ /* 0x001fe4000001ff00 */
        /* <DEDUP_REMOVED lines=9> */
.L_x_3046:
        /* <DEDUP_REMOVED lines=8> */
.L_x_3047:
        /* <DEDUP_REMOVED lines=12> */
.L_x_3048:
        /* <DEDUP_REMOVED lines=8> */
.L_x_3049:
        /* <DEDUP_REMOVED lines=11> */
.L_x_3050:
        /* <DEDUP_REMOVED lines=15> */
[----:B------:R-:W-:Y:S02]  /*0b50*/  PRMT R38, RZ, 0x5410, RZ ;  /* 0x00005410ff267816 */ /* 0x000fe400000000ff */
[----:B------:R-:W-:Y:S02]  /*0b60*/  SHF.R.S32.HI R2, RZ, 0x1f, R32 ;  /* 0x0000001fff027819 */ /* 0x000fe40000011420 */
[----:B------:R-:W-:Y:S02]  /*0b70*/  IADD3 R21, P0, R9, R32, RZ ;  /* 0x0000002009157210 */ /* 0x000fe40007f1e0ff */
[----:B------:R-:W-:-:S02]  /*0b80*/  PRMT R39, RZ, 0x5410, RZ ;  /* 0x00005410ff277816 */ /* 0x000fc400000000ff */
[----:B------:R-:W-:Y:S02]  /*0b90*/  LEA.HI.X.SX32 R2, R9, R2, 0x1, P0 ;  /* 0x0000000209027211 */ /* 0x000fe400000f0eff */
[----:B------:R-:W-:-:S04]  /*0ba0*/  LEA R20, P0, R21, UR8, 0x2 ;  /* 0x0000000815147c11 */ /* 0x000fc8000f8010ff */
[----:B------:R-:W-:Y:S01]  /*0bb0*/  LEA.HI.X R21, R21, UR9, R2, 0x2, P0 ;  /* 0x0000000915157c11 */ /* 0x000fe200080f1402 */
[----:B0-----:R-:W-:-:S03]  /*0bc0*/  ULEA UR4, UR5, UR4, 0x18 ;  /* 0x0000000405047291 */ /* 0x001fc6000f8ec03f */
[----:B------:R-:W-:-:S09]  /*0bd0*/  ULDC UR5, c[0x0][0x260] ;  /* 0x0000980000057ab9 */ /* 0x000fd20000000800 */
.L_x_3053:
        /* <DEDUP_REMOVED lines=12> */
[----:B0-----:R-:W-:-:S12]  /*0ca0*/  @P1 BRA `(.L_x_3052) ;  /* 0x0000001400241947 */ /* 0x001fd80003800000 */
[----:B------:R-:W2:Y:S01]  /*0cb0*/  LDG.E.128.CONSTANT R4, desc[UR6][R6.64] ;  /* 0x0000000606047981 */ /* 0x000ea2000c1e9d00 */
[----:B-----5:R-:W-:Y:S01]  /*0cc0*/  SHF.R.U32.HI R16, RZ, 0xf, R20 ;  /* 0x0000000fff107819 */ /* 0x020fe20000011614 */
[----:B------:R-:W-:Y:S01]  /*0cd0*/  IMAD.MOV.U32 R17, RZ, RZ, 0x2800 ;  /* 0x00002800ff117424 */ /* 0x000fe200078e00ff */
[----:B------:R-:W-:Y:S01]  /*0ce0*/  SHF.R.U32.HI R45, RZ, 0xe, R24 ;  /* 0x0000000eff2d7819 */ /* 0x000fe20000011618 */
[----:B------:R-:W0:Y:S01]  /*0cf0*/  LDS.128 R28, [UR4] ;  /* 0x00000004ff1c7984 */ /* 0x000e220008000c00 */
        /* <DEDUP_REMOVED lines=25> */
[-C--:B0-----:R-:W-:Y:S01]  /*0e90*/  HFMA2.MMA R19, R43, R28.reuse, RZ ;  /* 0x0000001c2b137235 */ /* 0x081fe200000000ff */
        /* <DEDUP_REMOVED lines=24> */
[----:B------:R-:W0:Y:S01]  /*1020*/  LDS.128 R16, [UR4+0x10] ;  /* 0x00001004ff107984 */ /* 0x000e220008000c00 */
        /* <DEDUP_REMOVED lines=34> */
[----:B------:R-:W-:Y:S01]  /*1250*/  LOP3.LUT R43, R27, 0x3e003e0, RZ, 0xc0, !PT ;  /* 0x03e003e01b2b7812 */ /* 0x000fe200078ec0ff */
[----:B------:R-:W-:Y:S01]  /*1260*/  HFMA2 R42, R42, R33.H1_H1, -48, -48 ;  /* 0xd200d2002a2a7431 */ /* 0x000fe20000060021 */
[----:B------:R-:W-:-:S02]  /*1270*/  LOP3.LUT R40, R40, 0x64006400, RZ, 0xfc, !PT ;  /* 0x6400640028287812 */ /* 0x000fc400078efcff */
[----:B------:R-:W-:Y:S01]  /*1280*/  LOP3.LUT R44, R43, 0x64006400, RZ, 0xfc, !PT ;  /* 0x640064002b2c7812 */ /* 0x000fe200078efcff */
[-C--:B0-----:R-:W-:Y:S01]  /*1290*/  HFMA2.MMA R48, R31, R16.reuse, R28 ;  /* 0x000000101f307235 */ /* 0x081fe2000000001c */
[----:B------:R-:W-:Y:S01]  /*12a0*/  SHF.R.U32.HI R25, RZ, 0xa, R25 ;  /* 0x0000000aff197819 */ /* 0x000fe20000011619 */
[----:B------:R-:W-:Y:S01]  /*12b0*/  HFMA2.MMA R47, R42, R16, R47 ;  /* 0x000000102a2f7235 */ /* 0x000fe2000000002f */
[----:B------:R-:W-:Y:S01]  /*12c0*/  LOP3.LUT R42, R12, 0x3e003e0, RZ, 0xc0, !PT ;  /* 0x03e003e00c2a7812 */ /* 0x000fe200078ec0ff */
[-C--:B------:R-:W-:Y:S01]  /*12d0*/  HFMA2 R49, R40, R33.reuse.H1_H1, -48, -48 ;  /* 0xd200d20028317431 */ /* 0x080fe20000060021 */
[----:B------:R-:W-:Y:S01]  /*12e0*/  LOP3.LUT R21, R21, 0x10001, RZ, 0xc0, !PT ;  /* 0x0001000115157812 */ /* 0x000fe200078ec0ff */
[-C--:B------:R-:W-:Y:S01]  /*12f0*/  HFMA2 R44, R44, R33.reuse.H1_H1, -48, -48 ;  /* 0xd200d2002c2c7431 */ /* 0x080fe20000060021 */
[----:B------:R-:W-:Y:S01]  /*1300*/  LOP3.LUT R42, R42, 0x64006400, RZ, 0xfc, !PT ;  /* 0x640064002a2a7812 */ /* 0x000fe200078efcff */
[----:B------:R-:W-:Y:S01]  /*1310*/  HFMA2.MMA R48, R51, R17, R48 ;  /* 0x0000001133307235 */ /* 0x000fe20000000030 */
[----:B------:R-:W-:Y:S01]  /*1320*/  LOP3.LUT R52, R52, 0x64006400, RZ, 0xfc, !PT ;  /* 0x6400640034347812 */ /* 0x000fe200078efcff */
[-C--:B------:R-:W-:Y:S01]  /*1330*/  HFMA2 R49, R49, R16.reuse, R20 ;  /* 0x0000001031317231 */ /* 0x080fe20000000014 */
[----:B------:R-:W-:Y:S01]  /*1340*/  SHF.R.U32.HI R51, RZ, 0xf, R22 ;  /* 0x0000000fff337819 */ /* 0x000fe20000011616 */
[----:B------:R-:W-:Y:S01]  /*1350*/  HFMA2 R20, R44, R16, R29 ;  /* 0x000000102c147231 */ /* 0x000fe2000000001d */
[----:B------:R-:W-:Y:S01]  /*1360*/  LOP3.LUT R25, R25, 0x1f001f, RZ, 0xc0, !PT ;  /* 0x001f001f19197812 */ /* 0x000fe200078ec0ff */
[-C--:B------:R-:W-:Y:S01]  /*1370*/  HFMA2 R41, R42, R33.reuse.H1_H1, -48, -48 ;  /* 0xd200d2002a297431 */ /* 0x080fe20000060021 */
[----:B------:R-:W-:Y:S01]  /*1380*/  LOP3.LUT R22, R21, 0x20002, R50, 0xf8, !PT ;  /* 0x0002000215167812 */ /* 0x000fe200078ef832 */
[----:B------:R-:W-:Y:S01]  /*1390*/  HFMA2 R42, R52, R33.H1_H1, -48, -48 ;  /* 0xd200d200342a7431 */ /* 0x000fe20000060021 */
        /* <DEDUP_REMOVED lines=8> */
[----:B------:R-:W-:-:S02]  /*1420*/  LOP3.LUT R16, R16, 0x64006400, RZ, 0xfc, !PT ;  /* 0x6400640010107812 */ /* 0x000fc400078efcff */
[----:B------:R-:W-:Y:S02]  /*1430*/  SHF.R.U32.HI R25, RZ, 0xf, R23 ;  /* 0x0000000fff197819 */ /* 0x000fe40000011617 */
[----:B------:R-:W-:Y:S01]  /*1440*/  LOP3.LUT R23, R26, 0x64006400, RZ, 0xfc, !PT ;  /* 0x640064001a177812 */ /* 0x000fe200078efcff */
[----:B------:R-:W-:Y:S01]  /*1450*/  HFMA2 R26, R50, R17, R49 ;  /* 0x00000011321a7231 */ /* 0x000fe20000000031 */
[----:B------:R-:W-:Y:S01]  /*1460*/  LOP3.LUT R25, R25, 0x10001, RZ, 0xc0, !PT ;  /* 0x0001000119197812 */ /* 0x000fe200078ec0ff */
[----:B------:R-:W-:Y:S01]  /*1470*/  HFMA2 R43, R16, R33.H1_H1, -48, -48 ;  /* 0xd200d200102b7431 */ /* 0x000fe20000060021 */
[--C-:B------:R-:W-:Y:S02]  /*1480*/  SHF.R.U32.HI R50, RZ, 0xe, R27.reuse ;  /* 0x0000000eff327819 */ /* 0x100fe4000001161b */
[----:B------:R-:W-:Y:S02]  /*1490*/  SHF.R.U32.HI R27, RZ, 0xa, R27 ;  /* 0x0000000aff1b7819 */ /* 0x000fe4000001161b */
[----:B------:R-:W-:-:S02]  /*14a0*/  LOP3.LUT R40, R8, 0x3e003e0, RZ, 0xc0, !PT ;  /* 0x03e003e008287812 */ /* 0x000fc400078ec0ff */
[----:B------:R-:W-:Y:S02]  /*14b0*/  LOP3.LUT R44, R10, 0x3e003e0, RZ, 0xc0, !PT ;  /* 0x03e003e00a2c7812 */ /* 0x000fe400078ec0ff */
[----:B------:R-:W-:Y:S02]  /*14c0*/  LOP3.LUT R40, R40, 0x64006400, RZ, 0xfc, !PT ;  /* 0x6400640028287812 */ /* 0x000fe400078efcff */
[----:B------:R-:W-:Y:S02]  /*14d0*/  LOP3.LUT R44, R44, 0x64006400, RZ, 0xfc, !PT ;  /* 0x640064002c2c7812 */ /* 0x000fe400078efcff */
[----:B------:R-:W-:Y:S01]  /*14e0*/  LOP3.LUT R46, R11, 0x3e003e0, RZ, 0xc0, !PT ;  /* 0x03e003e00b2e7812 */ /* 0x000fe200078ec0ff */
[-C--:B------:R-:W-:Y:S01]  /*14f0*/  HFMA2 R40, R40, R33.reuse.H1_H1, -48, -48 ;  /* 0xd200d20028287431 */ /* 0x080fe20000060021 */
[----:B------:R-:W-:Y:S01]  /*1500*/  LOP3.LUT R30, R13, 0x3e003e0, RZ, 0xc0, !PT ;  /* 0x03e003e00d1e7812 */ /* 0x000fe200078ec0ff */
[----:B------:R-:W-:Y:S01]  /*1510*/  HFMA2 R44, R44, R33.H1_H1, -48, -48 ;  /* 0xd200d2002c2c7431 */ /* 0x000fe20000060021 */
[----:B------:R-:W-:-:S02]  /*1520*/  LOP3.LUT R46, R46, 0x64006400, RZ, 0xfc, !PT ;  /* 0x640064002e2e7812 */ /* 0x000fc400078efcff */
[----:B------:R-:W-:Y:S02]  /*1530*/  LOP3.LUT R28, R14, 0x3e003e0, RZ, 0xc0, !PT ;  /* 0x03e003e00e1c7812 */ /* 0x000fe400078ec0ff */
[----:B------:R-:W-:Y:S01]  /*1540*/  LOP3.LUT R30, R30, 0x64006400, RZ, 0xfc, !PT ;  /* 0x640064001e1e7812 */ /* 0x000fe200078efcff */
[-C--:B------:R-:W-:Y:S01]  /*1550*/  HFMA2 R46, R46, R33.reuse.H1_H1, -48, -48 ;  /* 0xd200d2002e2e7431 */ /* 0x080fe20000060021 */
[----:B------:R-:W-:Y:S02]  /*1560*/  LOP3.LUT R28, R28, 0x64006400, RZ, 0xfc, !PT ;  /* 0x640064001c1c7812 */ /* 0x000fe400078efcff */
[----:B------:R-:W-:Y:S01]  /*1570*/  PRMT R35, R35, 0x5410, R36 ;  /* 0x0000541023237816 */ /* 0x000fe20000000024 */
[-C--:B------:R-:W-:Y:S02]  /*1580*/  HFMA2 R31, R30, R33.reuse.H1_H1, -48, -48 ;  /* 0xd200d2001e1f7431 */ /* 0x080fe40000060021 */
[----:B------:R-:W-:Y:S01]  /*1590*/  HFMA2 R29, R28, R33.H1_H1, -48, -48 ;  /* 0xd200d2001c1d7431 */ /* 0x000fe20000060021 */
[----:B--2---:R-:W-:-:S02]  /*15a0*/  LOP3.LUT R52, R7, 0x3e003e0, RZ, 0xc0, !PT ;  /* 0x03e003e007347812 */ /* 0x004fc400078ec0ff */
[----:B------:R-:W-:Y:S02]  /*15b0*/  LOP3.LUT R24, R4, 0x3e003e0, RZ, 0xc0, !PT ;  /* 0x03e003e004187812 */ /* 0x000fe400078ec0ff */
[----:B------:R-:W-:Y:S02]  /*15c0*/  LOP3.LUT R52, R52, 0x64006400, RZ, 0xfc, !PT ;  /* 0x6400640034347812 */ /* 0x000fe400078efcff */
[----:B------:R-:W-:Y:S02]  /*15d0*/  LOP3.LUT R30, R24, 0x64006400, RZ, 0xfc, !PT ;  /* 0x64006400181e7812 */ /* 0x000fe400078efcff */
[----:B------:R-:W-:Y:S01]  /*15e0*/  LOP3.LUT R24, R6, 0x3e003e0, RZ, 0xc0, !PT ;  /* 0x03e003e006187812 */ /* 0x000fe200078ec0ff */
[-C--:B------:R-:W-:Y:S01]  /*15f0*/  HFMA2 R16, R52, R33.reuse.H1_H1, -48, -48 ;  /* 0xd200d20034107431 */ /* 0x080fe20000060021 */
[----:B------:R-:W-:Y:S01]  /*1600*/  LOP3.LUT R28, R5, 0x3e003e0, RZ, 0xc0, !PT ;  /* 0x03e003e0051c7812 */ /* 0x000fe200078ec0ff */
[----:B------:R-:W-:Y:S01]  /*1610*/  HADD2 R52, R23, -1040, -1040 ;  /* 0xe410e41017347430 */ /* 0x000fe20000000000 */
[----:B------:R-:W-:Y:S01]  /*1620*/  LOP3.LUT R23, R25, 0x20002, R50, 0xf8, !PT ;  /* 0x0002000219177812 */ /* 0x000fe200078ef832 */
[----:B------:R-:W-:Y:S01]  /*1630*/  HFMA2 R30, R30, R33.H1_H1, -48, -48 ;  /* 0xd200d2001e1e7431 */ /* 0x000fe20000060021 */
[----:B------:R-:W-:-:S02]  /*1640*/  SHF.R.U32.HI R50, RZ, 0xd, R8 ;  /* 0x0000000dff327819 */ /* 0x000fc40000011608 */
[----:B------:R-:W-:Y:S01]  /*1650*/  LOP3.LUT R24, R24, 0x64006400, RZ, 0xfc, !PT ;  /* 0x6400640018187812 */ /* 0x000fe200078efcff */
[----:B------:R-:W-:Y:S01]  /*1660*/  HFMA2.MMA R25, R52, R17, R47 ;  /* 0x0000001134197235 */ /* 0x000fe2000000002f */
[----:B------:R-:W-:Y:S02]  /*1670*/  SHF.R.U32.HI R47, RZ, 0xd, R9 ;  /* 0x0000000dff2f7819 */ /* 0x000fe40000011609 */
[----:B------:R-:W-:Y:S01]  /*1680*/  LOP3.LUT R49, R45, 0x40004, R50, 0xf8, !PT ;  /* 0x000400042d317812 */ /* 0x000fe200078ef832 */
[----:B------:R-:W-:Y:S01]  /*1690*/  HFMA2 R24, R24, R33.H1_H1, -48, -48 ;  /* 0xd200d20018187431 */ /* 0x000fe20000060021 */
[----:B------:R-:W-:Y:S02]  /*16a0*/  LOP3.LUT R45, R27, 0x1f001f, RZ, 0xc0, !PT ;  /* 0x001f001f1b2d7812 */ /* 0x000fe400078ec0ff */
[----:B------:R-:W-:Y:S02]  /*16b0*/  LOP3.LUT R27, R8, 0x1f001f, RZ, 0xc0, !PT ;  /* 0x001f001f081b7812 */ /* 0x000fe400078ec0ff */
[----:B------:R-:W-:-:S02]  /*16c0*/  LOP3.LUT R22, R22, 0x40004, R47, 0xf8, !PT ;  /* 0x0004000416167812 */ /* 0x000fc400078ef82f */
[----:B------:R-:W-:Y:S02]  /*16d0*/  LOP3.LUT R47, R45, 0x64006400, RZ, 0xfc, !PT ;  /* 0x640064002d2f7812 */ /* 0x000fe400078efcff */
[----:B------:R-:W-:Y:S02]  /*16e0*/  SHF.R.U32.HI R50, RZ, 0xd, R10 ;  /* 0x0000000dff327819 */ /* 0x000fe4000001160a */
[----:B------:R-:W-:Y:S01]  /*16f0*/  LOP3.LUT R45, R27, 0x64006400, RZ, 0xfc, !PT ;  /* 0x640064001b2d7812 */ /* 0x000fe200078efcff */
[----:B------:R-:W-:Y:S01]  /*1700*/  HADD2 R47, R47, -1040, -1040 ;  /* 0xe410e4102f2f7430 */ /* 0x000fe20000000000 */
[----:B------:R-:W-:Y:S02]  /*1710*/  LOP3.LUT R27, R21, 0x40004, R50, 0xf8, !PT ;  /* 0x00040004151b7812 */ /* 0x000fe400078ef832 */
[----:B------:R-:W-:Y:S01]  /*1720*/  SHF.R.U32.HI R50, RZ, 0xd, R11 ;  /* 0x0000000dff327819 */ /* 0x000fe2000001160b */
[----:B------:R-:W-:Y:S01]  /*1730*/  HADD2 R21, R45, -1040, -1040 ;  /* 0xe410e4102d157430 */ /* 0x000fe20000000000 */
[----:B------:R-:W-:Y:S01]  /*1740*/  SHF.R.U32.HI R8, RZ, 0xa, R8 ;  /* 0x0000000aff087819 */ /* 0x000fe20000011608 */
[----:B------:R-:W-:Y:S01]  /*1750*/  HFMA2 R20, R47, R17, R20 ;  /* 0x000000112f147231 */ /* 0x000fe20000000014 */
[----:B------:R-:W-:-:S02]  /*1760*/  LOP3.LUT R47, R11, 0x1f001f, RZ, 0xc0, !PT ;  /* 0x001f001f0b2f7812 */ /* 0x000fc400078ec0ff */
[----:B------:R-:W-:Y:S01]  /*1770*/  LOP3.LUT R17, R9, 0x1f001f, RZ, 0xc0, !PT ;  /* 0x001f001f09117812 */ /* 0x000fe200078ec0ff */
[----:B------:R-:W-:Y:S01]  /*1780*/  HFMA2.MMA R48, R21, R18, R48 ;  /* 0x0000001215307235 */ /* 0x000fe20000000030 */
[----:B------:R-:W-:Y:S02]  /*1790*/  LOP3.LUT R21, R10, 0x1f001f, RZ, 0xc0, !PT ;  /* 0x001f001f0a157812 */ /* 0x000fe400078ec0ff */
[----:B------:R-:W-:Y:S02]  /*17a0*/  LOP3.LUT R47, R47, 0x64006400, RZ, 0xfc, !PT ;  /* 0x640064002f2f7812 */ /* 0x000fe400078efcff */
[----:B------:R-:W-:Y:S02]  /*17b0*/  LOP3.LUT R45, R23, 0x40004, R50, 0xf8, !PT ;  /* 0x00040004172d7812 */ /* 0x000fe400078ef832 */
[----:B------:R-:W-:Y:S01]  /*17c0*/  LOP3.LUT R17, R17, 0x64006400, RZ, 0xfc, !PT ;  /* 0x6400640011117812 */ /* 0x000fe200078efcff */
[----:B------:R-:W-:Y:S01]  /*17d0*/  HADD2 R47, R47, -1040, -1040 ;  /* 0xe410e4102f2f7430 */ /* 0x000fe20000000000 */
[----:B------:R-:W-:Y:S01]  /*17e0*/  LOP3.LUT R23, R21, 0x64006400, RZ, 0xfc, !PT ;  /* 0x6400640015177812 */ /* 0x000fe200078efcff */
[----:B------:R-:W-:Y:S01]  /*17f0*/  HFMA2.MMA R48, R40, R19, R48 ;  /* 0x0000001328307235 */ /* 0x000fe20000000030 */
[----:B------:R-:W-:Y:S01]  /*1800*/  SHF.R.U32.HI R50, RZ, 0xc, R12 ;  /* 0x0000000cff327819 */ /* 0x000fe2000001160c */
[----:B------:R-:W-:Y:S01]  /*1810*/  HADD2 R51, R17, -1040, -1040 ;  /* 0xe410e41011337430 */ /* 0x000fe20000000000 */
[----:B------:R-:W-:Y:S01]  /*1820*/  SHF.R.U32.HI R21, RZ, 0xc, R13 ;  /* 0x0000000cff157819 */ /* 0x000fe2000001160d */
[-C--:B------:R-:W-:Y:S01]  /*1830*/  HFMA2 R47, R47, R18.reuse, R20 ;  /* 0x000000122f2f7231 */ /* 0x080fe20000000014 */
[----:B------:R-:W-:Y:S01]  /*1840*/  LOP3.LUT R49, R49, 0x80008, R50, 0xf8, !PT ;  /* 0x0008000831317812 */ /* 0x000fe200078ef832 */
[----:B------:R-:W-:Y:S01]  /*1850*/  HADD2 R50, R23, -1040, -1040 ;  /* 0xe410e41017327430 */ /* 0x000fe20000000000 */
[----:B------:R-:W-:Y:S01]  /*1860*/  LOP3.LUT R17, R22, 0x80008, R21, 0xf8, !PT ;  /* 0x0008000816117812 */ /* 0x000fe200078ef815 */
[----:B------:R-:W-:Y:S01]  /*1870*/  HFMA2 R26, R51, R18, R26 ;  /* 0x00000012331a7231 */ /* 0x000fe2000000001a */
[----:B------:R-:W0:Y:S01]  /*1880*/  LDS.128 R20, [UR4+0x20] ;  /* 0x00002004ff147984 */ /* 0x000e220008000c00 */
[----:B------:R-:W-:Y:S01]  /*1890*/  SHF.R.U32.HI R9, RZ, 0xa, R9 ;  /* 0x0000000aff097819 */ /* 0x000fe20000011609 */
[-C--:B------:R-:W-:Y:S01]  /*18a0*/  HFMA2 R47, R46, R19.reuse, R47 ;  /* 0x000000132e2f7231 */ /* 0x080fe2000000002f */
[----:B------:R-:W-:Y:S01]  /*18b0*/  HFMA2.MMA R25, R50, R18, R25 ;  /* 0x0000001232197235 */ /* 0x000fe20000000019 */
[----:B------:R-:W-:Y:S01]  /*18c0*/  SHF.R.U32.HI R18, RZ, 0xc, R14 ;  /* 0x0000000cff127819 */ /* 0x000fe2000001160e */
[----:B------:R-:W-:Y:S01]  /*18d0*/  HFMA2 R26, R42, R19, R26 ;  /* 0x000000132a1a7231 */ /* 0x000fe2000000001a */
[----:B------:R-:W-:-:S02]  /*18e0*/  LOP3.LUT R8, R8, 0x1f001f, RZ, 0xc0, !PT ;  /* 0x001f001f08087812 */ /* 0x000fc400078ec0ff */
[----:B------:R-:W-:Y:S02]  /*18f0*/  LOP3.LUT R27, R27, 0x80008, R18, 0xf8, !PT ;  /* 0x000800081b1b7812 */ /* 0x000fe400078ef812 */
[----:B------:R-:W-:Y:S01]  /*1900*/  LOP3.LUT R9, R9, 0x1f001f, RZ, 0xc0, !PT ;  /* 0x001f001f09097812 */ /* 0x000fe200078ec0ff */
[----:B------:R-:W-:Y:S01]  /*1910*/  HFMA2.MMA R25, R44, R19, R25 ;  /* 0x000000132c197235 */ /* 0x000fe20000000019 */
[----:B------:R-:W-:Y:S02]  /*1920*/  SHF.R.U32.HI R18, RZ, 0xb, R4 ;  /* 0x0000000bff127819 */ /* 0x000fe40000011604 */
[----:B------:R-:W-:Y:S02]  /*1930*/  SHF.R.U32.HI R10, RZ, 0xa, R10 ;  /* 0x0000000aff0a7819 */ /* 0x000fe4000001160a */
[----:B------:R-:W-:Y:S02]  /*1940*/  SHF.R.U32.HI R11, RZ, 0xa, R11 ;  /* 0x0000000aff0b7819 */ /* 0x000fe4000001160b */
[----:B------:R-:W-:-:S02]  /*1950*/  LOP3.LUT R8, R8, 0x64006400, RZ, 0xfc, !PT ;  /* 0x6400640008087812 */ /* 0x000fc400078efcff */
[----:B------:R-:W-:Y:S02]  /*1960*/  LOP3.LUT R9, R9, 0x64006400, RZ, 0xfc, !PT ;  /* 0x6400640009097812 */ /* 0x000fe400078efcff */
[----:B------:R-:W-:Y:S01]  /*1970*/  LOP3.LUT R18, R49, 0x100010, R18, 0xf8, !PT ;  /* 0x0010001031127812 */ /* 0x000fe200078ef812 */
[----:B------:R-:W-:Y:S01]  /*1980*/  HADD2 R49, R8, -1040, -1040 ;  /* 0xe410e41008317430 */ /* 0x000fe20000000000 */
[----:B------:R-:W-:Y:S01]  /*1990*/  LOP3.LUT R42, R12, 0x1f001f, RZ, 0xc0, !PT ;  /* 0x001f001f0c2a7812 */ /* 0x000fe200078ec0ff */
[----:B------:R-:W-:Y:S01]  /*19a0*/  HADD2 R9, R9, -1040, -1040 ;  /* 0xe410e41009097430 */ /* 0x000fe20000000000 */
        /* <DEDUP_REMOVED lines=9> */
[-C--:B0-----:R-:W-:Y:S01]  /*1a40*/  HFMA2.MMA R48, R49, R20.reuse, R48 ;  /* 0x0000001431307235 */ /* 0x081fe20000000030 */
[-C--:B------:R-:W-:Y:S01]  /*1a50*/  HFMA2 R26, R9, R20.reuse, R26 ;  /* 0x00000014091a7231 */ /* 0x080fe2000000001a */
[----:B------:R-:W-:Y:S01]  /*1a60*/  SHF.R.U32.HI R19, RZ, 0xa, R13 ;  /* 0x0000000aff137819 */ /* 0x000fe2000001160d */
[----:B------:R-:W-:Y:S01]  /*1a70*/  HADD2 R9, R42, -1040, -1040 ;  /* 0xe410e4102a097430 */ /* 0x000fe20000000000 */
[----:B------:R-:W-:Y:S01]  /*1a80*/  HFMA2.MMA R25, R10, R20, R25 ;  /* 0x000000140a197235 */ /* 0x000fe20000000019 */
[----:B------:R-:W-:Y:S01]  /*1a90*/  HADD2 R11, R44, -1040, -1040 ;  /* 0xe410e4102c0b7430 */ /* 0x000fe20000000000 */
[----:B------:R-:W-:Y:S01]  /*1aa0*/  LOP3.LUT R13, R14, 0x1f001f, RZ, 0xc0, !PT ;  /* 0x001f001f0e0d7812 */ /* 0x000fe200078ec0ff */
[----:B------:R-:W-:Y:S01]  /*1ab0*/  HFMA2 R47, R8, R20, R47 ;  /* 0x00000014082f7231 */ /* 0x000fe2000000002f */
[----:B------:R-:W-:Y:S01]  /*1ac0*/  SHF.R.U32.HI R46, RZ, 0xb, R6 ;  /* 0x0000000bff2e7819 */ /* 0x000fe20000011606 */
[----:B------:R-:W-:Y:S01]  /*1ad0*/  HFMA2.MMA R44, R9, R21, R48 ;  /* 0x00000015092c7235 */ /* 0x000fe20000000030 */
[----:B------:R-:W-:Y:S01]  /*1ae0*/  HFMA2 R26, R11, R21, R26 ;  /* 0x000000150b1a7231 */ /* 0x000fe2000000001a */
[----:B------:R-:W-:Y:S01]  /*1af0*/  SHF.R.U32.HI R50, RZ, 0xc, R15 ;  /* 0x0000000cff327819 */ /* 0x000fe2000001160f */
[----:B------:R-:W0:Y:S01]  /*1b00*/  LDS.128 R8, [UR4+0x30] ;  /* 0x00003004ff087984 */ /* 0x000e220008000c00 */
[----:B------:R-:W-:Y:S01]  /*1b10*/  LOP3.LUT R42, R13, 0x64006400, RZ, 0xfc, !PT ;  /* 0x640064000d2a7812 */ /* 0x000fe200078efcff */
[----:B------:R-:W-:Y:S01]  /*1b20*/  HFMA2 R26, R31, R22, R26 ;  /* 0x000000161f1a7231 */ /* 0x000fe2000000001a */
[----:B------:R-:W-:-:S02]  /*1b30*/  LOP3.LUT R27, R27, 0x100010, R46, 0xf8, !PT ;  /* 0x001000101b1b7812 */ /* 0x000fc400078ef82e */
[----:B------:R-:W-:Y:S01]  /*1b40*/  LOP3.LUT R45, R45, 0x80008, R50, 0xf8, !PT ;  /* 0x000800082d2d7812 */ /* 0x000fe200078ef832 */
[----:B------:R-:W-:Y:S01]  /*1b50*/  HADD2 R48, R42, -1040, -1040 ;  /* 0xe410e4102a307430 */ /* 0x000fe20000000000 */
[----:B------:R-:W-:Y:S01]  /*1b60*/  SHF.R.U32.HI R46, RZ, 0xb, R7 ;  /* 0x0000000bff2e7819 */ /* 0x000fe20000011607 */
[----:B------:R-:W-:Y:S01]  /*1b70*/  HFMA2.MMA R44, R41, R22, R44 ;  /* 0x00000016292c7235 */ /* 0x000fe2000000002c */
[----:B------:R-:W-:Y:S02]  /*1b80*/  LOP3.LUT R40, R15, 0x1f001f, RZ, 0xc0, !PT ;  /* 0x001f001f0f287812 */ /* 0x000fe400078ec0ff */
[----:B------:R-:W-:Y:S01]  /*1b90*/  SHF.R.U32.HI R12, RZ, 0xa, R12 ;  /* 0x0000000aff0c7819 */ /* 0x000fe2000001160c */
[----:B------:R-:W-:Y:S01]  /*1ba0*/  HFMA2.MMA R25, R48, R21, R25 ;  /* 0x0000001530197235 */ /* 0x000fe20000000019 */
[----:B------:R-:W-:Y:S02]  /*1bb0*/  LOP3.LUT R45, R45, 0x100010, R46, 0xf8, !PT ;  /* 0x001000102d2d7812 */ /* 0x000fe400078ef82e */
[----:B------:R-:W-:-:S02]  /*1bc0*/  SHF.R.U32.HI R14, RZ, 0xa, R14 ;  /* 0x0000000aff0e7819 */ /* 0x000fc4000001160e */
[----:B------:R-:W-:Y:S02]  /*1bd0*/  LOP3.LUT R46, R40, 0x64006400, RZ, 0xfc, !PT ;  /* 0x64006400282e7812 */ /* 0x000fe400078efcff */
[----:B------:R-:W-:Y:S01]  /*1be0*/  LOP3.LUT R12, R12, 0x1f001f, RZ, 0xc0, !PT ;  /* 0x001f001f0c0c7812 */ /* 0x000fe200078ec0ff */
[----:B------:R-:W-:Y:S01]  /*1bf0*/  HFMA2.MMA R25, R29, R22, R25 ;  /* 0x000000161d197235 */ /* 0x000fe20000000019 */
[----:B------:R-:W-:Y:S01]  /*1c00*/  SHF.R.U32.HI R15, RZ, 0xa, R15 ;  /* 0x0000000aff0f7819 */ /* 0x000fe2000001160f */
[----:B------:R-:W-:Y:S01]  /*1c10*/  HADD2 R46, R46, -1040, -1040 ;  /* 0xe410e4102e2e7430 */ /* 0x000fe20000000000 */
[----:B------:R-:W-:Y:S02]  /*1c20*/  LOP3.LUT R14, R14, 0x1f001f, RZ, 0xc0, !PT ;  /* 0x001f001f0e0e7812 */ /* 0x000fe400078ec0ff */
        /* <DEDUP_REMOVED lines=14> */
[----:B------:R-:W-:Y:S01]  /*1d10*/  HFMA2.MMA R25, R14, R23, R25 ;  /* 0x000000170e197235 */ /* 0x000fe20000000019 */
[----:B------:R-:W-:Y:S01]  /*1d20*/  SHF.R.U32.HI R4, RZ, 0xa, R4 ;  /* 0x0000000aff047819 */ /* 0x000fe20000011604 */
[----:B------:R-:W-:Y:S01]  /*1d30*/  HADD2 R15, R20, -1040, -1040 ;  /* 0xe410e410140f7430 */ /* 0x000fe20000000000 */
[----:B------:R-:W-:Y:S01]  /*1d40*/  LOP3.LUT R19, R19, 0x1f001f, RZ, 0xc0, !PT ;  /* 0x001f001f13137812 */ /* 0x000fe200078ec0ff */
[----:B------:R-:W-:Y:S01]  /*1d50*/  HFMA2 R47, R12, R23, R47 ;  /* 0x000000170c2f7231 */ /* 0x000fe2000000002f */
[----:B------:R-:W-:Y:S01]  /*1d60*/  SHF.R.U32.HI R6, RZ, 0xa, R6 ;  /* 0x0000000aff067819 */ /* 0x000fe20000011606 */
[----:B------:R-:W-:Y:S01]  /*1d70*/  HADD2 R12, R40, -1040, -1040 ;  /* 0xe410e410280c7430 */ /* 0x000fe20000000000 */
[----:B------:R-:W-:Y:S01]  /*1d80*/  LOP3.LUT R4, R4, 0x1f001f, RZ, 0xc0, !PT ;  /* 0x001f001f04047812 */ /* 0x000fe200078ec0ff */
[----:B0-----:R-:W-:Y:S01]  /*1d90*/  HFMA2.MMA R15, R15, R8, R44 ;  /* 0x000000080f0f7235 */ /* 0x001fe2000000002c */
[----:B------:R-:W-:-:S02]  /*1da0*/  LOP3.LUT R19, R19, 0x64006400, RZ, 0xfc, !PT ;  /* 0x6400640013137812 */ /* 0x000fc400078efcff */
[----:B------:R-:W-:Y:S01]  /*1db0*/  LOP3.LUT R6, R6, 0x1f001f, RZ, 0xc0, !PT ;  /* 0x001f001f06067812 */ /* 0x000fe200078ec0ff */
[----:B------:R-:W-:Y:S01]  /*1dc0*/  HFMA2.MMA R12, R12, R8, R25 ;  /* 0x000000080c0c7235 */ /* 0x000fe20000000019 */
[----:B------:R-:W-:Y:S01]  /*1dd0*/  LOP3.LUT R13, R5, 0x1f001f, RZ, 0xc0, !PT ;  /* 0x001f001f050d7812 */ /* 0x000fe200078ec0ff */
[----:B------:R-:W-:Y:S01]  /*1de0*/  HADD2 R19, R19, -1040, -1040 ;  /* 0xe410e41013137430 */ /* 0x000fe20000000000 */
[----:B------:R-:W-:Y:S01]  /*1df0*/  LOP3.LUT R4, R4, 0x64006400, RZ, 0xfc, !PT ;  /* 0x6400640004047812 */ /* 0x000fe200078efcff */
[-C--:B------:R-:W-:Y:S01]  /*1e00*/  HFMA2.MMA R15, R30, R9.reuse, R15 ;  /* 0x000000091e0f7235 */ /* 0x080fe2000000000f */
[----:B------:R-:W-:Y:S01]  /*1e10*/  LOP3.LUT R42, R7, 0x1f001f, RZ, 0xc0, !PT ;  /* 0x001f001f072a7812 */ /* 0x000fe200078ec0ff */
[----:B------:R-:W-:Y:S01]  /*1e20*/  HFMA2 R26, R19, R23, R26 ;  /* 0x00000017131a7231 */ /* 0x000fe2000000001a */
[--C-:B------:R-:W-:Y:S01]  /*1e30*/  SHF.R.U32.HI R50, RZ, 0xb, R5.reuse ;  /* 0x0000000bff327819 */ /* 0x100fe20000011605 */
[----:B------:R-:W-:Y:S01]  /*1e40*/  HADD2 R4, R4, -1040, -1040 ;  /* 0xe410e41004047430 */ /* 0x000fe20000000000 */
[----:B------:R-:W-:Y:S01]  /*1e50*/  LOP3.LUT R6, R6, 0x64006400, RZ, 0xfc, !PT ;  /* 0x6400640006067812 */ /* 0x000fe200078efcff */
[----:B------:R-:W-:Y:S01]  /*1e60*/  HFMA2.MMA R12, R24, R9, R12 ;  /* 0x00000009180c7235 */ /* 0x000fe2000000000c */
[----:B------:R-:W-:-:S02]  /*1e70*/  SHF.R.U32.HI R5, RZ, 0xa, R5 ;  /* 0x0000000aff057819 */ /* 0x000fc40000011605 */
[----:B------:R-:W-:Y:S01]  /*1e80*/  LOP3.LUT R13, R13, 0x64006400, RZ, 0xfc, !PT ;  /* 0x640064000d0d7812 */ /* 0x000fe200078efcff */
[----:B------:R-:W-:Y:S01]  /*1e90*/  HADD2 R19, R6, -1040, -1040 ;  /* 0xe410e41006137430 */ /* 0x000fe20000000000 */
[----:B------:R-:W-:Y:S01]  /*1ea0*/  SHF.R.U32.HI R7, RZ, 0xa, R7 ;  /* 0x0000000aff077819 */ /* 0x000fe20000011607 */
[-C--:B------:R-:W-:Y:S01]  /*1eb0*/  HFMA2.MMA R15, R4, R10.reuse, R15 ;  /* 0x0000000a040f7235 */ /* 0x080fe2000000000f */
[----:B------:R-:W-:Y:S01]  /*1ec0*/  LOP3.LUT R42, R42, 0x64006400, RZ, 0xfc, !PT ;  /* 0x640064002a2a7812 */ /* 0x000fe200078efcff */
[----:B------:R-:W-:Y:S01]  /*1ed0*/  HADD2 R13, R13, -1040, -1040 ;  /* 0xe410e4100d0d7430 */ /* 0x000fe20000000000 */
[----:B------:R-:W-:Y:S01]  /*1ee0*/  LOP3.LUT R28, R28, 0x64006400, RZ, 0xfc, !PT ;  /* 0x640064001c1c7812 */ /* 0x000fe200078efcff */
[----:B------:R-:W-:Y:S01]  /*1ef0*/  HFMA2.MMA R12, R19, R10, R12 ;  /* 0x0000000a130c7235 */ /* 0x000fe2000000000c */
[----:B------:R-:W-:Y:S01]  /*1f00*/  LOP3.LUT R5, R5, 0x1f001f, RZ, 0xc0, !PT ;  /* 0x001f001f05057812 */ /* 0x000fe200078ec0ff */
[----:B------:R-:W-:Y:S01]  /*1f10*/  HADD2 R42, R42, -1040, -1040 ;  /* 0xe410e4102a2a7430 */ /* 0x000fe20000000000 */
[----:B------:R-:W-:Y:S01]  /*1f20*/  LOP3.LUT R18, R18, 0x64006400, RZ, 0xfc, !PT ;  /* 0x6400640012127812 */ /* 0x000fe200078efcff */
[----:B------:R-:W-:Y:S01]  /*1f30*/  HFMA2 R28, R28, R33.H1_H1, -48, -48 ;  /* 0xd200d2001c1c7431 */ /* 0x000fe20000060021 */
[----:B------:R-:W-:Y:S01]  /*1f40*/  LOP3.LUT R7, R7, 0x1f001f, RZ, 0xc0, !PT ;  /* 0x001f001f07077812 */ /* 0x000fe200078ec0ff */
[-C--:B------:R-:W-:Y:S01]  /*1f50*/  HFMA2 R14, R13, R8.reuse, R26 ;  /* 0x000000080d0e7231 */ /* 0x080fe2000000001a */
[----:B------:R-:W-:Y:S01]  /*1f60*/  LOP3.LUT R27, R27, 0x64006400, RZ, 0xfc, !PT ;  /* 0x640064001b1b7812 */ /* 0x000fe200078efcff */
[----:B------:R-:W-:Y:S01]  /*1f70*/  HADD2 R18, R18, -1040, -1040 ;  /* 0xe410e41012127430 */ /* 0x000fe20000000000 */
[----:B------:R-:W-:Y:S01]  /*1f80*/  LOP3.LUT R17, R17, 0x100010, R50, 0xf8, !PT ;  /* 0x0010001011117812 */ /* 0x000fe200078ef832 */
[----:B------:R-:W-:Y:S01]  /*1f90*/  HFMA2 R8, R42, R8, R47 ;  /* 0x000000082a087231 */ /* 0x000fe2000000002f */
        /* <DEDUP_REMOVED lines=11> */
[----:B------:R-:W-:Y:S01]  /*2050*/  HFMA2 R14, R13, R10, R14 ;  /* 0x0000000a0d0e7231 */ /* 0x000fe2000000000e */
[----:B------:R-:W-:Y:S01]  /*2060*/  PRMT R33, R33, 0x5410, R34 ;  /* 0x0000541021217816 */ /* 0x000fe20000000022 */
        /* <DEDUP_REMOVED lines=13> */
.L_x_3052:
[----:B------:R-:W-:Y:S01]  /*2140*/  ISETP.LT.AND P2, PT, R37, R0, PT ;  /* 0x000000002500720c */ /* 0x000fe20003f41270 */
[----:B------:R-:W-:Y:S01]  /*2150*/  UIADD3 UR4, UR4, 0x40, URZ ;  /* 0x0000004004047890 */ /* 0x000fe2000fffe03f */
[----:B-----5:R-:W-:Y:S02]  /*2160*/  IMAD.MOV.U32 R20, RZ, RZ, R2 ;  /* 0x000000ffff147224 */ /* 0x020fe400078e0002 */
[----:B------:R-:W-:-:S09]  /*2170*/  IMAD.MOV.U32 R21, RZ, RZ, R3 ;  /* 0x000000ffff157224 */ /* 0x000fd200078e0003 */
[----:B------:R-:W-:Y:S05]  /*2180*/  @!P0 BRA P2, `(.L_x_3053) ;  /* 0xffffffe800948947 */ /* 0x000fea000103ffff */
.L_x_3051:
        /* <DEDUP_REMOVED lines=16> */
.L_x_3057:
[----:B------:R-:W0:Y:S02]  /*2290*/  LDS R2, [R0] ;  /* 0x0000000000027984 */ /* 0x000e240000000800 */
[----:B0-----:R-:W-:-:S06]  /*22a0*/  HADD2 R3, R2, R39 ;  /* 0x0000002702037230 */ /* 0x001fcc0000000000 */
[----:B------:R-:W0:Y:S02]  /*22b0*/  ATOMS.CAST.SPIN R3, [R0], R2, R3 ;  /* 0x000000020003738d */ /* 0x000e240001800003 */
[----:B0-----:R-:W-:-:S13]  /*22c0*/  ISETP.EQ.U32.AND P0, PT, R3, 0x1, PT ;  /* 0x000000010300780c */ /* 0x001fda0003f02070 */
[----:B------:R-:W-:Y:S05]  /*22d0*/  @!P0 BRA `(.L_x_3057) ;  /* 0xfffffffc00ec8947 */ /* 0x000fea000383ffff */
[----:B------:R-:W-:Y:S05]  /*22e0*/  BRA `(.L_x_3055) ;  /* 0x00000000000c7947 */ /* 0x000fea0003800000 */
.L_x_3056:
[----:B------:R-:W2:Y:S02]  /*22f0*/  LD.E R0, desc[UR6][R4.64] ;  /* 0x0000000604007980 */ /* 0x000ea4000c101900 */
[----:B--2---:R-:W-:-:S05]  /*2300*/  IMAD.IADD R3, R39, 0x1, R0 ;  /* 0x0000000127037824 */ /* 0x004fca00078e0200 */
[----:B------:R0:W-:Y:S02]  /*2310*/  ST.E desc[UR6][R4.64], R3 ;  /* 0x0000000304007985 */ /* 0x0001e4000c101906 */
.L_x_3055:
[----:B------:R-:W-:Y:S05]  /*2320*/  BSYNC B0 ;  /* 0x0000000000007941 */ /* 0x000fea0003800000 */
.L_x_3054:
[----:B------:R1:W-:Y:S02]  /*2330*/  ATOM.E.ADD.F16x2.RN.STRONG.GPU P0, RZ, desc[UR6][R4.64+0x4], R38 ;  /* 0x0000042604ff79a2 */ /* 0x0003e4000810e1c6 */
[----:B-1----:R-:W-:Y:S05]  /*2340*/  @P0 EXIT ;  /* 0x000000000000094d */ /* 0x002fea0003800000 */
[----:B------:R-:W1:Y:S02]  /*2350*/  QSPC.E.S P0, RZ, [R4+0x4] ;  /* 0x0000040004ff73aa */ /* 0x000e640000000500 */
[----:B-1----:R-:W-:Y:S05]  /*2360*/  @!P0 BRA `(.L_x_3058) ;  /* 0x0000000000208947 */ /* 0x002fea0003800000 */
[----:B------:R-:W-:-:S05]  /*2370*/  IMAD.MOV.U32 R2, RZ, RZ, R4 ;  /* 0x000000ffff027224 */ /* 0x000fca00078e0004 */
[----:B------:R-:W-:-:S07]  /*2380*/  MOV R0, R2 ;  /* 0x0000000200007202 */ /* 0x000fce0000000f00 */
.L_x_3059:
[----:B------:R-:W0:Y:S02]  /*2390*/  LDS R2, [R0+0x4] ;  /* 0x0000040000027984 */ /* 0x000e240000000800 */
[----:B0-----:R-:W-:-:S10]  /*23a0*/  HFMA2.MMA R3, R2, 1, 1, R38 ;  /* 0x3c003c0002037835 */ /* 0x001fd40000000026 */
[----:B------:R-:W0:Y:S02]  /*23b0*/  ATOMS.CAST.SPIN R3, [R0+0x4], R2, R3 ;  /* 0x000004020003738d */ /* 0x000e240001800003 */
[----:B0-----:R-:W-:-:S13]  /*23c0*/  ISETP.EQ.U32.AND P0, PT, R3, 0x1, PT ;  /* 0x000000010300780c */ /* 0x001fda0003f02070 */
[----:B------:R-:W-:Y:S05]  /*23d0*/  @!P0 BRA `(.L_x_3059) ;  /* 0xfffffffc00ec8947 */ /* 0x000fea000383ffff */
[----:B------:R-:W-:Y:S05]  /*23e0*/  EXIT ;  /* 0x000000000000794d */ /* 0x000fea0003800000 */
.L_x_3058:
[----:B------:R-:W0:Y:S02]  /*23f0*/  LD.E R0, desc[UR6][R4.64+0x4] ;  /* 0x0000040604007980 */ /* 0x000e24000c101900 */
[----:B0-----:R-:W-:-:S05]  /*2400*/  IMAD.IADD R3, R38, 0x1, R0 ;  /* 0x0000000126037824 */ /* 0x001fca00078e0200 */
[----:B------:R-:W-:Y:S01]  /*2410*/  ST.E desc[UR6][R4.64+0x4], R3 ;  /* 0x0000040304007985 */ /* 0x000fe2000c101906 */
[----:B------:R-:W-:Y:S05]  /*2420*/  EXIT ;  /* 0x000000000000794d */ /* 0x000fea0003800000 */
.L_x_3060:
        /* <DEDUP_REMOVED lines=13> */
.L_x_3281:


//--------------------- .text._Z23gemm_half_q_half_kernelILi1ELi24ELb0ELb0ELi32EEvPK6__halfPKjS4_S2_PS0_iiiiPKtS7_iiiiiibS2_i --------------------------
	.section	.text._Z23gemm_half_q_half_kernelILi1ELi24ELb0ELb0ELi32EEvPK6__halfPKjS4_S2_PS0_iiiiPKtS7_iiiiiibS2_i,"ax",@progbits
	.align	128
        .global         _Z23gemm_half_q_half_kernelILi1ELi24ELb0ELb0ELi32EEvPK6__halfPKjS4_S2_PS0_iiiiPKtS7_iiiiiibS2_i
        .type           _Z23gemm_half_q_half_kernelILi1ELi24ELb0ELb0ELi32EEvPK6__halfPKjS4_S2_PS0_iiiiPKtS7_iiiiiibS2_i,@function
        .size           _Z23gemm_half_q_half_kernelILi1ELi24ELb0ELb0ELi32EEvPK6__halfPKjS4_S2_PS0_iiiiPKtS7_iiiiiibS2_i,(.L_x_3282 - _Z23gemm_half_q_half_kernelILi1ELi24ELb0ELb0ELi32EEvPK6__halfPKjS4_S2_PS0_iiiiPKtS7_iiiiiibS2_i)
        .other          _Z23gemm_half_q_half_kernelILi1ELi24ELb0ELb0ELi32EEvPK6__halfPKjS4_S2_PS0_iiiiPKtS7_iiiiiibS2_i,@"STO_CUDA_ENTRY STV_DEFAULT"
_Z23gemm_half_q_half_kernelILi1ELi24ELb0ELb0ELi32EEvPK6__halfPKjS4_S2_PS0_iiiiPKtS7_iiiiiibS2_i:
.text._Z23gemm_half_q_half_kernelILi1ELi24ELb0ELb0ELi32EEvPK6__halfPKjS4_S2_PS0_iiiiPKtS7_iiiiiibS2_i:
        /* <DEDUP_REMOVED lines=9> */
[----:B0-----:R-:W-:-:S02]  /*0090*/  SHF.L.U32 R20, R15, 0x5, RZ ;  /* 0x000000050f147819 */ /* 0x001fc400000006ff */
[----:B-1----:R-:W-:Y:S02]  /*00a0*/  ISETP.LE.AND P1, PT, R11, UR8, PT ;  /* 0x000000080b007c0c */ /* 0x002fe4000bf23270 */
[-C--:B--2---:R-:W-:Y:S02]  /*00b0*/  IADD3 R0, R20, R9.reuse, RZ ;  /* 0x0000000914007210 */ /* 0x084fe40007ffe0ff */
[----:B---3--:R-:W-:Y:S02]  /*00c0*/  LEA R8, R2, R9, 0x5 ;  /* 0x0000000902087211 */ /* 0x008fe400078e28ff */
        /* <DEDUP_REMOVED lines=29> */
.L_x_3062:
[----:B------:R-:W-:Y:S05]  /*02a0*/  BSYNC B0 ;  /* 0x0000000000007941 */ /* 0x000fea0003800000 */
.L_x_3061:
[----:B------:R-:W-:Y:S01]  /*02b0*/  ULDC UR4, c[0x0][0x23c] ;  /* 0x00008f0000047ab9 */ /* 0x000fe20000000800 */
[----:B------:R-:W-:Y:S02]  /*02c0*/  SHF.L.U32 R9, R8, 0x2, RZ ;  /* 0x0000000208097819 */ /* 0x000fe400000006ff */
[----:B------:R-:W-:-:S04]  /*02d0*/  MOV R40, UR4 ;  /* 0x0000000400287c02 */ /* 0x000fc80008000f00 */
        /* <DEDUP_REMOVED lines=16> */
[----:B--2---:R-:W0:Y:S01]  /*03e0*/  LDC.64 R2, c[0x0][0x248] ;  /* 0x00009200ff027b82 */ /* 0x004e220000000a00 */
[----:B------:R-:W-:-:S07]  /*03f0*/  SHF.L.U32 R15, R15, 0x6, RZ ;  /* 0x000000060f0f7819 */ /* 0x000fce00000006ff */
[----:B------:R-:W1:Y:S08]  /*0400*/  LDC.64 R4, c[0x0][0x220] ;  /* 0x00008800ff047b82 */ /* 0x000e700000000a00 */
        /* <DEDUP_REMOVED lines=10> */
.L_x_3064:
        /* <DEDUP_REMOVED lines=40> */
.L_x_3063:
[----:B------:R-:W-:Y:S01]  /*0730*/  ULDC UR4, c[0x0][0x258] ;  /* 0x0000960000047ab9 */ /* 0x000fe20000000800 */
[----:B------:R-:W-:Y:S01]  /*0740*/  HFMA2.MMA R0, -RZ, RZ, 0, 0 ;  /* 0x00000000ff007435 */ /* 0x000fe200000001ff */
[C---:B------:R-:W-:Y:S02]  /*0750*/  ISETP.GT.AND P2, PT, R20.reuse, UR4, PT ;  /* 0x0000000414007c0c */ /* 0x040fe4000bf44270 */
[----:B------:R-:W-:Y:S02]  /*0760*/  ISETP.GT.AND P3, PT, R20, R11, PT ;  /* 0x0000000b1400720c */ /* 0x000fe40003f64270 */
[----:B--2---:R-:W-:-:S09]  /*0770*/  MOV R2, RZ ;  /* 0x000000ff00027202 */ /* 0x004fd20000000f00 */
[----:B------:R-:W-:Y:S05]  /*0780*/  @!P2 BRA `(.L_x_3065) ;  /* 0x00000000001ca947 */ /* 0x000fea0003800000 */
[----:B------:R-:W0:Y:S02]  /*0790*/  LDC R3, c[0x0][0x25c] ;  /* 0x00009700ff037b82 */ /* 0x000e240000000800 */
[----:B0-----:R-:W-:-:S04]  /*07a0*/  VIMNMX R2, R20, R3, PT ;  /* 0x0000000314027248 */ /* 0x001fc80003fe0100 */
[----:B------:R-:W-:-:S04]  /*07b0*/  IADD3 R2, R2, -UR4, RZ ;  /* 0x8000000402027c10 */ /* 0x000fc8000fffe0ff */
[----:B------:R-:W-:-:S04]  /*07c0*/  SHF.R.S32.HI R3, RZ, 0x1f, R2 ;  /* 0x0000001fff037819 */ /* 0x000fc80000011402 */
[----:B------:R-:W-:-:S04]  /*07d0*/  LEA.HI R3, R3, R2, RZ, 0x5 ;  /* 0x0000000203037211 */ /* 0x000fc800078f28ff */
[----:B------:R-:W-:-:S05]  /*07e0*/  SHF.R.S32.HI R3, RZ, 0x5, R3 ;  /* 0x00000005ff037819 */ /* 0x000fca0000011403 */
[----:B------:R-:W-:-:S07]  /*07f0*/  IMAD R2, R3, 0x6, RZ ;  /* 0x0000000603027824 */ /* 0x000fce00078e02ff */
.L_x_3065:
        /* <DEDUP_REMOVED lines=8> */
.L_x_3066:
[----:B------:R-:W-:Y:S01]  /*0880*/  ULDC UR10, c[0x0][0x260] ;  /* 0x00009800000a7ab9 */ /* 0x000fe20000000800 */
[----:B------:R-:W-:Y:S01]  /*0890*/  HFMA2.MMA R3, -RZ, RZ, 0, 0 ;  /* 0x00000000ff037435 */ /* 0x000fe200000001ff */
[C---:B------:R-:W-:Y:S02]  /*08a0*/  ISETP.GT.AND P2, PT, R20.reuse, UR10, PT ;  /* 0x0000000a14007c0c */ /* 0x040fe4000bf44270 */
[----:B------:R-:W-:Y:S02]  /*08b0*/  ISETP.GT.AND P3, PT, R20, R13, PT ;  /* 0x0000000d1400720c */ /* 0x000fe40003f64270 */
[----:B------:R-:W-:-:S09]  /*08c0*/  MOV R5, RZ ;  /* 0x000000ff00057202 */ /* 0x000fd20000000f00 */
        /* <DEDUP_REMOVED lines=8> */
.L_x_3067:
        /* <DEDUP_REMOVED lines=8> */
.L_x_3068:
[----:B------:R-:W-:Y:S01]  /*09d0*/  ULDC UR5, c[0x0][0x268] ;  /* 0x00009a0000057ab9 */ /* 0x000fe20000000800 */
[----:B------:R-:W-:Y:S01]  /*09e0*/  HFMA2.MMA R4, -RZ, RZ, 0, 0 ;  /* 0x00000000ff047435 */ /* 0x000fe200000001ff */
[----:B------:R-:W-:-:S13]  /*09f0*/  ISETP.GT.AND P2, PT, R20, UR5, PT ;  /* 0x0000000514007c0c */ /* 0x000fda000bf44270 */
        /* <DEDUP_REMOVED lines=8> */
.L_x_3069:
[C---:B------:R-:W-:Y:S01]  /*0a80*/  VIMNMX R6, R20.reuse, UR4, PT ;  /* 0x0000000414067c48 */ /* 0x040fe2000bfe0100 */
[----:B------:R-:W0:Y:S01]  /*0a90*/  S2UR UR5, SR_CgaCtaId ;  /* 0x00000000000579c3 */ /* 0x000e220000008800 */
[----:B------:R-:W-:Y:S01]  /*0aa0*/  ISETP.GE.OR P0, PT, R20, UR10, P0 ;  /* 0x0000000a14007c0c */ /* 0x000fe20008706670 */
[----:B------:R-:W-:Y:S01]  /*0ab0*/  ULDC.64 UR8, c[0x0][0x218] ;  /* 0x0000860000087ab9 */ /* 0x000fe20000000a00 */
[----:B------:R-:W-:Y:S01]  /*0ac0*/  SHF.R.S32.HI R7, RZ, 0x1f, R6 ;  /* 0x0000001fff077819 */ /* 0x000fe20000011406 */
[----:B------:R-:W-:-:S03]  /*0ad0*/  UMOV UR4, 0x400 ;  /* 0x0000040000047882 */ /* 0x000fc60000000000 */
[----:B------:R-:W-:-:S04]  /*0ae0*/  LEA.HI R7, R7, R6, RZ, 0x5 ;  /* 0x0000000607077211 */ /* 0x000fc800078f28ff */
[----:B------:R-:W-:-:S04]  /*0af0*/  SHF.R.S32.HI R7, RZ, 0x5, R7 ;  /* 0x00000005ff077819 */ /* 0x000fc80000011407 */
[----:B------:R-:W-:-:S04]  /*0b00*/  LEA R2, R7, R2, 0x3 ;  /* 0x0000000207027211 */ /* 0x000fc800078e18ff */
[----:B------:R-:W-:Y:S02]  /*0b10*/  IADD3 R0, R5, R2, R0 ;  /* 0x0000000205007210 */ /* 0x000fe40007ffe000 */
[----:B------:R-:W-:Y:S02]  /*0b20*/  PRMT R2, RZ, 0x5410, RZ ;  /* 0x00005410ff027816 */ /* 0x000fe400000000ff */
[----:B------:R-:W-:Y:S01]  /*0b30*/  IADD3 R3, R4, R0, R3 ;  /* 0x0000000004037210 */ /* 0x000fe20007ffe003 */
[----:B0-----:R-:W-:-:S04]  /*0b40*/  ULEA UR4, UR5, UR4, 0x18 ;  /* 0x0000000405047291 */ /* 0x001fc8000f8ec03f */
[----:B------:R-:W-:Y:S01]  /*0b50*/  IMAD R0, R3, R40, RZ ;  /* 0x0000002803007224 */ /* 0x000fe200078e02ff */
[----:B------:R-:W-:-:S04]  /*0b60*/  SHF.R.S32.HI R3, RZ, 0x1f, R9 ;  /* 0x0000001fff037819 */ /* 0x000fc80000011409 */
[----:B------:R-:W-:-:S04]  /*0b70*/  IADD3 R9, P2, R9, R0, RZ ;  /* 0x0000000009097210 */ /* 0x000fc80007f5e0ff */
[----:B------:R-:W-:Y:S02]  /*0b80*/  LEA.HI.X.SX32 R0, R0, R3, 0x1, P2 ;  /* 0x0000000300007211 */ /* 0x000fe400010f0eff */
[C---:B------:R-:W-:Y:S02]  /*0b90*/  LEA R42, P2, R9.reuse, UR8, 0x2 ;  /* 0x00000008092a7c11 */ /* 0x040fe4000f8410ff */
[----:B------:R-:W-:Y:S02]  /*0ba0*/  PRMT R3, RZ, 0x5410, RZ ;  /* 0x00005410ff037816 */ /* 0x000fe400000000ff */
[----:B------:R-:W-:Y:S01]  /*0bb0*/  LEA.HI.X R43, R9, UR9, R0, 0x2, P2 ;  /* 0x00000009092b7c11 */ /* 0x000fe200090f1400 */
[----:B------:R-:W-:Y:S08]  /*0bc0*/  @P0 BRA `(.L_x_3070) ;  /* 0x0000001400740947 */ /* 0x000ff00003800000 */
[----:B------:R-:W-:Y:S01]  /*0bd0*/  PRMT R2, RZ, 0x5410, RZ ;  /* 0x00005410ff027816 */ /* 0x000fe200000000ff */
[----:B------:R-:W-:Y:S01]  /*0be0*/  ULDC UR5, c[0x0][0x260] ;  /* 0x0000980000057ab9 */ /* 0x000fe20000000800 */
[----:B------:R-:W-:-:S07]  /*0bf0*/  PRMT R3, RZ, 0x5410, RZ ;  /* 0x00005410ff037816 */ /* 0x000fce00000000ff */
.L_x_3072:
[----:B0-----:R-:W0:Y:S01]  /*0c00*/  LDC R40, c[0x0][0x23c] ;  /* 0x00008f00ff287b82 */ /* 0x001e220000000800 */
[----:B-----5:R1:W5:Y:S01]  /*0c10*/  LDG.E.128.CONSTANT R4, desc[UR6][R42.64] ;  /* 0x000000062a047981 */ /* 0x020362000c1e9d00 */
[----:B0-----:R-:W-:-:S04]  /*0c20*/  IMAD.WIDE R8, R40, 0x4, R42 ;  /* 0x0000000428087825 */ /* 0x001fc800078e022a */
[C---:B------:R-:W-:Y:S02]  /*0c30*/  IMAD.WIDE R12, R40.reuse, 0x4, R8 ;  /* 0x00000004280c7825 */ /* 0x040fe400078e0208 */
[----:B------:R-:W5:Y:S02]  /*0c40*/  LDG.E.128.CONSTANT R8, desc[UR6][R8.64] ;  /* 0x0000000608087981 */ /* 0x000f64000c1e9d00 */
[----:B------:R-:W-:Y:S02]  /*0c50*/  IMAD.WIDE R22, R40, 0x4, R12 ;  /* 0x0000000428167825 */ /* 0x000fe400078e020c */
[----:B------:R-:W5:Y:S04]  /*0c60*/  LDG.E.128.CONSTANT R12, desc[UR6][R12.64] ;  /* 0x000000060c0c7981 */ /* 0x000f68000c1e9d00 */
[----:B------:R0:W5:Y:S01]  /*0c70*/  LDG.E.128.CONSTANT R16, desc[UR6][R22.64] ;  /* 0x0000000616107981 */ /* 0x000162000c1e9d00 */
[----:B------:R-:W-:Y:S01]  /*0c80*/  IADD3 R0, R20, 0x20, RZ ;  /* 0x0000002014007810 */ /* 0x000fe20007ffe0ff */
[----:B------:R-:W-:-:S03]  /*0c90*/  IMAD.WIDE R20, R40, 0x4, R22 ;  /* 0x0000000428147825 */ /* 0x000fc600078e0216 */
[----:B------:R-:W-:Y:S01]  /*0ca0*/  ISETP.GE.AND P0, PT, R0, UR5, PT ;  /* 0x0000000500007c0c */ /* 0x000fe2000bf06270 */
[----:B-1----:R-:W-:Y:S01]  /*0cb0*/  IMAD.WIDE R42, R40, 0x4, R20 ;  /* 0x00000004282a7825 */ /* 0x002fe200078e0214 */
[----:B------:R-:W-:Y:S11]  /*0cc0*/  @P1 BRA `(.L_x_3071) ;  /* 0x0000001400241947 */ /* 0x000ff60003800000 */
[----:B0-----:R-:W2:Y:S01]  /*0cd0*/  LDG.E.128.CONSTANT R20, desc[UR6][R20.64] ;  /* 0x0000000614147981 */ /* 0x001ea2000c1e9d00 */
[----:B------:R-:W-:Y:S02]  /*0ce0*/  MOV R28, 0x2800 ;  /* 0x00002800001c7802 */ /* 0x000fe40000000f00 */
[----:B-----5:R-:W-:Y:S01]  /*0cf0*/  LOP3.LUT R29, R4, 0x3e003e0, RZ, 0xc0, !PT ;  /* 0x03e003e0041d7812 */ /* 0x020fe200078ec0ff */
[----:B------:R-:W0:Y:S01]  /*0d00*/  LDS.128 R24, [UR4] ;  /* 0x00000004ff187984 */ /* 0x000e220008000c00 */
[----:B------:R-:W-:Y:S02]  /*0d10*/  PRMT R36, R36, 0x5410, R28 ;  /* 0x0000541024247816 */ /* 0x000fe4000000001c */
[----:B------:R-:W-:Y:S02]  /*0d20*/  LOP3.LUT R28, R4, 0x1f001f, RZ, 0xc0, !PT ;  /* 0x001f001f041c7812 */ /* 0x000fe400078ec0ff */
[----:B------:R-:W-:Y:S02]  /*0d30*/  LOP3.LUT R30, R5, 0x1f001f, RZ, 0xc0, !PT ;  /* 0x001f001f051e7812 */ /* 0x000fe400078ec0ff */
[----:B------:R-:W-:-:S02]  /*0d40*/  LOP3.LUT R29, R29, 0x64006400, RZ, 0xfc, !PT ;  /* 0x640064001d1d7812 */ /* 0x000fc400078efcff */
[----:B------:R-:W-:Y:S02]  /*0d50*/  LOP3.LUT R28, R28, 0x64006400, RZ, 0xfc, !PT ;  /* 0x640064001c1c7812 */ /* 0x000fe400078efcff */
[----:B------:R-:W-:Y:S02]  /*0d60*/  LOP3.LUT R33, R7, 0x1f001f, RZ, 0xc0, !PT ;  /* 0x001f001f07217812 */ /* 0x000fe400078ec0ff */
        /* <DEDUP_REMOVED lines=8> */
[----:B------:R-:W-:Y:S01]  /*0df0*/  HADD2 R45, R33, -1040, -1040 ;  /* 0xe410e410212d7430 */ /* 0x000fe20000000000 */
[----:B------:R-:W-:Y:S01]  /*0e00*/  PRMT R37, R37, 0x5410, R36 ;  /* 0x0000541025257816 */ /* 0x000fe20000000024 */
[----:B------:R-:W-:Y:S01]  /*0e10*/  HADD2 R35, R32, -1040, -1040 ;  /* 0xe410e41020237430 */ /* 0x000fe20000000000 */
[----:B------:R-:W-:Y:S01]  /*0e20*/  PRMT R39, R39, 0x5410, R38 ;  /* 0x0000541027277816 */ /* 0x000fe20000000026 */
[----:B0-----:R-:W-:Y:S01]  /*0e30*/  HFMA2.MMA R33, R29, R24, RZ ;  /* 0x000000181d217235 */ /* 0x001fe200000000ff */
[----:B------:R-:W-:-:S03]  /*0e40*/  HFMA2 R28, R31, R24, RZ.H0_H0 ;  /* 0x000000181f1c7231 */ /* 0x000fc600000400ff */
[----:B------:R-:W-:Y:S01]  /*0e50*/  HFMA2.MMA R29, R35, R24, RZ ;  /* 0x00000018231d7235 */ /* 0x000fe200000000ff */
[----:B------:R-:W-:Y:S01]  /*0e60*/  HFMA2 R32, R45, R24, RZ.H0_H0 ;  /* 0x000000182d207231 */ /* 0x000fe200000400ff */
[----:B------:R-:W-:Y:S02]  /*0e70*/  LOP3.LUT R24, R5, 0x3e003e0, RZ, 0xc0, !PT ;  /* 0x03e003e005187812 */ /* 0x000fe400078ec0ff */
[----:B------:R-:W-:Y:S01]  /*0e80*/  LOP3.LUT R45, R34, 0x64006400, RZ, 0xfc, !PT ;  /* 0x64006400222d7812 */ /* 0x000fe200078efcff */
[----:B------:R-:W-:Y:S01]  /*0e90*/  HFMA2.MMA R33, R30, R25, R33 ;  /* 0x000000191e217235 */ /* 0x000fe20000000021 */
[----:B------:R-:W-:Y:S02]  /*0ea0*/  LOP3.LUT R30, R6, 0x3e003e0, RZ, 0xc0, !PT ;  /* 0x03e003e0061e7812 */ /* 0x000fe400078ec0ff */
[----:B------:R-:W-:Y:S01]  /*0eb0*/  LOP3.LUT R31, R24, 0x64006400, RZ, 0xfc, !PT ;  /* 0x64006400181f7812 */ /* 0x000fe200078efcff */
[----:B------:R-:W-:Y:S01]  /*0ec0*/  HFMA2 R45, R45, R36.H1_H1, -48, -48 ;  /* 0xd200d2002d2d7431 */ /* 0x000fe20000060024 */
[----:B------:R-:W-:-:S02]  /*0ed0*/  LOP3.LUT R35, R30, 0x64006400, RZ, 0xfc, !PT ;  /* 0x640064001e237812 */ /* 0x000fc400078efcff */
[--C-:B------:R-:W-:Y:S01]  /*0ee0*/  SHF.R.U32.HI R30, RZ, 0xa, R6.reuse ;  /* 0x0000000aff1e7819 */ /* 0x100fe20000011606 */
[-C--:B------:R-:W-:Y:S01]  /*0ef0*/  HFMA2 R31, R31, R36.reuse.H1_H1, -48, -48 ;  /* 0xd200d2001f1f7431 */ /* 0x080fe20000060024 */
[----:B------:R-:W-:Y:S01]  /*0f00*/  SHF.R.U32.HI R34, RZ, 0xa, R7 ;  /* 0x0000000aff227819 */ /* 0x000fe20000011607 */
[----:B------:R-:W-:Y:S01]  /*0f10*/  HFMA2 R24, R35, R36.H1_H1, -48, -48 ;  /* 0xd200d20023187431 */ /* 0x000fe20000060024 */
[-C--:B------:R-:W-:Y:S01]  /*0f20*/  HFMA2.MMA R32, R45, R25.reuse, R32 ;  /* 0x000000192d207235 */ /* 0x080fe20000000020 */
[----:B------:R-:W-:Y:S02]  /*0f30*/  SHF.R.U32.HI R6, RZ, 0xf, R6 ;  /* 0x0000000fff067819 */ /* 0x000fe40000011606 */
[----:B------:R-:W-:Y:S01]  /*0f40*/  HFMA2.MMA R28, R31, R25, R28 ;  /* 0x000000191f1c7235 */ /* 0x000fe2000000001c */
[----:B------:R-:W-:Y:S01]  /*0f50*/  HFMA2 R24, R24, R25, R29 ;  /* 0x0000001918187231 */ /* 0x000fe2000000001d */
        /* <DEDUP_REMOVED lines=17> */
[----:B------:R-:W-:Y:S01]  /*1070*/  HFMA2.MMA R25, R25, R26, R28 ;  /* 0x0000001a19197235 */ /* 0x000fe2000000001c */
[----:B------:R-:W-:-:S02]  /*1080*/  HFMA2 R24, R31, R26, R24 ;  /* 0x0000001a1f187231 */ /* 0x000fc40000000018 */
[----:B------:R-:W0:Y:S01]  /*1090*/  LDS.128 R28, [UR4+0x10] ;  /* 0x00001004ff1c7984 */ /* 0x000e220008000c00 */
[----:B------:R-:W-:Y:S01]  /*10a0*/  HFMA2 R33, R34, R26, R33 ;  /* 0x0000001a22217231 */ /* 0x000fe20000000021 */
[----:B------:R-:W-:Y:S01]  /*10b0*/  HFMA2.MMA R26, R35, R26, R32 ;  /* 0x0000001a231a7235 */ /* 0x000fe20000000020 */
[C---:B------:R-:W-:Y:S02]  /*10c0*/  LOP3.LUT R32, R8.reuse, 0x1f001f, RZ, 0xc0, !PT ;  /* 0x001f001f08207812 */ /* 0x040fe400078ec0ff */
[----:B------:R-:W-:Y:S02]  /*10d0*/  LOP3.LUT R35, R8, 0x3e003e0, RZ, 0xc0, !PT ;  /* 0x03e003e008237812 */ /* 0x000fe400078ec0ff */
[----:B------:R-:W-:Y:S02]  /*10e0*/  LOP3.LUT R32, R32, 0x64006400, RZ, 0xfc, !PT ;  /* 0x6400640020207812 */ /* 0x000fe400078efcff */
[----:B------:R-:W-:-:S03]  /*10f0*/  LOP3.LUT R35, R35, 0x64006400, RZ, 0xfc, !PT ;  /* 0x6400640023237812 */ /* 0x000fc600078efcff */
[----:B------:R-:W-:Y:S02]  /*1100*/  HADD2 R32, R32, -1040, -1040 ;  /* 0xe410e41020207430 */ /* 0x000fe40000000000 */
[----:B------:R-:W-:Y:S01]  /*1110*/  HFMA2 R44, R35, R36.H1_H1, -48, -48 ;  /* 0xd200d200232c7431 */ /* 0x000fe20000060024 */
[----:B------:R-:W-:Y:S01]  /*1120*/  SHF.R.U32.HI R35, RZ, 0xc, R17 ;  /* 0x0000000cff237819 */ /* 0x000fe20000011611 */
[----:B------:R-:W-:Y:S01]  /*1130*/  HFMA2 R33, R32, R27, R33 ;  /* 0x0000001b20217231 */ /* 0x000fe20000000021 */
[----:B------:R-:W-:-:S04]  /*1140*/  LOP3.LUT R32, R9, 0x1f001f, RZ, 0xc0, !PT ;  /* 0x001f001f09207812 */ /* 0x000fc800078ec0ff */
[----:B------:R-:W-:Y:S02]  /*1150*/  LOP3.LUT R34, R32, 0x64006400, RZ, 0xfc, !PT ;  /* 0x6400640020227812 */ /* 0x000fe400078efcff */
[----:B------:R-:W-:-:S03]  /*1160*/  LOP3.LUT R32, R9, 0x3e003e0, RZ, 0xc0, !PT ;  /* 0x03e003e009207812 */ /* 0x000fc600078ec0ff */
[----:B------:R-:W-:Y:S01]  /*1170*/  HADD2 R34, R34, -1040, -1040 ;  /* 0xe410e41022227430 */ /* 0x000fe20000000000 */
[----:B------:R-:W-:-:S05]  /*1180*/  LOP3.LUT R45, R32, 0x64006400, RZ, 0xfc, !PT ;  /* 0x64006400202d7812 */ /* 0x000fca00078efcff */
[----:B------:R-:W-:Y:S01]  /*1190*/  HFMA2.MMA R32, R34, R27, R25 ;  /* 0x0000001b22207235 */ /* 0x000fe20000000019 */
[----:B------:R-:W-:Y:S01]  /*11a0*/  SHF.R.U32.HI R34, RZ, 0xf, R4 ;  /* 0x0000000fff227819 */ /* 0x000fe20000011604 */
[----:B------:R-:W-:-:S03]  /*11b0*/  HFMA2 R45, R45, R36.H1_H1, -48, -48 ;  /* 0xd200d2002d2d7431 */ /* 0x000fc60000060024 */
[----:B------:R-:W-:Y:S01]  /*11c0*/  LOP3.LUT R34, R34, 0x10001, RZ, 0xc0, !PT ;  /* 0x0001000122227812 */ /* 0x000fe200078ec0ff */
[----:B0-----:R-:W-:Y:S01]  /*11d0*/  HFMA2.MMA R25, R44, R28, R33 ;  /* 0x0000001c2c197235 */ /* 0x001fe20000000021 */
[----:B------:R-:W-:-:S03]  /*11e0*/  SHF.R.U32.HI R33, RZ, 0xe, R8 ;  /* 0x0000000eff217819 */ /* 0x000fc60000011608 */
[----:B------:R-:W-:Y:S01]  /*11f0*/  HFMA2 R4, R45, R28, R32 ;  /* 0x0000001c2d047231 */ /* 0x000fe20000000020 */
[----:B------:R-:W-:Y:S02]  /*1200*/  LOP3.LUT R32, R5, 0x10001, RZ, 0xc0, !PT ;  /* 0x0001000105207812 */ /* 0x000fe400078ec0ff */
[----:B------:R-:W-:Y:S02]  /*1210*/  LOP3.LUT R34, R34, 0x20002, R33, 0xf8, !PT ;  /* 0x0002000222227812 */ /* 0x000fe400078ef821 */
[----:B------:R-:W-:Y:S02]  /*1220*/  SHF.R.U32.HI R33, RZ, 0xe, R9 ;  /* 0x0000000eff217819 */ /* 0x000fe40000011609 */
[----:B------:R-:W-:Y:S02]  /*1230*/  SHF.R.U32.HI R5, RZ, 0xd, R12 ;  /* 0x0000000dff057819 */ /* 0x000fe4000001160c */
[----:B------:R-:W-:Y:S02]  /*1240*/  LOP3.LUT R33, R32, 0x20002, R33, 0xf8, !PT ;  /* 0x0002000220217812 */ /* 0x000fe400078ef821 */
[----:B------:R-:W-:-:S02]  /*1250*/  SHF.R.U32.HI R32, RZ, 0xd, R13 ;  /* 0x0000000dff207819 */ /* 0x000fc4000001160d */
[----:B------:R-:W-:Y:S02]  /*1260*/  LOP3.LUT R34, R34, 0x40004, R5, 0xf8, !PT ;  /* 0x0004000422227812 */ /* 0x000fe400078ef805 */
[----:B------:R-:W-:Y:S02]  /*1270*/  LOP3.LUT R32, R33, 0x40004, R32, 0xf8, !PT ;  /* 0x0004000421207812 */ /* 0x000fe400078ef820 */
[----:B------:R-:W-:Y:S02]  /*1280*/  SHF.R.U32.HI R33, RZ, 0xa, R8 ;  /* 0x0000000aff217819 */ /* 0x000fe40000011608 */
[----:B------:R-:W-:Y:S02]  /*1290*/  SHF.R.U32.HI R5, RZ, 0xc, R16 ;  /* 0x0000000cff057819 */ /* 0x000fe40000011610 */
[----:B------:R-:W-:Y:S02]  /*12a0*/  LOP3.LUT R33, R33, 0x1f001f, RZ, 0xc0, !PT ;  /* 0x001f001f21217812 */ /* 0x000fe400078ec0ff */
[----:B------:R-:W-:-:S02]  /*12b0*/  SHF.R.U32.HI R9, RZ, 0xa, R9 ;  /* 0x0000000aff097819 */ /* 0x000fc40000011609 */
[----:B------:R-:W-:Y:S02]  /*12c0*/  LOP3.LUT R8, R32, 0x80008, R35, 0xf8, !PT ;  /* 0x0008000820087812 */ /* 0x000fe400078ef823 */
[----:B------:R-:W-:Y:S02]  /*12d0*/  LOP3.LUT R5, R34, 0x80008, R5, 0xf8, !PT ;  /* 0x0008000822057812 */ /* 0x000fe400078ef805 */
[----:B------:R-:W-:Y:S02]  /*12e0*/  LOP3.LUT R33, R33, 0x64006400, RZ, 0xfc, !PT ;  /* 0x6400640021217812 */ /* 0x000fe400078efcff */
[----:B------:R-:W-:-:S04]  /*12f0*/  LOP3.LUT R34, R9, 0x1f001f, RZ, 0xc0, !PT ;  /* 0x001f001f09227812 */ /* 0x000fc800078ec0ff */
[----:B------:R-:W-:Y:S02]  /*1300*/  LOP3.LUT R34, R34, 0x64006400, RZ, 0xfc, !PT ;  /* 0x6400640022227812 */ /* 0x000fe400078efcff */
[----:B--2---:R-:W-:-:S04]  /*1310*/  SHF.R.U32.HI R32, RZ, 0xb, R20 ;  /* 0x0000000bff207819 */ /* 0x004fc80000011614 */
[----:B------:R-:W-:Y:S01]  /*1320*/  LOP3.LUT R9, R5, 0x100010, R32, 0xf8, !PT ;  /* 0x0010001005097812 */ /* 0x000fe200078ef820 */
[----:B------:R-:W-:Y:S01]  /*1330*/  HADD2 R32, R33, -1040, -1040 ;  /* 0xe410e41021207430 */ /* 0x000fe20000000000 */
[----:B------:R-:W-:Y:S01]  /*1340*/  SHF.R.U32.HI R5, RZ, 0xb, R21 ;  /* 0x0000000bff057819 */ /* 0x000fe20000011615 */
        /* <DEDUP_REMOVED lines=12> */
[----:B------:R-:W-:Y:S01]  /*1410*/  SHF.R.U32.HI R12, RZ, 0xa, R12 ;  /* 0x0000000aff0c7819 */ /* 0x000fe2000001160c */
[----:B------:R-:W-:Y:S01]  /*1420*/  HADD2 R5, R32, -1040, -1040 ;  /* 0xe410e41020057430 */ /* 0x000fe20000000000 */
[----:B------:R-:W-:Y:S02]  /*1430*/  LOP3.LUT R33, R33, 0x64006400, RZ, 0xfc, !PT ;  /* 0x6400640021217812 */ /* 0x000fe400078efcff */
[----:B------:R-:W-:Y:S01]  /*1440*/  LOP3.LUT R12, R12, 0x1f001f, RZ, 0xc0, !PT ;  /* 0x001f001f0c0c7812 */ /* 0x000fe200078ec0ff */
[----:B------:R-:W-:Y:S01]  /*1450*/  HFMA2 R5, R5, R30, R4 ;  /* 0x0000001e05057231 */ /* 0x000fe20000000004 */
[----:B------:R-:W-:Y:S01]  /*1460*/  HFMA2.MMA R25, R34, R30, R25 ;  /* 0x0000001e22197235 */ /* 0x000fe20000000019 */
[----:B------:R-:W-:Y:S01]  /*1470*/  HFMA2 R4, R33, R36.H1_H1, -48, -48 ;  /* 0xd200d20021047431 */ /* 0x000fe20000060024 */
[----:B------:R-:W-:Y:S01]  /*1480*/  LOP3.LUT R8, R8, 0x64006400, RZ, 0xfc, !PT ;  /* 0x6400640008087812 */ /* 0x000fe200078efcff */
[----:B------:R-:W0:Y:S04]  /*1490*/  LDS.128 R32, [UR4+0x20] ;  /* 0x00002004ff207984 */ /* 0x000e280008000c00 */
[----:B------:R-:W-:Y:S01]  /*14a0*/  HADD2 R8, R8, -1040, -1040 ;  /* 0xe410e41008087430 */ /* 0x000fe20000000000 */
[----:B------:R-:W-:Y:S01]  /*14b0*/  HFMA2.MMA R4, R4, R31, R25 ;  /* 0x0000001f04047235 */ /* 0x000fe20000000019 */
[----:B------:R-:W-:-:S02]  /*14c0*/  LOP3.LUT R25, R13, 0x3e003e0, RZ, 0xc0, !PT ;  /* 0x03e003e00d197812 */ /* 0x000fc400078ec0ff */
[----:B------:R-:W-:Y:S02]  /*14d0*/  SHF.R.U32.HI R13, RZ, 0xa, R13 ;  /* 0x0000000aff0d7819 */ /* 0x000fe4000001160d */
[----:B------:R-:W-:-:S05]  /*14e0*/  LOP3.LUT R25, R25, 0x64006400, RZ, 0xfc, !PT ;  /* 0x6400640019197812 */ /* 0x000fca00078efcff */
[----:B------:R-:W-:Y:S01]  /*14f0*/  HFMA2 R44, R25, R36.H1_H1, -48, -48 ;  /* 0xd200d200192c7431 */ /* 0x000fe20000060024 */
[----:B------:R-:W-:-:S05]  /*1500*/  LOP3.LUT R25, R12, 0x64006400, RZ, 0xfc, !PT ;  /* 0x640064000c197812 */ /* 0x000fca00078efcff */
[----:B------:R-:W-:Y:S01]  /*1510*/  HFMA2.MMA R5, R44, R31, R5 ;  /* 0x0000001f2c057235 */ /* 0x000fe20000000005 */
[----:B------:R-:W-:Y:S01]  /*1520*/  LOP3.LUT R44, R13, 0x1f001f, RZ, 0xc0, !PT ;  /* 0x001f001f0d2c7812 */ /* 0x000fe200078ec0ff */
[----:B------:R-:W-:Y:S01]  /*1530*/  HADD2 R25, R25, -1040, -1040 ;  /* 0xe410e41019197430 */ /* 0x000fe20000000000 */
[----:B------:R-:W-:Y:S02]  /*1540*/  LOP3.LUT R13, R16, 0x1f001f, RZ, 0xc0, !PT ;  /* 0x001f001f100d7812 */ /* 0x000fe400078ec0ff */
[----:B------:R-:W-:Y:S02]  /*1550*/  LOP3.LUT R12, R44, 0x64006400, RZ, 0xfc, !PT ;  /* 0x640064002c0c7812 */ /* 0x000fe400078efcff */
[----:B------:R-:W-:-:S03]  /*1560*/  LOP3.LUT R13, R13, 0x64006400, RZ, 0xfc, !PT ;  /* 0x640064000d0d7812 */ /* 0x000fc600078efcff */
[----:B------:R-:W-:Y:S02]  /*1570*/  HADD2 R12, R12, -1040, -1040 ;  /* 0xe410e4100c0c7430 */ /* 0x000fe40000000000 */
[----:B------:R-:W-:-:S04]  /*1580*/  HADD2 R13, R13, -1040, -1040 ;  /* 0xe410e4100d0d7430 */ /* 0x000fc80000000000 */
[----:B0-----:R-:W-:Y:S01]  /*1590*/  HFMA2.MMA R5, R12, R32, R5 ;  /* 0x000000200c057235 */ /* 0x001fe20000000005 */
[C---:B------:R-:W-:Y:S01]  /*15a0*/  LOP3.LUT R12, R17.reuse, 0x1f001f, RZ, 0xc0, !PT ;  /* 0x001f001f110c7812 */ /* 0x040fe200078ec0ff */
[----:B------:R-:W-:Y:S01]  /*15b0*/  HFMA2 R4, R25, R32, R4 ;  /* 0x0000002019047231 */ /* 0x000fe20000000004 */
[----:B------:R-:W-:Y:S02]  /*15c0*/  LOP3.LUT R25, R16, 0x3e003e0, RZ, 0xc0, !PT ;  /* 0x03e003e010197812 */ /* 0x000fe400078ec0ff */
[----:B------:R-:W-:Y:S01]  /*15d0*/  LOP3.LUT R12, R12, 0x64006400, RZ, 0xfc, !PT ;  /* 0x640064000c0c7812 */ /* 0x000fe200078efcff */
[----:B------:R-:W-:Y:S01]  /*15e0*/  HFMA2 R4, R13, R33, R4 ;  /* 0x000000210d047231 */ /* 0x000fe20000000004 */
[----:B------:R-:W-:Y:S02]  /*15f0*/  LOP3.LUT R13, R17, 0x3e003e0, RZ, 0xc0, !PT ;  /* 0x03e003e0110d7812 */ /* 0x000fe400078ec0ff */
[----:B------:R-:W-:Y:S01]  /*1600*/  LOP3.LUT R25, R25, 0x64006400, RZ, 0xfc, !PT ;  /* 0x6400640019197812 */ /* 0x000fe200078efcff */
[----:B------:R-:W-:Y:S01]  /*1610*/  HADD2 R12, R12, -1040, -1040 ;  /* 0xe410e4100c0c7430 */ /* 0x000fe20000000000 */
[----:B------:R-:W-:-:S02]  /*1620*/  LOP3.LUT R13, R13, 0x64006400, RZ, 0xfc, !PT ;  /* 0x640064000d0d7812 */ /* 0x000fc400078efcff */
[----:B------:R-:W-:Y:S01]  /*1630*/  SHF.R.U32.HI R16, RZ, 0xa, R16 ;  /* 0x0000000aff107819 */ /* 0x000fe20000011610 */
[-C--:B------:R-:W-:Y:S01]  /*1640*/  HFMA2 R25, R25, R36.reuse.H1_H1, -48, -48 ;  /* 0xd200d20019197431 */ /* 0x080fe20000060024 */
[----:B------:R-:W-:Y:S01]  /*1650*/  SHF.R.U32.HI R17, RZ, 0xa, R17 ;  /* 0x0000000aff117819 */ /* 0x000fe20000011611 */
[----:B------:R-:W-:Y:S01]  /*1660*/  HFMA2.MMA R5, R12, R33, R5 ;  /* 0x000000210c057235 */ /* 0x000fe20000000005 */
[----:B------:R-:W-:Y:S02]  /*1670*/  HFMA2 R12, R13, R36.H1_H1, -48, -48 ;  /* 0xd200d2000d0c7431 */ /* 0x000fe40000060024 */
[----:B------:R-:W-:Y:S01]  /*1680*/  HFMA2 R4, R25, R34, R4 ;  /* 0x0000002219047231 */ /* 0x000fe20000000004 */
[----:B------:R-:W-:Y:S02]  /*1690*/  SHF.R.U32.HI R25, RZ, 0xe, R10 ;  /* 0x0000000eff197819 */ /* 0x000fe4000001160a */
[----:B------:R-:W-:Y:S02]  /*16a0*/  LOP3.LUT R17, R17, 0x1f001f, RZ, 0xc0, !PT ;  /* 0x001f001f11117812 */ /* 0x000fe400078ec0ff */
[----:B------:R-:W-:Y:S01]  /*16b0*/  HFMA2.MMA R13, R12, R34, R5 ;  /* 0x000000220c0d7235 */ /* 0x000fe20000000005 */
[----:B------:R-:W-:-:S02]  /*16c0*/  LOP3.LUT R5, R16, 0x1f001f, RZ, 0xc0, !PT ;  /* 0x001f001f10057812 */ /* 0x000fc400078ec0ff */
[----:B------:R-:W-:Y:S02]  /*16d0*/  LOP3.LUT R16, R6, 0x20002, R25, 0xf8, !PT ;  /* 0x0002000206107812 */ /* 0x000fe400078ef819 */
[----:B------:R-:W-:Y:S02]  /*16e0*/  LOP3.LUT R6, R5, 0x64006400, RZ, 0xfc, !PT ;  /* 0x6400640005067812 */ /* 0x000fe400078efcff */
[----:B------:R-:W-:Y:S02]  /*16f0*/  LOP3.LUT R12, R10, 0x1f001f, RZ, 0xc0, !PT ;  /* 0x001f001f0a0c7812 */ /* 0x000fe400078ec0ff */
[----:B------:R-:W-:Y:S01]  /*1700*/  SHF.R.U32.HI R5, RZ, 0xd, R14 ;  /* 0x0000000dff057819 */ /* 0x000fe2000001160e */
[----:B------:R-:W-:Y:S01]  /*1710*/  HADD2 R25, R6, -1040, -1040 ;  /* 0xe410e41006197430 */ /* 0x000fe20000000000 */
[----:B------:R-:W-:Y:S02]  /*1720*/  LOP3.LUT R12, R12, 0x64006400, RZ, 0xfc, !PT ;  /* 0x640064000c0c7812 */ /* 0x000fe400078efcff */
[----:B------:R-:W-:-:S02]  /*1730*/  LOP3.LUT R5, R16, 0x40004, R5, 0xf8, !PT ;  /* 0x0004000410057812 */ /* 0x000fc400078ef805 */
[----:B------:R-:W-:Y:S01]  /*1740*/  LOP3.LUT R6, R11, 0x1f001f, RZ, 0xc0, !PT ;  /* 0x001f001f0b067812 */ /* 0x000fe200078ec0ff */
[----:B------:R-:W-:Y:S01]  /*1750*/  HFMA2.MMA R16, R25, R35, R4 ;  /* 0x0000002319107235 */ /* 0x000fe20000000004 */
[----:B------:R-:W-:Y:S01]  /*1760*/  SHF.R.U32.HI R4, RZ, 0xc, R18 ;  /* 0x0000000cff047819 */ /* 0x000fe20000011612 */
[----:B------:R-:W-:Y:S01]  /*1770*/  HADD2 R45, R12, -1040, -1040 ;  /* 0xe410e4100c2d7430 */ /* 0x000fe20000000000 */
[----:B------:R-:W-:Y:S02]  /*1780*/  LOP3.LUT R17, R17, 0x64006400, RZ, 0xfc, !PT ;  /* 0x6400640011117812 */ /* 0x000fe400078efcff */
[----:B------:R-:W-:Y:S01]  /*1790*/  LOP3.LUT R5, R5, 0x80008, R4, 0xf8, !PT ;  /* 0x0008000805057812 */ /* 0x000fe200078ef804 */
[----:B------:R-:W-:Y:S01]  /*17a0*/  HFMA2 R24, R45, R27, R24 ;  /* 0x0000001b2d187231 */ /* 0x000fe20000000018 */
[----:B------:R-:W-:Y:S01]  /*17b0*/  LOP3.LUT R6, R6, 0x64006400, RZ, 0xfc, !PT ;  /* 0x6400640006067812 */ /* 0x000fe200078efcff */
[----:B------:R-:W-:Y:S01]  /*17c0*/  HADD2 R4, R17, -1040, -1040 ;  /* 0xe410e41011047430 */ /* 0x000fe20000000000 */
[----:B------:R-:W-:-:S03]  /*17d0*/  SHF.R.U32.HI R12, RZ, 0xb, R22 ;  /* 0x0000000bff0c7819 */ /* 0x000fc60000011616 */
[----:B------:R-:W-:Y:S01]  /*17e0*/  HFMA2 R13, R4, R35, R13 ;  /* 0x00000023040d7231 */ /* 0x000fe2000000000d */
[----:B------:R-:W-:Y:S01]  /*17f0*/  LOP3.LUT R12, R5, 0x100010, R12, 0xf8, !PT ;  /* 0x00100010050c7812 */ /* 0x000fe200078ef80c */
[----:B------:R-:W-:Y:S01]  /*1800*/  HADD2 R5, R6, -1040, -1040 ;  /* 0xe410e41006057430 */ /* 0x000fe20000000000 */
[----:B------:R-:W-:Y:S02]  /*1810*/  LOP3.LUT R4, R10, 0x3e003e0, RZ, 0xc0, !PT ;  /* 0x03e003e00a047812 */ /* 0x000fe400078ec0ff */
[----:B------:R-:W-:Y:S02]  /*1820*/  SHF.R.U32.HI R10, RZ, 0xa, R10 ;  /* 0x0000000aff0a7819 */ /* 0x000fe4000001160a */
[----:B------:R-:W-:Y:S01]  /*1830*/  LOP3.LUT R6, R11, 0x3e003e0, RZ, 0xc0, !PT ;  /* 0x03e003e00b067812 */ /* 0x000fe200078ec0ff */
[----:B------:R-:W-:Y:S01]  /*1840*/  HFMA2.MMA R26, R5, R27, R26 ;  /* 0x0000001b051a7235 */ /* 0x000fe2000000001a */
[----:B------:R-:W-:Y:S02]  /*1850*/  LOP3.LUT R5, R4, 0x64006400, RZ, 0xfc, !PT ;  /* 0x6400640004057812 */ /* 0x000fe400078efcff */
[----:B------:R-:W-:-:S02]  /*1860*/  SHF.R.U32.HI R4, RZ, 0xa, R11 ;  /* 0x0000000aff047819 */ /* 0x000fc4000001160b */
[----:B------:R-:W-:Y:S01]  /*1870*/  LOP3.LUT R10, R10, 0x1f001f, RZ, 0xc0, !PT ;  /* 0x001f001f0a0a7812 */ /* 0x000fe200078ec0ff */
[-C--:B------:R-:W-:Y:S01]  /*1880*/  HFMA2 R5, R5, R36.reuse.H1_H1, -48, -48 ;  /* 0xd200d20005057431 */ /* 0x080fe20000060024 */
[----:B------:R-:W-:Y:S02]  /*1890*/  LOP3.LUT R17, R6, 0x64006400, RZ, 0xfc, !PT ;  /* 0x6400640006117812 */ /* 0x000fe400078efcff */
[----:B------:R-:W-:Y:S02]  /*18a0*/  LOP3.LUT R4, R4, 0x1f001f, RZ, 0xc0, !PT ;  /* 0x001f001f04047812 */ /* 0x000fe400078ec0ff */
[----:B------:R-:W-:Y:S01]  /*18b0*/  LOP3.LUT R10, R10, 0x64006400, RZ, 0xfc, !PT ;  /* 0x640064000a0a7812 */ /* 0x000fe200078efcff */
[----:B------:R-:W-:Y:S01]  /*18c0*/  HFMA2.MMA R24, R5, R28, R24 ;  /* 0x0000001c05187235 */ /* 0x000fe20000000018 */
[----:B------:R-:W-:Y:S01]  /*18d0*/  LOP3.LUT R5, R4, 0x64006400, RZ, 0xfc, !PT ;  /* 0x6400640004057812 */ /* 0x000fe200078efcff */
[----:B------:R-:W-:Y:S01]  /*18e0*/  HFMA2 R17, R17, R36.H1_H1, -48, -48 ;  /* 0xd200d20011117431 */ /* 0x000fe20000060024 */
[----:B------:R-:W-:Y:S01]  /*18f0*/  LOP3.LUT R6, R7, 0x10001, RZ, 0xc0, !PT ;  /* 0x0001000107067812 */ /* 0x000fe200078ec0ff */
[----:B------:R-:W-:Y:S01]  /*1900*/  HADD2 R7, R10, -1040, -1040 ;  /* 0xe410e4100a077430 */ /* 0x000fe20000000000 */
[----:B------:R-:W-:Y:S01]  /*1910*/  LOP3.LUT R4, R14, 0x1f001f, RZ, 0xc0, !PT ;  /* 0x001f001f0e047812 */ /* 0x000fe200078ec0ff */
[----:B------:R-:W-:Y:S01]  /*1920*/  HFMA2 R26, R17, R28, R26 ;  /* 0x0000001c111a7231 */ /* 0x000fe2000000001a */
[----:B------:R-:W-:Y:S01]  /*1930*/  SHF.R.U32.HI R11, RZ, 0xe, R11 ;  /* 0x0000000eff0b7819 */ /* 0x000fe2000001160b */
[----:B------:R-:W-:Y:S01]  /*1940*/  HADD2 R5, R5, -1040, -1040 ;  /* 0xe410e41005057430 */ /* 0x000fe20000000000 */
[----:B------:R-:W-:Y:S01]  /*1950*/  LOP3.LUT R4, R4, 0x64006400, RZ, 0xfc, !PT ;  /* 0x6400640004047812 */ /* 0x000fe200078efcff */
[----:B------:R-:W-:Y:S01]  /*1960*/  HFMA2.MMA R24, R7, R29, R24 ;  /* 0x0000001d07187235 */ /* 0x000fe20000000018 */
[----:B------:R-:W-:Y:S01]  /*1970*/  LOP3.LUT R11, R6, 0x20002, R11, 0xf8, !PT ;  /* 0x00020002060b7812 */ /* 0x000fe200078ef80b */
[----:B------:R-:W-:Y:S01]  /*1980*/  HFMA2 R29, R5, R29, R26 ;  /* 0x0000001d051d7231 */ /* 0x000fe2000000001a */
[----:B------:R-:W-:Y:S01]  /*1990*/  LOP3.LUT R5, R14, 0x3e003e0, RZ, 0xc0, !PT ;  /* 0x03e003e00e057812 */ /* 0x000fe200078ec0ff */
[----:B------:R-:W-:Y:S01]  /*19a0*/  HADD2 R7, R4, -1040, -1040 ;  /* 0xe410e41004077430 */ /* 0x000fe20000000000 */
[----:B------:R-:W-:-:S02]  /*19b0*/  LOP3.LUT R6, R15, 0x1f001f, RZ, 0xc0, !PT ;  /* 0x001f001f0f067812 */ /* 0x000fc400078ec0ff */
[----:B------:R-:W-:Y:S02]  /*19c0*/  SHF.R.U32.HI R14, RZ, 0xa, R14 ;  /* 0x0000000aff0e7819 */ /* 0x000fe4000001160e */
[----:B------:R-:W-:Y:S01]  /*19d0*/  LOP3.LUT R5, R5, 0x64006400, RZ, 0xfc, !PT ;  /* 0x6400640005057812 */ /* 0x000fe200078efcff */
[-C--:B------:R-:W-:Y:S01]  /*19e0*/  HFMA2.MMA R24, R7, R30.reuse, R24 ;  /* 0x0000001e07187235 */ /* 0x080fe20000000018 */
[----:B------:R-:W-:Y:S02]  /*19f0*/  LOP3.LUT R4, R15, 0x3e003e0, RZ, 0xc0, !PT ;  /* 0x03e003e00f047812 */ /* 0x000fe400078ec0ff */
[----:B------:R-:W-:Y:S01]  /*1a00*/  LOP3.LUT R6, R6, 0x64006400, RZ, 0xfc, !PT ;  /* 0x6400640006067812 */ /* 0x000fe200078efcff */
[-C--:B------:R-:W-:Y:S01]  /*1a10*/  HFMA2 R7, R5, R36.reuse.H1_H1, -48, -48 ;  /* 0xd200d20005077431 */ /* 0x080fe20000060024 */
[----:B------:R-:W-:Y:S02]  /*1a20*/  LOP3.LUT R14, R14, 0x1f001f, RZ, 0xc0, !PT ;  /* 0x001f001f0e0e7812 */ /* 0x000fe400078ec0ff */
[----:B------:R-:W-:Y:S01]  /*1a30*/  LOP3.LUT R5, R4, 0x64006400, RZ, 0xfc, !PT ;  /* 0x6400640004057812 */ /* 0x000fe200078efcff */
[----:B------:R-:W-:Y:S01]  /*1a40*/  HADD2 R6, R6, -1040, -1040 ;  /* 0xe410e41006067430 */ /* 0x000fe20000000000 */
[----:B------:R-:W-:Y:S01]  /*1a50*/  LOP3.LUT R14, R14, 0x64006400, RZ, 0xfc, !PT ;  /* 0x640064000e0e7812 */ /* 0x000fe200078efcff */
[----:B------:R-:W-:Y:S01]  /*1a60*/  HFMA2 R24, R7, R31, R24 ;  /* 0x0000001f07187231 */ /* 0x000fe20000000018 */
[--C-:B------:R-:W-:Y:S01]  /*1a70*/  SHF.R.U32.HI R10, RZ, 0xd, R15.reuse ;  /* 0x0000000dff0a7819 */ /* 0x100fe2000001160f */
[----:B------:R-:W-:Y:S01]  /*1a80*/  HFMA2 R4, R5, R36.H1_H1, -48, -48 ;  /* 0xd200d20005047431 */ /* 0x000fe20000060024 */
[----:B------:R-:W-:Y:S01]  /*1a90*/  SHF.R.U32.HI R15, RZ, 0xa, R15 ;  /* 0x0000000aff0f7819 */ /* 0x000fe2000001160f */
[----:B------:R-:W-:Y:S01]  /*1aa0*/  HADD2 R5, R14, -1040, -1040 ;  /* 0xe410e4100e057430 */ /* 0x000fe20000000000 */
[----:B------:R-:W-:Y:S01]  /*1ab0*/  HFMA2.MMA R17, R6, R30, R29 ;  /* 0x0000001e06117235 */ /* 0x000fe2000000001d */
[----:B------:R-:W-:-:S02]  /*1ac0*/  SHF.R.U32.HI R7, RZ, 0xc, R19 ;  /* 0x0000000cff077819 */ /* 0x000fc40000011613 */
[----:B------:R-:W-:Y:S01]  /*1ad0*/  HFMA2 R24, R5, R32, R24 ;  /* 0x0000002005187231 */ /* 0x000fe20000000018 */
[----:B------:R-:W-:Y:S02]  /*1ae0*/  LOP3.LUT R5, R15, 0x1f001f, RZ, 0xc0, !PT ;  /* 0x001f001f0f057812 */ /* 0x000fe400078ec0ff */
[----:B------:R-:W-:Y:S02]  /*1af0*/  LOP3.LUT R10, R11, 0x40004, R10, 0xf8, !PT ;  /* 0x000400040b0a7812 */ /* 0x000fe400078ef80a */
[----:B------:R-:W-:Y:S01]  /*1b00*/  LOP3.LUT R5, R5, 0x64006400, RZ, 0xfc, !PT ;  /* 0x6400640005057812 */ /* 0x000fe200078efcff */
[----:B------:R-:W-:Y:S01]  /*1b10*/  HFMA2.MMA R17, R4, R31, R17 ;  /* 0x0000001f04117235 */ /* 0x000fe20000000011 */
[----:B------:R-:W-:Y:S02]  /*1b20*/  LOP3.LUT R4, R18, 0x1f001f, RZ, 0xc0, !PT ;  /* 0x001f001f12047812 */ /* 0x000fe400078ec0ff */
[----:B------:R-:W-:Y:S01]  /*1b30*/  LOP3.LUT R10, R10, 0x80008, R7, 0xf8, !PT ;  /* 0x000800080a0a7812 */ /* 0x000fe200078ef807 */
[----:B------:R-:W-:Y:S01]  /*1b40*/  HADD2 R6, R5, -1040, -1040 ;  /* 0xe410e41005067430 */ /* 0x000fe20000000000 */
[----:B------:R-:W-:-:S02]  /*1b50*/  LOP3.LUT R4, R4, 0x64006400, RZ, 0xfc, !PT ;  /* 0x6400640004047812 */ /* 0x000fc400078efcff */
[----:B------:R-:W-:Y:S02]  /*1b60*/  LOP3.LUT R11, R18, 0x3e003e0, RZ, 0xc0, !PT ;  /* 0x03e003e0120b7812 */ /* 0x000fe400078ec0ff */
[----:B------:R-:W-:Y:S01]  /*1b70*/  SHF.R.U32.HI R15, RZ, 0xa, R18 ;  /* 0x0000000aff0f7819 */ /* 0x000fe20000011612 */
[----:B------:R-:W-:Y:S01]  /*1b80*/  HADD2 R25, R4, -1040, -1040 ;  /* 0xe410e41004197430 */ /* 0x000fe20000000000 */
[----:B------:R-:W-:Y:S01]  /*1b90*/  HFMA2.MMA R17, R6, R32, R17 ;  /* 0x0000002006117235 */ /* 0x000fe20000000011 */
[C---:B------:R-:W-:Y:S01]  /*1ba0*/  LOP3.LUT R18, R19.reuse, 0x1f001f, RZ, 0xc0, !PT ;  /* 0x001f001f13127812 */ /* 0x040fe200078ec0ff */
[----:B------:R-:W0:Y:S01]  /*1bb0*/  LDS.128 R4, [UR4+0x30] ;  /* 0x00003004ff047984 */ /* 0x000e220008000c00 */
[----:B------:R-:W-:Y:S01]  /*1bc0*/  LOP3.LUT R14, R19, 0x3e003e0, RZ, 0xc0, !PT ;  /* 0x03e003e0130e7812 */ /* 0x000fe200078ec0ff */
[----:B------:R-:W-:Y:S01]  /*1bd0*/  HFMA2 R25, R25, R33, R24 ;  /* 0x0000002119197231 */ /* 0x000fe20000000018 */
[----:B------:R-:W-:Y:S02]  /*1be0*/  LOP3.LUT R30, R18, 0x64006400, RZ, 0xfc, !PT ;  /* 0x64006400121e7812 */ /* 0x000fe400078efcff */
[----:B------:R-:W-:-:S02]  /*1bf0*/  LOP3.LUT R27, R11, 0x64006400, RZ, 0xfc, !PT ;  /* 0x640064000b1b7812 */ /* 0x000fc400078efcff */
[----:B------:R-:W-:Y:S01]  /*1c00*/  SHF.R.U32.HI R19, RZ, 0xa, R19 ;  /* 0x0000000aff137819 */ /* 0x000fe20000011613 */
[----:B------:R-:W-:Y:S01]  /*1c10*/  HADD2 R30, R30, -1040, -1040 ;  /* 0xe410e4101e1e7430 */ /* 0x000fe20000000000 */
[----:B------:R-:W-:Y:S01]  /*1c20*/  LOP3.LUT R11, R14, 0x64006400, RZ, 0xfc, !PT ;  /* 0x640064000e0b7812 */ /* 0x000fe200078efcff */
[-C--:B------:R-:W-:Y:S01]  /*1c30*/  HFMA2 R28, R27, R36.reuse.H1_H1, -48, -48 ;  /* 0xd200d2001b1c7431 */ /* 0x080fe20000060024 */
[----:B------:R-:W-:Y:S02]  /*1c40*/  LOP3.LUT R18, R21, 0x3e003e0, RZ, 0xc0, !PT ;  /* 0x03e003e015127812 */ /* 0x000fe400078ec0ff */
[----:B------:R-:W-:Y:S01]  /*1c50*/  LOP3.LUT R14, R20, 0x3e003e0, RZ, 0xc0, !PT ;  /* 0x03e003e0140e7812 */ /* 0x000fe200078ec0ff */
[----:B------:R-:W-:Y:S01]  /*1c60*/  HFMA2.MMA R17, R30, R33, R17 ;  /* 0x000000211e117235 */ /* 0x000fe20000000011 */
[----:B------:R-:W-:Y:S01]  /*1c70*/  LOP3.LUT R29, R18, 0x64006400, RZ, 0xfc, !PT ;  /* 0x64006400121d7812 */ /* 0x000fe200078efcff */
[----:B------:R-:W-:Y:S01]  /*1c80*/  HFMA2 R11, R11, R36.H1_H1, -48, -48 ;  /* 0xd200d2000b0b7431 */ /* 0x000fe20000060024 */
[----:B------:R-:W-:Y:S01]  /*1c90*/  LOP3.LUT R30, R19, 0x1f001f, RZ, 0xc0, !PT ;  /* 0x001f001f131e7812 */ /* 0x000fe200078ec0ff */
[----:B------:R-:W-:Y:S01]  /*1ca0*/  HFMA2 R28, R28, R34, R25 ;  /* 0x000000221c1c7231 */ /* 0x000fe20000000019 */
[----:B------:R-:W-:Y:S01]  /*1cb0*/  LOP3.LUT R24, R22, 0x3e003e0, RZ, 0xc0, !PT ;  /* 0x03e003e016187812 */ /* 0x000fe200078ec0ff */
[----:B------:R-:W-:Y:S01]  /*1cc0*/  HFMA2 R18, R29, R36.H1_H1, -48, -48 ;  /* 0xd200d2001d127431 */ /* 0x000fe20000060024 */
[----:B------:R-:W-:Y:S01]  /*1cd0*/  LOP3.LUT R30, R30, 0x64006400, RZ, 0xfc, !PT ;  /* 0x640064001e1e7812 */ /* 0x000fe200078efcff */
[----:B------:R-:W-:Y:S01]  /*1ce0*/  HFMA2.MMA R17, R11, R34, R17 ;  /* 0x000000220b117235 */ /* 0x000fe20000000011 */
        /* <DEDUP_REMOVED lines=10> */
[-C--:B------:R-:W-:Y:S01]  /*1d90*/  HFMA2 R24, R27, R36.reuse.H1_H1, -48, -48 ;  /* 0xd200d2001b187431 */ /* 0x080fe20000060024 */
[----:B------:R-:W-:Y:S01]  /*1da0*/  LOP3.LUT R27, R22, 0x1f001f, RZ, 0xc0, !PT ;  /* 0x001f001f161b7812 */ /* 0x000fe200078ec0ff */
[----:B------:R-:W-:Y:S01]  /*1db0*/  HFMA2 R14, R31, R36.H1_H1, -48, -48 ;  /* 0xd200d2001f0e7431 */ /* 0x000fe20000060024 */
[----:B------:R-:W-:Y:S01]  /*1dc0*/  LOP3.LUT R29, R29, 0x64006400, RZ, 0xfc, !PT ;  /* 0x640064001d1d7812 */ /* 0x000fe200078efcff */
[----:B0-----:R-:W-:Y:S01]  /*1dd0*/  HFMA2.MMA R13, R30, R4, R13 ;  /* 0x000000041e0d7235 */ /* 0x001fe2000000000d */
[----:B------:R-:W-:-:S02]  /*1de0*/  LOP3.LUT R19, R19, 0x64006400, RZ, 0xfc, !PT ;  /* 0x6400640013137812 */ /* 0x000fc400078efcff */
        /* <DEDUP_REMOVED lines=10> */
[--C-:B------:R-:W-:Y:S01]  /*1e90*/  SHF.R.U32.HI R31, RZ, 0xb, R23.reuse ;  /* 0x0000000bff1f7819 */ /* 0x100fe20000011617 */
[----:B------:R-:W-:Y:S01]  /*1ea0*/  HADD2 R27, R27, -1040, -1040 ;  /* 0xe410e4101b1b7430 */ /* 0x000fe20000000000 */
[----:B------:R-:W-:Y:S01]  /*1eb0*/  LOP3.LUT R45, R26, 0x64006400, RZ, 0xfc, !PT ;  /* 0x640064001a2d7812 */ /* 0x000fe200078efcff */
[----:B------:R-:W-:Y:S01]  /*1ec0*/  HFMA2.MMA R17, R32, R4, R17 ;  /* 0x0000000420117235 */ /* 0x000fe20000000011 */
[----:B------:R-:W-:Y:S01]  /*1ed0*/  SHF.R.U32.HI R23, RZ, 0xa, R23 ;  /* 0x0000000aff177819 */ /* 0x000fe20000011617 */
[----:B------:R-:W-:Y:S01]  /*1ee0*/  HFMA2 R16, R25, R4, R16 ;  /* 0x0000000419107231 */ /* 0x000fe20000000010 */
[----:B------:R-:W-:Y:S01]  /*1ef0*/  LOP3.LUT R21, R21, 0x64006400, RZ, 0xfc, !PT ;  /* 0x6400640015157812 */ /* 0x000fe200078efcff */
[----:B------:R-:W-:Y:S01]  /*1f00*/  HFMA2 R26, R45, R36.H1_H1, -48, -48 ;  /* 0xd200d2002d1a7431 */ /* 0x000fe20000060024 */
[----:B------:R-:W-:Y:S01]  /*1f10*/  LOP3.LUT R23, R23, 0x1f001f, RZ, 0xc0, !PT ;  /* 0x001f001f17177812 */ /* 0x000fe200078ec0ff */
[----:B------:R-:W-:Y:S01]  /*1f20*/  HFMA2 R28, R27, R4, R28 ;  /* 0x000000041b1c7231 */ /* 0x000fe2000000001c */
[----:B------:R-:W-:Y:S01]  /*1f30*/  SHF.R.U32.HI R22, RZ, 0xa, R22 ;  /* 0x0000000aff167819 */ /* 0x000fe20000011616 */
[----:B------:R-:W-:Y:S01]  /*1f40*/  HADD2 R4, R21, -1040, -1040 ;  /* 0xe410e41015047430 */ /* 0x000fe20000000000 */
[----:B------:R-:W-:Y:S01]  /*1f50*/  LOP3.LUT R23, R23, 0x64006400, RZ, 0xfc, !PT ;  /* 0x6400640017177812 */ /* 0x000fe200078efcff */
[----:B------:R-:W-:Y:S01]  /*1f60*/  HFMA2.MMA R17, R26, R5, R17 ;  /* 0x000000051a117235 */ /* 0x000fe20000000011 */
[----:B------:R-:W-:Y:S01]  /*1f70*/  LOP3.LUT R10, R10, 0x100010, R31, 0xf8, !PT ;  /* 0x001000100a0a7812 */ /* 0x000fe200078ef81f */
[-C--:B------:R-:W-:Y:S01]  /*1f80*/  HFMA2 R28, R14, R5.reuse, R28 ;  /* 0x000000050e1c7231 */ /* 0x080fe2000000001c */
[----:B------:R-:W-:Y:S01]  /*1f90*/  SHF.R.U32.HI R20, RZ, 0xa, R20 ;  /* 0x0000000aff147819 */ /* 0x000fe20000011614 */
[----:B------:R-:W-:Y:S01]  /*1fa0*/  HFMA2.MMA R13, R4, R6, R13 ;  /* 0x00000006040d7235 */ /* 0x000fe2000000000d */
[----:B------:R-:W-:Y:S01]  /*1fb0*/  HADD2 R4, R23, -1040, -1040 ;  /* 0xe410e41017047430 */ /* 0x000fe20000000000 */
        /* <DEDUP_REMOVED lines=10> */
[----:B------:R-:W-:Y:S02]  /*2060*/  HADD2 R15, R22, -1040, -1040 ;  /* 0xe410e410160f7430 */ /* 0x000fe40000000000 */
[----:B------:R-:W-:Y:S01]  /*2070*/  HFMA2.MMA R17, R10, R7, R17 ;  /* 0x000000070a117235 */ /* 0x000fe20000000011 */
[----:B------:R-:W-:-:S02]  /*2080*/  HADD2 R11, R20, -1040, -1040 ;  /* 0xe410e410140b7430 */ /* 0x000fc40000000000 */
[-C--:B------:R-:W-:Y:S02]  /*2090*/  HFMA2 R28, R15, R6.reuse, R28 ;  /* 0x000000060f1c7231 */ /* 0x080fe4000000001c */
        /* <DEDUP_REMOVED lines=12> */
.L_x_3071:
[----:B------:R-:W-:Y:S01]  /*2160*/  ISETP.LT.AND P2, PT, R0, R41, PT ;  /* 0x000000290000720c */ /* 0x000fe20003f41270 */
[----:B------:R-:W-:Y:S01]  /*2170*/  UIADD3 UR4, UR4, 0x40, URZ ;  /* 0x0000004004047890 */ /* 0x000fe2000fffe03f */
[----:B------:R-:W-:-:S11]  /*2180*/  MOV R20, R0 ;  /* 0x0000000000147202 */ /* 0x000fd60000000f00 */
[----:B------:R-:W-:Y:S05]  /*2190*/  @!P0 BRA P2, `(.L_x_3072) ;  /* 0xffffffe800988947 */ /* 0x000fea000103ffff */
.L_x_3070:
[----:B------:R-:W-:Y:S01]  /*21a0*/  ISETP.GE.AND P0, PT, R20, R41, PT ;  /* 0x000000291400720c */ /* 0x000fe20003f06270 */
[----:B------:R-:W-:-:S03]  /*21b0*/  ULDC UR5, c[0x0][0x264] ;  /* 0x0000990000057ab9 */ /* 0x000fc60000000800 */
[----:B------:R-:W-:-:S13]  /*21c0*/  ISETP.GE.OR P0, PT, R20, UR5, P0 ;  /* 0x0000000514007c0c */ /* 0x000fda0008706670 */
[----:B------:R-:W-:Y:S05]  /*21d0*/  @P0 BRA `(.L_x_3073) ;  /* 0x0000002400080947 */ /* 0x000fea0003800000 */
[----:B------:R-:W-:Y:S01]  /*21e0*/  HADD2.F32 R39, -RZ, R39.H0_H0 ;  /* 0x20000027ff277230 */ /* 0x000fe20000004100 */
[----:B------:R-:W-:Y:S01]  /*21f0*/  SHF.R.S32.HI R26, RZ, 0x1f, R40 ;  /* 0x0000001fff1a7819 */ /* 0x000fe20000011428 */
[----:B------:R-:W-:Y:S01]  /*2200*/  HADD2.F32 R38, -RZ, R38.H0_H0 ;  /* 0x20000026ff267230 */ /* 0x000fe20000004100 */
[----:B------:R-:W-:Y:S01]  /*2210*/  ULDC UR5, c[0x0][0x264] ;  /* 0x0000990000057ab9 */ /* 0x000fe20000000800 */
[----:B------:R-:W-:Y:S02]  /*2220*/  HADD2.F32 R37, -RZ, R37.H0_H0 ;  /* 0x20000025ff257230 */ /* 0x000fe40000004100 */
[----:B------:R-:W-:-:S07]  /*2230*/  HADD2.F32 R36, -RZ, R36.H0_H0 ;  /* 0x20000024ff247230 */ /* 0x000fce0000004100 */
.L_x_3075:
[----:B------:R-:W-:Y:S05]  /*2240*/  @P1 BRA `(.L_x_3074) ;  /* 0x0000002000cc1947 */ /* 0x000fea0003800000 */
[----:B-----5:R-:W2:Y:S01]  /*2250*/  LDG.E.128.CONSTANT R16, desc[UR6][R42.64] ;  /* 0x000000062a107981 */ /* 0x020ea2000c1e9d00 */
[----:B------:R-:W1:Y:S03]  /*2260*/  LDC R21, c[0x0][0x23c] ;  /* 0x00008f00ff157b82 */ /* 0x000e660000000800 */
[----:B0-----:R-:W0:Y:S01]  /*2270*/  LDS.64 R22, [UR4] ;  /* 0x00000004ff167984 */ /* 0x001e220008000a00 */
[----:B-1----:R-:W-:-:S04]  /*2280*/  LEA R4, P0, R21, R42, 0x2 ;  /* 0x0000002a15047211 */ /* 0x002fc800078010ff */
[----:B------:R-:W-:-:S05]  /*2290*/  LEA.HI.X R5, R21, R43, R26, 0x2, P0 ;  /* 0x0000002b15057211 */ /* 0x000fca00000f141a */
[----:B------:R1:W3:Y:S01]  /*22a0*/  LDG.E.128.CONSTANT R12, desc[UR6][R4.64] ;  /* 0x00000006040c7981 */ /* 0x0002e2000c1e9d00 */
[----:B------:R-:W-:-:S05]  /*22b0*/  IMAD.WIDE R24, R21, 0x4, R4 ;  /* 0x0000000415187825 */ /* 0x000fca00078e0204 */
[----:B------:R4:W3:Y:S01]  /*22c0*/  LDG.E.128.CONSTANT R8, desc[UR6][R24.64] ;  /* 0x0000000618087981 */ /* 0x0008e2000c1e9d00 */
[----:B------:R-:W-:Y:S02]  /*22d0*/  MOV R7, 0x2c00 ;  /* 0x00002c0000077802 */ /* 0x000fe40000000f00 */
[----:B--2---:R-:W-:Y:S02]  /*22e0*/  LOP3.LUT R0, R16, 0xf000f, RZ, 0xc0, !PT ;  /* 0x000f000f10007812 */ /* 0x004fe400078ec0ff */
[----:B------:R-:W-:Y:S02]  /*22f0*/  LOP3.LUT R6, R17, 0xf000f, RZ, 0xc0, !PT ;  /* 0x000f000f11067812 */ /* 0x000fe400078ec0ff */
[----:B------:R-:W-:Y:S02]  /*2300*/  LOP3.LUT R27, R18, 0xf000f, RZ, 0xc0, !PT ;  /* 0x000f000f121b7812 */ /* 0x000fe400078ec0ff */
[----:B------:R-:W-:Y:S02]  /*2310*/  LOP3.LUT R28, R19, 0xf000f, RZ, 0xc0, !PT ;  /* 0x000f000f131c7812 */ /* 0x000fe400078ec0ff */
[----:B------:R-:W-:-:S02]  /*2320*/  LOP3.LUT R0, R0, 0x64006400, RZ, 0xfc, !PT ;  /* 0x6400640000007812 */ /* 0x000fc400078efcff */
[----:B------:R-:W-:Y:S02]  /*2330*/  LOP3.LUT R6, R6, 0x64006400, RZ, 0xfc, !PT ;  /* 0x6400640006067812 */ /* 0x000fe400078efcff */
[----:B-1----:R-:W-:Y:S01]  /*2340*/  LOP3.LUT R4, R27, 0x64006400, RZ, 0xfc, !PT ;  /* 0x640064001b047812 */ /* 0x002fe200078efcff */
[----:B------:R-:W-:Y:S01]  /*2350*/  HADD2 R5, R0, -1032, -1032 ;  /* 0xe408e40800057430 */ /* 0x000fe20000000000 */
[----:B------:R-:W-:Y:S01]  /*2360*/  LOP3.LUT R28, R28, 0x64006400, RZ, 0xfc, !PT ;  /* 0x640064001c1c7812 */ /* 0x000fe200078efcff */
[----:B------:R-:W-:Y:S02]  /*2370*/  HADD2 R6, R6, -1032, -1032 ;  /* 0xe408e40806067430 */ /* 0x000fe40000000000 */
[----:B------:R-:W-:Y:S02]  /*2380*/  HADD2 R30, R4, -1032, -1032 ;  /* 0xe408e408041e7430 */ /* 0x000fe40000000000 */
[----:B------:R-:W-:Y:S02]  /*2390*/  HADD2.F32 R0, -RZ, R5.H0_H0 ;  /* 0x20000005ff007230 */ /* 0x000fe40000004100 */
[----:B------:R-:W-:-:S02]  /*23a0*/  HADD2 R29, R28, -1032, -1032 ;  /* 0xe408e4081c1d7430 */ /* 0x000fc40000000000 */
[----:B------:R-:W-:Y:S02]  /*23b0*/  HADD2.F32 R27, -RZ, R5.H1_H1 ;  /* 0x30000005ff1b7230 */ /* 0x000fe40000004100 */
[----:B0-----:R-:W-:Y:S02]  /*23c0*/  HADD2.F32 R5, -RZ, R22.H0_H0 ;  /* 0x20000016ff057230 */ /* 0x001fe40000004100 */
[--C-:B------:R-:W-:Y:S02]  /*23d0*/  HADD2.F32 R28, -RZ, R6.reuse.H0_H0 ;  /* 0x20000006ff1c7230 */ /* 0x100fe40000004100 */
[----:B------:R-:W-:Y:S02]  /*23e0*/  HADD2.F32 R31, -RZ, R6.H1_H1 ;  /* 0x30000006ff1f7230 */ /* 0x000fe40000004100 */
[----:B------:R-:W-:Y:S01]  /*23f0*/  FFMA.FTZ R0, R0, R5, RZ ;  /* 0x0000000500007223 */ /* 0x000fe200000100ff */
[----:B------:R-:W-:Y:S02]  /*2400*/  HADD2.F32 R4, -RZ, R30.H0_H0 ;  /* 0x2000001eff047230 */ /* 0x000fe40000004100 */
[----:B------:R-:W-:Y:S01]  /*2410*/  FFMA.FTZ R33, R5, R28, RZ ;  /* 0x0000001c05217223 */ /* 0x000fe200000100ff */
[----:B------:R-:W-:-:S02]  /*2420*/  HADD2.F32 R6, -RZ, R29.H0_H0 ;  /* 0x2000001dff067230 */ /* 0x000fc40000004100 */
[----:B------:R-:W-:Y:S02]  /*2430*/  HADD2.F32 R22, -RZ, R22.H1_H1 ;  /* 0x30000016ff167230 */ /* 0x000fe40000004100 */
[C---:B------:R-:W-:Y:S01]  /*2440*/  FFMA.FTZ R4, R5.reuse, R4, RZ ;  /* 0x0000000405047223 */ /* 0x040fe200000100ff */
[----:B------:R-:W-:Y:S02]  /*2450*/  HADD2.F32 R35, -RZ, R30.H1_H1 ;  /* 0x3000001eff237230 */ /* 0x000fe40000004100 */
[----:B------:R-:W-:Y:S01]  /*2460*/  FFMA.FTZ R5, R5, R6, RZ ;  /* 0x0000000605057223 */ /* 0x000fe200000100ff */
[----:B------:R-:W-:Y:S02]  /*2470*/  HADD2.F32 R29, -RZ, R29.H1_H1 ;  /* 0x3000001dff1d7230 */ /* 0x000fe40000004100 */
[----:B------:R-:W-:Y:S01]  /*2480*/  FFMA.FTZ R28, R27, R22, R0 ;  /* 0x000000161b1c7223 */ /* 0x000fe20000010000 */
[C---:B------:R-:W-:Y:S01]  /*2490*/  FFMA.FTZ R32, R22.reuse, R31, R33 ;  /* 0x0000001f16207223 */ /* 0x040fe20000010021 */
[----:B------:R-:W-:Y:S01]  /*24a0*/  FFMA.FTZ R30, R22, R35, R4 ;  /* 0x00000023161e7223 */ /* 0x000fe20000010004 */
[----:B------:R-:W-:Y:S01]  /*24b0*/  LOP3.LUT R0, R16, 0xf000f0, RZ, 0xc0, !PT ;  /* 0x00f000f010007812 */ /* 0x000fe200078ec0ff */
[----:B------:R-:W-:Y:S01]  /*24c0*/  FFMA.FTZ R22, R22, R29, R5 ;  /* 0x0000001d16167223 */ /* 0x000fe20000010005 */
[----:B------:R-:W-:Y:S01]  /*24d0*/  LOP3.LUT R6, R17, 0xf000f0, RZ, 0xc0, !PT ;  /* 0x00f000f011067812 */ /* 0x000fe200078ec0ff */
[----:B------:R-:W0:Y:S01]  /*24e0*/  LDS.64 R4, [UR4+0x8] ;  /* 0x00000804ff047984 */ /* 0x000e220008000a00 */
[----:B------:R-:W-:-:S02]  /*24f0*/  LOP3.LUT R27, R18, 0xf000f0, RZ, 0xc0, !PT ;  /* 0x00f000f0121b7812 */ /* 0x000fc400078ec0ff */
[----:B------:R-:W-:Y:S02]  /*2500*/  LOP3.LUT R0, R0, 0x64006400, RZ, 0xfc, !PT ;  /* 0x6400640000007812 */ /* 0x000fe400078efcff */
[----:B------:R-:W-:Y:S02]  /*2510*/  LOP3.LUT R6, R6, 0x64006400, RZ, 0xfc, !PT ;  /* 0x6400640006067812 */ /* 0x000fe400078efcff */
[----:B------:R-:W-:Y:S01]  /*2520*/  LOP3.LUT R34, R27, 0x64006400, RZ, 0xfc, !PT ;  /* 0x640064001b227812 */ /* 0x000fe200078efcff */
[-C--:B------:R-:W-:Y:S01]  /*2530*/  HFMA2 R29, R0, R7.reuse.H0_H0, -72, -72 ;  /* 0xd480d480001d7431 */ /* 0x080fe20000040007 */
[----:B------:R-:W-:Y:S01]  /*2540*/  LOP3.LUT R33, R19, 0xf000f0, RZ, 0xc0, !PT ;  /* 0x00f000f013217812 */ /* 0x000fe200078ec0ff */
[-C--:B------:R-:W-:Y:S02]  /*2550*/  HFMA2 R31, R6, R7.reuse.H0_H0, -72, -72 ;  /* 0xd480d480061f7431 */ /* 0x080fe40000040007 */
[----:B------:R-:W-:Y:S02]  /*2560*/  HADD2.F32 R27, -RZ, R23.H0_H0 ;  /* 0x20000017ff1b7230 */ /* 0x000fe40000004100 */
[----:B------:R-:W-:Y:S01]  /*2570*/  HFMA2 R0, R34, R7.H0_H0, -72, -72 ;  /* 0xd480d48022007431 */ /* 0x000fe20000040007 */
[----:B------:R-:W-:Y:S01]  /*2580*/  LOP3.LUT R6, R33, 0x64006400, RZ, 0xfc, !PT ;  /* 0x6400640021067812 */ /* 0x000fe200078efcff */
[----:B------:R-:W-:Y:S01]  /*2590*/  HADD2.F32 R35, -RZ, R29.H0_H0 ;  /* 0x2000001dff237230 */ /* 0x000fe20000004100 */
[----:B------:R-:W-:Y:S01]  /*25a0*/  SHF.R.U32.HI R16, RZ, 0x8, R16 ;  /* 0x00000008ff107819 */ /* 0x000fe20000011610 */
[----:B------:R-:W-:Y:S01]  /*25b0*/  HADD2.F32 R34, -RZ, R31.H0_H0 ;  /* 0x2000001fff227230 */ /* 0x000fe20000004100 */
[----:B------:R-:W-:Y:S01]  /*25c0*/  SHF.R.U32.HI R18, RZ, 0x8, R18 ;  /* 0x00000008ff127819 */ /* 0x000fe20000011612 */
[----:B------:R-:W-:-:S02]  /*25d0*/  HADD2.F32 R33, -RZ, R0.H0_H0 ;  /* 0x20000000ff217230 */ /* 0x000fc40000004100 */
[----:B------:R-:W-:Y:S02]  /*25e0*/  HFMA2 R6, R6, R7.H0_H0, -72, -72 ;  /* 0xd480d48006067431 */ /* 0x000fe40000040007 */
        /* <DEDUP_REMOVED lines=8> */
[----:B------:R-:W-:Y:S01]  /*2670*/  SHF.R.U32.HI R17, RZ, 0x8, R17 ;  /* 0x00000008ff117819 */ /* 0x000fe20000011611 */
        /* <DEDUP_REMOVED lines=8> */
[----:B------:R-:W-:-:S02]  /*2700*/  LOP3.LUT R0, R0, 0x64006400, RZ, 0xfc, !PT ;  /* 0x6400640000007812 */ /* 0x000fc400078efcff */
[----:B------:R-:W-:Y:S01]  /*2710*/  SHF.R.U32.HI R19, RZ, 0x8, R19 ;  /* 0x00000008ff137819 */ /* 0x000fe20000011613 */
[----:B------:R-:W-:Y:S01]  /*2720*/  FFMA.FTZ R23, R23, R31, R22 ;  /* 0x0000001f17177223 */ /* 0x000fe20000010016 */
[----:B------:R-:W-:Y:S01]  /*2730*/  LOP3.LUT R27, R27, 0x64006400, RZ, 0xfc, !PT ;  /* 0x640064001b1b7812 */ /* 0x000fe200078efcff */
[----:B------:R-:W-:Y:S01]  /*2740*/  HADD2 R0, R0, -1032, -1032 ;  /* 0xe408e40800007430 */ /* 0x000fe20000000000 */
[----:B------:R-:W-:Y:S01]  /*2750*/  LOP3.LUT R6, R6, 0x64006400, RZ, 0xfc, !PT ;  /* 0x6400640006067812 */ /* 0x000fe200078efcff */
[--C-:B0-----:R-:W-:Y:S01]  /*2760*/  HADD2.F32 R33, -RZ, R4.reuse.H0_H0 ;  /* 0x20000004ff217230 */ /* 0x101fe20000004100 */
[----:B------:R-:W-:Y:S01]  /*2770*/  LOP3.LUT R31, R19, 0xf000f, RZ, 0xc0, !PT ;  /* 0x000f000f131f7812 */ /* 0x000fe200078ec0ff */
[----:B------:R-:W-:Y:S02]  /*2780*/  HADD2 R22, R27, -1032, -1032 ;  /* 0xe408e4081b167430 */ /* 0x000fe40000000000 */
[----:B------:R-:W-:Y:S02]  /*2790*/  HADD2.F32 R4, -RZ, R4.H1_H1 ;  /* 0x30000004ff047230 */ /* 0x000fe40000004100 */
        /* <DEDUP_REMOVED lines=8> */
[----:B------:R-:W-:Y:S02]  /*2820*/  HADD2.F32 R28, -RZ, R0.H1_H1 ;  /* 0x30000000ff1c7230 */ /* 0x000fe40000004100 */
[C---:B------:R-:W-:Y:S01]  /*2830*/  FFMA.FTZ R27, R33.reuse, R27, R30 ;  /* 0x0000001b211b7223 */ /* 0x040fe2000001001e */
[----:B------:R-:W-:Y:S02]  /*2840*/  HADD2.F32 R30, -RZ, R29.H1_H1 ;  /* 0x3000001dff1e7230 */ /* 0x000fe40000004100 */
[----:B------:R-:W-:Y:S02]  /*2850*/  HADD2 R6, R6, -1032, -1032 ;  /* 0xe408e40806067430 */ /* 0x000fe40000000000 */
[----:B------:R-:W-:Y:S01]  /*2860*/  FFMA.FTZ R35, R33, R35, R32 ;  /* 0x0000002321237223 */ /* 0x000fe20000010020 */
[----:B------:R-:W-:Y:S01]  /*2870*/  FFMA.FTZ R29, R28, R4, R31 ;  /* 0x000000041c1d7223 */ /* 0x000fe2000001001f */
[----:B------:R-:W-:Y:S01]  /*2880*/  LOP3.LUT R28, R17, 0x64006400, RZ, 0xfc, !PT ;  /* 0x64006400111c7812 */ /* 0x000fe200078efcff */
[----:B------:R-:W-:-:S02]  /*2890*/  HADD2.F32 R22, -RZ, R22.H1_H1 ;  /* 0x30000016ff167230 */ /* 0x000fc40000004100 */
[----:B------:R-:W-:Y:S01]  /*28a0*/  FFMA.FTZ R31, R4, R30, R35 ;  /* 0x0000001e041f7223 */ /* 0x000fe20000010023 */
[--C-:B------:R-:W-:Y:S01]  /*28b0*/  HADD2.F32 R32, -RZ, R6.reuse.H0_H0 ;  /* 0x20000006ff207230 */ /* 0x100fe20000004100 */
[----:B------:R-:W-:Y:S01]  /*28c0*/  LOP3.LUT R19, R19, 0xf000f0, RZ, 0xc0, !PT ;  /* 0x00f000f013137812 */ /* 0x000fe200078ec0ff */
[----:B------:R-:W-:Y:S01]  /*28d0*/  HADD2.F32 R30, -RZ, R6.H1_H1 ;  /* 0x30000006ff1e7230 */ /* 0x000fe20000004100 */
[----:B------:R-:W-:Y:S01]  /*28e0*/  LOP3.LUT R6, R16, 0x64006400, RZ, 0xfc, !PT ;  /* 0x6400640010067812 */ /* 0x000fe200078efcff */
[-C--:B------:R-:W-:Y:S02]  /*28f0*/  HFMA2 R28, R28, R7.reuse.H0_H0, -72, -72 ;  /* 0xd480d4801c1c7431 */ /* 0x080fe40000040007 */
[----:B------:R-:W-:Y:S01]  /*2900*/  FFMA.FTZ R33, R33, R32, R23 ;  /* 0x0000002021217223 */ /* 0x000fe20000010017 */
[----:B------:R-:W-:Y:S01]  /*2910*/  LOP3.LUT R18, R18, 0xf000f0, RZ, 0xc0, !PT ;  /* 0x00f000f012127812 */ /* 0x000fe200078ec0ff */
[----:B------:R-:W-:Y:S01]  /*2920*/  FFMA.FTZ R27, R4, R22, R27 ;  /* 0x00000016041b7223 */ /* 0x000fe2000001001b */
[----:B------:R-:W-:-:S02]  /*2930*/  HFMA2 R6, R6, R7.H0_H0, -72, -72 ;  /* 0xd480d48006067431 */ /* 0x000fc40000040007 */
[----:B------:R-:W-:Y:S01]  /*2940*/  FFMA.FTZ R33, R4, R30, R33 ;  /* 0x0000001e04217223 */ /* 0x000fe20000010021 */
[----:B------:R-:W-:Y:S01]  /*2950*/  HADD2.F32 R0, -RZ, R5.H0_H0 ;  /* 0x20000005ff007230 */ /* 0x000fe20000004100 */
[----:B------:R-:W-:Y:S01]  /*2960*/  LOP3.LUT R4, R19, 0x64006400, RZ, 0xfc, !PT ;  /* 0x6400640013047812 */ /* 0x000fe200078efcff */
[----:B------:R-:W-:Y:S01]  /*2970*/  HADD2.F32 R19, -RZ, R28.H0_H0 ;  /* 0x2000001cff137230 */ /* 0x000fe20000004100 */
[----:B------:R-:W-:Y:S01]  /*2980*/  LOP3.LUT R18, R18, 0x64006400, RZ, 0xfc, !PT ;  /* 0x6400640012127812 */ /* 0x000fe200078efcff */
[----:B------:R-:W-:Y:S01]  /*2990*/  HADD2.F32 R32, -RZ, R6.H0_H0 ;  /* 0x20000006ff207230 */ /* 0x000fe20000004100 */
[----:B------:R-:W0:Y:S01]  /*29a0*/  LDS.64 R22, [UR4+0x10] ;  /* 0x00001004ff167984 */ /* 0x000e220008000a00 */
[----:B------:R-:W-:-:S04]  /*29b0*/  IMAD.WIDE R16, R21, 0x4, R24 ;  /* 0x0000000415107825 */ /* 0x000fc800078e0218 */
[-C--:B------:R-:W-:Y:S02]  /*29c0*/  HFMA2 R4, R4, R7.reuse.H0_H0, -72, -72 ;  /* 0xd480d48004047431 */ /* 0x080fe40000040007 */
[----:B----4-:R-:W-:Y:S01]  /*29d0*/  FFMA.FTZ R24, R32, R0, R29 ;  /* 0x0000000020187223 */ /* 0x010fe2000001001d */
[----:B------:R-:W-:Y:S02]  /*29e0*/  HFMA2 R30, R18, R7.H0_H0, -72, -72 ;  /* 0xd480d480121e7431 */ /* 0x000fe40000040007 */
[----:B------:R-:W-:Y:S01]  /*29f0*/  FFMA.FTZ R32, R0, R19, R31 ;  /* 0x0000001300207223 */ /* 0x000fe2000001001f */
[----:B------:R-:W-:Y:S01]  /*2a00*/  HADD2.F32 R5, -RZ, R5.H1_H1 ;  /* 0x30000005ff057230 */ /* 0x000fe20000004100 */
[----:B------:R-:W2:Y:S01]  /*2a10*/  LDG.E.128.CONSTANT R16, desc[UR6][R16.64] ;  /* 0x0000000610107981 */ /* 0x000ea2000c1e9d00 */
[----:B------:R-:W-:Y:S02]  /*2a20*/  HADD2.F32 R25, -RZ, R30.H0_H0 ;  /* 0x2000001eff197230 */ /* 0x000fe40000004100 */
[----:B------:R-:W-:-:S02]  /*2a30*/  HADD2.F32 R21, -RZ, R6.H1_H1 ;  /* 0x30000006ff157230 */ /* 0x000fc40000004100 */
[----:B------:R-:W-:Y:S02]  /*2a40*/  HADD2.F32 R28, -RZ, R28.H1_H1 ;  /* 0x3000001cff1c7230 */ /* 0x000fe40000004100 */
[----:B------:R-:W-:Y:S01]  /*2a50*/  FFMA.FTZ R25, R0, R25, R27 ;  /* 0x0000001900197223 */ /* 0x000fe2000001001b */
[----:B------:R-:W-:Y:S02]  /*2a60*/  HADD2.F32 R30, -RZ, R30.H1_H1 ;  /* 0x3000001eff1e7230 */ /* 0x000fe40000004100 */
[----:B------:R-:W-:Y:S01]  /*2a70*/  FFMA.FTZ R24, R21, R5, R24 ;  /* 0x0000000515187223 */ /* 0x000fe20000010018 */
[----:B---3--:R-:W-:Y:S01]  /*2a80*/  LOP3.LUT R6, R12, 0xf000f, RZ, 0xc0, !PT ;  /* 0x000f000f0c067812 */ /* 0x008fe200078ec0ff */
[C---:B------:R-:W-:Y:S01]  /*2a90*/  FFMA.FTZ R21, R5.reuse, R28, R32 ;  /* 0x0000001c05157223 */ /* 0x040fe20000010020 */
[----:B------:R-:W-:Y:S01]  /*2aa0*/  LOP3.LUT R29, R14, 0xf000f, RZ, 0xc0, !PT ;  /* 0x000f000f0e1d7812 */ /* 0x000fe200078ec0ff */
[----:B------:R-:W-:Y:S01]  /*2ab0*/  FFMA.FTZ R28, R5, R30, R25 ;  /* 0x0000001e051c7223 */ /* 0x000fe20000010019 */
[----:B------:R-:W-:-:S02]  /*2ac0*/  LOP3.LUT R25, R13, 0xf000f, RZ, 0xc0, !PT ;  /* 0x000f000f0d197812 */ /* 0x000fc400078ec0ff */
[----:B------:R-:W-:Y:S01]  /*2ad0*/  LOP3.LUT R30, R15, 0xf000f, RZ, 0xc0, !PT ;  /* 0x000f000f0f1e7812 */ /* 0x000fe200078ec0ff */
[--C-:B------:R-:W-:Y:S01]  /*2ae0*/  HADD2.F32 R34, -RZ, R4.reuse.H0_H0 ;  /* 0x20000004ff227230 */ /* 0x100fe20000004100 */
[----:B------:R-:W-:Y:S02]  /*2af0*/  LOP3.LUT R6, R6, 0x64006400, RZ, 0xfc, !PT ;  /* 0x6400640006067812 */ /* 0x000fe400078efcff */
[----:B------:R-:W-:Y:S02]  /*2b00*/  LOP3.LUT R27, R25, 0x64006400, RZ, 0xfc, !PT ;  /* 0x64006400191b7812 */ /* 0x000fe400078efcff */
[----:B------:R-:W-:Y:S02]  /*2b10*/  LOP3.LUT R29, R29, 0x64006400, RZ, 0xfc, !PT ;  /* 0x640064001d1d7812 */ /* 0x000fe400078efcff */
[----:B------:R-:W-:Y:S01]  /*2b20*/  LOP3.LUT R30, R30, 0x64006400, RZ, 0xfc, !PT ;  /* 0x640064001e1e7812 */ /* 0x000fe200078efcff */
[----:B------:R-:W-:Y:S02]  /*2b30*/  HADD2.F32 R4, -RZ, R4.H1_H1 ;  /* 0x30000004ff047230 */ /* 0x000fe40000004100 */
[----:B------:R-:W-:Y:S01]  /*2b40*/  FFMA.FTZ R0, R0, R34, R33 ;  /* 0x0000002200007223 */ /* 0x000fe20000010021 */
[----:B------:R-:W-:-:S02]  /*2b50*/  HADD2 R6, R6, -1032, -1032 ;  /* 0xe408e40806067430 */ /* 0x000fc40000000000 */
[----:B------:R-:W-:Y:S02]  /*2b60*/  HADD2 R27, R27, -1032, -1032 ;  /* 0xe408e4081b1b7430 */ /* 0x000fe40000000000 */
[----:B------:R-:W-:Y:S02]  /*2b70*/  HADD2 R29, R29, -1032, -1032 ;  /* 0xe408e4081d1d7430 */ /* 0x000fe40000000000 */
[----:B------:R-:W-:Y:S02]  /*2b80*/  HADD2 R30, R30, -1032, -1032 ;  /* 0xe408e4081e1e7430 */ /* 0x000fe40000000000 */
[----:B------:R-:W-:Y:S01]  /*2b90*/  FFMA.FTZ R25, R5, R4, R0 ;  /* 0x0000000405197223 */ /* 0x000fe20000010000 */
[--C-:B------:R-:W-:Y:S02]  /*2ba0*/  HADD2.F32 R0, -RZ, R6.reuse.H0_H0 ;  /* 0x20000006ff007230 */ /* 0x100fe40000004100 */
[----:B------:R-:W-:Y:S02]  /*2bb0*/  HADD2.F32 R32, -RZ, R6.H1_H1 ;  /* 0x30000006ff207230 */ /* 0x000fe40000004100 */
[----:B0-----:R-:W-:-:S02]  /*2bc0*/  HADD2.F32 R5, -RZ, R22.H0_H0 ;  /* 0x20000016ff057230 */ /* 0x001fc40000004100 */
[----:B------:R-:W-:Y:S02]  /*2bd0*/  HADD2.F32 R34, -RZ, R27.H0_H0 ;  /* 0x2000001bff227230 */ /* 0x000fe40000004100 */
[----:B------:R-:W-:Y:S02]  /*2be0*/  HADD2.F32 R4, -RZ, R29.H0_H0 ;  /* 0x2000001dff047230 */ /* 0x000fe40000004100 */
[----:B------:R-:W-:Y:S02]  /*2bf0*/  HADD2.F32 R6, -RZ, R30.H0_H0 ;  /* 0x2000001eff067230 */ /* 0x000fe40000004100 */
[----:B------:R-:W-:Y:S01]  /*2c00*/  FFMA.FTZ R31, R0, R5, RZ ;  /* 0x00000005001f7223 */ /* 0x000fe200000100ff */
[----:B------:R-:W-:Y:S02]  /*2c10*/  HADD2.F32 R33, -RZ, R22.H1_H1 ;  /* 0x30000016ff217230 */ /* 0x000fe40000004100 */
[----:B------:R-:W-:Y:S01]  /*2c20*/  FFMA.FTZ R0, R5, R34, RZ ;  /* 0x0000002205007223 */ /* 0x000fe200000100ff */
[----:B------:R-:W-:-:S02]  /*2c30*/  HADD2.F32 R27, -RZ, R27.H1_H1 ;  /* 0x3000001bff1b7230 */ /* 0x000fc40000004100 */
[C---:B------:R-:W-:Y:S01]  /*2c40*/  FFMA.FTZ R4, R5.reuse, R4, RZ ;  /* 0x0000000405047223 */ /* 0x040fe200000100ff */
[----:B------:R-:W-:Y:S01]  /*2c50*/  FFMA.FTZ R35, R5, R6, RZ ;  /* 0x0000000605237223 */ /* 0x000fe200000100ff */
[----:B------:R-:W-:Y:S01]  /*2c60*/  HADD2.F32 R29, -RZ, R29.H1_H1 ;  /* 0x3000001dff1d7230 */ /* 0x000fe20000004100 */
[----:B------:R-:W-:Y:S01]  /*2c70*/  LOP3.LUT R5, R12, 0xf000f0, RZ, 0xc0, !PT ;  /* 0x00f000f00c057812 */ /* 0x000fe200078ec0ff */
[----:B------:R-:W-:Y:S02]  /*2c80*/  HADD2.F32 R30, -RZ, R30.H1_H1 ;  /* 0x3000001eff1e7230 */ /* 0x000fe40000004100 */
[C---:B------:R-:W-:Y:S01]  /*2c90*/  FFMA.FTZ R27, R33.reuse, R27, R0 ;  /* 0x0000001b211b7223 */ /* 0x040fe20000010000 */
[----:B------:R-:W-:Y:S01]  /*2ca0*/  FFMA.FTZ R22, R32, R33, R31 ;  /* 0x0000002120167223 */ /* 0x000fe2000001001f */
[----:B------:R-:W-:Y:S01]  /*2cb0*/  FFMA.FTZ R29, R33, R29, R4 ;  /* 0x0000001d211d7223 */ /* 0x000fe20000010004 */
[----:B------:R-:W-:Y:S01]  /*2cc0*/  LOP3.LUT R0, R5, 0x64006400, RZ, 0xfc, !PT ;  /* 0x6400640005007812 */ /* 0x000fe200078efcff */
[----:B------:R-:W-:Y:S01]  /*2cd0*/  FFMA.FTZ R33, R33, R30, R35 ;  /* 0x0000001e21217223 */ /* 0x000fe20000010023 */
[----:B------:R-:W-:Y:S01]  /*2ce0*/  LOP3.LUT R6, R13, 0xf000f0, RZ, 0xc0, !PT ;  /* 0x00f000f00d067812 */ /* 0x000fe200078ec0ff */
[----:B------:R-:W0:Y:S01]  /*2cf0*/  LDS.64 R4, [UR4+0x18] ;  /* 0x00001804ff047984 */ /* 0x000e220008000a00 */
[----:B------:R-:W-:-:S02]  /*2d00*/  LOP3.LUT R30, R14, 0xf000f0, RZ, 0xc0, !PT ;  /* 0x00f000f00e1e7812 */ /* 0x000fc400078ec0ff */
[----:B------:R-:W-:Y:S01]  /*2d10*/  LOP3.LUT R32, R15, 0xf000f0, RZ, 0xc0, !PT ;  /* 0x00f000f00f207812 */ /* 0x000fe200078ec0ff */
[-C--:B------:R-:W-:Y:S01]  /*2d20*/  HFMA2 R31, R0, R7.reuse.H0_H0, -72, -72 ;  /* 0xd480d480001f7431 */ /* 0x080fe20000040007 */
[----:B------:R-:W-:Y:S02]  /*2d30*/  LOP3.LUT R6, R6, 0x64006400, RZ, 0xfc, !PT ;  /* 0x6400640006067812 */ /* 0x000fe400078efcff */
[----:B------:R-:W-:Y:S02]  /*2d40*/  LOP3.LUT R0, R30, 0x64006400, RZ, 0xfc, !PT ;  /* 0x640064001e007812 */ /* 0x000fe400078efcff */
[----:B------:R-:W-:Y:S01]  /*2d50*/  LOP3.LUT R30, R32, 0x64006400, RZ, 0xfc, !PT ;  /* 0x64006400201e7812 */ /* 0x000fe200078efcff */
[-C--:B------:R-:W-:Y:S02]  /*2d60*/  HFMA2 R32, R6, R7.reuse.H0_H0, -72, -72 ;  /* 0xd480d48006207431 */ /* 0x080fe40000040007 */
[----:B------:R-:W-:Y:S02]  /*2d70*/  HADD2.F32 R34, -RZ, R23.H0_H0 ;  /* 0x20000017ff227230 */ /* 0x000fe40000004100 */
[----:B------:R-:W-:-:S02]  /*2d80*/  HFMA2 R6, R30, R7.H0_H0, -72, -72 ;  /* 0xd480d4801e067431 */ /* 0x000fc40000040007 */
[----:B------:R-:W-:Y:S02]  /*2d90*/  HADD2.F32 R30, -RZ, R32.H0_H0 ;  /* 0x20000020ff1e7230 */ /* 0x000fe40000004100 */
[----:B------:R-:W-:Y:S02]  /*2da0*/  HFMA2 R0, R0, R7.H0_H0, -72, -72 ;  /* 0xd480d48000007431 */ /* 0x000fe40000040007 */
[----:B------:R-:W-:Y:S02]  /*2db0*/  HADD2.F32 R40, -RZ, R6.H0_H0 ;  /* 0x20000006ff287230 */ /* 0x000fe40000004100 */
[C---:B------:R-:W-:Y:S01]  /*2dc0*/  FFMA.FTZ R27, R34.reuse, R30, R27 ;  /* 0x0000001e221b7223 */ /* 0x040fe2000001001b */
[----:B------:R-:W-:Y:S02]  /*2dd0*/  HADD2.F32 R30, -RZ, R23.H1_H1 ;  /* 0x30000017ff1e7230 */ /* 0x000fe40000004100 */
[----:B------:R-:W-:Y:S02]  /*2de0*/  HADD2.F32 R35, -RZ, R31.H0_H0 ;  /* 0x2000001fff237230 */ /* 0x000fe40000004100 */
[----:B------:R-:W-:Y:S01]  /*2df0*/  FFMA.FTZ R23, R34, R40, R33 ;  /* 0x0000002822177223 */ /* 0x000fe20000010021 */
[----:B------:R-:W-:-:S02]  /*2e00*/  HADD2.F32 R44, -RZ, R0.H0_H0 ;  /* 0x20000000ff2c7230 */ /* 0x000fc40000004100 */
[----:B------:R-:W-:Y:S01]  /*2e10*/  HADD2.F32 R40, -RZ, R32.H1_H1 ;  /* 0x30000020ff287230 */ /* 0x000fe20000004100 */
[----:B------:R-:W-:Y:S01]  /*2e20*/  SHF.R.U32.HI R12, RZ, 0x8, R12 ;  /* 0x00000008ff0c7819 */ /* 0x000fe2000001160c */
[----:B------:R-:W-:Y:S01]  /*2e30*/  FFMA.FTZ R22, R35, R34, R22 ;  /* 0x0000002223167223 */ /* 0x000fe20000010016 */
[----:B------:R-:W-:Y:S01]  /*2e40*/  SHF.R.U32.HI R13, RZ, 0x8, R13 ;  /* 0x00000008ff0d7819 */ /* 0x000fe2000001160d */
[----:B------:R-:W-:Y:S01]  /*2e50*/  FFMA.FTZ R29, R34, R44, R29 ;  /* 0x0000002c221d7223 */ /* 0x000fe2000001001d */
[----:B------:R-:W-:Y:S02]  /*2e60*/  HADD2.F32 R34, -RZ, R0.H1_H1 ;  /* 0x30000000ff227230 */ /* 0x000fe40000004100 */
[----:B------:R-:W-:Y:S01]  /*2e70*/  FFMA.FTZ R40, R30, R40, R27 ;  /* 0x000000281e287223 */ /* 0x000fe2000001001b */
[----:B------:R-:W-:Y:S01]  /*2e80*/  HADD2.F32 R31, -RZ, R31.H1_H1 ;  /* 0x3000001fff1f7230 */ /* 0x000fe20000004100 */
[----:B------:R-:W-:Y:S01]  /*2e90*/  LOP3.LUT R0, R12, 0xf000f, RZ, 0xc0, !PT ;  /* 0x000f000f0c007812 */ /* 0x000fe200078ec0ff */
[----:B------:R-:W-:Y:S01]  /*2ea0*/  HADD2.F32 R27, -RZ, R6.H1_H1 ;  /* 0x30000006ff1b7230 */ /* 0x000fe20000004100 */
[----:B------:R-:W-:-:S02]  /*2eb0*/  LOP3.LUT R6, R13, 0xf000f, RZ, 0xc0, !PT ;  /* 0x000f000f0d067812 */ /* 0x000fc400078ec0ff */
[----:B------:R-:W-:Y:S02]  /*2ec0*/  SHF.R.U32.HI R14, RZ, 0x8, R14 ;  /* 0x00000008ff0e7819 */ /* 0x000fe4000001160e */
[----:B------:R-:W-:Y:S01]  /*2ed0*/  SHF.R.U32.HI R15, RZ, 0x8, R15 ;  /* 0x00000008ff0f7819 */ /* 0x000fe2000001160f */
[----:B------:R-:W-:Y:S01]  /*2ee0*/  FFMA.FTZ R32, R31, R30, R22 ;  /* 0x0000001e1f207223 */ /* 0x000fe20000010016 */
[----:B------:R-:W-:Y:S01]  /*2ef0*/  LOP3.LUT R0, R0, 0x64006400, RZ, 0xfc, !PT ;  /* 0x6400640000007812 */ /* 0x000fe200078efcff */
[----:B------:R-:W-:Y:S01]  /*2f00*/  FFMA.FTZ R34, R30, R34, R29 ;  /* 0x000000221e227223 */ /* 0x000fe2000001001d */
[----:B------:R-:W-:Y:S01]  /*2f10*/  LOP3.LUT R6, R6, 0x64006400, RZ, 0xfc, !PT ;  /* 0x6400640006067812 */ /* 0x000fe200078efcff */
[----:B------:R-:W-:Y:S01]  /*2f20*/  FFMA.FTZ R30, R30, R27, R23 ;  /* 0x0000001b1e1e7223 */ /* 0x000fe20000010017 */
[----:B------:R-:W-:Y:S02]  /*2f30*/  LOP3.LUT R22, R14, 0xf000f, RZ, 0xc0, !PT ;  /* 0x000f000f0e167812 */ /* 0x000fe400078ec0ff */
[----:B------:R-:W-:Y:S01]  /*2f40*/  LOP3.LUT R27, R15, 0xf000f, RZ, 0xc0, !PT ;  /* 0x000f000f0f1b7812 */ /* 0x000fe200078ec0ff */
[----:B------:R-:W-:Y:S01]  /*2f50*/  HADD2 R23, R0, -1032, -1032 ;  /* 0xe408e40800177430 */ /* 0x000fe20000000000 */
[----:B------:R-:W-:Y:S01]  /*2f60*/  LOP3.LUT R22, R22, 0x64006400, RZ, 0xfc, !PT ;  /* 0x6400640016167812 */ /* 0x000fe200078efcff */
[----:B------:R-:W-:Y:S01]  /*2f70*/  HADD2 R0, R6, -1032, -1032 ;  /* 0xe408e40806007430 */ /* 0x000fe20000000000 */
[----:B------:R-:W-:Y:S01]  /*2f80*/  LOP3.LUT R6, R27, 0x64006400, RZ, 0xfc, !PT ;  /* 0x640064001b067812 */ /* 0x000fe200078efcff */
[----:B0-----:R-:W-:-:S02]  /*2f90*/  HADD2.F32 R31, -RZ, R4.H0_H0 ;  /* 0x20000004ff1f7230 */ /* 0x001fc40000004100 */
[----:B------:R-:W-:Y:S02]  /*2fa0*/  HADD2 R22, R22, -1032, -1032 ;  /* 0xe408e40816167430 */ /* 0x000fe40000000000 */
[----:B------:R-:W-:Y:S02]  /*2fb0*/  HADD2.F32 R27, -RZ, R23.H0_H0 ;  /* 0x20000017ff1b7230 */ /* 0x000fe40000004100 */
[----:B------:R-:W-:Y:S02]  /*2fc0*/  HADD2 R6, R6, -1032, -1032 ;  /* 0xe408e40806067430 */ /* 0x000fe40000000000 */
[----:B------:R-:W-:Y:S02]  /*2fd0*/  HADD2.F32 R29, -RZ, R0.H0_H0 ;  /* 0x20000000ff1d7230 */ /* 0x000fe40000004100 */
[----:B------:R-:W-:Y:S02]  /*2fe0*/  HADD2.F32 R33, -RZ, R22.H0_H0 ;  /* 0x20000016ff217230 */ /* 0x000fe40000004100 */
[----:B------:R-:W-:Y:S01]  /*2ff0*/  FFMA.FTZ R27, R27, R31, R32 ;  /* 0x0000001f1b1b7223 */ /* 0x000fe20000010020 */
[----:B------:R-:W-:-:S02]  /*3000*/  HADD2.F32 R35, -RZ, R6.H0_H0 ;  /* 0x20000006ff237230 */ /* 0x000fc40000004100 */
[----:B------:R-:W-:Y:S02]  /*3010*/  HADD2.F32 R32, -RZ, R23.H1_H1 ;  /* 0x30000017ff207230 */ /* 0x000fe40000004100 */
[----:B------:R-:W-:Y:S02]  /*3020*/  HADD2.F32 R4, -RZ, R4.H1_H1 ;  /* 0x30000004ff047230 */ /* 0x000fe40000004100 */
[C---:B------:R-:W-:Y:S01]  /*3030*/  FFMA.FTZ R29, R31.reuse, R29, R40 ;  /* 0x0000001d1f1d7223 */ /* 0x040fe20000010028 */
[C---:B------:R-:W-:Y:S01]  /*3040*/  FFMA.FTZ R33, R31.reuse, R33, R34 ;  /* 0x000000211f217223 */ /* 0x040fe20000010022 */
[----:B------:R-:W-:Y:S01]  /*3050*/  FFMA.FTZ R31, R31, R35, R30 ;  /* 0x000000231f1f7223 */ /* 0x000fe2000001001e */
[----:B------:R-:W-:Y:S01]  /*3060*/  LOP3.LUT R12, R12, 0xf000f0, RZ, 0xc0, !PT ;  /* 0x00f000f00c0c7812 */ /* 0x000fe200078ec0ff */
[----:B------:R-:W-:Y:S01]  /*3070*/  FFMA.FTZ R30, R32, R4, R27 ;  /* 0x00000004201e7223 */ /* 0x000fe2000001001b */
[----:B------:R-:W-:Y:S02]  /*3080*/  LOP3.LUT R13, R13, 0xf000f0, RZ, 0xc0, !PT ;  /* 0x00f000f00d0d7812 */ /* 0x000fe400078ec0ff */
[----:B------:R-:W-:Y:S01]  /*3090*/  LOP3.LUT R27, R14, 0xf000f0, RZ, 0xc0, !PT ;  /* 0x00f000f00e1b7812 */ /* 0x000fe200078ec0ff */
[----:B------:R-:W-:Y:S01]  /*30a0*/  HADD2.F32 R34, -RZ, R22.H1_H1 ;  /* 0x30000016ff227230 */ /* 0x000fe20000004100 */
[----:B------:R-:W-:-:S02]  /*30b0*/  LOP3.LUT R14, R12, 0x64006400, RZ, 0xfc, !PT ;  /* 0x640064000c0e7812 */ /* 0x000fc400078efcff */
[----:B------:R-:W-:Y:S02]  /*30c0*/  LOP3.LUT R22, R13, 0x64006400, RZ, 0xfc, !PT ;  /* 0x640064000d167812 */ /* 0x000fe400078efcff */
[----:B------:R-:W-:Y:S02]  /*30d0*/  LOP3.LUT R32, R27, 0x64006400, RZ, 0xfc, !PT ;  /* 0x640064001b207812 */ /* 0x000fe400078efcff */
[----:B------:R-:W-:Y:S01]  /*30e0*/  LOP3.LUT R27, R15, 0xf000f0, RZ, 0xc0, !PT ;  /* 0x00f000f00f1b7812 */ /* 0x000fe200078ec0ff */
[-C--:B------:R-:W-:Y:S02]  /*30f0*/  HFMA2 R15, R14, R7.reuse.H0_H0, -72, -72 ;  /* 0xd480d4800e0f7431 */ /* 0x080fe40000040007 */
[-C--:B------:R-:W-:Y:S01]  /*3100*/  HFMA2 R14, R22, R7.reuse.H0_H0, -72, -72 ;  /* 0xd480d480160e7431 */ /* 0x080fe20000040007 */
[----:B------:R-:W-:Y:S01]  /*3110*/  LOP3.LUT R22, R27, 0x64006400, RZ, 0xfc, !PT ;  /* 0x640064001b167812 */ /* 0x000fe200078efcff */
[----:B------:R-:W-:Y:S02]  /*3120*/  HADD2.F32 R0, -RZ, R0.H1_H1 ;  /* 0x30000000ff007230 */ /* 0x000fe40000004100 */
[----:B------:R-:W-:-:S02]  /*3130*/  HFMA2 R13, R32, R7.H0_H0, -72, -72 ;  /* 0xd480d480200d7431 */ /* 0x000fc40000040007 */
[----:B------:R-:W-:Y:S02]  /*3140*/  HADD2.F32 R32, -RZ, R6.H1_H1 ;  /* 0x30000006ff207230 */ /* 0x000fe40000004100 */
[----:B------:R-:W-:Y:S02]  /*3150*/  HFMA2 R6, R22, R7.H0_H0, -72, -72 ;  /* 0xd480d48016067431 */ /* 0x000fe40000040007 */
[C---:B------:R-:W-:Y:S01]  /*3160*/  FFMA.FTZ R0, R4.reuse, R0, R29 ;  /* 0x0000000004007223 */ /* 0x040fe2000001001d */
[----:B------:R-:W-:Y:S01]  /*3170*/  FFMA.FTZ R12, R4, R34, R33 ;  /* 0x00000022040c7223 */ /* 0x000fe20000010021 */
[----:B------:R-:W-:Y:S02]  /*3180*/  HADD2.F32 R23, -RZ, R5.H0_H0 ;  /* 0x20000005ff177230 */ /* 0x000fe40000004100 */
[----:B------:R-:W-:Y:S02]  /*3190*/  HADD2.F32 R27, -RZ, R15.H0_H0 ;  /* 0x2000000fff1b7230 */ /* 0x000fe40000004100 */
[----:B------:R-:W-:-:S02]  /*31a0*/  HADD2.F32 R29, -RZ, R14.H0_H0 ;  /* 0x2000000eff1d7230 */ /* 0x000fc40000004100 */
[----:B------:R-:W-:Y:S02]  /*31b0*/  HADD2.F32 R33, -RZ, R13.H0_H0 ;  /* 0x2000000dff217230 */ /* 0x000fe40000004100 */
[----:B------:R-:W-:Y:S01]  /*31c0*/  FFMA.FTZ R32, R4, R32, R31 ;  /* 0x0000002004207223 */ /* 0x000fe2000001001f */
[----:B------:R-:W-:Y:S02]  /*31d0*/  HADD2.F32 R22, -RZ, R6.H0_H0 ;  /* 0x20000006ff167230 */ /* 0x000fe40000004100 */
[----:B------:R-:W-:Y:S01]  /*31e0*/  FFMA.FTZ R27, R27, R23, R30 ;  /* 0x000000171b1b7223 */ /* 0x000fe2000001001e */
[C---:B------:R-:W-:Y:S01]  /*31f0*/  FFMA.FTZ R4, R23.reuse, R29, R0 ;  /* 0x0000001d17047223 */ /* 0x040fe20000010000 */
[C---:B------:R-:W-:Y:S01]  /*3200*/  FFMA.FTZ R33, R23.reuse, R33, R12 ;  /* 0x0000002117217223 */ /* 0x040fe2000001000c */
[----:B------:R-:W-:Y:S02]  /*3210*/  HADD2.F32 R5, -RZ, R5.H1_H1 ;  /* 0x30000005ff057230 */ /* 0x000fe40000004100 */
[----:B------:R-:W-:Y:S01]  /*3220*/  FFMA.FTZ R23, R23, R22, R32 ;  /* 0x0000001617177223 */ /* 0x000fe20000010020 */
[----:B------:R-:W-:-:S02]  /*3230*/  HADD2.F32 R0, -RZ, R15.H1_H1 ;  /* 0x3000000fff007230 */ /* 0x000fc40000004100 */
[----:B------:R-:W-:Y:S02]  /*3240*/  HADD2.F32 R14, -RZ, R14.H1_H1 ;  /* 0x3000000eff0e7230 */ /* 0x000fe40000004100 */
[----:B------:R-:W-:Y:S02]  /*3250*/  HADD2.F32 R12, -RZ, R13.H1_H1 ;  /* 0x3000000dff0c7230 */ /* 0x000fe40000004100 */
[----:B------:R-:W-:Y:S02]  /*3260*/  HADD2.F32 R30, -RZ, R6.H1_H1 ;  /* 0x30000006ff1e7230 */ /* 0x000fe40000004100 */
[----:B------:R-:W-:Y:S01]  /*3270*/  FFMA.FTZ R0, R0, R5, R27 ;  /* 0x0000000500007223 */ /* 0x000fe2000001001b */
[C---:B------:R-:W-:Y:S01]  /*3280*/  FFMA.FTZ R13, R5.reuse, R14, R4 ;  /* 0x0000000e050d7223 */ /* 0x040fe20000010004 */
[C---:B------:R-:W-:Y:S01]  /*3290*/  FFMA.FTZ R6, R5.reuse, R12, R33 ;  /* 0x0000000c05067223 */ /* 0x040fe20000010021 */
[----:B------:R-:W-:Y:S02]  /*32a0*/  FFMA.FTZ R23, R5, R30, R23 ;  /* 0x0000001e05177223 */ /* 0x000fe40000010017 */
[----:B------:R-:W0:Y:S01]  /*32b0*/  LDS.64 R4, [UR4+0x20] ;  /* 0x00002004ff047984 */ /* 0x000e220008000a00 */
[----:B------:R-:W-:Y:S01]  /*32c0*/  FMUL.FTZ R28, R37, R28 ;  /* 0x0000001c251c7220 */ /* 0x000fe20000410000 */
[----:B------:R-:W-:Y:S01]  /*32d0*/  FMUL.FTZ R25, R36, R25 ;  /* 0x0000001924197220 */ /* 0x000fe20000410000 */
[----:B------:R-:W-:Y:S01]  /*32e0*/  MOV R12, R3 ;  /* 0x00000003000c7202 */ /* 0x000fe20000000f00 */
[----:B------:R-:W-:Y:S01]  /*32f0*/  FMUL.FTZ R24, R39, R24 ;  /* 0x0000001827187220 */ /* 0x000fe20000410000 */
[----:B------:R-:W-:Y:S01]  /*3300*/  FMUL.FTZ R21, R38, R21 ;  /* 0x0000001526157220 */ /* 0x000fe20000410000 */
[----:B------:R-:W-:Y:S01]  /*3310*/  FMUL.FTZ R3, R37, R6 ;  /* 0x0000000625037220 */ /* 0x000fe20000410000 */
[----:B------:R-:W-:Y:S01]  /*3320*/  FMUL.FTZ R23, R36, R23 ;  /* 0x0000001724177220 */ /* 0x000fe20000410000 */
[----:B------:R-:W-:-:S02]  /*3330*/  F2FP.F16.F32.PACK_AB R28, RZ, R28 ;  /* 0x0000001cff1c723e */ /* 0x000fc400000000ff */
[----:B------:R-:W-:Y:S02]  /*3340*/  F2FP.F16.F32.PACK_AB R25, RZ, R25 ;  /* 0x00000019ff19723e */ /* 0x000fe400000000ff */
[----:B------:R-:W-:Y:S02]  /*3350*/  F2FP.F16.F32.PACK_AB R24, RZ, R24 ;  /* 0x00000018ff18723e */ /* 0x000fe400000000ff */
[----:B------:R-:W-:Y:S02]  /*3360*/  F2FP.F16.F32.PACK_AB R21, RZ, R21 ;  /* 0x00000015ff15723e */ /* 0x000fe400000000ff */
[----:B------:R-:W-:Y:S02]  /*3370*/  F2FP.F16.F32.PACK_AB R3, RZ, R3 ;  /* 0x00000003ff03723e */ /* 0x000fe400000000ff */
[----:B------:R-:W-:Y:S02]  /*3380*/  F2FP.F16.F32.PACK_AB R23, RZ, R23 ;  /* 0x00000017ff17723e */ /* 0x000fe400000000ff */
[----:B------:R-:W-:-:S02]  /*3390*/  PRMT R28, R28, 0x5410, R25 ;  /* 0x000054101c1c7816 */ /* 0x000fc40000000019 */
[----:B------:R-:W-:Y:S02]  /*33a0*/  PRMT R24, R24, 0x5410, R21 ;  /* 0x0000541018187816 */ /* 0x000fe40000000015 */
[----:B------:R-:W-:Y:S01]  /*33b0*/  PRMT R3, R3, 0x5410, R23 ;  /* 0x0000541003037816 */ /* 0x000fe20000000017 */
[----:B------:R-:W-:Y:S02]  /*33c0*/  HADD2 R2, R28, R2 ;  /* 0x000000021c027230 */ /* 0x000fe40000000000 */
[----:B------:R-:W-:Y:S01]  /*33d0*/  FMUL.FTZ R0, R39, R0 ;  /* 0x0000000027007220 */ /* 0x000fe20000410000 */
[----:B------:R-:W-:Y:S01]  /*33e0*/  FMUL.FTZ R13, R38, R13 ;  /* 0x0000000d260d7220 */ /* 0x000fe20000410000 */
[----:B------:R-:W-:Y:S01]  /*33f0*/  HFMA2.MMA R6, R24, 1, 1, R12 ;  /* 0x3c003c0018067835 */ /* 0x000fe2000000000c */
[----:B------:R-:W-:Y:S01]  /*3400*/  HADD2 R2, R3, R2 ;  /* 0x0000000203027230 */ /* 0x000fe20000000000 */
[----:B------:R-:W-:Y:S02]  /*3410*/  LOP3.LUT R3, R8, 0xf000f, RZ, 0xc0, !PT ;  /* 0x000f000f08037812 */ /* 0x000fe400078ec0ff */
[----:B------:R-:W-:-:S02]  /*3420*/  LOP3.LUT R27, R9, 0xf000f, RZ, 0xc0, !PT ;  /* 0x000f000f091b7812 */ /* 0x000fc400078ec0ff */
[----:B------:R-:W-:Y:S02]  /*3430*/  LOP3.LUT R23, R9, 0xf000f0, RZ, 0xc0, !PT ;  /* 0x00f000f009177812 */ /* 0x000fe400078ec0ff */
[----:B------:R-:W-:Y:S02]  /*3440*/  SHF.R.U32.HI R12, RZ, 0x8, R9 ;  /* 0x00000008ff0c7819 */ /* 0x000fe40000011609 */
[C---:B------:R-:W-:Y:S02]  /*3450*/  LOP3.LUT R9, R10.reuse, 0xf000f, RZ, 0xc0, !PT ;  /* 0x000f000f0a097812 */ /* 0x040fe400078ec0ff */
[----:B------:R-:W-:Y:S02]  /*3460*/  LOP3.LUT R25, R10, 0xf000f0, RZ, 0xc0, !PT ;  /* 0x00f000f00a197812 */ /* 0x000fe400078ec0ff */
[----:B------:R-:W-:Y:S02]  /*3470*/  SHF.R.U32.HI R14, RZ, 0x8, R10 ;  /* 0x00000008ff0e7819 */ /* 0x000fe4000001160a */
[----:B------:R-:W-:-:S02]  /*3480*/  F2FP.F16.F32.PACK_AB R0, RZ, R0 ;  /* 0x00000000ff00723e */ /* 0x000fc400000000ff */
[----:B------:R-:W-:Y:S02]  /*3490*/  F2FP.F16.F32.PACK_AB R13, RZ, R13 ;  /* 0x0000000dff0d723e */ /* 0x000fe400000000ff */
[----:B------:R-:W-:Y:S02]  /*34a0*/  LOP3.LUT R10, R11, 0xf000f, RZ, 0xc0, !PT ;  /* 0x000f000f0b0a7812 */ /* 0x000fe400078ec0ff */
[----:B------:R-:W-:Y:S02]  /*34b0*/  LOP3.LUT R3, R3, 0x64006400, RZ, 0xfc, !PT ;  /* 0x6400640003037812 */ /* 0x000fe400078efcff */
[----:B------:R-:W-:Y:S02]  /*34c0*/  LOP3.LUT R27, R27, 0x64006400, RZ, 0xfc, !PT ;  /* 0x640064001b1b7812 */ /* 0x000fe400078efcff */
[----:B------:R-:W-:Y:S02]  /*34d0*/  LOP3.LUT R28, R9, 0x64006400, RZ, 0xfc, !PT ;  /* 0x64006400091c7812 */ /* 0x000fe400078efcff */
[----:B------:R-:W-:-:S02]  /*34e0*/  PRMT R0, R0, 0x5410, R13 ;  /* 0x0000541000007816 */ /* 0x000fc4000000000d */
[----:B------:R-:W-:Y:S01]  /*34f0*/  LOP3.LUT R10, R10, 0x64006400, RZ, 0xfc, !PT ;  /* 0x640064000a0a7812 */ /* 0x000fe200078efcff */
[----:B------:R-:W-:Y:S02]  /*3500*/  HADD2 R9, R3, -1032, -1032 ;  /* 0xe408e40803097430 */ /* 0x000fe40000000000 */
[----:B------:R-:W-:Y:S02]  /*3510*/  HADD2 R29, R27, -1032, -1032 ;  /* 0xe408e4081b1d7430 */ /* 0x000fe40000000000 */
[----:B------:R-:W-:Y:S01]  /*3520*/  HADD2 R28, R28, -1032, -1032 ;  /* 0xe408e4081c1c7430 */ /* 0x000fe20000000000 */
[----:B------:R-:W-:Y:S01]  /*3530*/  HFMA2.MMA R6, R0, 1, 1, R6 ;  /* 0x3c003c0000067835 */ /* 0x000fe20000000006 */
[----:B------:R-:W-:Y:S01]  /*3540*/  HADD2 R27, R10, -1032, -1032 ;  /* 0xe408e4080a1b7430 */ /* 0x000fe20000000000 */
[----:B------:R-:W-:Y:S01]  /*3550*/  LOP3.LUT R21, R11, 0xf000f0, RZ, 0xc0, !PT ;  /* 0x00f000f00b157812 */ /* 0x000fe200078ec0ff */
[--C-:B0-----:R-:W-:Y:S01]  /*3560*/  HADD2.F32 R0, -RZ, R4.reuse.H0_H0 ;  /* 0x20000004ff007230 */ /* 0x101fe20000004100 */
[----:B------:R-:W-:Y:S01]  /*3570*/  SHF.R.U32.HI R13, RZ, 0x8, R11 ;  /* 0x00000008ff0d7819 */ /* 0x000fe2000001160b */
[----:B------:R-:W-:Y:S01]  /*3580*/  HADD2.F32 R15, -RZ, R4.H1_H1 ;  /* 0x30000004ff0f7230 */ /* 0x000fe20000004100 */
[----:B------:R-:W-:Y:S01]  /*3590*/  LOP3.LUT R24, R8, 0xf000f0, RZ, 0xc0, !PT ;  /* 0x00f000f008187812 */ /* 0x000fe200078ec0ff */
[----:B------:R-:W-:Y:S01]  /*35a0*/  HADD2.F32 R3, -RZ, R9.H0_H0 ;  /* 0x20000009ff037230 */ /* 0x000fe20000004100 */
[----:B------:R-:W0:Y:S01]  /*35b0*/  LDS.64 R10, [UR4+0x28] ;  /* 0x00002804ff0a7984 */ /* 0x000e220008000a00 */
[----:B------:R-:W-:-:S02]  /*35c0*/  HADD2.F32 R22, -RZ, R5.H0_H0 ;  /* 0x20000005ff167230 */ /* 0x000fc40000004100 */
[----:B------:R-:W-:Y:S02]  /*35d0*/  HADD2.F32 R4, -RZ, R5.H1_H1 ;  /* 0x30000005ff047230 */ /* 0x000fe40000004100 */
[----:B------:R-:W-:Y:S02]  /*35e0*/  HADD2.F32 R31, -RZ, R29.H0_H0 ;  /* 0x2000001dff1f7230 */ /* 0x000fe40000004100 */
[----:B------:R-:W-:Y:S02]  /*35f0*/  HADD2.F32 R30, -RZ, R9.H1_H1 ;  /* 0x30000009ff1e7230 */ /* 0x000fe40000004100 */
[----:B------:R-:W-:Y:S01]  /*3600*/  HADD2.F32 R5, -RZ, R28.H0_H0 ;  /* 0x2000001cff057230 */ /* 0x000fe20000004100 */
[----:B------:R-:W-:Y:S01]  /*3610*/  LOP3.LUT R24, R24, 0x64006400, RZ, 0xfc, !PT ;  /* 0x6400640018187812 */ /* 0x000fe200078efcff */
[----:B------:R-:W-:Y:S02]  /*3620*/  HADD2.F32 R9, -RZ, R27.H0_H0 ;  /* 0x2000001bff097230 */ /* 0x000fe40000004100 */
[----:B------:R-:W-:Y:S01]  /*3630*/  FFMA.FTZ R3, R3, R0, RZ ;  /* 0x0000000003037223 */ /* 0x000fe200000100ff */
[----:B------:R-:W-:-:S02]  /*3640*/  HADD2.F32 R32, -RZ, R29.H1_H1 ;  /* 0x3000001dff207230 */ /* 0x000fc40000004100 */
[C---:B------:R-:W-:Y:S01]  /*3650*/  FFMA.FTZ R34, R0.reuse, R31, RZ ;  /* 0x0000001f00227223 */ /* 0x040fe200000100ff */
[----:B------:R-:W-:Y:S01]  /*3660*/  HADD2.F32 R40, -RZ, R28.H1_H1 ;  /* 0x3000001cff287230 */ /* 0x000fe20000004100 */
[----:B------:R-:W-:Y:S01]  /*3670*/  LOP3.LUT R28, R23, 0x64006400, RZ, 0xfc, !PT ;  /* 0x64006400171c7812 */ /* 0x000fe200078efcff */
[C---:B------:R-:W-:Y:S01]  /*3680*/  FFMA.FTZ R29, R0.reuse, R5, RZ ;  /* 0x00000005001d7223 */ /* 0x040fe200000100ff */
[----:B------:R-:W-:Y:S01]  /*3690*/  FFMA.FTZ R0, R0, R9, RZ ;  /* 0x0000000900007223 */ /* 0x000fe200000100ff */
[----:B------:R-:W-:Y:S01]  /*36a0*/  FFMA.FTZ R3, R30, R15, R3 ;  /* 0x0000000f1e037223 */ /* 0x000fe20000010003 */
[-C--:B------:R-:W-:Y:S02]  /*36b0*/  HFMA2 R9, R24, R7.reuse.H0_H0, -72, -72 ;  /* 0xd480d48018097431 */ /* 0x080fe40000040007 */
[----:B------:R-:W-:Y:S01]  /*36c0*/  FFMA.FTZ R5, R15, R32, R34 ;  /* 0x000000200f057223 */ /* 0x000fe20000010022 */
[----:B------:R-:W-:Y:S01]  /*36d0*/  LOP3.LUT R30, R25, 0x64006400, RZ, 0xfc, !PT ;  /* 0x64006400191e7812 */ /* 0x000fe200078efcff */
[----:B------:R-:W-:Y:S01]  /*36e0*/  HFMA2 R24, R28, R7.H0_H0, -72, -72 ;  /* 0xd480d4801c187431 */ /* 0x000fe20000040007 */
[----:B------:R-:W-:Y:S01]  /*36f0*/  LOP3.LUT R32, R21, 0x64006400, RZ, 0xfc, !PT ;  /* 0x6400640015207812 */ /* 0x000fe200078efcff */
[----:B------:R-:W-:Y:S01]  /*3700*/  FFMA.FTZ R23, R15, R40, R29 ;  /* 0x000000280f177223 */ /* 0x000fe2000001001d */
[----:B------:R-:W-:-:S02]  /*3710*/  HADD2.F32 R28, -RZ, R9.H0_H0 ;  /* 0x20000009ff1c7230 */ /* 0x000fc40000004100 */
[-C--:B------:R-:W-:Y:S02]  /*3720*/  HFMA2 R21, R30, R7.reuse.H0_H0, -72, -72 ;  /* 0xd480d4801e157431 */ /* 0x080fe40000040007 */
[----:B------:R-:W-:Y:S02]  /*3730*/  HADD2.F32 R29, -RZ, R27.H1_H1 ;  /* 0x3000001bff1d7230 */ /* 0x000fe40000004100 */
[----:B------:R-:W-:Y:S02]  /*3740*/  HFMA2 R25, R32, R7.H0_H0, -72, -72 ;  /* 0xd480d48020197431 */ /* 0x000fe40000040007 */
[----:B------:R-:W-:Y:S02]  /*3750*/  HADD2.F32 R27, -RZ, R24.H0_H0 ;  /* 0x20000018ff1b7230 */ /* 0x000fe40000004100 */
[----:B------:R-:W-:Y:S01]  /*3760*/  FFMA.FTZ R28, R28, R22, R3 ;  /* 0x000000161c1c7223 */ /* 0x000fe20000010003 */
[----:B------:R-:W-:Y:S02]  /*3770*/  HADD2.F32 R9, -RZ, R9.H1_H1 ;  /* 0x30000009ff097230 */ /* 0x000fe40000004100 */
[----:B------:R-:W-:Y:S01]  /*3780*/  FFMA.FTZ R29, R15, R29, R0 ;  /* 0x0000001d0f1d7223 */ /* 0x000fe20000010000 */
[----:B------:R-:W-:-:S02]  /*3790*/  HADD2.F32 R30, -RZ, R21.H0_H0 ;  /* 0x20000015ff1e7230 */ /* 0x000fc40000004100 */
[C---:B------:R-:W-:Y:S01]  /*37a0*/  FFMA.FTZ R5, R22.reuse, R27, R5 ;  /* 0x0000001b16057223 */ /* 0x040fe20000010005 */
[----:B------:R-:W-:Y:S02]  /*37b0*/  HADD2.F32 R3, -RZ, R24.H1_H1 ;  /* 0x30000018ff037230 */ /* 0x000fe40000004100 */
[----:B------:R-:W-:Y:S02]  /*37c0*/  HADD2.F32 R0, -RZ, R25.H0_H0 ;  /* 0x20000019ff007230 */ /* 0x000fe40000004100 */
[----:B------:R-:W-:Y:S01]  /*37d0*/  FFMA.FTZ R15, R9, R4, R28 ;  /* 0x00000004090f7223 */ /* 0x000fe2000001001c */
[----:B------:R-:W-:Y:S02]  /*37e0*/  HADD2.F32 R21, -RZ, R21.H1_H1 ;  /* 0x30000015ff157230 */ /* 0x000fe40000004100 */
[----:B------:R-:W-:Y:S01]  /*37f0*/  FFMA.FTZ R30, R22, R30, R23 ;  /* 0x0000001e161e7223 */ /* 0x000fe20000010017 */
[----:B------:R-:W-:Y:S02]  /*3800*/  HADD2.F32 R25, -RZ, R25.H1_H1 ;  /* 0x30000019ff197230 */ /* 0x000fe40000004100 */
[----:B------:R-:W-:Y:S01]  /*3810*/  FFMA.FTZ R9, R4, R3, R5 ;  /* 0x0000000304097223 */ /* 0x000fe20000010005 */
[----:B------:R-:W-:Y:S01]  /*3820*/  FFMA.FTZ R22, R22, R0, R29 ;  /* 0x0000000016167223 */ /* 0x000fe2000001001d */
[----:B------:R-:W-:-:S02]  /*3830*/  LOP3.LUT R3, R12, 0xf000f, RZ, 0xc0, !PT ;  /* 0x000f000f0c037812 */ /* 0x000fc400078ec0ff */
[----:B------:R-:W-:Y:S02]  /*3840*/  LOP3.LUT R23, R14, 0xf000f, RZ, 0xc0, !PT ;  /* 0x000f000f0e177812 */ /* 0x000fe400078ec0ff */
[----:B------:R-:W-:Y:S01]  /*3850*/  LOP3.LUT R24, R13, 0xf000f, RZ, 0xc0, !PT ;  /* 0x000f000f0d187812 */ /* 0x000fe200078ec0ff */
[C---:B------:R-:W-:Y:S01]  /*3860*/  FFMA.FTZ R5, R4.reuse, R21, R30 ;  /* 0x0000001504057223 */ /* 0x040fe2000001001e */
[----:B------:R-:W-:Y:S01]  /*3870*/  SHF.R.U32.HI R8, RZ, 0x8, R8 ;  /* 0x00000008ff087819 */ /* 0x000fe20000011608 */
[----:B------:R-:W-:Y:S01]  /*3880*/  FFMA.FTZ R4, R4, R25, R22 ;  /* 0x0000001904047223 */ /* 0x000fe20000010016 */
[----:B------:R-:W-:Y:S02]  /*3890*/  LOP3.LUT R3, R3, 0x64006400, RZ, 0xfc, !PT ;  /* 0x6400640003037812 */ /* 0x000fe400078efcff */
[----:B------:R-:W-:Y:S02]  /*38a0*/  LOP3.LUT R23, R23, 0x64006400, RZ, 0xfc, !PT ;  /* 0x6400640017177812 */ /* 0x000fe400078efcff */
[----:B------:R-:W-:-:S02]  /*38b0*/  LOP3.LUT R25, R24, 0x64006400, RZ, 0xfc, !PT ;  /* 0x6400640018197812 */ /* 0x000fc400078efcff */
[----:B------:R-:W-:Y:S01]  /*38c0*/  LOP3.LUT R0, R8, 0xf000f, RZ, 0xc0, !PT ;  /* 0x000f000f08007812 */ /* 0x000fe200078ec0ff */
[----:B------:R-:W-:Y:S02]  /*38d0*/  HADD2 R24, R3, -1032, -1032 ;  /* 0xe408e40803187430 */ /* 0x000fe40000000000 */
[----:B------:R-:W-:Y:S01]  /*38e0*/  HADD2 R23, R23, -1032, -1032 ;  /* 0xe408e40817177430 */ /* 0x000fe20000000000 */
[----:B------:R-:W-:Y:S01]  /*38f0*/  LOP3.LUT R0, R0, 0x64006400, RZ, 0xfc, !PT ;  /* 0x6400640000007812 */ /* 0x000fe200078efcff */
[----:B------:R-:W-:Y:S02]  /*3900*/  HADD2 R3, R25, -1032, -1032 ;  /* 0xe408e40819037430 */ /* 0x000fe40000000000 */
[----:B0-----:R-:W-:Y:S02]  /*3910*/  HADD2.F32 R22, -RZ, R10.H0_H0 ;  /* 0x2000000aff167230 */ /* 0x001fe40000004100 */
[----:B------:R-:W-:Y:S02]  /*3920*/  HADD2.F32 R25, -RZ, R24.H0_H0 ;  /* 0x20000018ff197230 */ /* 0x000fe40000004100 */
[----:B------:R-:W-:-:S02]  /*3930*/  HADD2 R21, R0, -1032, -1032 ;  /* 0xe408e40800157430 */ /* 0x000fc40000000000 */
[----:B------:R-:W-:Y:S01]  /*3940*/  HADD2.F32 R30, -RZ, R23.H0_H0 ;  /* 0x20000017ff1e7230 */ /* 0x000fe20000004100 */
[----:B------:R-:W-:Y:S01]  /*3950*/  LOP3.LUT R8, R8, 0xf000f0, RZ, 0xc0, !PT ;  /* 0x00f000f008087812 */ /* 0x000fe200078ec0ff */
[----:B------:R-:W-:Y:S01]  /*3960*/  HADD2.F32 R29, -RZ, R3.H0_H0 ;  /* 0x20000003ff1d7230 */ /* 0x000fe20000004100 */
[----:B------:R-:W-:Y:S01]  /*3970*/  LOP3.LUT R12, R12, 0xf000f0, RZ, 0xc0, !PT ;  /* 0x00f000f00c0c7812 */ /* 0x000fe200078ec0ff */
[C---:B------:R-:W-:Y:S01]  /*3980*/  FFMA.FTZ R25, R22.reuse, R25, R9 ;  /* 0x0000001916197223 */ /* 0x040fe20000010009 */
[----:B------:R-:W-:Y:S02]  /*3990*/  HADD2.F32 R28, -RZ, R21.H0_H0 ;  /* 0x20000015ff1c7230 */ /* 0x000fe40000004100 */
[C---:B------:R-:W-:Y:S01]  /*39a0*/  FFMA.FTZ R27, R22.reuse, R30, R5 ;  /* 0x0000001e161b7223 */ /* 0x040fe20000010005 */
[----:B------:R-:W-:Y:S01]  /*39b0*/  FFMA.FTZ R9, R22, R29, R4 ;  /* 0x0000001d16097223 */ /* 0x000fe20000010004 */
[----:B------:R-:W-:Y:S01]  /*39c0*/  LOP3.LUT R8, R8, 0x64006400, RZ, 0xfc, !PT ;  /* 0x6400640008087812 */ /* 0x000fe200078efcff */
[----:B------:R-:W0:Y:S01]  /*39d0*/  LDS.64 R4, [UR4+0x30] ;  /* 0x00003004ff047984 */ /* 0x000e220008000a00 */
[----:B------:R-:W-:-:S02]  /*39e0*/  LOP3.LUT R12, R12, 0x64006400, RZ, 0xfc, !PT ;  /* 0x640064000c0c7812 */ /* 0x000fc400078efcff */
[----:B------:R-:W-:Y:S01]  /*39f0*/  LOP3.LUT R13, R13, 0xf000f0, RZ, 0xc0, !PT ;  /* 0x00f000f00d0d7812 */ /* 0x000fe200078ec0ff */
[----:B------:R-:W-:Y:S01]  /*3a00*/  FFMA.FTZ R28, R28, R22, R15 ;  /* 0x000000161c1c7223 */ /* 0x000fe2000001000f */
[-C--:B------:R-:W-:Y:S02]  /*3a10*/  HFMA2 R8, R8, R7.reuse.H0_H0, -72, -72 ;  /* 0xd480d48008087431 */ /* 0x080fe40000040007 */
[----:B------:R-:W-:Y:S01]  /*3a20*/  HADD2.F32 R10, -RZ, R10.H1_H1 ;  /* 0x3000000aff0a7230 */ /* 0x000fe20000004100 */
[----:B------:R-:W-:Y:S01]  /*3a30*/  LOP3.LUT R14, R14, 0xf000f0, RZ, 0xc0, !PT ;  /* 0x00f000f00e0e7812 */ /* 0x000fe200078ec0ff */
[----:B------:R-:W-:Y:S02]  /*3a40*/  HADD2.F32 R15, -RZ, R21.H1_H1 ;  /* 0x30000015ff0f7230 */ /* 0x000fe40000004100 */
[----:B------:R-:W-:Y:S02]  /*3a50*/  HFMA2 R12, R12, R7.H0_H0, -72, -72 ;  /* 0xd480d4800c0c7431 */ /* 0x000fe40000040007 */
[----:B------:R-:W-:Y:S01]  /*3a60*/  HADD2.F32 R21, -RZ, R24.H1_H1 ;  /* 0x30000018ff157230 */ /* 0x000fe20000004100 */
[----:B------:R-:W-:Y:S01]  /*3a70*/  LOP3.LUT R22, R13, 0x64006400, RZ, 0xfc, !PT ;  /* 0x640064000d167812 */ /* 0x000fe200078efcff */
[----:B------:R-:W-:Y:S01]  /*3a80*/  HADD2.F32 R0, -RZ, R11.H0_H0 ;  /* 0x2000000bff007230 */ /* 0x000fe20000004100 */
[----:B------:R-:W-:Y:S01]  /*3a90*/  LOP3.LUT R14, R14, 0x64006400, RZ, 0xfc, !PT ;  /* 0x640064000e0e7812 */ /* 0x000fe200078efcff */
[----:B------:R-:W-:-:S02]  /*3aa0*/  HADD2.F32 R13, -RZ, R3.H1_H1 ;  /* 0x30000003ff0d7230 */ /* 0x000fc40000004100 */
[----:B------:R-:W-:Y:S01]  /*3ab0*/  FFMA.FTZ R15, R15, R10, R28 ;  /* 0x0000000a0f0f7223 */ /* 0x000fe2000001001c */
[----:B------:R-:W-:Y:S02]  /*3ac0*/  HADD2.F32 R24, -RZ, R8.H0_H0 ;  /* 0x20000008ff187230 */ /* 0x000fe40000004100 */
[----:B------:R-:W-:Y:S01]  /*3ad0*/  FFMA.FTZ R21, R10, R21, R25 ;  /* 0x000000150a157223 */ /* 0x000fe20000010019 */
[----:B------:R-:W-:Y:S02]  /*3ae0*/  HADD2.F32 R3, -RZ, R12.H0_H0 ;  /* 0x2000000cff037230 */ /* 0x000fe40000004100 */
[-C--:B------:R-:W-:Y:S02]  /*3af0*/  HFMA2 R22, R22, R7.reuse.H0_H0, -72, -72 ;  /* 0xd480d48016167431 */ /* 0x080fe40000040007 */
[----:B------:R-:W-:Y:S02]  /*3b00*/  HADD2.F32 R23, -RZ, R23.H1_H1 ;  /* 0x30000017ff177230 */ /* 0x000fe40000004100 */
[----:B------:R-:W-:-:S02]  /*3b10*/  HFMA2 R14, R14, R7.H0_H0, -72, -72 ;  /* 0xd480d4800e0e7431 */ /* 0x000fc40000040007 */
[----:B------:R-:W-:Y:S01]  /*3b20*/  FFMA.FTZ R15, R24, R0, R15 ;  /* 0x00000000180f7223 */ /* 0x000fe2000001000f */
[----:B------:R-:W-:Y:S01]  /*3b30*/  FFMA.FTZ R24, R0, R3, R21 ;  /* 0x0000000300187223 */ /* 0x000fe20000010015 */
[----:B------:R-:W-:Y:S02]  /*3b40*/  HADD2.F32 R3, -RZ, R22.H0_H0 ;  /* 0x20000016ff037230 */ /* 0x000fe40000004100 */
[C---:B------:R-:W-:Y:S01]  /*3b50*/  FFMA.FTZ R9, R10.reuse, R13, R9 ;  /* 0x0000000d0a097223 */ /* 0x040fe20000010009 */
[----:B------:R-:W-:Y:S02]  /*3b60*/  HADD2.F32 R11, -RZ, R11.H1_H1 ;  /* 0x3000000bff0b7230 */ /* 0x000fe40000004100 */
[----:B------:R-:W-:Y:S01]  /*3b70*/  FFMA.FTZ R23, R10, R23, R27 ;  /* 0x000000170a177223 */ /* 0x000fe2000001001b */
[----:B------:R-:W-:Y:S02]  /*3b80*/  HADD2.F32 R28, -RZ, R14.H0_H0 ;  /* 0x2000000eff1c7230 */ /* 0x000fe40000004100 */
        /* <DEDUP_REMOVED lines=8> */
[----:B--2---:R-:W-:Y:S01]  /*3c10*/  LOP3.LUT R3, R16, 0xf000f, RZ, 0xc0, !PT ;  /* 0x000f000f10037812 */ /* 0x004fe200078ec0ff */
        /* <DEDUP_REMOVED lines=13> */
[--C-:B0-----:R-:W-:Y:S02]  /*3cf0*/  HADD2.F32 R0, -RZ, R4.reuse.H0_H0 ;  /* 0x20000004ff007230 */ /* 0x101fe40000004100 */
[----:B------:R-:W-:Y:S01]  /*3d00*/  HADD2.F32 R22, -RZ, R4.H1_H1 ;  /* 0x30000004ff167230 */ /* 0x000fe20000004100 */
[----:B------:R-:W-:Y:S01]  /*3d10*/  LOP3.LUT R14, R16, 0xf000f0, RZ, 0xc0, !PT ;  /* 0x00f000f0100e7812 */ /* 0x000fe200078ec0ff */
[----:B------:R-:W-:Y:S01]  /*3d20*/  HADD2.F32 R3, -RZ, R30.H0_H0 ;  /* 0x2000001eff037230 */ /* 0x000fe20000004100 */
[----:B------:R-:W-:Y:S01]  /*3d30*/  LOP3.LUT R24, R17, 0xf000f0, RZ, 0xc0, !PT ;  /* 0x00f000f011187812 */ /* 0x000fe200078ec0ff */
[--C-:B------:R-:W-:Y:S01]  /*3d40*/  HADD2.F32 R23, -RZ, R5.reuse.H0_H0 ;  /* 0x20000005ff177230 */ /* 0x100fe20000004100 */
[----:B------:R-:W0:Y:S01]  /*3d50*/  LDS.64 R10, [UR4+0x38] ;  /* 0x00003804ff0a7984 */ /* 0x000e220008000a00 */
[----:B------:R-:W-:-:S02]  /*3d60*/  HADD2.F32 R4, -RZ, R5.H1_H1 ;  /* 0x30000005ff047230 */ /* 0x000fc40000004100 */
[----:B------:R-:W-:Y:S02]  /*3d70*/  HADD2.F32 R33, -RZ, R28.H0_H0 ;  /* 0x2000001cff217230 */ /* 0x000fe40000004100 */
[----:B------:R-:W-:Y:S02]  /*3d80*/  HADD2.F32 R5, -RZ, R29.H0_H0 ;  /* 0x2000001dff057230 */ /* 0x000fe40000004100 */
[----:B------:R-:W-:Y:S02]  /*3d90*/  HADD2.F32 R9, -RZ, R27.H0_H0 ;  /* 0x2000001bff097230 */ /* 0x000fe40000004100 */
[----:B------:R-:W-:Y:S02]  /*3da0*/  HADD2.F32 R31, -RZ, R30.H1_H1 ;  /* 0x3000001eff1f7230 */ /* 0x000fe40000004100 */
[----:B------:R-:W-:Y:S01]  /*3db0*/  FFMA.FTZ R30, R3, R0, RZ ;  /* 0x00000000031e7223 */ /* 0x000fe200000100ff */
[C---:B------:R-:W-:Y:S01]  /*3dc0*/  FFMA.FTZ R3, R0.reuse, R33, RZ ;  /* 0x0000002100037223 */ /* 0x040fe200000100ff */
[C---:B------:R-:W-:Y:S01]  /*3dd0*/  FFMA.FTZ R5, R0.reuse, R5, RZ ;  /* 0x0000000500057223 */ /* 0x040fe200000100ff */
[----:B------:R-:W-:Y:S01]  /*3de0*/  FFMA.FTZ R9, R0, R9, RZ ;  /* 0x0000000900097223 */ /* 0x000fe200000100ff */
[----:B------:R-:W-:Y:S01]  /*3df0*/  FFMA.FTZ R0, R31, R22, R30 ;  /* 0x000000161f007223 */ /* 0x000fe2000001001e */
[----:B------:R-:W-:Y:S01]  /*3e00*/  HADD2.F32 R31, -RZ, R28.H1_H1 ;  /* 0x3000001cff1f7230 */ /* 0x000fe20000004100 */
[----:B------:R-:W-:Y:S01]  /*3e10*/  LOP3.LUT R25, R18, 0xf000f0, RZ, 0xc0, !PT ;  /* 0x00f000f012197812 */ /* 0x000fe200078ec0ff */
[----:B------:R-:W-:Y:S01]  /*3e20*/  HADD2.F32 R34, -RZ, R29.H1_H1 ;  /* 0x3000001dff227230 */ /* 0x000fe20000004100 */
[----:B------:R-:W-:-:S02]  /*3e30*/  LOP3.LUT R28, R14, 0x64006400, RZ, 0xfc, !PT ;  /* 0x640064000e1c7812 */ /* 0x000fc400078efcff */
[----:B------:R-:W-:Y:S02]  /*3e40*/  LOP3.LUT R30, R24, 0x64006400, RZ, 0xfc, !PT ;  /* 0x64006400181e7812 */ /* 0x000fe400078efcff */
[----:B------:R-:W-:Y:S01]  /*3e50*/  LOP3.LUT R21, R19, 0xf000f0, RZ, 0xc0, !PT ;  /* 0x00f000f013157812 */ /* 0x000fe200078ec0ff */
[C---:B------:R-:W-:Y:S01]  /*3e60*/  FFMA.FTZ R24, R22.reuse, R34, R5 ;  /* 0x0000002216187223 */ /* 0x040fe20000010005 */
[----:B------:R-:W-:Y:S01]  /*3e70*/  LOP3.LUT R32, R25, 0x64006400, RZ, 0xfc, !PT ;  /* 0x6400640019207812 */ /* 0x000fe200078efcff */
[-C--:B------:R-:W-:Y:S01]  /*3e80*/  HFMA2 R25, R28, R7.reuse.H0_H0, -72, -72 ;  /* 0xd480d4801c197431 */ /* 0x080fe20000040007 */
[----:B------:R-:W-:Y:S01]  /*3e90*/  LOP3.LUT R28, R21, 0x64006400, RZ, 0xfc, !PT ;  /* 0x64006400151c7812 */ /* 0x000fe200078efcff */
[-C--:B------:R-:W-:Y:S02]  /*3ea0*/  HFMA2 R5, R30, R7.reuse.H0_H0, -72, -72 ;  /* 0xd480d4801e057431 */ /* 0x080fe40000040007 */
[----:B------:R-:W-:Y:S01]  /*3eb0*/  FFMA.FTZ R14, R22, R31, R3 ;  /* 0x0000001f160e7223 */ /* 0x000fe20000010003 */
[----:B------:R-:W-:-:S02]  /*3ec0*/  HFMA2 R3, R32, R7.H0_H0, -72, -72 ;  /* 0xd480d48020037431 */ /* 0x000fc40000040007 */
[----:B------:R-:W-:Y:S02]  /*3ed0*/  HADD2.F32 R30, -RZ, R27.H1_H1 ;  /* 0x3000001bff1e7230 */ /* 0x000fe40000004100 */
[----:B------:R-:W-:Y:S02]  /*3ee0*/  HFMA2 R28, R28, R7.H0_H0, -72, -72 ;  /* 0xd480d4801c1c7431 */ /* 0x000fe40000040007 */
[----:B------:R-:W-:Y:S02]  /*3ef0*/  HADD2.F32 R27, -RZ, R5.H0_H0 ;  /* 0x20000005ff1b7230 */ /* 0x000fe40000004100 */
[----:B------:R-:W-:Y:S02]  /*3f00*/  HADD2.F32 R21, -RZ, R25.H0_H0 ;  /* 0x20000019ff157230 */ /* 0x000fe40000004100 */
[----:B------:R-:W-:Y:S02]  /*3f10*/  HADD2.F32 R29, -RZ, R3.H0_H0 ;  /* 0x20000003ff1d7230 */ /* 0x000fe40000004100 */
[----:B------:R-:W-:Y:S01]  /*3f20*/  FFMA.FTZ R27, R23, R27, R14 ;  /* 0x0000001b171b7223 */ /* 0x000fe2000001000e */
[----:B------:R-:W-:Y:S01]  /*3f30*/  FFMA.FTZ R30, R22, R30, R9 ;  /* 0x0000001e161e7223 */ /* 0x000fe20000010009 */
[----:B------:R-:W-:-:S02]  /*3f40*/  HADD2.F32 R14, -RZ, R28.H0_H0 ;  /* 0x2000001cff0e7230 */ /* 0x000fc40000004100 */
[----:B------:R-:W-:Y:S02]  /*3f50*/  HADD2.F32 R9, -RZ, R5.H1_H1 ;  /* 0x30000005ff097230 */ /* 0x000fe40000004100 */
[----:B------:R-:W-:Y:S01]  /*3f60*/  FFMA.FTZ R0, R21, R23, R0 ;  /* 0x0000001715007223 */ /* 0x000fe20000010000 */
[----:B------:R-:W-:Y:S02]  /*3f70*/  HADD2.F32 R25, -RZ, R25.H1_H1 ;  /* 0x30000019ff197230 */ /* 0x000fe40000004100 */
[C---:B------:R-:W-:Y:S01]  /*3f80*/  FFMA.FTZ R24, R23.reuse, R29, R24 ;  /* 0x0000001d17187223 */ /* 0x040fe20000010018 */
[----:B------:R-:W-:Y:S01]  /*3f90*/  HADD2.F32 R3, -RZ, R3.H1_H1 ;  /* 0x30000003ff037230 */ /* 0x000fe20000004100 */
[----:B------:R-:W-:Y:S01]  /*3fa0*/  SHF.R.U32.HI R16, RZ, 0x8, R16 ;  /* 0x00000008ff107819 */ /* 0x000fe20000011610 */
[----:B------:R-:W-:Y:S01]  /*3fb0*/  FFMA.FTZ R30, R23, R14, R30 ;  /* 0x0000000e171e7223 */ /* 0x000fe2000001001e */
[----:B------:R-:W-:Y:S01]  /*3fc0*/  SHF.R.U32.HI R17, RZ, 0x8, R17 ;  /* 0x00000008ff117819 */ /* 0x000fe20000011611 */
[C---:B------:R-:W-:Y:S01]  /*3fd0*/  FFMA.FTZ R14, R4.reuse, R9, R27 ;  /* 0x00000009040e7223 */ /* 0x040fe2000001001b */
[----:B------:R-:W-:Y:S01]  /*3fe0*/  SHF.R.U32.HI R19, RZ, 0x8, R19 ;  /* 0x00000008ff137819 */ /* 0x000fe20000011613 */
[----:B------:R-:W-:Y:S01]  /*3ff0*/  FFMA.FTZ R5, R25, R4, R0 ;  /* 0x0000000419057223 */ /* 0x000fe20000010000 */
[----:B------:R-:W-:Y:S01]  /*4000*/  FFMA.FTZ R9, R4, R3, R24 ;  /* 0x0000000304097223 */ /* 0x000fe20000010018 */
        /* <DEDUP_REMOVED lines=8> */
[----:B------:R-:W-:Y:S01]  /*4090*/  HADD2.F32 R21, -RZ, R28.H1_H1 ;  /* 0x3000001cff157230 */ /* 0x000fe20000004100 */
[----:B------:R-:W-:Y:S01]  /*40a0*/  LOP3.LUT R24, R22, 0x64006400, RZ, 0xfc, !PT ;  /* 0x6400640016187812 */ /* 0x000fe200078efcff */
[----:B------:R-:W-:Y:S02]  /*40b0*/  HADD2 R22, R0, -1032, -1032 ;  /* 0xe408e40800167430 */ /* 0x000fe40000000000 */
[----:B------:R-:W-:Y:S02]  /*40c0*/  HADD2 R23, R3, -1032, -1032 ;  /* 0xe408e40803177430 */ /* 0x000fe40000000000 */
[----:B------:R-:W-:Y:S02]  /*40d0*/  HADD2 R3, R25, -1032, -1032 ;  /* 0xe408e40819037430 */ /* 0x000fe40000000000 */
[----:B------:R-:W-:Y:S01]  /*40e0*/  FFMA.FTZ R4, R4, R21, R30 ;  /* 0x0000001504047223 */ /* 0x000fe2000001001e */
[----:B0-----:R-:W-:-:S02]  /*40f0*/  HADD2.F32 R21, -RZ, R10.H0_H0 ;  /* 0x2000000aff157230 */ /* 0x001fc40000004100 */
[----:B------:R-:W-:Y:S02]  /*4100*/  HADD2.F32 R28, -RZ, R22.H0_H0 ;  /* 0x20000016ff1c7230 */ /* 0x000fe40000004100 */
[----:B------:R-:W-:-:S03]  /*4110*/  HADD2.F32 R27, -RZ, R3.H0_H0 ;  /* 0x20000003ff1b7230 */ /* 0x000fc60000004100 */
[----:B------:R-:W-:Y:S02]  /*4120*/  FFMA.FTZ R28, R28, R21, R5 ;  /* 0x000000151c1c7223 */ /* 0x000fe40000010005 */
[----:B------:R-:W-:Y:S01]  /*4130*/  FFMA.FTZ R5, R21, R27, R4 ;  /* 0x0000001b15057223 */ /* 0x000fe20000010004 */
[----:B------:R-:W-:Y:S01]  /*4140*/  LOP3.LUT R4, R17, 0xf000f0, RZ, 0xc0, !PT ;  /* 0x00f000f011047812 */ /* 0x000fe200078ec0ff */
[----:B------:R-:W-:Y:S02]  /*4150*/  HADD2 R24, R24, -1032, -1032 ;  /* 0xe408e40818187430 */ /* 0x000fe40000000000 */
[----:B------:R-:W-:Y:S01]  /*4160*/  HADD2.F32 R25, -RZ, R23.H0_H0 ;  /* 0x20000017ff197230 */ /* 0x000fe20000004100 */
[----:B------:R-:W-:Y:S02]  /*4170*/  LOP3.LUT R16, R16, 0xf000f0, RZ, 0xc0, !PT ;  /* 0x00f000f010107812 */ /* 0x000fe400078ec0ff */
[----:B------:R-:W-:Y:S01]  /*4180*/  LOP3.LUT R4, R4, 0x64006400, RZ, 0xfc, !PT ;  /* 0x6400640004047812 */ /* 0x000fe200078efcff */
[----:B------:R-:W-:Y:S01]  /*4190*/  HADD2.F32 R30, -RZ, R24.H0_H0 ;  /* 0x20000018ff1e7230 */ /* 0x000fe20000004100 */
[----:B------:R-:W-:-:S02]  /*41a0*/  LOP3.LUT R18, R18, 0xf000f0, RZ, 0xc0, !PT ;  /* 0x00f000f012127812 */ /* 0x000fc400078ec0ff */
[----:B------:R-:W-:Y:S01]  /*41b0*/  LOP3.LUT R19, R19, 0xf000f0, RZ, 0xc0, !PT ;  /* 0x00f000f013137812 */ /* 0x000fe200078ec0ff */
[----:B------:R-:W-:Y:S01]  /*41c0*/  FFMA.FTZ R25, R21, R25, R14 ;  /* 0x0000001915197223 */ /* 0x000fe2000001000e */
[----:B------:R-:W-:Y:S01]  /*41d0*/  LOP3.LUT R16, R16, 0x64006400, RZ, 0xfc, !PT ;  /* 0x6400640010107812 */ /* 0x000fe200078efcff */
[----:B------:R-:W-:Y:S01]  /*41e0*/  HFMA2 R4, R4, R7.H0_H0, -72, -72 ;  /* 0xd480d48004047431 */ /* 0x000fe20000040007 */
[----:B------:R-:W-:Y:S01]  /*41f0*/  LOP3.LUT R18, R18, 0x64006400, RZ, 0xfc, !PT ;  /* 0x6400640012127812 */ /* 0x000fe200078efcff */
[----:B------:R-:W-:Y:S01]  /*4200*/  HADD2.F32 R10, -RZ, R10.H1_H1 ;  /* 0x3000000aff0a7230 */ /* 0x000fe20000004100 */
[----:B------:R-:W-:Y:S01]  /*4210*/  LOP3.LUT R14, R19, 0x64006400, RZ, 0xfc, !PT ;  /* 0x64006400130e7812 */ /* 0x000fe200078efcff */
[----:B------:R-:W-:Y:S02]  /*4220*/  HADD2.F32 R23, -RZ, R23.H1_H1 ;  /* 0x30000017ff177230 */ /* 0x000fe40000004100 */
[----:B------:R-:W-:Y:S01]  /*4230*/  FFMA.FTZ R30, R21, R30, R9 ;  /* 0x0000001e151e7223 */ /* 0x000fe20000010009 */
[----:B------:R-:W-:-:S02]  /*4240*/  HADD2.F32 R9, -RZ, R22.H1_H1 ;  /* 0x30000016ff097230 */ /* 0x000fc40000004100 */
[-C--:B------:R-:W-:Y:S02]  /*4250*/  HFMA2 R16, R16, R7.reuse.H0_H0, -72, -72 ;  /* 0xd480d48010107431 */ /* 0x080fe40000040007 */
[----:B------:R-:W-:Y:S02]  /*4260*/  HADD2.F32 R21, -RZ, R24.H1_H1 ;  /* 0x30000018ff157230 */ /* 0x000fe40000004100 */
[-C--:B------:R-:W-:Y:S02]  /*4270*/  HFMA2 R18, R18, R7.reuse.H0_H0, -72, -72 ;  /* 0xd480d48012127431 */ /* 0x080fe40000040007 */
[----:B------:R-:W-:Y:S02]  /*4280*/  HADD2.F32 R19, -RZ, R3.H1_H1 ;  /* 0x30000003ff137230 */ /* 0x000fe40000004100 */
[----:B------:R-:W-:Y:S01]  /*4290*/  FFMA.FTZ R23, R10, R23, R25 ;  /* 0x000000170a177223 */ /* 0x000fe20000010019 */
[----:B------:R-:W-:Y:S02]  /*42a0*/  HADD2.F32 R0, -RZ, R11.H0_H0 ;  /* 0x2000000bff007230 */ /* 0x000fe40000004100 */
[----:B------:R-:W-:-:S02]  /*42b0*/  HFMA2 R7, R14, R7.H0_H0, -72, -72 ;  /* 0xd480d4800e077431 */ /* 0x000fc40000040007 */
[----:B------:R-:W-:Y:S02]  /*42c0*/  HADD2.F32 R3, -RZ, R4.H0_H0 ;  /* 0x20000004ff037230 */ /* 0x000fe40000004100 */
[----:B------:R-:W-:Y:S01]  /*42d0*/  FFMA.FTZ R17, R9, R10, R28 ;  /* 0x0000000a09117223 */ /* 0x000fe2000001001c */
[C---:B------:R-:W-:Y:S01]  /*42e0*/  FFMA.FTZ R9, R10.reuse, R21, R30 ;  /* 0x000000150a097223 */ /* 0x040fe2000001001e */
[----:B------:R-:W-:Y:S01]  /*42f0*/  FFMA.FTZ R5, R10, R19, R5 ;  /* 0x000000130a057223 */ /* 0x000fe20000010005 */
[----:B------:R-:W-:Y:S02]  /*4300*/  HADD2.F32 R22, -RZ, R16.H0_H0 ;  /* 0x20000010ff167230 */ /* 0x000fe40000004100 */
[----:B------:R-:W-:Y:S01]  /*4310*/  FFMA.FTZ R10, R0, R3, R23 ;  /* 0x00000003000a7223 */ /* 0x000fe20000010017 */
[----:B------:R-:W-:Y:S02]  /*4320*/  HADD2.F32 R3, -RZ, R18.H0_H0 ;  /* 0x20000012ff037230 */ /* 0x000fe40000004100 */
        /* <DEDUP_REMOVED lines=13> */
[----:B------:R-:W-:Y:S01]  /*4400*/  F2FP.F16.F32.PACK_AB R12, RZ, R12 ;  /* 0x0000000cff0c723e */ /* 0x000fe200000000ff */
[----:B------:R-:W-:Y:S01]  /*4410*/  FFMA.FTZ R18, R11, R18, R9 ;  /* 0x000000120b127223 */ /* 0x000fe20000010009 */
[----:B------:R-:W-:Y:S01]  /*4420*/  F2FP.F16.F32.PACK_AB R13, RZ, R13 ;  /* 0x0000000dff0d723e */ /* 0x000fe200000000ff */
        /* <DEDUP_REMOVED lines=21> */
.L_x_3074:
        /* <DEDUP_REMOVED lines=8> */
.L_x_3073:
[----:B------:R-:W-:Y:S05]  /*4600*/  @P1 EXIT ;  /* 0x000000000000194d */ /* 0x000fea0003800000 */
[----:B------:R-:W1:Y:S01]  /*4610*/  S2R R0, SR_CTAID.X ;  /* 0x0000000000007919 */ /* 0x000e620000002500 */
[----:B------:R-:W2:Y:S01]  /*4620*/  S2UR UR4, SR_CTAID.Y ;  /* 0x00000000000479c3 */ /* 0x000ea20000002600 */
[----:B-----5:R-:W1:Y:S07]  /*4630*/  S2R R7, SR_TID.X ;  /* 0x0000000000077919 */ /* 0x020e6e0000002100 */
        /* <DEDUP_REMOVED lines=12> */
.L_x_3079:
[----:B------:R-:W1:Y:S02]  /*4700*/  LDS R4, [R0] ;  /* 0x0000000000047984 */ /* 0x000e640000000800 */
[----:B-1----:R-:W-:-:S10]  /*4710*/  HFMA2.MMA R5, R4, 1, 1, R3 ;  /* 0x3c003c0004057835 */ /* 0x002fd40000000003 */
[----:B------:R-:W1:Y:S02]  /*4720*/  ATOMS.CAST.SPIN R5, [R0], R4, R5 ;  /* 0x000000040005738d */ /* 0x000e640001800005 */
[----:B-1----:R-:W-:-:S13]  /*4730*/  ISETP.EQ.U32.AND P0, PT, R5, 0x1, PT ;  /* 0x000000010500780c */ /* 0x002fda0003f02070 */
[----:B------:R-:W-:Y:S05]  /*4740*/  @!P0 BRA `(.L_x_3079) ;  /* 0xfffffffc00ec8947 */ /* 0x000fea000383ffff */
[----:B------:R-:W-:Y:S05]  /*4750*/  BRA `(.L_x_3077) ;  /* 0x00000000000c7947 */ /* 0x000fea0003800000 */
.L_x_3078:
[----:B------:R-:W2:Y:S02]  /*4760*/  LD.E R0, desc[UR6][R6.64] ;  /* 0x0000000606007980 */ /* 0x000ea4000c101900 */
[----:B--2---:R-:W-:-:S05]  /*4770*/  IADD3 R3, R3, R0, RZ ;  /* 0x0000000003037210 */ /* 0x004fca0007ffe0ff */
[----:B------:R1:W-:Y:S02]  /*4780*/  ST.E desc[UR6][R6.64], R3 ;  /* 0x0000000306007985 */ /* 0x0003e4000c101906 */
.L_x_3077:
[----:B------:R-:W-:Y:S05]  /*4790*/  BSYNC B0 ;  /* 0x0000000000007941 */ /* 0x000fea0003800000 */
.L_x_3076:
[----:B------:R2:W-:Y:S02]  /*47a0*/  ATOM.E.ADD.F16x2.RN.STRONG.GPU P0, RZ, desc[UR6][R6.64+0x4], R2 ;  /* 0x0000040206ff79a2 */ /* 0x0005e4000810e1c6 */
[----:B--2---:R-:W-:Y:S05]  /*47b0*/  @P0 EXIT ;  /* 0x000000000000094d */ /* 0x004fea0003800000 */
[----:B------:R-:W2:Y:S02]  /*47c0*/  QSPC.E.S P0, RZ, [R6+0x4] ;  /* 0x0000040006ff73aa */ /* 0x000ea40000000500 */
[----:B--2---:R-:W-:Y:S05]  /*47d0*/  @!P0 BRA `(.L_x_3080) ;  /* 0x0000000000248947 */ /* 0x004fea0003800000 */
[----:B------:R-:W-:-:S04]  /*47e0*/  MOV R4, R6 ;  /* 0x0000000600047202 */ /* 0x000fc80000000f00 */
[----:B------:R-:W-:Y:S02]  /*47f0*/  MOV R4, R4 ;  /* 0x0000000400047202 */ /* 0x000fe40000000f00 */
[----:B------:R-:W-:-:S07]  /*4800*/  MOV R5, R2 ;  /* 0x0000000200057202 */ /* 0x000fce0000000f00 */
.L_x_3081:
[----:B------:R-:W1:Y:S02]  /*4810*/  LDS R2, [R4+0x4] ;  /* 0x0000040004027984 */ /* 0x000e640000000800 */
[----:B-1----:R-:W-:-:S06]  /*4820*/  HADD2 R3, R2, R5 ;  /* 0x0000000502037230 */ /* 0x002fcc0000000000 */
[----:B------:R-:W1:Y:S02]  /*4830*/  ATOMS.CAST.SPIN R3, [R4+0x4], R2, R3 ;  /* 0x000004020403738d */ /* 0x000e640001800003 */
[----:B-1----:R-:W-:-:S13]  /*4840*/  ISETP.EQ.U32.AND P0, PT, R3, 0x1, PT ;  /* 0x000000010300780c */ /* 0x002fda0003f02070 */
[----:B------:R-:W-:Y:S05]  /*4850*/  @!P0 BRA `(.L_x_3081) ;  /* 0xfffffffc00ec8947 */ /* 0x000fea000383ffff */
[----:B------:R-:W-:Y:S05]  /*4860*/  EXIT ;  /* 0x000000000000794d */ /* 0x000fea0003800000 */
.L_x_3080:
[----:B------:R-:W1:Y:S02]  /*4870*/  LD.E R0, desc[UR6][R6.64+0x4] ;  /* 0x0000040606007980 */ /* 0x000e64000c101900 */
[----:B-1----:R-:W-:-:S05]  /*4880*/  IADD3 R3, R2, R0, RZ ;  /* 0x0000000002037210 */ /* 0x002fca0007ffe0ff */
[----:B------:R-:W-:Y:S01]  /*4890*/  ST.E desc[UR6][R6.64+0x4], R3 ;  /* 0x0000040306007985 */ /* 0x000fe2000c101906 */
[----:B------:R-:W-:Y:S05]  /*48a0*/  EXIT ;  /* 0x000000000000794d */ /* 0x000fea0003800000 */
.L_x_3082:
        /* <DEDUP_REMOVED lines=13> */
.L_x_3282:


//--------------------- .text._Z23gemm_half_q_half_kernelILi1ELi8ELb0ELb0ELi32EEvPK6__halfPKjS4_S2_PS0_iiiiPKtS7_iiiiiibS2_i --------------------------
	.section	.text._Z23gemm_half_q_half_kernelILi1ELi8ELb0ELb0ELi32EEvPK6__halfPKjS4_S2_PS0_iiiiPKtS7_iiiiiibS2_i,"ax",@progbits
	.align	128
        .global         _Z23gemm_half_q_half_kernelILi1ELi8ELb0ELb0ELi32EEvPK6__halfPKjS4_S2_PS0_iiiiPKtS7_iiiiiibS2_i
        .type           _Z23gemm_half_q_half_kernelILi1ELi8ELb0ELb0ELi32EEvPK6__halfPKjS4_S2_PS0_iiiiPKtS7_iiiiiibS2_i,@function
        .size           _Z23gemm_half_q_half_kernelILi1ELi8ELb0ELb0ELi32EEvPK6__halfPKjS4_S2_PS0_iiiiPKtS7_iiiiiibS2_i,(.L_x_3283 - _Z23gemm_half_q_half_kernelILi1ELi8ELb0ELb0ELi32EEvPK6__halfPKjS4_S2_PS0_iiiiPKtS7_iiiiiibS2_i)
        .other          _Z23gemm_half_q_half_kernelILi1ELi8ELb0ELb0ELi32EEvPK6__halfPKjS4_S2_PS0_iiiiPKtS7_iiiiiibS2_i,@"STO_CUDA_ENTRY STV_DEFAULT"
_Z23gemm_half_q_half_kernelILi1ELi8ELb0ELb0ELi32EEvPK6__halfPKjS4_S2_PS0_iiiiPKtS7_iiiiiibS2_i:
.text._Z23gemm_half_q_half_kernelILi1ELi8ELb0ELb0ELi32EEvPK6__halfPKjS4_S2_PS0_iiiiPKtS7_iiiiiibS2_i:
        /* <DEDUP_REMOVED lines=29> */
[----:B------:R-:W-:-:S05]  /*01d0*/  @!P0 LEA.HI.X R9, R9, UR5, R14, 0x1, P2 ;  /* 0x0000000509098c11 */ /* 0x000fca00090f0c0e */
[----:B------:R-:W3:Y:S01]  /*01e0*/  @!P0 LDG.E.U16.CONSTANT R8, desc[UR6][R8.64] ;  /* 0x0000000608088981 */ /* 0x000ee2000c1e9500 */
[----:B--2---:R-:W-:-:S04]  /*01f0*/  @P0 IADD3 R3, P3, R3, R4, RZ ;  /* 0x0000000403030210 */ /* 0x004fc80007f7e0ff */
[----:B------:R-:W-:Y:S02]  /*0200*/  @P0 IADD3.X R10, RZ, R10, RZ, P3, !PT ;  /* 0x0000000aff0a0210 */ /* 0x000fe40001ffe4ff */
[----:B------:R-:W-:-:S04]  /*0210*/  @P0 LEA R6, P3, R3, UR4, 0x1 ;  /* 0x0000000403060c11 */ /* 0x000fc8000f8608ff */
[----:B------:R-:W-:-:S05]  /*0220*/  @P0 LEA.HI.X R7, R3, UR5, R10, 0x1, P3 ;  /* 0x0000000503070c11 */ /* 0x000fca00098f0c0a */
[----:B------:R-:W2:Y:S01]  /*0230*/  @P0 LDG.E.U16.CONSTANT R6, desc[UR6][R6.64] ;  /* 0x0000000606060981 */ /* 0x000ea2000c1e9500 */
[----:B------:R-:W0:Y:S01]  /*0240*/  S2UR UR5, SR_CgaCtaId ;  /* 0x00000000000579c3 */ /* 0x000e220000008800 */
[----:B------:R-:W-:Y:S02]  /*0250*/  UMOV UR4, 0x400 ;  /* 0x0000040000047882 */ /* 0x000fe40000000000 */
[----:B0-----:R-:W-:-:S06]  /*0260*/  ULEA UR4, UR5, UR4, 0x18 ;  /* 0x0000000405047291 */ /* 0x001fcc000f8ec03f */
[----:B------:R-:W-:-:S05]  /*0270*/  LEA R3, R11, UR4, 0x1 ;  /* 0x000000040b037c11 */ /* 0x000fca000f8e08ff */
[----:B--2---:R0:W-:Y:S04]  /*0280*/  @P0 STS.U16 [R3], R6 ;  /* 0x0000000603000388 */ /* 0x0041e80000000400 */
[----:B---3--:R0:W-:Y:S02]  /*0290*/  @!P0 STS.U16 [R3], R8 ;  /* 0x0000000803008388 */ /* 0x0081e40000000400 */
.L_x_3084:
[----:B------:R-:W-:Y:S05]  /*02a0*/  BSYNC B0 ;  /* 0x0000000000007941 */ /* 0x000fea0003800000 */
.L_x_3083:
        /* <DEDUP_REMOVED lines=20> */
[----:B------:R-:W-:-:S07]  /*03f0*/  SHF.L.U32 R19, R2, 0x6, RZ ;  /* 0x0000000602137819 */ /* 0x000fce00000006ff */
[----:B--2---:R-:W1:Y:S08]  /*0400*/  LDC.64 R4, c[0x0][0x220] ;  /* 0x00008800ff047b82 */ /* 0x004e700000000a00 */
        /* <DEDUP_REMOVED lines=10> */
.L_x_3086:
        /* <DEDUP_REMOVED lines=10> */
[----:B------:R-:W-:-:S05]  /*0550*/  IMAD.WIDE R22, R22, 0x2, R2 ;  /* 0x0000000216167825 */ /* 0x000fca00078e0202 */
[----:B------:R0:W4:Y:S01]  /*0560*/  LDG.E.U16.CONSTANT R17, desc[UR6][R22.64] ;  /* 0x0000000616117981 */ /* 0x000122000c1e9500 */
        /* <DEDUP_REMOVED lines=17> */
[----:B0-----:R-:W-:Y:S01]  /*0680*/  IMAD R22, R20, R20, RZ ;  /* 0x0000001414167224 */ /* 0x001fe200078e02ff */
[----:B------:R-:W-:Y:S01]  /*0690*/  I2F.F16 R26, R26 ;  /* 0x0000001a001a7306 */ /* 0x000fe20000200c00 */
[----:B------:R-:W-:-:S07]  /*06a0*/  ISETP.GE.AND P2, PT, R10, R13, PT ;  /* 0x0000000d0a00720c */ /* 0x000fce0003f46270 */
[----:B------:R-:W4:Y:S08]  /*06b0*/  I2F.F16 R18, R25 ;  /* 0x0000001900127306 */ /* 0x000f300000200c00 */
[----:B------:R-:W0:Y:S01]  /*06c0*/  I2F.F16 R20, R22 ;  /* 0x0000001600147306 */ /* 0x000e220000200c00 */
[----:B----4-:R-:W-:-:S07]  /*06d0*/  HMUL2 R19, R18.H0_H0, R17.H0_H0 ;  /* 0x2000001112137232 */ /* 0x010fce0000000800 */
[----:B------:R-:W1:Y:S01]  /*06e0*/  I2F.F16 R24, R24 ;  /* 0x0000001800187306 */ /* 0x000e620000200c00 */
[-C--:B------:R-:W-:Y:S02]  /*06f0*/  HMUL2 R18, R26.H0_H0, R17.reuse.H0_H0 ;  /* 0x200000111a127232 */ /* 0x080fe40000000800 */
[-C--:B0-----:R-:W-:Y:S02]  /*0700*/  HMUL2 R20, R20.H0_H0, R17.reuse.H0_H0 ;  /* 0x2000001114147232 */ /* 0x081fe40000000800 */
[----:B-1----:R-:W-:Y:S01]  /*0710*/  HMUL2 R21, R24.H0_H0, R17.H0_H0 ;  /* 0x2000001118157232 */ /* 0x002fe20000000800 */
[----:B------:R-:W-:Y:S06]  /*0720*/  @!P2 BRA `(.L_x_3086) ;  /* 0xfffffffc0060a947 */ /* 0x000fec000383ffff */
.L_x_3085:
[----:B------:R-:W-:Y:S01]  /*0730*/  ULDC UR4, c[0x0][0x258] ;  /* 0x0000960000047ab9 */ /* 0x000fe20000000800 */
[C---:B------:R-:W-:Y:S02]  /*0740*/  ISETP.GT.AND P3, PT, R0.reuse, R11, PT ;  /* 0x0000000b0000720c */ /* 0x040fe40003f64270 */
[----:B------:R-:W-:Y:S02]  /*0750*/  CS2R R2, SRZ ;  /* 0x0000000000027805 */ /* 0x000fe4000001ff00 */
[----:B------:R-:W-:-:S13]  /*0760*/  ISETP.GT.AND P2, PT, R0, UR4, PT ;  /* 0x0000000400007c0c */ /* 0x000fda000bf44270 */
[----:B------:R-:W-:Y:S05]  /*0770*/  @!P2 BRA `(.L_x_3087) ;  /* 0x00000000001ca947 */ /* 0x000fea0003800000 */
[----:B------:R-:W0:Y:S02]  /*0780*/  LDC R3, c[0x0][0x25c] ;  /* 0x00009700ff037b82 */ /* 0x000e240000000800 */
[----:B0-----:R-:W-:-:S04]  /*0790*/  VIMNMX R3, R0, R3, PT ;  /* 0x0000000300037248 */ /* 0x001fc80003fe0100 */
[----:B------:R-:W-:-:S04]  /*07a0*/  IADD3 R3, R3, -UR4, RZ ;  /* 0x8000000403037c10 */ /* 0x000fc8000fffe0ff */
[----:B--2---:R-:W-:-:S04]  /*07b0*/  SHF.R.S32.HI R4, RZ, 0x1f, R3 ;  /* 0x0000001fff047819 */ /* 0x004fc80000011403 */
[----:B------:R-:W-:-:S04]  /*07c0*/  LEA.HI R4, R4, R3, RZ, 0x5 ;  /* 0x0000000304047211 */ /* 0x000fc800078f28ff */
[----:B------:R-:W-:-:S05]  /*07d0*/  SHF.R.S32.HI R4, RZ, 0x5, R4 ;  /* 0x00000005ff047819 */ /* 0x000fca0000011404 */
[----:B------:R-:W-:-:S07]  /*07e0*/  IMAD R3, R4, 0x6, RZ ;  /* 0x0000000604037824 */ /* 0x000fce00078e02ff */
.L_x_3087:
[----:B------:R-:W-:Y:S05]  /*07f0*/  @!P3 BRA `(.L_x_3088) ;  /* 0x00000000001cb947 */ /* 0x000fea0003800000 */
[----:B--2---:R-:W0:Y:S02]  /*0800*/  LDC R5, c[0x0][0x260] ;  /* 0x00009800ff057b82 */ /* 0x004e240000000800 */
[----:B0-----:R-:W-:-:S04]  /*0810*/  VIMNMX R2, R0, R5, PT ;  /* 0x0000000500027248 */ /* 0x001fc80003fe0100 */
[----:B------:R-:W-:-:S04]  /*0820*/  IADD3 R2, R2, -R11, RZ ;  /* 0x8000000b02027210 */ /* 0x000fc80007ffe0ff */
[----:B------:R-:W-:-:S04]  /*0830*/  SHF.R.S32.HI R5, RZ, 0x1f, R2 ;  /* 0x0000001fff057819 */ /* 0x000fc80000011402 */
[----:B------:R-:W-:-:S04]  /*0840*/  LEA.HI R5, R5, R2, RZ, 0x5 ;  /* 0x0000000205057211 */ /* 0x000fc800078f28ff */
[----:B------:R-:W-:-:S04]  /*0850*/  SHF.R.S32.HI R5, RZ, 0x5, R5 ;  /* 0x00000005ff057819 */ /* 0x000fc80000011405 */
[----:B------:R-:W-:-:S07]  /*0860*/  LEA R2, R5, R5, 0x2 ;  /* 0x0000000505027211 */ /* 0x000fce00078e10ff */
.L_x_3088:
[----:B------:R-:W-:Y:S01]  /*0870*/  ULDC UR5, c[0x0][0x260] ;  /* 0x0000980000057ab9 */ /* 0x000fe20000000800 */
[C---:B------:R-:W-:Y:S02]  /*0880*/  ISETP.GT.AND P3, PT, R0.reuse, R15, PT ;  /* 0x0000000f0000720c */ /* 0x040fe40003f64270 */
[----:B--2---:R-:W-:Y:S02]  /*0890*/  CS2R R4, SRZ ;  /* 0x0000000000047805 */ /* 0x004fe4000001ff00 */
        /* <DEDUP_REMOVED lines=9> */
.L_x_3089:
        /* <DEDUP_REMOVED lines=8> */
.L_x_3090:
        /* <DEDUP_REMOVED lines=11> */
.L_x_3091:
        /* <DEDUP_REMOVED lines=11> */
[----:B------:R-:W0:Y:S01]  /*0b10*/  S2UR UR5, SR_CgaCtaId ;  /* 0x00000000000579c3 */ /* 0x000e220000008800 */
[----:B------:R-:W-:Y:S01]  /*0b20*/  IMAD R3, R2, R9, RZ ;  /* 0x0000000902037224 */ /* 0x000fe200078e02ff */
[----:B------:R-:W-:Y:S01]  /*0b30*/  ULDC.64 UR10, c[0x0][0x218] ;  /* 0x00008600000a7ab9 */ /* 0x000fe20000000a00 */
[----:B------:R-:W-:Y:S01]  /*0b40*/  HADD2.F32 R17, -RZ, R19.H0_H0 ;  /* 0x20000013ff117230 */ /* 0x000fe20000004100 */
[----:B------:R-:W-:Y:S01]  /*0b50*/  UMOV UR4, 0x400 ;  /* 0x0000040000047882 */ /* 0x000fe20000000000 */
[----:B------:R-:W-:Y:S01]  /*0b60*/  HADD2.F32 R18, -RZ, R18.H0_H0 ;  /* 0x20000012ff127230 */ /* 0x000fe20000004100 */
[----:B------:R-:W-:Y:S01]  /*0b70*/  SHF.R.S32.HI R5, RZ, 0x1f, R3 ;  /* 0x0000001fff057819 */ /* 0x000fe20000011403 */
[----:B------:R-:W-:Y:S01]  /*0b80*/  HADD2.F32 R20, -RZ, R20.H0_H0 ;  /* 0x20000014ff147230 */ /* 0x000fe20000004100 */
[----:B------:R-:W-:Y:S01]  /*0b90*/  IADD3 R3, P0, R12, R3, RZ ;  /* 0x000000030c037210 */ /* 0x000fe20007f1e0ff */
[----:B------:R-:W-:Y:S01]  /*0ba0*/  HADD2.F32 R15, -RZ, R21.H0_H0 ;  /* 0x20000015ff0f7230 */ /* 0x000fe20000004100 */
[----:B------:R-:W-:-:S02]  /*0bb0*/  SHF.R.S32.HI R14, RZ, 0x1f, R9 ;  /* 0x0000001fff0e7819 */ /* 0x000fc40000011409 */
[----:B------:R-:W-:Y:S02]  /*0bc0*/  LEA.HI.X.SX32 R2, R12, R5, 0x1, P0 ;  /* 0x000000050c027211 */ /* 0x000fe400000f0eff */
[C---:B------:R-:W-:Y:S02]  /*0bd0*/  LEA R16, P0, R3.reuse, UR10, 0x2 ;  /* 0x0000000a03107c11 */ /* 0x040fe4000f8010ff */
[----:B------:R-:W-:Y:S02]  /*0be0*/  PRMT R25, RZ, 0x5410, RZ ;  /* 0x00005410ff197816 */ /* 0x000fe400000000ff */
[----:B------:R-:W-:Y:S02]  /*0bf0*/  LEA.HI.X R19, R3, UR11, R2, 0x2, P0 ;  /* 0x0000000b03137c11 */ /* 0x000fe400080f1402 */
[----:B------:R-:W-:Y:S01]  /*0c00*/  PRMT R24, RZ, 0x5410, RZ ;  /* 0x00005410ff187816 */ /* 0x000fe200000000ff */
[----:B0-----:R-:W-:-:S03]  /*0c10*/  ULEA UR4, UR5, UR4, 0x18 ;  /* 0x0000000405047291 */ /* 0x001fc6000f8ec03f */
[----:B------:R-:W-:-:S09]  /*0c20*/  ULDC UR5, c[0x0][0x264] ;  /* 0x0000990000057ab9 */ /* 0x000fd20000000800 */
.L_x_3094:
[----:B------:R-:W-:Y:S05]  /*0c30*/  @P1 BRA `(.L_x_3093) ;  /* 0x0000002000d01947 */ /* 0x000fea0003800000 */
[-C--:B------:R-:W-:Y:S01]  /*0c40*/  MOV R2, R16.reuse ;  /* 0x0000001000027202 */ /* 0x080fe20000000f00 */
[----:B------:R-:W0:Y:S01]  /*0c50*/  LDC R21, c[0x0][0x23c] ;  /* 0x00008f00ff157b82 */ /* 0x000e220000000800 */
[----:B------:R-:W-:Y:S01]  /*0c60*/  MOV R3, R19 ;  /* 0x0000001300037202 */ /* 0x000fe20000000f00 */
[----:B------:R-:W1:Y:S04]  /*0c70*/  LDS.64 R22, [UR4] ;  /* 0x00000004ff167984 */ /* 0x000e680008000a00 */
[----:B------:R1:W2:Y:S01]  /*0c80*/  LDG.E.128.CONSTANT R8, desc[UR6][R2.64] ;  /* 0x0000000602087981 */ /* 0x0002a2000c1e9d00 */
[----:B0-----:R-:W-:-:S04]  /*0c90*/  LEA R40, P0, R21, R16, 0x2 ;  /* 0x0000001015287211 */ /* 0x001fc800078010ff */
[----:B------:R-:W-:-:S05]  /*0ca0*/  LEA.HI.X R41, R21, R19, R14, 0x2, P0 ;  /* 0x0000001315297211 */ /* 0x000fca00000f140e */
[----:B------:R-:W3:Y:S01]  /*0cb0*/  LDG.E.128.CONSTANT R4, desc[UR6][R40.64] ;  /* 0x0000000628047981 */ /* 0x000ee2000c1e9d00 */
[----:B------:R-:W-:Y:S01]  /*0cc0*/  HFMA2.MMA R38, -RZ, RZ, 0, 0.0625 ;  /* 0x00002c00ff267435 */ /* 0x000fe200000001ff */
[----:B-1----:R-:W-:Y:S01]  /*0cd0*/  HADD2.F32 R3, -RZ, R22.H0_H0 ;  /* 0x20000016ff037230 */ /* 0x002fe20000004100 */
        /* <DEDUP_REMOVED lines=11> */
[----:B------:R-:W-:Y:S02]  /*0d90*/  HADD2 R27, R2, -1032, -1032 ;  /* 0xe408e408021b7430 */ /* 0x000fe40000000000 */
[----:B------:R-:W-:-:S02]  /*0da0*/  HADD2.F32 R2, -RZ, R31.H0_H0 ;  /* 0x2000001fff027230 */ /* 0x000fc40000004100 */
[--C-:B------:R-:W-:Y:S02]  /*0db0*/  HADD2.F32 R32, -RZ, R30.reuse.H0_H0 ;  /* 0x2000001eff207230 */ /* 0x100fe40000004100 */
[----:B------:R-:W-:Y:S02]  /*0dc0*/  HADD2.F32 R26, -RZ, R29.H0_H0 ;  /* 0x2000001dff1a7230 */ /* 0x000fe40000004100 */
[----:B------:R-:W-:Y:S01]  /*0dd0*/  FFMA.FTZ R34, R2, R3, RZ ;  /* 0x0000000302227223 */ /* 0x000fe200000100ff */
[----:B------:R-:W-:Y:S02]  /*0de0*/  HADD2.F32 R28, -RZ, R27.H0_H0 ;  /* 0x2000001bff1c7230 */ /* 0x000fe40000004100 */
[C---:B------:R-:W-:Y:S01]  /*0df0*/  FFMA.FTZ R2, R3.reuse, R32, RZ ;  /* 0x0000002003027223 */ /* 0x040fe200000100ff */
[----:B------:R-:W-:Y:S02]  /*0e00*/  HADD2.F32 R31, -RZ, R31.H1_H1 ;  /* 0x3000001fff1f7230 */ /* 0x000fe40000004100 */
[----:B------:R-:W-:Y:S01]  /*0e10*/  FFMA.FTZ R26, R3, R26, RZ ;  /* 0x0000001a031a7223 */ /* 0x000fe200000100ff */
[----:B------:R-:W-:-:S02]  /*0e20*/  HADD2.F32 R30, -RZ, R30.H1_H1 ;  /* 0x3000001eff1e7230 */ /* 0x000fc40000004100 */
        /* <DEDUP_REMOVED lines=8> */
[C---:B------:R-:W-:Y:S01]  /*0eb0*/  FFMA.FTZ R26, R3.reuse, R29, R26 ;  /* 0x0000001d031a7223 */ /* 0x040fe2000001001a */
[----:B------:R-:W-:Y:S01]  /*0ec0*/  LOP3.LUT R31, R22, 0x64006400, RZ, 0xfc, !PT ;  /* 0x64006400161f7812 */ /* 0x000fe200078efcff */
[----:B------:R-:W-:Y:S01]  /*0ed0*/  FFMA.FTZ R28, R3, R27, R28 ;  /* 0x0000001b031c7223 */ /* 0x000fe2000001001c */
[----:B------:R-:W-:Y:S01]  /*0ee0*/  LOP3.LUT R3, R8, 0xf000f0, RZ, 0xc0, !PT ;  /* 0x00f000f008037812 */ /* 0x000fe200078ec0ff */
[----:B------:R-:W-:Y:S01]  /*0ef0*/  HADD2.F32 R29, -RZ, R23.H0_H0 ;  /* 0x20000017ff1d7230 */ /* 0x000fe20000004100 */
[----:B------:R-:W-:Y:S01]  /*0f00*/  SHF.R.U32.HI R8, RZ, 0x8, R8 ;  /* 0x00000008ff087819 */ /* 0x000fe20000011608 */
[----:B------:R-:W-:Y:S01]  /*0f10*/  HFMA2 R31, R31, R38.H0_H0, -72, -72 ;  /* 0xd480d4801f1f7431 */ /* 0x000fe20000040026 */
[----:B------:R-:W-:-:S04]  /*0f20*/  LOP3.LUT R3, R3, 0x64006400, RZ, 0xfc, !PT ;  /* 0x6400640003037812 */ /* 0x000fc800078efcff */
[--C-:B------:R-:W-:Y:S02]  /*0f30*/  HADD2.F32 R22, -RZ, R31.reuse.H0_H0 ;  /* 0x2000001fff167230 */ /* 0x100fe40000004100 */
[-C--:B------:R-:W-:Y:S01]  /*0f40*/  HFMA2 R32, R3, R38.reuse.H0_H0, -72, -72 ;  /* 0xd480d48003207431 */ /* 0x080fe20000040026 */
[----:B------:R-:W-:Y:S01]  /*0f50*/  LOP3.LUT R3, R10, 0xf000f0, RZ, 0xc0, !PT ;  /* 0x00f000f00a037812 */ /* 0x000fe200078ec0ff */
[----:B------:R-:W-:Y:S01]  /*0f60*/  HADD2.F32 R31, -RZ, R31.H1_H1 ;  /* 0x3000001fff1f7230 */ /* 0x000fe20000004100 */
[----:B------:R-:W-:Y:S01]  /*0f70*/  SHF.R.U32.HI R10, RZ, 0x8, R10 ;  /* 0x00000008ff0a7819 */ /* 0x000fe2000001160a */
[----:B------:R-:W-:Y:S01]  /*0f80*/  FFMA.FTZ R22, R29, R22, R2 ;  /* 0x000000161d167223 */ /* 0x000fe20000010002 */
[----:B------:R-:W-:Y:S01]  /*0f90*/  LOP3.LUT R3, R3, 0x64006400, RZ, 0xfc, !PT ;  /* 0x6400640003037812 */ /* 0x000fe200078efcff */
[----:B------:R-:W-:Y:S01]  /*0fa0*/  HADD2.F32 R27, -RZ, R32.H0_H0 ;  /* 0x20000020ff1b7230 */ /* 0x000fe20000004100 */
[----:B------:R-:W-:Y:S02]  /*0fb0*/  LOP3.LUT R2, R11, 0xf000f0, RZ, 0xc0, !PT ;  /* 0x00f000f00b027812 */ /* 0x000fe400078ec0ff */
[----:B------:R-:W-:Y:S01]  /*0fc0*/  SHF.R.U32.HI R11, RZ, 0x8, R11 ;  /* 0x00000008ff0b7819 */ /* 0x000fe2000001160b */
[----:B------:R-:W-:-:S02]  /*0fd0*/  HFMA2 R30, R3, R38.H0_H0, -72, -72 ;  /* 0xd480d480031e7431 */ /* 0x000fc40000040026 */
[----:B------:R-:W-:Y:S01]  /*0fe0*/  FFMA.FTZ R34, R27, R29, R34 ;  /* 0x0000001d1b227223 */ /* 0x000fe20000010022 */
[----:B------:R-:W-:Y:S02]  /*0ff0*/  LOP3.LUT R27, R2, 0x64006400, RZ, 0xfc, !PT ;  /* 0x64006400021b7812 */ /* 0x000fe400078efcff */
[----:B------:R-:W-:-:S03]  /*1000*/  HADD2.F32 R2, -RZ, R30.H0_H0 ;  /* 0x2000001eff027230 */ /* 0x000fc60000004100 */
[----:B------:R-:W-:Y:S02]  /*1010*/  HFMA2 R27, R27, R38.H0_H0, -72, -72 ;  /* 0xd480d4801b1b7431 */ /* 0x000fe40000040026 */
[----:B------:R-:W-:Y:S02]  /*1020*/  FFMA.FTZ R26, R29, R2, R26 ;  /* 0x000000021d1a7223 */ /* 0x000fe4000001001a */
[----:B------:R-:W0:Y:S01]  /*1030*/  LDS.64 R2, [UR4+0x8] ;  /* 0x00000804ff027984 */ /* 0x000e220008000a00 */
[--C-:B------:R-:W-:Y:S02]  /*1040*/  HADD2.F32 R33, -RZ, R27.reuse.H0_H0 ;  /* 0x2000001bff217230 */ /* 0x100fe40000004100 */
[----:B------:R-:W-:-:S03]  /*1050*/  HADD2.F32 R27, -RZ, R27.H1_H1 ;  /* 0x3000001bff1b7230 */ /* 0x000fc60000004100 */
[----:B------:R-:W-:Y:S01]  /*1060*/  FFMA.FTZ R28, R29, R33, R28 ;  /* 0x000000211d1c7223 */ /* 0x000fe2000001001c */
[----:B------:R-:W-:Y:S01]  /*1070*/  HADD2.F32 R29, -RZ, R23.H1_H1 ;  /* 0x30000017ff1d7230 */ /* 0x000fe20000004100 */
[----:B------:R-:W-:Y:S01]  /*1080*/  LOP3.LUT R33, R11, 0xf000f, RZ, 0xc0, !PT ;  /* 0x000f000f0b217812 */ /* 0x000fe200078ec0ff */
[----:B------:R-:W-:-:S03]  /*1090*/  HADD2.F32 R23, -RZ, R32.H1_H1 ;  /* 0x30000020ff177230 */ /* 0x000fc60000004100 */
[C---:B------:R-:W-:Y:S01]  /*10a0*/  FFMA.FTZ R22, R29.reuse, R31, R22 ;  /* 0x0000001f1d167223 */ /* 0x040fe20000010016 */
[----:B------:R-:W-:Y:S01]  /*10b0*/  HADD2.F32 R31, -RZ, R30.H1_H1 ;  /* 0x3000001eff1f7230 */ /* 0x000fe20000004100 */
[C---:B------:R-:W-:Y:S01]  /*10c0*/  LOP3.LUT R30, R8.reuse, 0xf000f, RZ, 0xc0, !PT ;  /* 0x000f000f081e7812 */ /* 0x040fe200078ec0ff */
[----:B------:R-:W-:Y:S01]  /*10d0*/  FFMA.FTZ R28, R29, R27, R28 ;  /* 0x0000001b1d1c7223 */ /* 0x000fe2000001001c */
[----:B------:R-:W-:Y:S01]  /*10e0*/  FFMA.FTZ R23, R23, R29, R34 ;  /* 0x0000001d17177223 */ /* 0x000fe20000010022 */
[----:B------:R-:W-:Y:S01]  /*10f0*/  LOP3.LUT R8, R8, 0xf000f0, RZ, 0xc0, !PT ;  /* 0x00f000f008087812 */ /* 0x000fe200078ec0ff */
[----:B------:R-:W-:Y:S01]  /*1100*/  FFMA.FTZ R26, R29, R31, R26 ;  /* 0x0000001f1d1a7223 */ /* 0x000fe2000001001a */
[----:B------:R-:W-:Y:S02]  /*1110*/  LOP3.LUT R30, R30, 0x64006400, RZ, 0xfc, !PT ;  /* 0x640064001e1e7812 */ /* 0x000fe400078efcff */
[C---:B------:R-:W-:Y:S02]  /*1120*/  LOP3.LUT R31, R10.reuse, 0xf000f, RZ, 0xc0, !PT ;  /* 0x000f000f0a1f7812 */ /* 0x040fe400078ec0ff */
[----:B------:R-:W-:Y:S01]  /*1130*/  LOP3.LUT R10, R10, 0xf000f0, RZ, 0xc0, !PT ;  /* 0x00f000f00a0a7812 */ /* 0x000fe200078ec0ff */
[----:B------:R-:W-:Y:S01]  /*1140*/  HADD2 R27, R30, -1032, -1032 ;  /* 0xe408e4081e1b7430 */ /* 0x000fe20000000000 */
[----:B------:R-:W-:-:S04]  /*1150*/  LOP3.LUT R31, R31, 0x64006400, RZ, 0xfc, !PT ;  /* 0x640064001f1f7812 */ /* 0x000fc800078efcff */
[--C-:B------:R-:W-:Y:S02]  /*1160*/  HADD2.F32 R30, -RZ, R27.reuse.H0_H0 ;  /* 0x2000001bff1e7230 */ /* 0x100fe40000004100 */
[----:B------:R-:W-:Y:S02]  /*1170*/  HADD2 R31, R31, -1032, -1032 ;  /* 0xe408e4081f1f7430 */ /* 0x000fe40000000000 */
[----:B------:R-:W-:-:S03]  /*1180*/  HADD2.F32 R34, -RZ, R27.H1_H1 ;  /* 0x3000001bff227230 */ /* 0x000fc60000004100 */
[--C-:B------:R-:W-:Y:S02]  /*1190*/  HADD2.F32 R35, -RZ, R31.reuse.H0_H0 ;  /* 0x2000001fff237230 */ /* 0x100fe40000004100 */
[----:B------:R-:W-:Y:S02]  /*11a0*/  HADD2.F32 R31, -RZ, R31.H1_H1 ;  /* 0x3000001fff1f7230 */ /* 0x000fe40000004100 */
[--C-:B0-----:R-:W-:Y:S02]  /*11b0*/  HADD2.F32 R29, -RZ, R2.reuse.H0_H0 ;  /* 0x20000002ff1d7230 */ /* 0x101fe40000004100 */
[----:B------:R-:W-:Y:S01]  /*11c0*/  HADD2.F32 R27, -RZ, R2.H1_H1 ;  /* 0x30000002ff1b7230 */ /* 0x000fe20000004100 */
[C---:B------:R-:W-:Y:S02]  /*11d0*/  LOP3.LUT R2, R9.reuse, 0xf000f0, RZ, 0xc0, !PT ;  /* 0x00f000f009027812 */ /* 0x040fe400078ec0ff */
[----:B------:R-:W-:Y:S01]  /*11e0*/  FFMA.FTZ R23, R30, R29, R23 ;  /* 0x0000001d1e177223 */ /* 0x000fe20000010017 */
[----:B------:R-:W-:Y:S01]  /*11f0*/  LOP3.LUT R30, R9, 0xf000f, RZ, 0xc0, !PT ;  /* 0x000f000f091e7812 */ /* 0x000fe200078ec0ff */
[----:B------:R-:W-:-:S02]  /*1200*/  FFMA.FTZ R26, R29, R35, R26 ;  /* 0x000000231d1a7223 */ /* 0x000fc4000001001a */
[----:B------:R-:W-:Y:S01]  /*1210*/  FFMA.FTZ R23, R34, R27, R23 ;  /* 0x0000001b22177223 */ /* 0x000fe20000010017 */
[----:B------:R-:W-:Y:S01]  /*1220*/  LOP3.LUT R30, R30, 0x64006400, RZ, 0xfc, !PT ;  /* 0x640064001e1e7812 */ /* 0x000fe200078efcff */
[----:B------:R-:W-:Y:S01]  /*1230*/  FFMA.FTZ R26, R27, R31, R26 ;  /* 0x0000001f1b1a7223 */ /* 0x000fe2000001001a */
[----:B------:R-:W-:-:S03]  /*1240*/  LOP3.LUT R31, R2, 0x64006400, RZ, 0xfc, !PT ;  /* 0x64006400021f7812 */ /* 0x000fc600078efcff */
[----:B------:R-:W-:Y:S01]  /*1250*/  HADD2 R32, R30, -1032, -1032 ;  /* 0xe408e4081e207430 */ /* 0x000fe20000000000 */
[----:B------:R-:W-:-:S04]  /*1260*/  LOP3.LUT R30, R33, 0x64006400, RZ, 0xfc, !PT ;  /* 0x64006400211e7812 */ /* 0x000fc800078efcff */
[--C-:B------:R-:W-:Y:S02]  /*1270*/  HADD2.F32 R33, -RZ, R32.reuse.H0_H0 ;  /* 0x20000020ff217230 */ /* 0x100fe40000004100 */
[----:B------:R-:W-:Y:S02]  /*1280*/  HADD2 R30, R30, -1032, -1032 ;  /* 0xe408e4081e1e7430 */ /* 0x000fe40000000000 */
[----:B------:R-:W-:Y:S02]  /*1290*/  HADD2.F32 R32, -RZ, R32.H1_H1 ;  /* 0x30000020ff207230 */ /* 0x000fe40000004100 */
[----:B------:R-:W-:Y:S01]  /*12a0*/  FFMA.FTZ R22, R29, R33, R22 ;  /* 0x000000211d167223 */ /* 0x000fe20000010016 */
[----:B------:R-:W-:-:S03]  /*12b0*/  HADD2.F32 R33, -RZ, R30.H0_H0 ;  /* 0x2000001eff217230 */ /* 0x000fc60000004100 */
[----:B------:R-:W-:Y:S02]  /*12c0*/  FFMA.FTZ R22, R27, R32, R22 ;  /* 0x000000201b167223 */ /* 0x000fe40000010016 */
[----:B------:R-:W-:Y:S01]  /*12d0*/  FFMA.FTZ R28, R29, R33, R28 ;  /* 0x000000211d1c7223 */ /* 0x000fe2000001001c */
[----:B------:R-:W-:Y:S01]  /*12e0*/  HADD2.F32 R29, -RZ, R30.H1_H1 ;  /* 0x3000001eff1d7230 */ /* 0x000fe20000004100 */
[----:B------:R-:W-:Y:S02]  /*12f0*/  LOP3.LUT R33, R10, 0x64006400, RZ, 0xfc, !PT ;  /* 0x640064000a217812 */ /* 0x000fe400078efcff */
[----:B------:R-:W-:Y:S01]  /*1300*/  LOP3.LUT R10, R11, 0xf000f0, RZ, 0xc0, !PT ;  /* 0x00f000f00b0a7812 */ /* 0x000fe200078ec0ff */
[-C--:B------:R-:W-:Y:S02]  /*1310*/  HFMA2 R11, R31, R38.reuse.H0_H0, -72, -72 ;  /* 0xd480d4801f0b7431 */ /* 0x080fe40000040026 */
[----:B------:R-:W-:Y:S01]  /*1320*/  FFMA.FTZ R28, R27, R29, R28 ;  /* 0x0000001d1b1c7223 */ /* 0x000fe2000001001c */
[----:B------:R-:W-:Y:S01]  /*1330*/  LOP3.LUT R27, R8, 0x64006400, RZ, 0xfc, !PT ;  /* 0x64006400081b7812 */ /* 0x000fe200078efcff */
[----:B------:R-:W-:Y:S01]  /*1340*/  HFMA2 R2, R33, R38.H0_H0, -72, -72 ;  /* 0xd480d48021027431 */ /* 0x000fe20000040026 */
[----:B------:R-:W0:Y:S01]  /*1350*/  LDS.64 R8, [UR4+0x10] ;  /* 0x00001004ff087984 */ /* 0x000e220008000a00 */
[----:B------:R-:W-:Y:S01]  /*1360*/  LOP3.LUT R31, R10, 0x64006400, RZ, 0xfc, !PT ;  /* 0x640064000a1f7812 */ /* 0x000fe200078efcff */
[----:B------:R-:W-:-:S02]  /*1370*/  HADD2.F32 R29, -RZ, R3.H0_H0 ;  /* 0x20000003ff1d7230 */ /* 0x000fc40000004100 */
[-C--:B------:R-:W-:Y:S02]  /*1380*/  HFMA2 R27, R27, R38.reuse.H0_H0, -72, -72 ;  /* 0xd480d4801b1b7431 */ /* 0x080fe40000040026 */
[----:B------:R-:W-:Y:S02]  /*1390*/  HADD2.F32 R33, -RZ, R11.H0_H0 ;  /* 0x2000000bff217230 */ /* 0x000fe40000004100 */
[----:B------:R-:W-:Y:S02]  /*13a0*/  HADD2.F32 R35, -RZ, R2.H0_H0 ;  /* 0x20000002ff237230 */ /* 0x000fe40000004100 */
[----:B------:R-:W-:Y:S02]  /*13b0*/  HFMA2 R10, R31, R38.H0_H0, -72, -72 ;  /* 0xd480d4801f0a7431 */ /* 0x000fe40000040026 */
[----:B------:R-:W-:Y:S02]  /*13c0*/  HADD2.F32 R30, -RZ, R27.H0_H0 ;  /* 0x2000001bff1e7230 */ /* 0x000fe40000004100 */
[----:B------:R-:W-:Y:S01]  /*13d0*/  FFMA.FTZ R33, R29, R33, R22 ;  /* 0x000000211d217223 */ /* 0x000fe20000010016 */
[----:B------:R-:W-:-:S02]  /*13e0*/  HADD2.F32 R22, -RZ, R3.H1_H1 ;  /* 0x30000003ff167230 */ /* 0x000fc40000004100 */
[C---:B------:R-:W-:Y:S01]  /*13f0*/  FFMA.FTZ R31, R29.reuse, R35, R26 ;  /* 0x000000231d1f7223 */ /* 0x040fe2000001001a */
[--C-:B------:R-:W-:Y:S02]  /*1400*/  HADD2.F32 R3, -RZ, R10.reuse.H0_H0 ;  /* 0x2000000aff037230 */ /* 0x100fe40000004100 */
[----:B------:R-:W-:Y:S01]  /*1410*/  FFMA.FTZ R23, R30, R29, R23 ;  /* 0x0000001d1e177223 */ /* 0x000fe20000010017 */
[----:B------:R-:W-:Y:S02]  /*1420*/  HADD2.F32 R26, -RZ, R27.H1_H1 ;  /* 0x3000001bff1a7230 */ /* 0x000fe40000004100 */
[----:B------:R-:W-:Y:S02]  /*1430*/  HADD2.F32 R11, -RZ, R11.H1_H1 ;  /* 0x3000000bff0b7230 */ /* 0x000fe40000004100 */
[----:B------:R-:W-:Y:S01]  /*1440*/  FFMA.FTZ R29, R29, R3, R28 ;  /* 0x000000031d1d7223 */ /* 0x000fe2000001001c */
[----:B------:R-:W-:Y:S02]  /*1450*/  HADD2.F32 R10, -RZ, R10.H1_H1 ;  /* 0x3000000aff0a7230 */ /* 0x000fe40000004100 */
[----:B------:R-:W-:Y:S01]  /*1460*/  FFMA.FTZ R28, R26, R22, R23 ;  /* 0x000000161a1c7223 */ /* 0x000fe20000010017 */
[----:B---3--:R-:W-:Y:S01]  /*1470*/  LOP3.LUT R26, R4, 0xf000f, RZ, 0xc0, !PT ;  /* 0x000f000f041a7812 */ /* 0x008fe200078ec0ff */
[----:B------:R-:W-:-:S02]  /*1480*/  HADD2.F32 R23, -RZ, R2.H1_H1 ;  /* 0x30000002ff177230 */ /* 0x000fc40000004100 */
[----:B------:R-:W-:Y:S01]  /*1490*/  FFMA.FTZ R27, R22, R11, R33 ;  /* 0x0000000b161b7223 */ /* 0x000fe20000010021 */
[----:B------:R-:W1:Y:S01]  /*14a0*/  LDS.64 R2, [UR4+0x18] ;  /* 0x00001804ff027984 */ /* 0x000e620008000a00 */
[----:B------:R-:W-:Y:S01]  /*14b0*/  LOP3.LUT R26, R26, 0x64006400, RZ, 0xfc, !PT ;  /* 0x640064001a1a7812 */ /* 0x000fe200078efcff */
[----:B------:R-:W-:Y:S01]  /*14c0*/  FMUL.FTZ R28, R17, R28 ;  /* 0x0000001c111c7220 */ /* 0x000fe20000410000 */
[----:B------:R-:W-:Y:S01]  /*14d0*/  LOP3.LUT R11, R4, 0xf000f0, RZ, 0xc0, !PT ;  /* 0x00f000f0040b7812 */ /* 0x000fe200078ec0ff */
[C---:B------:R-:W-:Y:S01]  /*14e0*/  FFMA.FTZ R23, R22.reuse, R23, R31 ;  /* 0x0000001716177223 */ /* 0x040fe2000001001f */
[----:B------:R-:W-:Y:S01]  /*14f0*/  FFMA.FTZ R22, R22, R10, R29 ;  /* 0x0000000a16167223 */ /* 0x000fe2000001001d */
[----:B------:R-:W-:Y:S01]  /*1500*/  HADD2 R26, R26, -1032, -1032 ;  /* 0xe408e4081a1a7430 */ /* 0x000fe20000000000 */
[----:B------:R-:W-:Y:S02]  /*1510*/  LOP3.LUT R31, R11, 0x64006400, RZ, 0xfc, !PT ;  /* 0x640064000b1f7812 */ /* 0x000fe400078efcff */
[----:B------:R-:W-:-:S02]  /*1520*/  F2FP.F16.F32.PACK_AB R28, RZ, R28 ;  /* 0x0000001cff1c723e */ /* 0x000fc400000000ff */
[--C-:B------:R-:W-:Y:S02]  /*1530*/  HADD2.F32 R29, -RZ, R26.reuse.H0_H0 ;  /* 0x2000001aff1d7230 */ /* 0x100fe40000004100 */
[----:B------:R-:W-:Y:S02]  /*1540*/  HADD2.F32 R26, -RZ, R26.H1_H1 ;  /* 0x3000001aff1a7230 */ /* 0x000fe40000004100 */
[--C-:B0-----:R-:W-:Y:S02]  /*1550*/  HADD2.F32 R10, -RZ, R8.reuse.H0_H0 ;  /* 0x20000008ff0a7230 */ /* 0x101fe40000004100 */
[----:B------:R-:W-:Y:S02]  /*1560*/  HADD2.F32 R11, -RZ, R8.H1_H1 ;  /* 0x30000008ff0b7230 */ /* 0x000fe40000004100 */
[--C-:B------:R-:W-:Y:S02]  /*1570*/  HADD2.F32 R8, -RZ, R9.reuse.H0_H0 ;  /* 0x20000009ff087230 */ /* 0x100fe40000004100 */
[----:B------:R-:W-:Y:S01]  /*1580*/  FFMA.FTZ R33, R29, R10, RZ ;  /* 0x0000000a1d217223 */ /* 0x000fe200000100ff */
[----:B------:R-:W-:Y:S01]  /*1590*/  HFMA2 R29, R31, R38.H0_H0, -72, -72 ;  /* 0xd480d4801f1d7431 */ /* 0x000fe20000040026 */
[----:B------:R-:W-:Y:S01]  /*15a0*/  LOP3.LUT R31, R5, 0xf000f, RZ, 0xc0, !PT ;  /* 0x000f000f051f7812 */ /* 0x000fe200078ec0ff */
[----:B------:R-:W-:-:S02]  /*15b0*/  HADD2.F32 R9, -RZ, R9.H1_H1 ;  /* 0x30000009ff097230 */ /* 0x000fc40000004100 */
[----:B------:R-:W-:Y:S01]  /*15c0*/  FFMA.FTZ R33, R26, R11, R33 ;  /* 0x0000000b1a217223 */ /* 0x000fe20000010021 */
[----:B------:R-:W-:Y:S01]  /*15d0*/  SHF.R.U32.HI R26, RZ, 0x8, R4 ;  /* 0x00000008ff1a7819 */ /* 0x000fe20000011604 */
[----:B------:R-:W-:Y:S01]  /*15e0*/  HADD2.F32 R30, -RZ, R29.H0_H0 ;  /* 0x2000001dff1e7230 */ /* 0x000fe20000004100 */
[----:B------:R-:W-:-:S04]  /*15f0*/  LOP3.LUT R31, R31, 0x64006400, RZ, 0xfc, !PT ;  /* 0x640064001f1f7812 */ /* 0x000fc800078efcff */
[----:B------:R-:W-:Y:S01]  /*1600*/  FFMA.FTZ R4, R30, R8, R33 ;  /* 0x000000081e047223 */ /* 0x000fe20000010021 */
[----:B------:R-:W-:Y:S01]  /*1610*/  LOP3.LUT R30, R26, 0xf000f, RZ, 0xc0, !PT ;  /* 0x000f000f1a1e7812 */ /* 0x000fe200078ec0ff */
[----:B------:R-:W-:Y:S02]  /*1620*/  HADD2.F32 R33, -RZ, R29.H1_H1 ;  /* 0x3000001dff217230 */ /* 0x000fe40000004100 */
[----:B------:R-:W-:Y:S01]  /*1630*/  HADD2 R32, R31, -1032, -1032 ;  /* 0xe408e4081f207430 */ /* 0x000fe20000000000 */
[----:B------:R-:W-:Y:S02]  /*1640*/  LOP3.LUT R30, R30, 0x64006400, RZ, 0xfc, !PT ;  /* 0x640064001e1e7812 */ /* 0x000fe400078efcff */
[----:B------:R-:W-:Y:S02]  /*1650*/  FFMA.FTZ R31, R33, R9, R4 ;  /* 0x00000009211f7223 */ /* 0x000fe40000010004 */
[----:B------:R-:W-:Y:S02]  /*1660*/  HADD2.F32 R33, -RZ, R32.H0_H0 ;  /* 0x20000020ff217230 */ /* 0x000fe40000004100 */
[----:B------:R-:W-:-:S02]  /*1670*/  HADD2 R29, R30, -1032, -1032 ;  /* 0xe408e4081e1d7430 */ /* 0x000fc40000000000 */
[----:B-1----:R-:W-:Y:S02]  /*1680*/  HADD2.F32 R30, -RZ, R2.H0_H0 ;  /* 0x20000002ff1e7230 */ /* 0x002fe40000004100 */
[----:B------:R-:W-:Y:S02]  /*1690*/  HADD2.F32 R32, -RZ, R32.H1_H1 ;  /* 0x30000020ff207230 */ /* 0x000fe40000004100 */
[----:B------:R-:W-:-:S05]  /*16a0*/  HADD2.F32 R4, -RZ, R29.H0_H0 ;  /* 0x2000001dff047230 */ /* 0x000fca0000004100 */
[----:B------:R-:W-:Y:S01]  /*16b0*/  FFMA.FTZ R31, R4, R30, R31 ;  /* 0x0000001e041f7223 */ /* 0x000fe2000001001f */
[----:B------:R-:W-:-:S04]  /*16c0*/  FFMA.FTZ R4, R10, R33, RZ ;  /* 0x000000210a047223 */ /* 0x000fc800000100ff */
[----:B------:R-:W-:Y:S01]  /*16d0*/  FFMA.FTZ R33, R11, R32, R4 ;  /* 0x000000200b217223 */ /* 0x000fe20000010004 */
[----:B------:R-:W-:Y:S02]  /*16e0*/  LOP3.LUT R4, R5, 0xf000f0, RZ, 0xc0, !PT ;  /* 0x00f000f005047812 */ /* 0x000fe400078ec0ff */
[----:B------:R-:W-:Y:S02]  /*16f0*/  SHF.R.U32.HI R32, RZ, 0x8, R5 ;  /* 0x00000008ff207819 */ /* 0x000fe40000011605 */
[----:B------:R-:W-:-:S05]  /*1700*/  LOP3.LUT R35, R4, 0x64006400, RZ, 0xfc, !PT ;  /* 0x6400640004237812 */ /* 0x000fca00078efcff */
[----:B------:R-:W-:-:S05]  /*1710*/  HFMA2 R35, R35, R38.H0_H0, -72, -72 ;  /* 0xd480d48023237431 */ /* 0x000fca0000040026 */
[----:B------:R-:W-:-:S05]  /*1720*/  HADD2.F32 R4, -RZ, R35.H0_H0 ;  /* 0x20000023ff047230 */ /* 0x000fca0000004100 */
[----:B------:R-:W-:Y:S01]  /*1730*/  FFMA.FTZ R34, R8, R4, R33 ;  /* 0x0000000408227223 */ /* 0x000fe20000010021 */
[----:B------:R-:W-:-:S05]  /*1740*/  HADD2.F32 R4, -RZ, R35.H1_H1 ;  /* 0x30000023ff047230 */ /* 0x000fca0000004100 */
[----:B------:R-:W-:Y:S01]  /*1750*/  FFMA.FTZ R35, R9, R4, R34 ;  /* 0x0000000409237223 */ /* 0x000fe20000010022 */
[----:B------:R-:W-:-:S04]  /*1760*/  LOP3.LUT R4, R32, 0xf000f, RZ, 0xc0, !PT ;  /* 0x000f000f20047812 */ /* 0x000fc800078ec0ff */
[----:B------:R-:W-:-:S05]  /*1770*/  LOP3.LUT R4, R4, 0x64006400, RZ, 0xfc, !PT ;  /* 0x6400640004047812 */ /* 0x000fca00078efcff */
[----:B------:R-:W-:-:S05]  /*1780*/  HADD2 R34, R4, -1032, -1032 ;  /* 0xe408e40804227430 */ /* 0x000fca0000000000 */
[----:B------:R-:W-:-:S05]  /*1790*/  HADD2.F32 R4, -RZ, R34.H0_H0 ;  /* 0x20000022ff047230 */ /* 0x000fca0000004100 */
[----:B------:R-:W-:Y:S01]  /*17a0*/  FFMA.FTZ R35, R30, R4, R35 ;  /* 0x000000041e237223 */ /* 0x000fe20000010023 */
[----:B------:R-:W-:-:S04]  /*17b0*/  LOP3.LUT R4, R6, 0xf000f, RZ, 0xc0, !PT ;  /* 0x000f000f06047812 */ /* 0x000fc800078ec0ff */
[----:B------:R-:W-:-:S05]  /*17c0*/  LOP3.LUT R4, R4, 0x64006400, RZ, 0xfc, !PT ;  /* 0x6400640004047812 */ /* 0x000fca00078efcff */
[----:B------:R-:W-:-:S05]  /*17d0*/  HADD2 R4, R4, -1032, -1032 ;  /* 0xe408e40804047430 */ /* 0x000fca0000000000 */
[--C-:B------:R-:W-:Y:S02]  /*17e0*/  HADD2.F32 R5, -RZ, R4.reuse.H0_H0 ;  /* 0x20000004ff057230 */ /* 0x100fe40000004100 */
[----:B------:R-:W-:-:S03]  /*17f0*/  HADD2.F32 R4, -RZ, R4.H1_H1 ;  /* 0x30000004ff047230 */ /* 0x000fc60000004100 */
[----:B------:R-:W-:-:S04]  /*1800*/  FFMA.FTZ R36, R10, R5, RZ ;  /* 0x000000050a247223 */ /* 0x000fc800000100ff */
        /* <DEDUP_REMOVED lines=14> */
[----:B------:R-:W-:-:S03]  /*18f0*/  LOP3.LUT R5, R7, 0xf000f0, RZ, 0xc0, !PT ;  /* 0x00f000f007057812 */ /* 0x000fc600078ec0ff */
[----:B------:R-:W-:Y:S01]  /*1900*/  FFMA.FTZ R37, R9, R4, R36 ;  /* 0x0000000409257223 */ /* 0x000fe20000010024 */
[----:B------:R-:W-:-:S05]  /*1910*/  LOP3.LUT R5, R5, 0x64006400, RZ, 0xfc, !PT ;  /* 0x6400640005057812 */ /* 0x000fca00078efcff */
[----:B------:R-:W-:-:S05]  /*1920*/  HFMA2 R10, R5, R38.H0_H0, -72, -72 ;  /* 0xd480d480050a7431 */ /* 0x000fca0000040026 */
[--C-:B------:R-:W-:Y:S02]  /*1930*/  HADD2.F32 R5, -RZ, R10.reuse.H0_H0 ;  /* 0x2000000aff057230 */ /* 0x100fe40000004100 */
[----:B------:R-:W-:-:S03]  /*1940*/  HADD2.F32 R33, -RZ, R10.H1_H1 ;  /* 0x3000000aff217230 */ /* 0x000fc60000004100 */
[----:B------:R-:W-:Y:S01]  /*1950*/  FFMA.FTZ R8, R8, R5, R11 ;  /* 0x0000000508087223 */ /* 0x000fe2000001000b */
[----:B------:R-:W-:-:S04]  /*1960*/  IMAD.WIDE R4, R21, 0x4, R40 ;  /* 0x0000000415047825 */ /* 0x000fc800078e0228 */
[----:B------:R-:W-:Y:S02]  /*1970*/  FFMA.FTZ R33, R9, R33, R8 ;  /* 0x0000002109217223 */ /* 0x000fe40000010008 */
[----:B------:R0:W2:Y:S01]  /*1980*/  LDG.E.128.CONSTANT R8, desc[UR6][R4.64] ;  /* 0x0000000604087981 */ /* 0x0000a2000c1e9d00 */
[----:B------:R-:W-:Y:S01]  /*1990*/  SHF.R.U32.HI R6, RZ, 0x8, R6 ;  /* 0x00000008ff067819 */ /* 0x000fe20000011606 */
[----:B------:R-:W-:Y:S01]  /*19a0*/  HADD2.F32 R40, -RZ, R29.H1_H1 ;  /* 0x3000001dff287230 */ /* 0x000fe20000004100 */
[----:B------:R-:W-:Y:S01]  /*19b0*/  LOP3.LUT R26, R26, 0xf000f0, RZ, 0xc0, !PT ;  /* 0x00f000f01a1a7812 */ /* 0x000fe200078ec0ff */
[----:B------:R-:W-:Y:S01]  /*19c0*/  HADD2.F32 R2, -RZ, R2.H1_H1 ;  /* 0x30000002ff027230 */ /* 0x000fe20000004100 */
[----:B------:R-:W-:Y:S01]  /*19d0*/  LOP3.LUT R36, R6, 0xf000f, RZ, 0xc0, !PT ;  /* 0x000f000f06247812 */ /* 0x000fe200078ec0ff */
[----:B------:R-:W-:Y:S01]  /*19e0*/  HADD2.F32 R34, -RZ, R34.H1_H1 ;  /* 0x30000022ff227230 */ /* 0x000fe20000004100 */
[----:B------:R-:W-:Y:S02]  /*19f0*/  LOP3.LUT R32, R32, 0xf000f0, RZ, 0xc0, !PT ;  /* 0x00f000f020207812 */ /* 0x000fe400078ec0ff */
[----:B------:R-:W-:Y:S01]  /*1a00*/  LOP3.LUT R36, R36, 0x64006400, RZ, 0xfc, !PT ;  /* 0x6400640024247812 */ /* 0x000fe200078efcff */
[----:B------:R-:W-:Y:S01]  /*1a10*/  FFMA.FTZ R29, R40, R2, R31 ;  /* 0x00000002281d7223 */ /* 0x000fe2000001001f */
[----:B------:R-:W-:Y:S01]  /*1a20*/  LOP3.LUT R31, R26, 0x64006400, RZ, 0xfc, !PT ;  /* 0x640064001a1f7812 */ /* 0x000fe200078efcff */
[----:B------:R-:W-:Y:S01]  /*1a30*/  FFMA.FTZ R35, R2, R34, R35 ;  /* 0x0000002202237223 */ /* 0x000fe20000010023 */
[----:B------:R-:W-:-:S02]  /*1a40*/  HADD2.F32 R34, -RZ, R3.H0_H0 ;  /* 0x20000003ff227230 */ /* 0x000fc40000004100 */
[----:B------:R-:W-:Y:S01]  /*1a50*/  HADD2 R36, R36, -1032, -1032 ;  /* 0xe408e40824247430 */ /* 0x000fe20000000000 */
[----:B------:R-:W-:Y:S01]  /*1a60*/  LOP3.LUT R6, R6, 0xf000f0, RZ, 0xc0, !PT ;  /* 0x00f000f006067812 */ /* 0x000fe200078ec0ff */
[----:B------:R-:W-:Y:S01]  /*1a70*/  HFMA2 R26, R31, R38.H0_H0, -72, -72 ;  /* 0xd480d4801f1a7431 */ /* 0x000fe20000040026 */
[----:B------:R-:W-:Y:S01]  /*1a80*/  LOP3.LUT R31, R32, 0x64006400, RZ, 0xfc, !PT ;  /* 0x64006400201f7812 */ /* 0x000fe200078efcff */
[----:B0-----:R-:W-:-:S04]  /*1a90*/  IMAD.WIDE R4, R21, 0x4, R4 ;  /* 0x0000000415047825 */ /* 0x001fc800078e0204 */
[--C-:B------:R-:W-:Y:S02]  /*1aa0*/  HADD2.F32 R39, -RZ, R36.reuse.H0_H0 ;  /* 0x20000024ff277230 */ /* 0x100fe40000004100 */
[----:B------:R-:W-:Y:S02]  /*1ab0*/  HFMA2 R31, R31, R38.H0_H0, -72, -72 ;  /* 0xd480d4801f1f7431 */ /* 0x000fe40000040026 */
[----:B------:R-:W-:Y:S02]  /*1ac0*/  HADD2.F32 R36, -RZ, R36.H1_H1 ;  /* 0x30000024ff247230 */ /* 0x000fe40000004100 */
[----:B------:R-:W-:Y:S02]  /*1ad0*/  HADD2.F32 R40, -RZ, R26.H0_H0 ;  /* 0x2000001aff287230 */ /* 0x000fe40000004100 */
[----:B------:R-:W-:Y:S01]  /*1ae0*/  FFMA.FTZ R37, R30, R39, R37 ;  /* 0x000000271e257223 */ /* 0x000fe20000010025 */
[----:B------:R-:W-:Y:S01]  /*1af0*/  SHF.R.U32.HI R39, RZ, 0x8, R7 ;  /* 0x00000008ff277819 */ /* 0x000fe20000011607 */
[----:B------:R-:W-:-:S02]  /*1b00*/  HADD2.F32 R32, -RZ, R31.H0_H0 ;  /* 0x2000001fff207230 */ /* 0x000fc40000004100 */
[----:B------:R-:W-:Y:S01]  /*1b10*/  FFMA.FTZ R37, R2, R36, R37 ;  /* 0x0000002402257223 */ /* 0x000fe20000010025 */
[C---:B------:R-:W-:Y:S01]  /*1b20*/  LOP3.LUT R7, R39.reuse, 0xf000f, RZ, 0xc0, !PT ;  /* 0x000f000f27077812 */ /* 0x040fe200078ec0ff */
[----:B------:R-:W-:Y:S02]  /*1b30*/  HADD2.F32 R26, -RZ, R26.H1_H1 ;  /* 0x3000001aff1a7230 */ /* 0x000fe40000004100 */
[----:B------:R-:W-:Y:S01]  /*1b40*/  FFMA.FTZ R35, R34, R32, R35 ;  /* 0x0000002022237223 */ /* 0x000fe20000010023 */
[----:B------:R-:W-:Y:S01]  /*1b50*/  LOP3.LUT R39, R39, 0xf000f0, RZ, 0xc0, !PT ;  /* 0x00f000f027277812 */ /* 0x000fe200078ec0ff */
[----:B------:R-:W-:Y:S01]  /*1b60*/  HADD2.F32 R31, -RZ, R31.H1_H1 ;  /* 0x3000001fff1f7230 */ /* 0x000fe20000004100 */
[----:B------:R-:W-:Y:S01]  /*1b70*/  LOP3.LUT R7, R7, 0x64006400, RZ, 0xfc, !PT ;  /* 0x6400640007077812 */ /* 0x000fe200078efcff */
[----:B------:R-:W-:-:S04]  /*1b80*/  FFMA.FTZ R29, R40, R34, R29 ;  /* 0x00000022281d7223 */ /* 0x000fc8000001001d */
[----:B------:R-:W-:-:S05]  /*1b90*/  HADD2 R7, R7, -1032, -1032 ;  /* 0xe408e40807077430 */ /* 0x000fca0000000000 */
[----:B------:R-:W-:-:S05]  /*1ba0*/  HADD2.F32 R32, -RZ, R7.H0_H0 ;  /* 0x20000007ff207230 */ /* 0x000fca0000004100 */
[----:B------:R-:W-:Y:S01]  /*1bb0*/  FFMA.FTZ R33, R30, R32, R33 ;  /* 0x000000201e217223 */ /* 0x000fe20000010021 */
[----:B------:R-:W-:Y:S01]  /*1bc0*/  HADD2.F32 R30, -RZ, R7.H1_H1 ;  /* 0x30000007ff1e7230 */ /* 0x000fe20000004100 */
[----:B------:R-:W-:Y:S01]  /*1bd0*/  LOP3.LUT R7, R6, 0x64006400, RZ, 0xfc, !PT ;  /* 0x6400640006077812 */ /* 0x000fe200078efcff */
[----:B------:R-:W-:Y:S01]  /*1be0*/  FMUL.FTZ R32, R18, R27 ;  /* 0x0000001b12207220 */ /* 0x000fe20000410000 */
[----:B------:R-:W-:Y:S02]  /*1bf0*/  FMUL.FTZ R27, R15, R22 ;  /* 0x000000160f1b7220 */ /* 0x000fe40000410000 */
[----:B------:R-:W-:Y:S01]  /*1c00*/  FFMA.FTZ R33, R2, R30, R33 ;  /* 0x0000001e02217223 */ /* 0x000fe20000010021 */
[----:B------:R-:W-:Y:S02]  /*1c10*/  HFMA2 R30, R7, R38.H0_H0, -72, -72 ;  /* 0xd480d480071e7431 */ /* 0x000fe40000040026 */
[----:B------:R-:W-:Y:S01]  /*1c20*/  FMUL.FTZ R2, R20, R23 ;  /* 0x0000001714027220 */ /* 0x000fe20000410000 */
[----:B------:R-:W-:-:S02]  /*1c30*/  LOP3.LUT R23, R39, 0x64006400, RZ, 0xfc, !PT ;  /* 0x6400640027177812 */ /* 0x000fc400078efcff */
[----:B------:R-:W-:Y:S01]  /*1c40*/  F2FP.F16.F32.PACK_AB R32, RZ, R32 ;  /* 0x00000020ff20723e */ /* 0x000fe200000000ff */
[--C-:B------:R-:W-:Y:S01]  /*1c50*/  HADD2.F32 R6, -RZ, R30.reuse.H0_H0 ;  /* 0x2000001eff067230 */ /* 0x100fe20000004100 */
[----:B------:R-:W-:Y:S01]  /*1c60*/  F2FP.F16.F32.PACK_AB R2, RZ, R2 ;  /* 0x00000002ff02723e */ /* 0x000fe200000000ff */
[----:B------:R-:W-:Y:S01]  /*1c70*/  HFMA2 R23, R23, R38.H0_H0, -72, -72 ;  /* 0xd480d48017177431 */ /* 0x000fe20000040026 */
[----:B------:R-:W-:Y:S01]  /*1c80*/  F2FP.F16.F32.PACK_AB R27, RZ, R27 ;  /* 0x0000001bff1b723e */ /* 0x000fe200000000ff */
[----:B------:R-:W-:Y:S02]  /*1c90*/  HADD2.F32 R30, -RZ, R30.H1_H1 ;  /* 0x3000001eff1e7230 */ /* 0x000fe40000004100 */
[----:B------:R-:W-:Y:S01]  /*1ca0*/  FFMA.FTZ R37, R34, R6, R37 ;  /* 0x0000000622257223 */ /* 0x000fe20000010025 */
[----:B------:R-:W-:Y:S01]  /*1cb0*/  PRMT R22, R28, 0x5410, R32 ;  /* 0x000054101c167816 */ /* 0x000fe20000000020 */
[----:B------:R-:W0:Y:S01]  /*1cc0*/  LDS.64 R6, [UR4+0x20] ;  /* 0x00002004ff067984 */ /* 0x000e220008000a00 */
[--C-:B------:R-:W-:Y:S01]  /*1cd0*/  HADD2.F32 R28, -RZ, R23.reuse.H0_H0 ;  /* 0x20000017ff1c7230 */ /* 0x100fe20000004100 */
[----:B------:R-:W-:Y:S01]  /*1ce0*/  PRMT R2, R2, 0x5410, R27 ;  /* 0x0000541002027816 */ /* 0x000fe2000000001b */
[----:B------:R-:W-:-:S02]  /*1cf0*/  HADD2.F32 R32, -RZ, R23.H1_H1 ;  /* 0x30000017ff207230 */ /* 0x000fc40000004100 */
[----:B------:R-:W-:Y:S01]  /*1d00*/  HFMA2.MMA R22, R22, 1, 1, R24 ;  /* 0x3c003c0016167835 */ /* 0x000fe20000000018 */
[----:B------:R-:W-:Y:S01]  /*1d10*/  FFMA.FTZ R33, R34, R28, R33 ;  /* 0x0000001c22217223 */ /* 0x000fe20000010021 */
[----:B------:R-:W-:Y:S01]  /*1d20*/  HADD2.F32 R28, -RZ, R3.H1_H1 ;  /* 0x30000003ff1c7230 */ /* 0x000fe20000004100 */
[----:B------:R-:W-:Y:S02]  /*1d30*/  HFMA2.MMA R24, R2, 1, 1, R25 ;  /* 0x3c003c0002187835 */ /* 0x000fe40000000019 */
[----:B------:R-:W1:Y:S02]  /*1d40*/  LDS.64 R2, [UR4+0x28] ;  /* 0x00002804ff027984 */ /* 0x000e640008000a00 */
[----:B------:R-:W-:Y:S01]  /*1d50*/  FFMA.FTZ R26, R26, R28, R29 ;  /* 0x0000001c1a1a7223 */ /* 0x000fe2000001001d */
[C---:B------:R-:W-:Y:S01]  /*1d60*/  FFMA.FTZ R35, R28.reuse, R31, R35 ;  /* 0x0000001f1c237223 */ /* 0x040fe20000010023 */
[C---:B------:R-:W-:Y:S01]  /*1d70*/  FFMA.FTZ R37, R28.reuse, R30, R37 ;  /* 0x0000001e1c257223 */ /* 0x040fe20000010025 */
[----:B------:R-:W-:Y:S01]  /*1d80*/  FFMA.FTZ R28, R28, R32, R33 ;  /* 0x000000201c1c7223 */ /* 0x000fe20000010021 */
[----:B0-----:R-:W-:-:S02]  /*1d90*/  HADD2.F32 R32, -RZ, R6.H0_H0 ;  /* 0x20000006ff207230 */ /* 0x001fc40000004100 */
[----:B------:R-:W-:Y:S02]  /*1da0*/  HADD2.F32 R33, -RZ, R6.H1_H1 ;  /* 0x30000006ff217230 */ /* 0x000fe40000004100 */
[----:B------:R-:W-:Y:S02]  /*1db0*/  HADD2.F32 R6, -RZ, R7.H0_H0 ;  /* 0x20000007ff067230 */ /* 0x000fe40000004100 */
[----:B-1----:R-:W-:Y:S01]  /*1dc0*/  HADD2.F32 R31, -RZ, R2.H1_H1 ;  /* 0x30000002ff1f7230 */ /* 0x002fe20000004100 */
[----:B--2---:R-:W-:-:S04]  /*1dd0*/  LOP3.LUT R25, R8, 0xf000f, RZ, 0xc0, !PT ;  /* 0x000f000f08197812 */ /* 0x004fc800078ec0ff */
[----:B------:R-:W-:-:S05]  /*1de0*/  LOP3.LUT R25, R25, 0x64006400, RZ, 0xfc, !PT ;  /* 0x6400640019197812 */ /* 0x000fca00078efcff */
[----:B------:R-:W-:Y:S01]  /*1df0*/  HADD2 R27, R25, -1032, -1032 ;  /* 0xe408e408191b7430 */ /* 0x000fe20000000000 */
[----:B------:R-:W-:Y:S02]  /*1e00*/  LOP3.LUT R25, R8, 0xf000f0, RZ, 0xc0, !PT ;  /* 0x00f000f008197812 */ /* 0x000fe400078ec0ff */
[----:B------:R-:W-:Y:S02]  /*1e10*/  SHF.R.U32.HI R8, RZ, 0x8, R8 ;  /* 0x00000008ff087819 */ /* 0x000fe40000011608 */
[--C-:B------:R-:W-:Y:S01]  /*1e20*/  HADD2.F32 R23, -RZ, R27.reuse.H0_H0 ;  /* 0x2000001bff177230 */ /* 0x100fe20000004100 */
[----:B------:R-:W-:Y:S01]  /*1e30*/  LOP3.LUT R25, R25, 0x64006400, RZ, 0xfc, !PT ;  /* 0x6400640019197812 */ /* 0x000fe200078efcff */
[----:B------:R-:W-:-:S03]  /*1e40*/  HADD2.F32 R30, -RZ, R27.H1_H1 ;  /* 0x3000001bff1e7230 */ /* 0x000fc60000004100 */
[----:B------:R-:W-:Y:S01]  /*1e50*/  FFMA.FTZ R27, R23, R32, RZ ;  /* 0x00000020171b7223 */ /* 0x000fe200000100ff */
[----:B------:R-:W-:Y:S01]  /*1e60*/  HFMA2 R23, R25, R38.H0_H0, -72, -72 ;  /* 0xd480d48019177431 */ /* 0x000fe20000040026 */
[----:B------:R-:W-:Y:S02]  /*1e70*/  LOP3.LUT R25, R8, 0xf000f, RZ, 0xc0, !PT ;  /* 0x000f000f08197812 */ /* 0x000fe400078ec0ff */
[----:B------:R-:W-:Y:S01]  /*1e80*/  FFMA.FTZ R27, R30, R33, R27 ;  /* 0x000000211e1b7223 */ /* 0x000fe2000001001b */
[----:B------:R-:W-:Y:S01]  /*1e90*/  LOP3.LUT R8, R8, 0xf000f0, RZ, 0xc0, !PT ;  /* 0x00f000f008087812 */ /* 0x000fe200078ec0ff */
[----:B------:R-:W-:Y:S01]  /*1ea0*/  HADD2.F32 R30, -RZ, R23.H0_H0 ;  /* 0x20000017ff1e7230 */ /* 0x000fe20000004100 */
[----:B------:R-:W-:-:S04]  /*1eb0*/  LOP3.LUT R25, R25, 0x64006400, RZ, 0xfc, !PT ;  /* 0x6400640019197812 */ /* 0x000fc800078efcff */
[----:B------:R-:W-:Y:S01]  /*1ec0*/  FFMA.FTZ R29, R30, R6, R27 ;  /* 0x000000061e1d7223 */ /* 0x000fe2000001001b */
[----:B------:R-:W-:Y:S02]  /*1ed0*/  HADD2.F32 R27, -RZ, R7.H1_H1 ;  /* 0x30000007ff1b7230 */ /* 0x000fe40000004100 */
[----:B------:R-:W-:Y:S02]  /*1ee0*/  HADD2 R7, R25, -1032, -1032 ;  /* 0xe408e40819077430 */ /* 0x000fe40000000000 */
[----:B------:R-:W-:Y:S02]  /*1ef0*/  HADD2.F32 R30, -RZ, R23.H1_H1 ;  /* 0x30000017ff1e7230 */ /* 0x000fe40000004100 */
[----:B------:R-:W-:Y:S02]  /*1f00*/  HADD2.F32 R25, -RZ, R2.H0_H0 ;  /* 0x20000002ff197230 */ /* 0x000fe40000004100 */
[----:B------:R-:W-:Y:S02]  /*1f10*/  HADD2.F32 R23, -RZ, R7.H0_H0 ;  /* 0x20000007ff177230 */ /* 0x000fe40000004100 */
[----:B------:R-:W-:-:S04]  /*1f20*/  FFMA.FTZ R30, R30, R27, R29 ;  /* 0x0000001b1e1e7223 */ /* 0x000fc8000001001d */
[----:B------:R-:W-:Y:S01]  /*1f30*/  FFMA.FTZ R29, R23, R25, R30 ;  /* 0x00000019171d7223 */ /* 0x000fe2000001001e */
[----:B------:R-:W-:Y:S01]  /*1f40*/  LOP3.LUT R23, R8, 0x64006400, RZ, 0xfc, !PT ;  /* 0x6400640008177812 */ /* 0x000fe200078efcff */
[----:B------:R-:W-:Y:S01]  /*1f50*/  HADD2.F32 R30, -RZ, R7.H1_H1 ;  /* 0x30000007ff1e7230 */ /* 0x000fe20000004100 */
[----:B------:R-:W-:-:S03]  /*1f60*/  LOP3.LUT R8, R9, 0xf000f, RZ, 0xc0, !PT ;  /* 0x000f000f09087812 */ /* 0x000fc600078ec0ff */
[----:B------:R-:W-:Y:S01]  /*1f70*/  HFMA2 R2, R23, R38.H0_H0, -72, -72 ;  /* 0xd480d48017027431 */ /* 0x000fe20000040026 */
[----:B------:R-:W-:Y:S01]  /*1f80*/  LOP3.LUT R23, R8, 0x64006400, RZ, 0xfc, !PT ;  /* 0x6400640008177812 */ /* 0x000fe200078efcff */
[----:B------:R-:W-:Y:S01]  /*1f90*/  FFMA.FTZ R7, R30, R31, R29 ;  /* 0x0000001f1e077223 */ /* 0x000fe2000001001d */
[--C-:B------:R-:W-:Y:S02]  /*1fa0*/  HADD2.F32 R8, -RZ, R3.reuse.H0_H0 ;  /* 0x20000003ff087230 */ /* 0x100fe40000004100 */
[--C-:B------:R-:W-:Y:S02]  /*1fb0*/  HADD2.F32 R30, -RZ, R2.reuse.H0_H0 ;  /* 0x20000002ff1e7230 */ /* 0x100fe40000004100 */
[----:B------:R-:W-:Y:S02]  /*1fc0*/  HADD2 R23, R23, -1032, -1032 ;  /* 0xe408e40817177430 */ /* 0x000fe40000000000 */
[----:B------:R-:W-:Y:S02]  /*1fd0*/  HADD2.F32 R29, -RZ, R3.H1_H1 ;  /* 0x30000003ff1d7230 */ /* 0x000fe40000004100 */
[----:B------:R-:W-:-:S02]  /*1fe0*/  HADD2.F32 R2, -RZ, R2.H1_H1 ;  /* 0x30000002ff027230 */ /* 0x000fc40000004100 */
[----:B------:R-:W-:Y:S01]  /*1ff0*/  FFMA.FTZ R7, R30, R8, R7 ;  /* 0x000000081e077223 */ /* 0x000fe20000010007 */
[----:B------:R-:W-:-:S03]  /*2000*/  HADD2.F32 R3, -RZ, R23.H0_H0 ;  /* 0x20000017ff037230 */ /* 0x000fc60000004100 */
[----:B------:R-:W-:Y:S01]  /*2010*/  FFMA.FTZ R30, R2, R29, R7 ;  /* 0x0000001d021e7223 */ /* 0x000fe20000010007 */
[----:B------:R-:W-:Y:S02]  /*2020*/  HADD2.F32 R2, -RZ, R23.H1_H1 ;  /* 0x30000017ff027230 */ /* 0x000fe40000004100 */
        /* <DEDUP_REMOVED lines=17> */
[----:B------:R-:W-:Y:S02]  /*2140*/  HADD2.F32 R2, -RZ, R2.H1_H1 ;  /* 0x30000002ff027230 */ /* 0x000fe40000004100 */
[----:B------:R-:W-:Y:S02]  /*2150*/  HADD2.F32 R9, -RZ, R7.H0_H0 ;  /* 0x20000007ff097230 */ /* 0x000fe40000004100 */
[----:B------:R-:W-:-:S04]  /*2160*/  FFMA.FTZ R34, R25, R3, R34 ;  /* 0x0000000319227223 */ /* 0x000fc80000010022 */
[----:B------:R-:W-:Y:S01]  /*2170*/  FFMA.FTZ R3, R31, R2, R34 ;  /* 0x000000021f037223 */ /* 0x000fe20000010022 */
[----:B------:R-:W-:Y:S01]  /*2180*/  LOP3.LUT R2, R10, 0xf000f, RZ, 0xc0, !PT ;  /* 0x000f000f0a027812 */ /* 0x000fe200078ec0ff */
[----:B------:R-:W-:Y:S02]  /*2190*/  HADD2.F32 R34, -RZ, R7.H1_H1 ;  /* 0x30000007ff227230 */ /* 0x000fe40000004100 */
[----:B------:R-:W-:Y:S01]  /*21a0*/  FFMA.FTZ R36, R8, R9, R3 ;  /* 0x0000000908247223 */ /* 0x000fe20000010003 */
[----:B------:R-:W-:Y:S02]  /*21b0*/  LOP3.LUT R2, R2, 0x64006400, RZ, 0xfc, !PT ;  /* 0x6400640002027812 */ /* 0x000fe400078efcff */
[----:B------:R-:W-:Y:S01]  /*21c0*/  LOP3.LUT R9, R11, 0xf000f0, RZ, 0xc0, !PT ;  /* 0x00f000f00b097812 */ /* 0x000fe200078ec0ff */
[----:B------:R-:W-:Y:S02]  /*21d0*/  FFMA.FTZ R23, R29, R34, R36 ;  /* 0x000000221d177223 */ /* 0x000fe40000010024 */
        /* <DEDUP_REMOVED lines=16> */
[----:B------:R-:W-:Y:S02]  /*22e0*/  HADD2.F32 R32, -RZ, R2.H0_H0 ;  /* 0x20000002ff207230 */ /* 0x000fe40000004100 */
[----:B------:R-:W-:-:S03]  /*22f0*/  HFMA2 R3, R3, R38.H0_H0, -72, -72 ;  /* 0xd480d48003037431 */ /* 0x000fc60000040026 */
[----:B------:R-:W-:Y:S02]  /*2300*/  FFMA.FTZ R32, R6, R32, R7 ;  /* 0x0000002006207223 */ /* 0x000fe40000010007 */
[----:B------:R-:W-:-:S05]  /*2310*/  HADD2.F32 R34, -RZ, R3.H0_H0 ;  /* 0x20000003ff227230 */ /* 0x000fca0000004100 */
[----:B------:R-:W-:Y:S02]  /*2320*/  FFMA.FTZ R34, R6, R34, R33 ;  /* 0x0000002206227223 */ /* 0x000fe40000010021 */
[----:B------:R-:W2:Y:S01]  /*2330*/  LDG.E.128.CONSTANT R4, desc[UR6][R4.64] ;  /* 0x0000000604047981 */ /* 0x000ea2000c1e9d00 */
[----:B------:R-:W-:Y:S01]  /*2340*/  HADD2.F32 R2, -RZ, R2.H1_H1 ;  /* 0x30000002ff027230 */ /* 0x000fe20000004100 */
[----:B------:R-:W-:Y:S01]  /*2350*/  SHF.R.U32.HI R10, RZ, 0x8, R10 ;  /* 0x00000008ff0a7819 */ /* 0x000fe2000001160a */
[----:B------:R-:W-:Y:S01]  /*2360*/  HADD2.F32 R3, -RZ, R3.H1_H1 ;  /* 0x30000003ff037230 */ /* 0x000fe20000004100 */
[----:B------:R-:W-:Y:S01]  /*2370*/  SHF.R.U32.HI R11, RZ, 0x8, R11 ;  /* 0x00000008ff0b7819 */ /* 0x000fe2000001160b */
[----:B------:R-:W-:Y:S01]  /*2380*/  FMUL.FTZ R26, R17, R26 ;  /* 0x0000001a111a7220 */ /* 0x000fe20000410000 */
[C---:B------:R-:W-:Y:S01]  /*2390*/  FFMA.FTZ R32, R27.reuse, R2, R32 ;  /* 0x000000021b207223 */ /* 0x040fe20000010020 */
[----:B------:R-:W-:Y:S01]  /*23a0*/  FMUL.FTZ R35, R18, R35 ;  /* 0x0000002312237220 */ /* 0x000fe20000410000 */
[----:B------:R-:W-:Y:S01]  /*23b0*/  FFMA.FTZ R2, R27, R3, R34 ;  /* 0x000000031b027223 */ /* 0x000fe20000010022 */
[----:B------:R-:W-:Y:S01]  /*23c0*/  LOP3.LUT R3, R10, 0xf000f, RZ, 0xc0, !PT ;  /* 0x000f000f0a037812 */ /* 0x000fe200078ec0ff */
[----:B------:R-:W-:Y:S01]  /*23d0*/  FMUL.FTZ R37, R20, R37 ;  /* 0x0000002514257220 */ /* 0x000fe20000410000 */
[----:B------:R-:W-:Y:S01]  /*23e0*/  LOP3.LUT R9, R11, 0xf000f, RZ, 0xc0, !PT ;  /* 0x000f000f0b097812 */ /* 0x000fe200078ec0ff */
[----:B------:R-:W-:Y:S01]  /*23f0*/  FMUL.FTZ R28, R15, R28 ;  /* 0x0000001c0f1c7220 */ /* 0x000fe20000410000 */
[----:B------:R-:W-:Y:S01]  /*2400*/  LOP3.LUT R3, R3, 0x64006400, RZ, 0xfc, !PT ;  /* 0x6400640003037812 */ /* 0x000fe200078efcff */
[----:B------:R-:W-:Y:S01]  /*2410*/  FMUL.FTZ R30, R17, R30 ;  /* 0x0000001e111e7220 */ /* 0x000fe20000410000 */
[----:B------:R-:W-:Y:S01]  /*2420*/  LOP3.LUT R9, R9, 0x64006400, RZ, 0xfc, !PT ;  /* 0x6400640009097812 */ /* 0x000fe200078efcff */
[----:B------:R-:W-:Y:S01]  /*2430*/  FMUL.FTZ R23, R18, R23 ;  /* 0x0000001712177220 */ /* 0x000fe20000410000 */
[----:B------:R-:W-:Y:S01]  /*2440*/  LOP3.LUT R10, R10, 0xf000f0, RZ, 0xc0, !PT ;  /* 0x00f000f00a0a7812 */ /* 0x000fe200078ec0ff */
[----:B------:R-:W-:Y:S01]  /*2450*/  HADD2 R3, R3, -1032, -1032 ;  /* 0xe408e40803037430 */ /* 0x000fe20000000000 */
[----:B------:R-:W-:Y:S01]  /*2460*/  F2FP.F16.F32.PACK_AB R26, RZ, R26 ;  /* 0x0000001aff1a723e */ /* 0x000fe200000000ff */
[----:B------:R-:W-:Y:S01]  /*2470*/  HADD2 R9, R9, -1032, -1032 ;  /* 0xe408e40809097430 */ /* 0x000fe20000000000 */
[----:B------:R-:W-:-:S02]  /*2480*/  F2FP.F16.F32.PACK_AB R35, RZ, R35 ;  /* 0x00000023ff23723e */ /* 0x000fc400000000ff */
[----:B------:R-:W-:Y:S01]  /*2490*/  HADD2.F32 R21, -RZ, R3.H0_H0 ;  /* 0x20000003ff157230 */ /* 0x000fe20000004100 */
[----:B------:R-:W-:Y:S01]  /*24a0*/  F2FP.F16.F32.PACK_AB R37, RZ, R37 ;  /* 0x00000025ff25723e */ /* 0x000fe200000000ff */
[--C-:B------:R-:W-:Y:S01]  /*24b0*/  HADD2.F32 R34, -RZ, R9.reuse.H1_H1 ;  /* 0x30000009ff227230 */ /* 0x100fe20000004100 */
[----:B------:R-:W-:Y:S02]  /*24c0*/  PRMT R26, R26, 0x5410, R35 ;  /* 0x000054101a1a7816 */ /* 0x000fe40000000023 */
[C---:B------:R-:W-:Y:S01]  /*24d0*/  FFMA.FTZ R32, R25.reuse, R21, R32 ;  /* 0x0000001519207223 */ /* 0x040fe20000010020 */
[----:B------:R-:W-:Y:S01]  /*24e0*/  HADD2.F32 R21, -RZ, R9.H0_H0 ;  /* 0x20000009ff157230 */ /* 0x000fe20000004100 */
[----:B------:R-:W-:Y:S02]  /*24f0*/  F2FP.F16.F32.PACK_AB R28, RZ, R28 ;  /* 0x0000001cff1c723e */ /* 0x000fe400000000ff */
[----:B------:R-:W-:Y:S01]  /*2500*/  HFMA2.MMA R22, R26, 1, 1, R22 ;  /* 0x3c003c001a167835 */ /* 0x000fe20000000016 */
[----:B------:R-:W-:Y:S01]  /*2510*/  F2FP.F16.F32.PACK_AB R30, RZ, R30 ;  /* 0x0000001eff1e723e */ /* 0x000fe200000000ff */
[----:B------:R-:W-:Y:S01]  /*2520*/  FFMA.FTZ R25, R25, R21, R2 ;  /* 0x0000001519197223 */ /* 0x000fe20000010002 */
[----:B------:R-:W-:Y:S01]  /*2530*/  HADD2.F32 R2, -RZ, R3.H1_H1 ;  /* 0x30000003ff027230 */ /* 0x000fe20000004100 */
[----:B------:R-:W-:-:S02]  /*2540*/  LOP3.LUT R21, R11, 0xf000f0, RZ, 0xc0, !PT ;  /* 0x00f000f00b157812 */ /* 0x000fc400078ec0ff */
[----:B------:R-:W-:Y:S02]  /*2550*/  LOP3.LUT R11, R10, 0x64006400, RZ, 0xfc, !PT ;  /* 0x640064000a0b7812 */ /* 0x000fe400078efcff */
[----:B------:R-:W-:Y:S01]  /*2560*/  FFMA.FTZ R9, R31, R2, R32 ;  /* 0x000000021f097223 */ /* 0x000fe20000010020 */
[----:B------:R-:W-:Y:S01]  /*2570*/  LOP3.LUT R21, R21, 0x64006400, RZ, 0xfc, !PT ;  /* 0x6400640015157812 */ /* 0x000fe200078efcff */
[----:B------:R-:W0:Y:S01]  /*2580*/  LDS.64 R2, [UR4+0x30] ;  /* 0x00003004ff027984 */ /* 0x000e220008000a00 */
[-C--:B------:R-:W-:Y:S02]  /*2590*/  HFMA2 R11, R11, R38.reuse.H0_H0, -72, -72 ;  /* 0xd480d4800b0b7431 */ /* 0x080fe40000040026 */
[----:B------:R-:W-:Y:S01]  /*25a0*/  FFMA.FTZ R31, R31, R34, R25 ;  /* 0x000000221f1f7223 */ /* 0x000fe20000010019 */
[----:B------:R-:W-:Y:S01]  /*25b0*/  PRMT R37, R37, 0x5410, R28 ;  /* 0x0000541025257816 */ /* 0x000fe2000000001c */
[----:B------:R-:W-:Y:S01]  /*25c0*/  HFMA2 R21, R21, R38.H0_H0, -72, -72 ;  /* 0xd480d48015157431 */ /* 0x000fe20000040026 */
[----:B------:R-:W-:Y:S01]  /*25d0*/  F2FP.F16.F32.PACK_AB R23, RZ, R23 ;  /* 0x00000017ff17723e */ /* 0x000fe200000000ff */
[----:B------:R-:W-:-:S02]  /*25e0*/  HADD2.F32 R10, -RZ, R11.H0_H0 ;  /* 0x2000000bff0a7230 */ /* 0x000fc40000004100 */
[----:B------:R-:W-:Y:S02]  /*25f0*/  HADD2 R24, R37, R24 ;  /* 0x0000001825187230 */ /* 0x000fe40000000000 */
[----:B------:R-:W-:Y:S01]  /*2600*/  HADD2.F32 R32, -RZ, R21.H0_H0 ;  /* 0x20000015ff207230 */ /* 0x000fe20000004100 */
[----:B------:R-:W-:Y:S01]  /*2610*/  PRMT R30, R30, 0x5410, R23 ;  /* 0x000054101e1e7816 */ /* 0x000fe20000000017 */
[----:B------:R-:W-:-:S03]  /*2620*/  FFMA.FTZ R10, R8, R10, R9 ;  /* 0x0000000a080a7223 */ /* 0x000fc60000010009 */
[----:B------:R-:W-:Y:S01]  /*2630*/  FFMA.FTZ R31, R8, R32, R31 ;  /* 0x00000020081f7223 */ /* 0x000fe2000001001f */
[----:B------:R-:W-:Y:S01]  /*2640*/  HADD2.F32 R8, -RZ, R11.H1_H1 ;  /* 0x3000000bff087230 */ /* 0x000fe20000004100 */
[----:B------:R-:W-:Y:S01]  /*2650*/  HFMA2.MMA R22, R30, 1, 1, R22 ;  /* 0x3c003c001e167835 */ /* 0x000fe20000000016 */
[----:B------:R-:W-:-:S03]  /*2660*/  HADD2.F32 R32, -RZ, R21.H1_H1 ;  /* 0x30000015ff207230 */ /* 0x000fc60000004100 */
[C---:B------:R-:W-:Y:S02]  /*2670*/  FFMA.FTZ R21, R29.reuse, R8, R10 ;  /* 0x000000081d157223 */ /* 0x040fe4000001000a */
[----:B------:R-:W-:Y:S02]  /*2680*/  FFMA.FTZ R32, R29, R32, R31 ;  /* 0x000000201d207223 */ /* 0x000fe4000001001f */
[----:B------:R-:W-:Y:S02]  /*2690*/  FMUL.FTZ R21, R20, R21 ;  /* 0x0000001514157220 */ /* 0x000fe40000410000 */
[----:B------:R-:W-:-:S03]  /*26a0*/  FMUL.FTZ R32, R15, R32 ;  /* 0x000000200f207220 */ /* 0x000fc60000410000 */
[----:B------:R-:W-:Y:S02]  /*26b0*/  F2FP.F16.F32.PACK_AB R21, RZ, R21 ;  /* 0x00000015ff15723e */ /* 0x000fe400000000ff */
[----:B------:R-:W-:-:S04]  /*26c0*/  F2FP.F16.F32.PACK_AB R32, RZ, R32 ;  /* 0x00000020ff20723e */ /* 0x000fc800000000ff */
[----:B------:R-:W-:Y:S02]  /*26d0*/  PRMT R21, R21, 0x5410, R32 ;  /* 0x0000541015157816 */ /* 0x000fe40000000020 */
        /* <DEDUP_REMOVED lines=11> */
[----:B------:R-:W-:Y:S02]  /*2790*/  HADD2.F32 R11, -RZ, R8.H0_H0 ;  /* 0x20000008ff0b7230 */ /* 0x000fe40000004100 */
[----:B------:R-:W-:-:S02]  /*27a0*/  HADD2 R25, R10, -1032, -1032 ;  /* 0xe408e4080a197430 */ /* 0x000fc40000000000 */
[----:B------:R-:W-:Y:S02]  /*27b0*/  HADD2.F32 R31, -RZ, R8.H1_H1 ;  /* 0x30000008ff1f7230 */ /* 0x000fe40000004100 */
[--C-:B0-----:R-:W-:Y:S02]  /*27c0*/  HADD2.F32 R10, -RZ, R2.reuse.H0_H0 ;  /* 0x20000002ff0a7230 */ /* 0x101fe40000004100 */
        /* <DEDUP_REMOVED lines=11> */
[----:B------:R-:W-:Y:S02]  /*2880*/  HADD2.F32 R29, -RZ, R29.H1_H1 ;  /* 0x3000001dff1d7230 */ /* 0x000fe40000004100 */
[C---:B------:R-:W-:Y:S01]  /*2890*/  FFMA.FTZ R33, R2.reuse, R27, R33 ;  /* 0x0000001b02217223 */ /* 0x040fe20000010021 */
[----:B------:R-:W-:Y:S01]  /*28a0*/  LOP3.LUT R10, R5, 0xf000f0, RZ, 0xc0, !PT ;  /* 0x00f000f0050a7812 */ /* 0x000fe200078ec0ff */
[----:B------:R-:W-:Y:S01]  /*28b0*/  FFMA.FTZ R25, R2, R25, R9 ;  /* 0x0000001902197223 */ /* 0x000fe20000010009 */
[----:B------:R-:W-:Y:S01]  /*28c0*/  LOP3.LUT R27, R8, 0x64006400, RZ, 0xfc, !PT ;  /* 0x64006400081b7812 */ /* 0x000fe200078efcff */
[----:B------:R-:W-:Y:S01]  /*28d0*/  FFMA.FTZ R11, R2, R29, R11 ;  /* 0x0000001d020b7223 */ /* 0x000fe2000001000b */
[----:B------:R-:W0:Y:S01]  /*28e0*/  LDS.64 R8, [UR4+0x38] ;  /* 0x00003804ff087984 */ /* 0x000e220008000a00 */
[----:B------:R-:W-:Y:S01]  /*28f0*/  LOP3.LUT R29, R10, 0x64006400, RZ, 0xfc, !PT ;  /* 0x640064000a1d7812 */ /* 0x000fe200078efcff */
[----:B------:R-:W-:Y:S01]  /*2900*/  FFMA.FTZ R31, R31, R2, R34 ;  /* 0x000000021f1f7223 */ /* 0x000fe20000010022 */
[----:B------:R-:W-:Y:S01]  /*2910*/  LOP3.LUT R10, R6, 0xf000f0, RZ, 0xc0, !PT ;  /* 0x00f000f0060a7812 */ /* 0x000fe200078ec0ff */
[--C-:B------:R-:W-:Y:S01]  /*2920*/  HADD2.F32 R2, -RZ, R3.reuse.H0_H0 ;  /* 0x20000003ff027230 */ /* 0x100fe20000004100 */
[----:B------:R-:W-:Y:S01]  /*2930*/  SHF.R.U32.HI R5, RZ, 0x8, R5 ;  /* 0x00000008ff057819 */ /* 0x000fe20000011605 */
[----:B------:R-:W-:Y:S01]  /*2940*/  HFMA2 R26, R29, R38.H0_H0, -72, -72 ;  /* 0xd480d4801d1a7431 */ /* 0x000fe20000040026 */
[----:B------:R-:W-:Y:S01]  /*2950*/  LOP3.LUT R29, R10, 0x64006400, RZ, 0xfc, !PT ;  /* 0x640064000a1d7812 */ /* 0x000fe200078efcff */
[----:B------:R-:W-:-:S02]  /*2960*/  HADD2.F32 R3, -RZ, R3.H1_H1 ;  /* 0x30000003ff037230 */ /* 0x000fc40000004100 */
[-C--:B------:R-:W-:Y:S01]  /*2970*/  HFMA2 R27, R27, R38.reuse.H0_H0, -72, -72 ;  /* 0xd480d4801b1b7431 */ /* 0x080fe20000040026 */
[----:B------:R-:W-:Y:S01]  /*2980*/  SHF.R.U32.HI R4, RZ, 0x8, R4 ;  /* 0x00000008ff047819 */ /* 0x000fe20000011604 */
[--C-:B------:R-:W-:Y:S02]  /*2990*/  HADD2.F32 R28, -RZ, R26.reuse.H0_H0 ;  /* 0x2000001aff1c7230 */ /* 0x100fe40000004100 */
[----:B------:R-:W-:Y:S02]  /*29a0*/  HFMA2 R10, R29, R38.H0_H0, -72, -72 ;  /* 0xd480d4801d0a7431 */ /* 0x000fe40000040026 */
[----:B------:R-:W-:Y:S02]  /*29b0*/  HADD2.F32 R26, -RZ, R26.H1_H1 ;  /* 0x3000001aff1a7230 */ /* 0x000fe40000004100 */
[--C-:B------:R-:W-:Y:S02]  /*29c0*/  HADD2.F32 R36, -RZ, R27.reuse.H0_H0 ;  /* 0x2000001bff247230 */ /* 0x100fe40000004100 */
[----:B------:R-:W-:Y:S01]  /*29d0*/  FFMA.FTZ R28, R2, R28, R33 ;  /* 0x0000001c021c7223 */ /* 0x000fe20000010021 */
[----:B------:R-:W-:Y:S01]  /*29e0*/  HADD2.F32 R34, -RZ, R10.H0_H0 ;  /* 0x2000000aff227230 */ /* 0x000fe20000004100 */
[----:B------:R-:W-:Y:S01]  /*29f0*/  LOP3.LUT R33, R7, 0xf000f0, RZ, 0xc0, !PT ;  /* 0x00f000f007217812 */ /* 0x000fe200078ec0ff */
[----:B------:R-:W-:-:S02]  /*2a00*/  HADD2.F32 R27, -RZ, R27.H1_H1 ;  /* 0x3000001bff1b7230 */ /* 0x000fc40000004100 */
[----:B------:R-:W-:Y:S01]  /*2a10*/  FFMA.FTZ R28, R3, R26, R28 ;  /* 0x0000001a031c7223 */ /* 0x000fe2000001001c */
[----:B------:R-:W-:Y:S01]  /*2a20*/  LOP3.LUT R26, R5, 0xf000f, RZ, 0xc0, !PT ;  /* 0x000f000f051a7812 */ /* 0x000fe200078ec0ff */
[----:B------:R-:W-:Y:S01]  /*2a30*/  FFMA.FTZ R34, R2, R34, R25 ;  /* 0x0000002202227223 */ /* 0x000fe20000010019 */
[----:B------:R-:W-:Y:S01]  /*2a40*/  LOP3.LUT R25, R4, 0xf000f, RZ, 0xc0, !PT ;  /* 0x000f000f04197812 */ /* 0x000fe200078ec0ff */
[----:B------:R-:W-:Y:S01]  /*2a50*/  FFMA.FTZ R36, R36, R2, R31 ;  /* 0x0000000224247223 */ /* 0x000fe2000001001f */
[----:B------:R-:W-:Y:S02]  /*2a60*/  LOP3.LUT R26, R26, 0x64006400, RZ, 0xfc, !PT ;  /* 0x640064001a1a7812 */ /* 0x000fe400078efcff */
[----:B------:R-:W-:Y:S01]  /*2a70*/  LOP3.LUT R25, R25, 0x64006400, RZ, 0xfc, !PT ;  /* 0x6400640019197812 */ /* 0x000fe200078efcff */
[----:B------:R-:W-:Y:S01]  /*2a80*/  FFMA.FTZ R36, R27, R3, R36 ;  /* 0x000000031b247223 */ /* 0x000fe20000010024 */
[----:B------:R-:W-:Y:S02]  /*2a90*/  HADD2.F32 R27, -RZ, R10.H1_H1 ;  /* 0x3000000aff1b7230 */ /* 0x000fe40000004100 */
[----:B------:R-:W-:Y:S01]  /*2aa0*/  HADD2 R26, R26, -1032, -1032 ;  /* 0xe408e4081a1a7430 */ /* 0x000fe20000000000 */
[----:B------:R-:W-:Y:S01]  /*2ab0*/  SHF.R.U32.HI R31, RZ, 0x8, R6 ;  /* 0x00000008ff1f7819 */ /* 0x000fe20000011606 */
[----:B------:R-:W-:Y:S01]  /*2ac0*/  HADD2 R10, R25, -1032, -1032 ;  /* 0xe408e408190a7430 */ /* 0x000fe20000000000 */
[----:B------:R-:W-:Y:S01]  /*2ad0*/  LOP3.LUT R33, R33, 0x64006400, RZ, 0xfc, !PT ;  /* 0x6400640021217812 */ /* 0x000fe200078efcff */
[----:B------:R-:W-:Y:S01]  /*2ae0*/  FFMA.FTZ R34, R3, R27, R34 ;  /* 0x0000001b03227223 */ /* 0x000fe20000010022 */
[----:B------:R-:W-:Y:S01]  /*2af0*/  HADD2.F32 R29, -RZ, R26.H0_H0 ;  /* 0x2000001aff1d7230 */ /* 0x000fe20000004100 */
[----:B------:R-:W-:Y:S01]  /*2b00*/  LOP3.LUT R6, R31, 0xf000f, RZ, 0xc0, !PT ;  /* 0x000f000f1f067812 */ /* 0x000fe200078ec0ff */
[----:B------:R-:W-:Y:S01]  /*2b10*/  HADD2.F32 R27, -RZ, R10.H0_H0 ;  /* 0x2000000aff1b7230 */ /* 0x000fe20000004100 */
[----:B------:R-:W-:Y:S01]  /*2b20*/  SHF.R.U32.HI R7, RZ, 0x8, R7 ;  /* 0x00000008ff077819 */ /* 0x000fe20000011607 */
[----:B------:R-:W-:Y:S01]  /*2b30*/  HADD2.F32 R26, -RZ, R26.H1_H1 ;  /* 0x3000001aff1a7230 */ /* 0x000fe20000004100 */
[----:B------:R-:W-:Y:S01]  /*2b40*/  LOP3.LUT R4, R4, 0xf000f0, RZ, 0xc0, !PT ;  /* 0x00f000f004047812 */ /* 0x000fe200078ec0ff */
[--C-:B0-----:R-:W-:Y:S01]  /*2b50*/  HADD2.F32 R25, -RZ, R8.reuse.H0_H0 ;  /* 0x20000008ff197230 */ /* 0x101fe20000004100 */
[----:B------:R-:W-:Y:S01]  /*2b60*/  LOP3.LUT R5, R5, 0xf000f0, RZ, 0xc0, !PT ;  /* 0x00f000f005057812 */ /* 0x000fe200078ec0ff */
[----:B------:R-:W-:Y:S01]  /*2b70*/  HADD2.F32 R8, -RZ, R8.H1_H1 ;  /* 0x30000008ff087230 */ /* 0x000fe20000004100 */
[----:B------:R-:W-:-:S02]  /*2b80*/  LOP3.LUT R31, R31, 0xf000f0, RZ, 0xc0, !PT ;  /* 0x00f000f01f1f7812 */ /* 0x000fc400078ec0ff */
[----:B------:R-:W-:Y:S01]  /*2b90*/  FFMA.FTZ R29, R25, R29, R28 ;  /* 0x0000001d191d7223 */ /* 0x000fe2000001001c */
[----:B------:R-:W-:Y:S01]  /*2ba0*/  LOP3.LUT R28, R6, 0x64006400, RZ, 0xfc, !PT ;  /* 0x64006400061c7812 */ /* 0x000fe200078efcff */
[----:B------:R-:W-:Y:S02]  /*2bb0*/  HFMA2 R6, R33, R38.H0_H0, -72, -72 ;  /* 0xd480d48021067431 */ /* 0x000fe40000040026 */
[----:B------:R-:W-:Y:S01]  /*2bc0*/  FFMA.FTZ R27, R27, R25, R36 ;  /* 0x000000191b1b7223 */ /* 0x000fe20000010024 */
[----:B------:R-:W-:Y:S01]  /*2bd0*/  LOP3.LUT R5, R5, 0x64006400, RZ, 0xfc, !PT ;  /* 0x6400640005057812 */ /* 0x000fe200078efcff */
[----:B------:R-:W-:Y:S01]  /*2be0*/  FFMA.FTZ R29, R8, R26, R29 ;  /* 0x0000001a081d7223 */ /* 0x000fe2000001001d */
[----:B------:R-:W-:Y:S02]  /*2bf0*/  HADD2 R28, R28, -1032, -1032 ;  /* 0xe408e4081c1c7430 */ /* 0x000fe40000000000 */
[----:B------:R-:W-:-:S05]  /*2c00*/  HADD2.F32 R33, -RZ, R6.H0_H0 ;  /* 0x20000006ff217230 */ /* 0x000fca0000004100 */
[----:B------:R-:W-:Y:S01]  /*2c10*/  FFMA.FTZ R2, R2, R33, R11 ;  /* 0x0000002102027223 */ /* 0x000fe2000001000b */
[----:B------:R-:W-:Y:S02]  /*2c20*/  HADD2.F32 R11, -RZ, R28.H0_H0 ;  /* 0x2000001cff0b7230 */ /* 0x000fe40000004100 */
[----:B------:R-:W-:Y:S02]  /*2c30*/  HADD2.F32 R33, -RZ, R6.H1_H1 ;  /* 0x30000006ff217230 */ /* 0x000fe40000004100 */
[----:B------:R-:W-:Y:S02]  /*2c40*/  HADD2.F32 R28, -RZ, R28.H1_H1 ;  /* 0x3000001cff1c7230 */ /* 0x000fe40000004100 */
[----:B------:R-:W-:Y:S01]  /*2c50*/  FFMA.FTZ R11, R25, R11, R34 ;  /* 0x0000000b190b7223 */ /* 0x000fe20000010022 */
[----:B------:R-:W-:Y:S01]  /*2c60*/  HADD2.F32 R34, -RZ, R10.H1_H1 ;  /* 0x3000000aff227230 */ /* 0x000fe20000004100 */
[C---:B------:R-:W-:Y:S02]  /*2c70*/  LOP3.LUT R10, R7.reuse, 0xf000f, RZ, 0xc0, !PT ;  /* 0x000f000f070a7812 */ /* 0x040fe400078ec0ff */
[----:B------:R-:W-:Y:S01]  /*2c80*/  LOP3.LUT R7, R7, 0xf000f0, RZ, 0xc0, !PT ;  /* 0x00f000f007077812 */ /* 0x000fe200078ec0ff */
[----:B------:R-:W-:Y:S01]  /*2c90*/  FFMA.FTZ R11, R8, R28, R11 ;  /* 0x0000001c080b7223 */ /* 0x000fe2000001000b */
[----:B------:R-:W-:Y:S01]  /*2ca0*/  LOP3.LUT R10, R10, 0x64006400, RZ, 0xfc, !PT ;  /* 0x640064000a0a7812 */ /* 0x000fe200078efcff */
[----:B------:R-:W-:Y:S01]  /*2cb0*/  FFMA.FTZ R27, R34, R8, R27 ;  /* 0x00000008221b7223 */ /* 0x000fe2000001001b */
[----:B------:R-:W-:-:S03]  /*2cc0*/  LOP3.LUT R7, R7, 0x64006400, RZ, 0xfc, !PT ;  /* 0x6400640007077812 */ /* 0x000fc600078efcff */
[----:B------:R-:W-:Y:S02]  /*2cd0*/  HADD2 R6, R10, -1032, -1032 ;  /* 0xe408e4080a067430 */ /* 0x000fe40000000000 */
[----:B------:R-:W-:Y:S01]  /*2ce0*/  FFMA.FTZ R10, R3, R33, R2 ;  /* 0x00000021030a7223 */ /* 0x000fe20000010002 */
[--C-:B------:R-:W-:Y:S02]  /*2cf0*/  HADD2.F32 R2, -RZ, R9.reuse.H0_H0 ;  /* 0x20000009ff027230 */ /* 0x100fe40000004100 */
[----:B------:R-:W-:Y:S02]  /*2d00*/  HADD2.F32 R9, -RZ, R9.H1_H1 ;  /* 0x30000009ff097230 */ /* 0x000fe40000004100 */
[--C-:B------:R-:W-:Y:S02]  /*2d10*/  HADD2.F32 R3, -RZ, R6.reuse.H0_H0 ;  /* 0x20000006ff037230 */ /* 0x100fe40000004100 */
[----:B------:R-:W-:-:S03]  /*2d20*/  HADD2.F32 R26, -RZ, R6.H1_H1 ;  /* 0x30000006ff1a7230 */ /* 0x000fc60000004100 */
[----:B------:R-:W-:Y:S01]  /*2d30*/  FFMA.FTZ R25, R25, R3, R10 ;  /* 0x0000000319197223 */ /* 0x000fe2000001000a */
[----:B------:R-:W-:-:S03]  /*2d40*/  LOP3.LUT R3, R4, 0x64006400, RZ, 0xfc, !PT ;  /* 0x6400640004037812 */ /* 0x000fc600078efcff */
[----:B------:R-:W-:Y:S02]  /*2d50*/  FFMA.FTZ R25, R8, R26, R25 ;  /* 0x0000001a08197223 */ /* 0x000fe40000010019 */
[-C--:B------:R-:W-:Y:S02]  /*2d60*/  HFMA2 R4, R3, R38.reuse.H0_H0, -72, -72 ;  /* 0xd480d48003047431 */ /* 0x080fe40000040026 */
[-C--:B------:R-:W-:Y:S01]  /*2d70*/  HFMA2 R3, R5, R38.reuse.H0_H0, -72, -72 ;  /* 0xd480d48005037431 */ /* 0x080fe20000040026 */
[----:B------:R-:W-:Y:S02]  /*2d80*/  LOP3.LUT R5, R31, 0x64006400, RZ, 0xfc, !PT ;  /* 0x640064001f057812 */ /* 0x000fe400078efcff */
[----:B------:R-:W-:Y:S02]  /*2d90*/  HADD2.F32 R6, -RZ, R4.H0_H0 ;  /* 0x20000004ff067230 */ /* 0x000fe40000004100 */
[----:B------:R-:W-:Y:S02]  /*2da0*/  HADD2.F32 R10, -RZ, R3.H0_H0 ;  /* 0x20000003ff0a7230 */ /* 0x000fe40000004100 */
[----:B------:R-:W-:-:S02]  /*2db0*/  HFMA2 R5, R5, R38.H0_H0, -72, -72 ;  /* 0xd480d48005057431 */ /* 0x000fc40000040026 */
[----:B------:R-:W-:Y:S02]  /*2dc0*/  HADD2.F32 R4, -RZ, R4.H1_H1 ;  /* 0x30000004ff047230 */ /* 0x000fe40000004100 */
[----:B------:R-:W-:Y:S02]  /*2dd0*/  HFMA2 R38, R7, R38.H0_H0, -72, -72 ;  /* 0xd480d48007267431 */ /* 0x000fe40000040026 */
[----:B------:R-:W-:Y:S01]  /*2de0*/  FFMA.FTZ R27, R6, R2, R27 ;  /* 0x00000002061b7223 */ /* 0x000fe2000001001b */
[----:B------:R-:W-:Y:S02]  /*2df0*/  HADD2.F32 R6, -RZ, R3.H1_H1 ;  /* 0x30000003ff067230 */ /* 0x000fe40000004100 */
        /* <DEDUP_REMOVED lines=9> */
[----:B------:R-:W-:Y:S01]  /*2e90*/  FMUL.FTZ R4, R17, R4 ;  /* 0x0000000411047220 */ /* 0x000fe20000410000 */
[C---:B------:R-:W-:Y:S01]  /*2ea0*/  FFMA.FTZ R7, R9.reuse, R8, R7 ;  /* 0x0000000809077223 */ /* 0x040fe20000010007 */
[----:B------:R-:W-:Y:S01]  /*2eb0*/  FMUL.FTZ R3, R18, R3 ;  /* 0x0000000312037220 */ /* 0x000fe20000410000 */
[----:B------:R-:W-:Y:S01]  /*2ec0*/  FFMA.FTZ R26, R9, R38, R26 ;  /* 0x00000026091a7223 */ /* 0x000fe2000001001a */
[----:B------:R-:W-:-:S02]  /*2ed0*/  HADD2 R25, R21, R24 ;  /* 0x0000001815197230 */ /* 0x000fc40000000000 */
[----:B------:R-:W-:Y:S01]  /*2ee0*/  FMUL.FTZ R7, R20, R7 ;  /* 0x0000000714077220 */ /* 0x000fe20000410000 */
[----:B------:R-:W-:Y:S01]  /*2ef0*/  F2FP.F16.F32.PACK_AB R4, RZ, R4 ;  /* 0x00000004ff04723e */ /* 0x000fe200000000ff */
[----:B------:R-:W-:Y:S01]  /*2f00*/  FMUL.FTZ R26, R15, R26 ;  /* 0x0000001a0f1a7220 */ /* 0x000fe20000410000 */
[----:B------:R-:W-:Y:S02]  /*2f10*/  F2FP.F16.F32.PACK_AB R3, RZ, R3 ;  /* 0x00000003ff03723e */ /* 0x000fe400000000ff */
[----:B------:R-:W-:Y:S02]  /*2f20*/  F2FP.F16.F32.PACK_AB R7, RZ, R7 ;  /* 0x00000007ff07723e */ /* 0x000fe400000000ff */
[----:B------:R-:W-:Y:S02]  /*2f30*/  F2FP.F16.F32.PACK_AB R26, RZ, R26 ;  /* 0x0000001aff1a723e */ /* 0x000fe400000000ff */
[----:B------:R-:W-:Y:S02]  /*2f40*/  PRMT R4, R4, 0x5410, R3 ;  /* 0x0000541004047816 */ /* 0x000fe40000000003 */
[----:B------:R-:W-:-:S04]  /*2f50*/  PRMT R7, R7, 0x5410, R26 ;  /* 0x0000541007077816 */ /* 0x000fc8000000001a */
[----:B------:R-:W-:Y:S01]  /*2f60*/  HFMA2.MMA R24, R4, 1, 1, R22 ;  /* 0x3c003c0004187835 */ /* 0x000fe20000000016 */
[----:B------:R-:W-:-:S10]  /*2f70*/  HADD2 R25, R7, R25 ;  /* 0x0000001907197230 */ /* 0x000fd40000000000 */
.L_x_3093:
        /* <DEDUP_REMOVED lines=8> */
.L_x_3092:
[----:B------:R-:W-:Y:S05]  /*3000*/  @P1 EXIT ;  /* 0x000000000000194d */ /* 0x000fea0003800000 */
[----:B------:R-:W0:Y:S01]  /*3010*/  LDC.64 R2, c[0x0][0x230] ;  /* 0x00008c00ff027b82 */ /* 0x000e220000000a00 */
        /* <DEDUP_REMOVED lines=9> */
.L_x_3098:
[----:B------:R-:W0:Y:S02]  /*30b0*/  LDS R2, [R0] ;  /* 0x0000000000027984 */ /* 0x000e240000000800 */
[----:B0-----:R-:W-:-:S10]  /*30c0*/  HFMA2.MMA R3, R2, 1, 1, R24 ;  /* 0x3c003c0002037835 */ /* 0x001fd40000000018 */
[----:B------:R-:W0:Y:S02]  /*30d0*/  ATOMS.CAST.SPIN R3, [R0], R2, R3 ;  /* 0x000000020003738d */ /* 0x000e240001800003 */
[----:B0-----:R-:W-:-:S13]  /*30e0*/  ISETP.EQ.U32.AND P0, PT, R3, 0x1, PT ;  /* 0x000000010300780c */ /* 0x001fda0003f02070 */
[----:B------:R-:W-:Y:S05]  /*30f0*/  @!P0 BRA `(.L_x_3098) ;  /* 0xfffffffc00ec8947 */ /* 0x000fea000383ffff */
[----:B------:R-:W-:Y:S05]  /*3100*/  BRA `(.L_x_3096) ;  /* 0x00000000000c7947 */ /* 0x000fea0003800000 */
.L_x_3097:
[----:B------:R-:W2:Y:S02]  /*3110*/  LD.E R0, desc[UR6][R4.64] ;  /* 0x0000000604007980 */ /* 0x000ea4000c101900 */
[----:B--2---:R-:W-:-:S05]  /*3120*/  IADD3 R3, R24, R0, RZ ;  /* 0x0000000018037210 */ /* 0x004fca0007ffe0ff */
[----:B------:R0:W-:Y:S02]  /*3130*/  ST.E desc[UR6][R4.64], R3 ;  /* 0x0000000304007985 */ /* 0x0001e4000c101906 */
.L_x_3096:
[----:B------:R-:W-:Y:S05]  /*3140*/  BSYNC B0 ;  /* 0x0000000000007941 */ /* 0x000fea0003800000 */
.L_x_3095:
[----:B------:R1:W-:Y:S02]  /*3150*/  ATOM.E.ADD.F16x2.RN.STRONG.GPU P0, RZ, desc[UR6][R4.64+0x4], R25 ;  /* 0x0000041904ff79a2 */ /* 0x0003e4000810e1c6 */
[----:B-1----:R-:W-:Y:S05]  /*3160*/  @P0 EXIT ;  /* 0x000000000000094d */ /* 0x002fea0003800000 */
[----:B------:R-:W1:Y:S02]  /*3170*/  QSPC.E.S P0, RZ, [R4+0x4] ;  /* 0x0000040004ff73aa */ /* 0x000e640000000500 */
[----:B-1----:R-:W-:Y:S05]  /*3180*/  @!P0 BRA `(.L_x_3099) ;  /* 0x0000000000208947 */ /* 0x002fea0003800000 */
[----:B------:R-:W-:-:S04]  /*3190*/  MOV R2, R4 ;  /* 0x0000000400027202 */ /* 0x000fc80000000f00 */
[----:B------:R-:W-:-:S07]  /*31a0*/  MOV R0, R2 ;  /* 0x0000000200007202 */ /* 0x000fce0000000f00 */
.L_x_3100:
[----:B------:R-:W0:Y:S02]  /*31b0*/  LDS R2, [R0+0x4] ;  /* 0x0000040000027984 */ /* 0x000e240000000800 */
[----:B0-----:R-:W-:-:S06]  /*31c0*/  HADD2 R3, R2, R25 ;  /* 0x0000001902037230 */ /* 0x001fcc0000000000 */
[----:B------:R-:W0:Y:S02]  /*31d0*/  ATOMS.CAST.SPIN R3, [R0+0x4], R2, R3 ;  /* 0x000004020003738d */ /* 0x000e240001800003 */
[----:B0-----:R-:W-:-:S13]  /*31e0*/  ISETP.EQ.U32.AND P0, PT, R3, 0x1, PT ;  /* 0x000000010300780c */ /* 0x001fda0003f02070 */
[----:B------:R-:W-:Y:S05]  /*31f0*/  @!P0 BRA `(.L_x_3100) ;  /* 0xfffffffc00ec8947 */ /* 0x000fea000383ffff */
[----:B------:R-:W-:Y:S05]  /*3200*/  EXIT ;  /* 0x000000000000794d */ /* 0x000fea0003800000 */
.L_x_3099:
[----:B------:R-:W0:Y:S02]  /*3210*/  LD.E R0, desc[UR6][R4.64+0x4] ;  /* 0x0000040604007980 */ /* 0x000e24000c101900 */
[----:B0-----:R-:W-:-:S05]  /*3220*/  IADD3 R3, R25, R0, RZ ;  /* 0x0000000019037210 */ /* 0x001fca0007ffe0ff */
[----:B------:R-:W-:Y:S01]  /*3230*/  ST.E desc[UR6][R4.64+0x4], R3 ;  /* 0x0000040304007985 */ /* 0x000fe2000c101906 */
[----:B------:R-:W-:Y:S05]  /*3240*/  EXIT ;  /* 0x000000000000794d */ /* 0x000fea0003800000 */
.L_x_3101:
        /* <DEDUP_REMOVED lines=11> */
.L_x_3283:


//--------------------- .text._Z23gemm_half_q_half_kernelILi1ELi12ELb0ELb0ELi32EEvPK6__halfPKjS4_S2_PS0_iiiiPKtS7_iiiiiibS2_i --------------------------
	.section	.text._Z23gemm_half_q_half_kernelILi1ELi12ELb0ELb0ELi32EEvPK6__halfPKjS4_S2_PS0_iiiiPKtS7_iiiiiibS2_i,"ax",@progbits
	.align	128
        .global         _Z23gemm_half_q_half_kernelILi1ELi12ELb0ELb0ELi32EEvPK6__halfPKjS4_S2_PS0_iiiiPKtS7_iiiiiibS2_i
        .type           _Z23gemm_half_q_half_kernelILi1ELi12ELb0ELb0ELi32EEvPK6__halfPKjS4_S2_PS0_iiiiPKtS7_iiiiiibS2_i,@function
        .size           _Z23gemm_half_q_half_kernelILi1ELi12ELb0ELb0ELi32EEvPK6__halfPKjS4_S2_PS0_iiiiPKtS7_iiiiiibS2_i,(.L_x_3284 - _Z23gemm_half_q_half_kernelILi1ELi12ELb0ELb0ELi32EEvPK6__halfPKjS4_S2_PS0_iiiiPKtS7_iiiiiibS2_i)
        .other          _Z23gemm_half_q_half_kernelILi1ELi12ELb0ELb0ELi32EEvPK6__halfPKjS4_S2_PS0_iiiiPKtS7_iiiiiibS2_i,@"STO_CUDA_ENTRY STV_DEFAULT"
_Z23gemm_half_q_half_kernelILi1ELi12ELb0ELb0ELi32EEvPK6__halfPKjS4_S2_PS0_iiiiPKtS7_iiiiiibS2_i:
.text._Z23gemm_half_q_half_kernelILi1ELi12ELb0ELb0ELi32EEvPK6__halfPKjS4_S2_PS0_iiiiPKtS7_iiiiiibS2_i:
        /* <DEDUP_REMOVED lines=26> */
[----:B------:R-:W-:-:S04]  /*01a0*/  @!P0 IADD3 R5, P2, R5, R4, RZ ;  /* 0x0000000405058210 */ /* 0x000fc80007f5e0ff */
[----:B------:R-:W-:Y:S02]  /*01b0*/  @!P0 IADD3.X R12, R6, R7, RZ, P2, !PT ;  /* 0x00000007060c8210 */ /* 0x000fe400017fe4ff */
[----:B------:R-:W-:Y:S02]  /*01c0*/  @!P0 LEA R6, P2, R5, UR4, 0x1 ;  /* 0x0000000405068c11 */ /* 0x000fe4000f8408ff */
[----:B--2---:R-:W-:-:S04]  /*01d0*/  @P0 IADD3 R9, P3, R4, R3, RZ ;  /* 0x0000000304090210 */ /* 0x004fc80007f7e0ff */
[----:B------:R-:W-:Y:S02]  /*01e0*/  @P0 IADD3.X R16, RZ, R7, RZ, P3, !PT ;  /* 0x00000007ff100210 */ /* 0x000fe40001ffe4ff */
        /* <DEDUP_REMOVED lines=11> */
.L_x_3103:
[----:B------:R-:W-:Y:S05]  /*02a0*/  BSYNC B0 ;  /* 0x0000000000007941 */ /* 0x000fea0003800000 */
.L_x_3102:
[----:B------:R-:W-:Y:S01]  /*02b0*/  ULDC UR4, c[0x0][0x23c] ;  /* 0x00008f0000047ab9 */ /* 0x000fe20000000800 */
[----:B------:R-:W-:Y:S02]  /*02c0*/  SHF.L.U32 R14, R14, 0x2, RZ ;  /* 0x000000020e0e7819 */ /* 0x000fe400000006ff */
[----:B------:R-:W-:-:S04]  /*02d0*/  MOV R27, UR4 ;  /* 0x00000004001b7c02 */ /* 0x000fc80008000f00 */
        /* <DEDUP_REMOVED lines=17> */
[----:B0-----:R-:W-:-:S07]  /*03f0*/  SHF.L.U32 R3, R8, 0x6, RZ ;  /* 0x0000000608037819 */ /* 0x001fce00000006ff */
[----:B------:R-:W0:Y:S08]  /*0400*/  LDC.64 R8, c[0x0][0x220] ;  /* 0x00008800ff087b82 */ /* 0x000e300000000a00 */
[----:B------:R-:W2:Y:S01]  /*0410*/  LDC.64 R10, c[0x0][0x228] ;  /* 0x00008a00ff0a7b82 */ /* 0x000ea20000000a00 */
        /* <DEDUP_REMOVED lines=9> */
.L_x_3105:
        /* <DEDUP_REMOVED lines=9> */
[----:B------:R0:W3:Y:S01]  /*0540*/  LDG.E.U16.CONSTANT R26, desc[UR6][R20.64] ;  /* 0x00000006141a7981 */ /* 0x0000e2000c1e9500 */
[----:B------:R-:W-:-:S06]  /*0550*/  IMAD.WIDE R4, R4, 0x2, R10 ;  /* 0x0000000204047825 */ /* 0x000fcc00078e020a */
        /* <DEDUP_REMOVED lines=16> */
[----:B---3--:R-:W-:Y:S01]  /*0660*/  IADD3 R15, R26, R15, RZ ;  /* 0x0000000f1a0f7210 */ /* 0x008fe20007ffe0ff */
[----:B------:R-:W-:-:S02]  /*0670*/  IMAD R23, R23, R23, RZ ;  /* 0x0000001717177224 */ /* 0x000fc400078e02ff */
[----:B------:R-:W-:Y:S01]  /*0680*/  IMAD R19, R19, R19, RZ ;  /* 0x0000001313137224 */ /* 0x000fe200078e02ff */
[----:B------:R-:W4:Y:S01]  /*0690*/  I2F.F16 R22, R22 ;  /* 0x0000001600167306 */ /* 0x000f220000200c00 */
[----:B------:R-:W-:-:S07]  /*06a0*/  ISETP.GE.AND P2, PT, R15, R0, PT ;  /* 0x000000000f00720c */ /* 0x000fce0003f46270 */
[----:B-1----:R-:W0:Y:S01]  /*06b0*/  I2F.F16 R4, R23 ;  /* 0x0000001700047306 */ /* 0x002e220000200c00 */
[----:B----4-:R-:W-:-:S07]  /*06c0*/  HMUL2 R2, R22.H0_H0, R5.H0_H0 ;  /* 0x2000000516027232 */ /* 0x010fce0000000800 */
[----:B------:R-:W1:Y:S01]  /*06d0*/  I2F.F16 R20, R20 ;  /* 0x0000001400147306 */ /* 0x000e620000200c00 */
[----:B0-----:R-:W-:-:S07]  /*06e0*/  HMUL2 R3, R4.H0_H0, R5.H0_H0 ;  /* 0x2000000504037232 */ /* 0x001fce0000000800 */
[----:B------:R-:W0:Y:S01]  /*06f0*/  I2F.F16 R24, R19 ;  /* 0x0000001300187306 */ /* 0x000e220000200c00 */
[-C--:B-1----:R-:W-:Y:S02]  /*0700*/  HMUL2 R4, R20.H0_H0, R5.reuse.H0_H0 ;  /* 0x2000000514047232 */ /* 0x082fe40000000800 */
[----:B0-----:R-:W-:Y:S01]  /*0710*/  HMUL2 R5, R24.H0_H0, R5.H0_H0 ;  /* 0x2000000518057232 */ /* 0x001fe20000000800 */
[----:B------:R-:W-:Y:S06]  /*0720*/  @!P2 BRA `(.L_x_3105) ;  /* 0xfffffffc0060a947 */ /* 0x000fec000383ffff */
.L_x_3104:
[----:B------:R-:W-:Y:S01]  /*0730*/  ULDC UR4, c[0x0][0x258] ;  /* 0x0000960000047ab9 */ /* 0x000fe20000000800 */
[C---:B------:R-:W-:Y:S02]  /*0740*/  ISETP.GT.AND P3, PT, R25.reuse, R16, PT ;  /* 0x000000101900720c */ /* 0x040fe40003f64270 */
[----:B------:R-:W-:Y:S02]  /*0750*/  CS2R R6, SRZ ;  /* 0x0000000000067805 */ /* 0x000fe4000001ff00 */
[----:B------:R-:W-:-:S13]  /*0760*/  ISETP.GT.AND P2, PT, R25, UR4, PT ;  /* 0x0000000419007c0c */ /* 0x000fda000bf44270 */
[----:B------:R-:W-:Y:S05]  /*0770*/  @!P2 BRA `(.L_x_3106) ;  /* 0x00000000001ca947 */ /* 0x000fea0003800000 */
[----:B------:R-:W1:Y:S02]  /*0780*/  LDC R8, c[0x0][0x25c] ;  /* 0x00009700ff087b82 */ /* 0x000e640000000800 */
[----:B-1----:R-:W-:-:S04]  /*0790*/  VIMNMX R7, R25, R8, PT ;  /* 0x0000000819077248 */ /* 0x002fc80003fe0100 */
[----:B------:R-:W-:-:S04]  /*07a0*/  IADD3 R7, R7, -UR4, RZ ;  /* 0x8000000407077c10 */ /* 0x000fc8000fffe0ff */
[----:B------:R-:W-:-:S04]  /*07b0*/  SHF.R.S32.HI R8, RZ, 0x1f, R7 ;  /* 0x0000001fff087819 */ /* 0x000fc80000011407 */
[----:B------:R-:W-:-:S04]  /*07c0*/  LEA.HI R8, R8, R7, RZ, 0x5 ;  /* 0x0000000708087211 */ /* 0x000fc800078f28ff */
[----:B------:R-:W-:-:S05]  /*07d0*/  SHF.R.S32.HI R8, RZ, 0x5, R8 ;  /* 0x00000005ff087819 */ /* 0x000fca0000011408 */
[----:B------:R-:W-:-:S07]  /*07e0*/  IMAD R7, R8, 0x6, RZ ;  /* 0x0000000608077824 */ /* 0x000fce00078e02ff */
.L_x_3106:
        /* <DEDUP_REMOVED lines=8> */
.L_x_3107:
        /* <DEDUP_REMOVED lines=12> */
.L_x_3108:
        /* <DEDUP_REMOVED lines=8> */
.L_x_3109:
        /* <DEDUP_REMOVED lines=11> */
.L_x_3110:
[C---:B------:R-:W-:Y:S01]  /*0a60*/  VIMNMX R10, R25.reuse, UR4, PT ;  /* 0x00000004190a7c48 */ /* 0x040fe2000bfe0100 */
[----:B------:R-:W1:Y:S01]  /*0a70*/  S2UR UR5, SR_CgaCtaId ;  /* 0x00000000000579c3 */ /* 0x000e620000008800 */
[----:B------:R-:W-:Y:S01]  /*0a80*/  ISETP.GE.OR P0, PT, R25, R12, P0 ;  /* 0x0000000c1900720c */ /* 0x000fe20000706670 */
[----:B------:R-:W-:Y:S01]  /*0a90*/  ULDC.64 UR8, c[0x0][0x218] ;  /* 0x0000860000087ab9 */ /* 0x000fe20000000a00 */
[----:B------:R-:W-:Y:S01]  /*0aa0*/  SHF.R.S32.HI R13, RZ, 0x1f, R10 ;  /* 0x0000001fff0d7819 */ /* 0x000fe2000001140a */
[----:B------:R-:W-:-:S03]  /*0ab0*/  UMOV UR4, 0x400 ;  /* 0x0000040000047882 */ /* 0x000fc60000000000 */
[----:B------:R-:W-:-:S04]  /*0ac0*/  LEA.HI R13, R13, R10, RZ, 0x5 ;  /* 0x0000000a0d0d7211 */ /* 0x000fc800078f28ff */
[----:B------:R-:W-:-:S04]  /*0ad0*/  SHF.R.S32.HI R10, RZ, 0x5, R13 ;  /* 0x00000005ff0a7819 */ /* 0x000fc8000001140d */
        /* <DEDUP_REMOVED lines=8> */
[C---:B------:R-:W-:Y:S02]  /*0b60*/  LEA R20, P2, R14.reuse, UR8, 0x2 ;  /* 0x000000080e147c11 */ /* 0x040fe4000f8410ff */
[----:B------:R-:W-:Y:S02]  /*0b70*/  PRMT R6, RZ, 0x5410, RZ ;  /* 0x00005410ff067816 */ /* 0x000fe400000000ff */
[----:B------:R-:W-:Y:S02]  /*0b80*/  LEA.HI.X R21, R14, UR9, R7, 0x2, P2 ;  /* 0x000000090e157c11 */ /* 0x000fe400090f1407 */
[----:B------:R-:W-:Y:S01]  /*0b90*/  PRMT R7, RZ, 0x5410, RZ ;  /* 0x00005410ff077816 */ /* 0x000fe200000000ff */
[----:B------:R-:W-:Y:S06]  /*0ba0*/  @P0 BRA `(.L_x_3111) ;  /* 0x0000002400100947 */ /* 0x000fec0003800000 */
[----:B------:R-:W-:Y:S01]  /*0bb0*/  SHF.R.S32.HI R24, RZ, 0x1f, R27 ;  /* 0x0000001fff187819 */ /* 0x000fe2000001141b */
[----:B------:R-:W-:Y:S01]  /*0bc0*/  HADD2.F32 R30, -RZ, R2.H0_H0 ;  /* 0x20000002ff1e7230 */ /* 0x000fe20000004100 */
[----:B------:R-:W-:Y:S01]  /*0bd0*/  PRMT R6, RZ, 0x5410, RZ ;  /* 0x00005410ff067816 */ /* 0x000fe200000000ff */
[----:B------:R-:W-:Y:S01]  /*0be0*/  HADD2.F32 R31, -RZ, R3.H0_H0 ;  /* 0x20000003ff1f7230 */ /* 0x000fe20000004100 */
[----:B------:R-:W-:Y:S01]  /*0bf0*/  PRMT R7, RZ, 0x5410, RZ ;  /* 0x00005410ff077816 */ /* 0x000fe200000000ff */
[----:B------:R-:W-:Y:S01]  /*0c00*/  HADD2.F32 R23, -RZ, R4.H0_H0 ;  /* 0x20000004ff177230 */ /* 0x000fe20000004100 */
[----:B------:R-:W-:Y:S01]  /*0c10*/  ULDC UR5, c[0x0][0x264] ;  /* 0x0000990000057ab9 */ /* 0x000fe20000000800 */
[----:B------:R-:W-:-:S07]  /*0c20*/  HADD2.F32 R22, -RZ, R5.H0_H0 ;  /* 0x20000005ff167230 */ /* 0x000fce0000004100 */
.L_x_3113:
[----:B------:R-:W-:Y:S05]  /*0c30*/  @P1 BRA `(.L_x_3112) ;  /* 0x0000002000cc1947 */ /* 0x000fea0003800000 */
[----:B------:R-:W2:Y:S01]  /*0c40*/  LDG.E.128.CONSTANT R16, desc[UR6][R20.64] ;  /* 0x0000000614107981 */ /* 0x000ea2000c1e9d00 */
[----:B------:R-:W1:Y:S03]  /*0c50*/  LDC R33, c[0x0][0x23c] ;  /* 0x00008f00ff217b82 */ /* 0x000e660000000800 */
[----:B------:R-:W3:Y:S01]  /*0c60*/  LDS.64 R28, [UR4] ;  /* 0x00000004ff1c7984 */ /* 0x000ee20008000a00 */
[----:B-1----:R-:W-:-:S04]  /*0c70*/  LEA R46, P0, R33, R20, 0x2 ;  /* 0x00000014212e7211 */ /* 0x002fc800078010ff */
[----:B------:R-:W-:-:S05]  /*0c80*/  LEA.HI.X R47, R33, R21, R24, 0x2, P0 ;  /* 0x00000015212f7211 */ /* 0x000fca00000f1418 */
[----:B------:R1:W4:Y:S01]  /*0c90*/  LDG.E.128.CONSTANT R12, desc[UR6][R46.64] ;  /* 0x000000062e0c7981 */ /* 0x000322000c1e9d00 */
[----:B---3--:R-:W-:Y:S02]  /*0ca0*/  HADD2.F32 R26, -RZ, R28.H0_H0 ;  /* 0x2000001cff1a7230 */ /* 0x008fe40000004100 */
[----:B-1----:R-:W-:-:S04]  /*0cb0*/  IMAD.WIDE R46, R33, 0x4, R46 ;  /* 0x00000004212e7825 */ /* 0x002fc800078e022e */
[----:B------:R-:W-:Y:S01]  /*0cc0*/  HADD2.F32 R28, -RZ, R28.H1_H1 ;  /* 0x3000001cff1c7230 */ /* 0x000fe20000004100 */
        /* <DEDUP_REMOVED lines=13> */
[----:B------:R-:W-:Y:S01]  /*0da0*/  HADD2.F32 R43, -RZ, R34.H0_H0 ;  /* 0x20000022ff2b7230 */ /* 0x000fe20000004100 */
[----:B------:R1:W2:Y:S01]  /*0db0*/  LDG.E.128.CONSTANT R8, desc[UR6][R46.64] ;  /* 0x000000062e087981 */ /* 0x0002a2000c1e9d00 */
[----:B------:R-:W-:-:S02]  /*0dc0*/  HADD2.F32 R35, -RZ, R38.H0_H0 ;  /* 0x20000026ff237230 */ /* 0x000fc40000004100 */
[----:B------:R-:W-:Y:S01]  /*0dd0*/  FFMA.FTZ R27, R27, R26, RZ ;  /* 0x0000001a1b1b7223 */ /* 0x000fe200000100ff */
[----:B------:R-:W-:Y:S02]  /*0de0*/  HADD2.F32 R37, -RZ, R36.H0_H0 ;  /* 0x20000024ff257230 */ /* 0x000fe40000004100 */
[C---:B------:R-:W-:Y:S01]  /*0df0*/  FFMA.FTZ R43, R26.reuse, R43, RZ ;  /* 0x0000002b1a2b7223 */ /* 0x040fe200000100ff */
[----:B------:R-:W-:Y:S02]  /*0e00*/  HADD2.F32 R32, -RZ, R32.H1_H1 ;  /* 0x30000020ff207230 */ /* 0x000fe40000004100 */
[C---:B------:R-:W-:Y:S01]  /*0e10*/  FFMA.FTZ R35, R26.reuse, R35, RZ ;  /* 0x000000231a237223 */ /* 0x040fe200000100ff */
[----:B------:R-:W-:Y:S02]  /*0e20*/  HADD2.F32 R34, -RZ, R34.H1_H1 ;  /* 0x30000022ff227230 */ /* 0x000fe40000004100 */
[----:B------:R-:W-:Y:S01]  /*0e30*/  FFMA.FTZ R37, R26, R37, RZ ;  /* 0x000000251a257223 */ /* 0x000fe200000100ff */
[----:B------:R-:W-:Y:S01]  /*0e40*/  MOV R26, 0x2c00 ;  /* 0x00002c00001a7802 */ /* 0x000fe20000000f00 */
[----:B------:R-:W-:-:S02]  /*0e50*/  HADD2.F32 R38, -RZ, R38.H1_H1 ;  /* 0x30000026ff267230 */ /* 0x000fc40000004100 */
[----:B------:R-:W-:Y:S01]  /*0e60*/  FFMA.FTZ R45, R32, R28, R27 ;  /* 0x0000001c202d7223 */ /* 0x000fe2000001001b */
[----:B------:R-:W-:Y:S01]  /*0e70*/  HADD2.F32 R36, -RZ, R36.H1_H1 ;  /* 0x30000024ff247230 */ /* 0x000fe20000004100 */
[----:B0-----:R-:W-:Y:S01]  /*0e80*/  PRMT R2, R2, 0x5410, R26 ;  /* 0x0000541002027816 */ /* 0x001fe2000000001a */
[----:B------:R-:W-:Y:S01]  /*0e90*/  FFMA.FTZ R43, R28, R34, R43 ;  /* 0x000000221c2b7223 */ /* 0x000fe2000001002b */
[----:B------:R-:W-:Y:S01]  /*0ea0*/  LOP3.LUT R26, R16, 0xf000f0, RZ, 0xc0, !PT ;  /* 0x00f000f0101a7812 */ /* 0x000fe200078ec0ff */
[C---:B------:R-:W-:Y:S01]  /*0eb0*/  FFMA.FTZ R35, R28.reuse, R38, R35 ;  /* 0x000000261c237223 */ /* 0x040fe20000010023 */
[----:B------:R-:W-:Y:S01]  /*0ec0*/  LOP3.LUT R27, R17, 0xf000f0, RZ, 0xc0, !PT ;  /* 0x00f000f0111b7812 */ /* 0x000fe200078ec0ff */
[----:B------:R-:W-:Y:S01]  /*0ed0*/  FFMA.FTZ R28, R28, R36, R37 ;  /* 0x000000241c1c7223 */ /* 0x000fe20000010025 */
[----:B------:R-:W-:Y:S01]  /*0ee0*/  LOP3.LUT R32, R18, 0xf000f0, RZ, 0xc0, !PT ;  /* 0x00f000f012207812 */ /* 0x000fe200078ec0ff */
[----:B------:R-:W-:Y:S01]  /*0ef0*/  HADD2.F32 R38, -RZ, R29.H0_H0 ;  /* 0x2000001dff267230 */ /* 0x000fe20000004100 */
[----:B------:R-:W-:-:S02]  /*0f00*/  LOP3.LUT R34, R19, 0xf000f0, RZ, 0xc0, !PT ;  /* 0x00f000f013227812 */ /* 0x000fc400078ec0ff */
[----:B------:R-:W-:Y:S02]  /*0f10*/  LOP3.LUT R37, R26, 0x64006400, RZ, 0xfc, !PT ;  /* 0x640064001a257812 */ /* 0x000fe400078efcff */
[----:B------:R-:W-:Y:S02]  /*0f20*/  LOP3.LUT R39, R27, 0x64006400, RZ, 0xfc, !PT ;  /* 0x640064001b277812 */ /* 0x000fe400078efcff */
[----:B------:R-:W0:Y:S01]  /*0f30*/  LDS.64 R26, [UR4+0x8] ;  /* 0x00000804ff1a7984 */ /* 0x000e220008000a00 */
[----:B------:R-:W-:Y:S01]  /*0f40*/  LOP3.LUT R41, R32, 0x64006400, RZ, 0xfc, !PT ;  /* 0x6400640020297812 */ /* 0x000fe200078efcff */
[-C--:B------:R-:W-:Y:S01]  /*0f50*/  HFMA2 R36, R37, R2.reuse.H1_H1, -72, -72 ;  /* 0xd480d48025247431 */ /* 0x080fe20000060002 */
[----:B------:R-:W-:Y:S01]  /*0f60*/  LOP3.LUT R49, R34, 0x64006400, RZ, 0xfc, !PT ;  /* 0x6400640022317812 */ /* 0x000fe200078efcff */
[-C--:B------:R-:W-:Y:S01]  /*0f70*/  HFMA2 R37, R39, R2.reuse.H1_H1, -72, -72 ;  /* 0xd480d48027257431 */ /* 0x080fe20000060002 */
[----:B------:R-:W-:Y:S01]  /*0f80*/  SHF.R.U32.HI R16, RZ, 0x8, R16 ;  /* 0x00000008ff107819 */ /* 0x000fe20000011610 */
[----:B------:R-:W-:-:S02]  /*0f90*/  HFMA2 R34, R41, R2.H1_H1, -72, -72 ;  /* 0xd480d48029227431 */ /* 0x000fc40000060002 */
[----:B------:R-:W-:Y:S02]  /*0fa0*/  HADD2.F32 R42, -RZ, R36.H0_H0 ;  /* 0x20000024ff2a7230 */ /* 0x000fe40000004100 */
[----:B------:R-:W-:Y:S02]  /*0fb0*/  HFMA2 R32, R49, R2.H1_H1, -72, -72 ;  /* 0xd480d48031207431 */ /* 0x000fe40000060002 */
        /* <DEDUP_REMOVED lines=11> */
[----:B------:R-:W-:Y:S01]  /*1070*/  SHF.R.U32.HI R18, RZ, 0x8, R18 ;  /* 0x00000008ff127819 */ /* 0x000fe20000011612 */
[----:B------:R-:W-:Y:S01]  /*1080*/  HADD2.F32 R29, -RZ, R36.H1_H1 ;  /* 0x30000024ff1d7230 */ /* 0x000fe20000004100 */
[----:B------:R-:W-:Y:S02]  /*1090*/  SHF.R.U32.HI R19, RZ, 0x8, R19 ;  /* 0x00000008ff137819 */ /* 0x000fe40000011613 */
[----:B------:R-:W-:Y:S01]  /*10a0*/  FFMA.FTZ R35, R38, R34, R35 ;  /* 0x0000002226237223 */ /* 0x000fe20000010023 */
[----:B------:R-:W-:Y:S01]  /*10b0*/  LOP3.LUT R34, R17, 0xf000f, RZ, 0xc0, !PT ;  /* 0x000f000f11227812 */ /* 0x000fe200078ec0ff */
[----:B------:R-:W-:Y:S01]  /*10c0*/  FFMA.FTZ R42, R29, R38, R42 ;  /* 0x000000261d2a7223 */ /* 0x000fe2000001002a */
[----:B------:R-:W-:Y:S01]  /*10d0*/  HADD2.F32 R29, -RZ, R32.H1_H1 ;  /* 0x30000020ff1d7230 */ /* 0x000fe20000004100 */
[----:B------:R-:W-:Y:S01]  /*10e0*/  LOP3.LUT R32, R16, 0xf000f, RZ, 0xc0, !PT ;  /* 0x000f000f10207812 */ /* 0x000fe200078ec0ff */
[----:B------:R-:W-:Y:S01]  /*10f0*/  FFMA.FTZ R41, R38, R37, R41 ;  /* 0x0000002526297223 */ /* 0x000fe20000010029 */
[----:B------:R-:W-:-:S02]  /*1100*/  LOP3.LUT R36, R18, 0xf000f, RZ, 0xc0, !PT ;  /* 0x000f000f12247812 */ /* 0x000fc400078ec0ff */
[----:B------:R-:W-:Y:S01]  /*1110*/  FFMA.FTZ R38, R38, R29, R28 ;  /* 0x0000001d26267223 */ /* 0x000fe2000001001c */
[----:B------:R-:W-:Y:S02]  /*1120*/  LOP3.LUT R32, R32, 0x64006400, RZ, 0xfc, !PT ;  /* 0x6400640020207812 */ /* 0x000fe400078efcff */
[----:B------:R-:W-:Y:S02]  /*1130*/  LOP3.LUT R28, R34, 0x64006400, RZ, 0xfc, !PT ;  /* 0x64006400221c7812 */ /* 0x000fe400078efcff */
[----:B------:R-:W-:Y:S01]  /*1140*/  LOP3.LUT R37, R19, 0xf000f, RZ, 0xc0, !PT ;  /* 0x000f000f13257812 */ /* 0x000fe200078ec0ff */
[----:B------:R-:W-:Y:S01]  /*1150*/  HADD2 R29, R32, -1032, -1032 ;  /* 0xe408e408201d7430 */ /* 0x000fe20000000000 */
[----:B------:R-:W-:Y:S01]  /*1160*/  LOP3.LUT R34, R36, 0x64006400, RZ, 0xfc, !PT ;  /* 0x6400640024227812 */ /* 0x000fe200078efcff */
[----:B------:R-:W-:Y:S01]  /*1170*/  HADD2 R28, R28, -1032, -1032 ;  /* 0xe408e4081c1c7430 */ /* 0x000fe20000000000 */
[----:B------:R-:W-:Y:S01]  /*1180*/  LOP3.LUT R32, R37, 0x64006400, RZ, 0xfc, !PT ;  /* 0x6400640025207812 */ /* 0x000fe200078efcff */
[----:B0-----:R-:W-:Y:S01]  /*1190*/  HADD2.F32 R36, -RZ, R26.H0_H0 ;  /* 0x2000001aff247230 */ /* 0x001fe20000004100 */
        /* <DEDUP_REMOVED lines=16> */
[C---:B------:R-:W-:Y:S01]  /*12a0*/  FFMA.FTZ R41, R26.reuse, R28, R41 ;  /* 0x0000001c1a297223 */ /* 0x040fe20000010029 */
[----:B------:R-:W-:Y:S01]  /*12b0*/  HADD2.F32 R32, -RZ, R32.H1_H1 ;  /* 0x30000020ff207230 */ /* 0x000fe20000004100 */
[----:B------:R-:W-:Y:S01]  /*12c0*/  LOP3.LUT R28, R17, 0xf000f0, RZ, 0xc0, !PT ;  /* 0x00f000f0111c7812 */ /* 0x000fe200078ec0ff */
[----:B------:R-:W-:Y:S01]  /*12d0*/  FFMA.FTZ R42, R29, R26, R42 ;  /* 0x0000001a1d2a7223 */ /* 0x000fe2000001002a */
[----:B------:R-:W-:Y:S01]  /*12e0*/  FFMA.FTZ R35, R26, R34, R35 ;  /* 0x000000221a237223 */ /* 0x000fe20000010023 */
[----:B------:R-:W-:Y:S01]  /*12f0*/  LOP3.LUT R17, R16, 0x64006400, RZ, 0xfc, !PT ;  /* 0x6400640010117812 */ /* 0x000fe200078efcff */
[----:B------:R-:W-:Y:S01]  /*1300*/  FFMA.FTZ R26, R26, R32, R37 ;  /* 0x000000201a1a7223 */ /* 0x000fe20000010025 */
[----:B------:R-:W-:-:S02]  /*1310*/  LOP3.LUT R37, R28, 0x64006400, RZ, 0xfc, !PT ;  /* 0x640064001c257812 */ /* 0x000fc400078efcff */
[----:B------:R-:W-:Y:S01]  /*1320*/  LOP3.LUT R32, R19, 0xf000f0, RZ, 0xc0, !PT ;  /* 0x00f000f013207812 */ /* 0x000fe200078ec0ff */
[-C--:B------:R-:W-:Y:S01]  /*1330*/  HFMA2 R16, R17, R2.reuse.H1_H1, -72, -72 ;  /* 0xd480d48011107431 */ /* 0x080fe20000060002 */
[----:B------:R-:W-:Y:S01]  /*1340*/  LOP3.LUT R19, R18, 0x64006400, RZ, 0xfc, !PT ;  /* 0x6400640012137812 */ /* 0x000fe200078efcff */
[-C--:B------:R-:W-:Y:S01]  /*1350*/  HFMA2 R17, R37, R2.reuse.H1_H1, -72, -72 ;  /* 0xd480d48025117431 */ /* 0x080fe20000060002 */
[----:B------:R-:W-:Y:S01]  /*1360*/  LOP3.LUT R37, R32, 0x64006400, RZ, 0xfc, !PT ;  /* 0x6400640020257812 */ /* 0x000fe200078efcff */
[----:B------:R-:W-:Y:S01]  /*1370*/  HADD2.F32 R32, -RZ, R27.H0_H0 ;  /* 0x2000001bff207230 */ /* 0x000fe20000004100 */
[----:B------:R-:W0:Y:S01]  /*1380*/  LDS.64 R28, [UR4+0x10] ;  /* 0x00001004ff1c7984 */ /* 0x000e220008000a00 */
[----:B------:R-:W-:Y:S02]  /*1390*/  HADD2.F32 R39, -RZ, R16.H0_H0 ;  /* 0x20000010ff277230 */ /* 0x000fe40000004100 */
[----:B------:R-:W-:Y:S02]  /*13a0*/  HFMA2 R19, R19, R2.H1_H1, -72, -72 ;  /* 0xd480d48013137431 */ /* 0x000fe40000060002 */
[----:B------:R-:W-:-:S02]  /*13b0*/  HADD2.F32 R34, -RZ, R17.H0_H0 ;  /* 0x20000011ff227230 */ /* 0x000fc40000004100 */
[----:B------:R-:W-:Y:S02]  /*13c0*/  HFMA2 R18, R37, R2.H1_H1, -72, -72 ;  /* 0xd480d48025127431 */ /* 0x000fe40000060002 */
[----:B------:R-:W-:Y:S02]  /*13d0*/  HADD2.F32 R27, -RZ, R27.H1_H1 ;  /* 0x3000001bff1b7230 */ /* 0x000fe40000004100 */
[----:B------:R-:W-:Y:S01]  /*13e0*/  FFMA.FTZ R42, R39, R32, R42 ;  /* 0x00000020272a7223 */ /* 0x000fe2000001002a */
[----:B------:R-:W-:Y:S02]  /*13f0*/  HADD2.F32 R36, -RZ, R19.H0_H0 ;  /* 0x20000013ff247230 */ /* 0x000fe40000004100 */
        /* <DEDUP_REMOVED lines=8> */
[----:B------:R-:W-:-:S04]  /*1480*/  IMAD.WIDE R16, R33, 0x4, R46 ;  /* 0x0000000421107825 */ /* 0x000fc800078e022e */
[----:B------:R-:W-:Y:S01]  /*1490*/  FFMA.FTZ R35, R37, R27, R42 ;  /* 0x0000001b25237223 */ /* 0x000fe2000001002a */
[----:B----4-:R-:W-:Y:S01]  /*14a0*/  LOP3.LUT R37, R13, 0xf000f, RZ, 0xc0, !PT ;  /* 0x000f000f0d257812 */ /* 0x010fe200078ec0ff */
[----:B------:R-:W-:Y:S01]  /*14b0*/  FFMA.FTZ R34, R27, R19, R36 ;  /* 0x000000131b227223 */ /* 0x000fe20000010024 */
[----:B------:R-:W-:Y:S01]  /*14c0*/  HADD2.F32 R33, -RZ, R18.H1_H1 ;  /* 0x30000012ff217230 */ /* 0x000fe20000004100 */
[----:B------:R-:W-:Y:S01]  /*14d0*/  LOP3.LUT R36, R12, 0xf000f, RZ, 0xc0, !PT ;  /* 0x000f000f0c247812 */ /* 0x000fe200078ec0ff */
[----:B------:R-:W3:Y:S01]  /*14e0*/  LDG.E.128.CONSTANT R16, desc[UR6][R16.64] ;  /* 0x0000000610107981 */ /* 0x000ee2000c1e9d00 */
        /* <DEDUP_REMOVED lines=9> */
[----:B------:R-:W-:Y:S01]  /*1580*/  HADD2 R38, R36, -1032, -1032 ;  /* 0xe408e40824267430 */ /* 0x000fe20000000000 */
[----:B------:R-:W-:Y:S01]  /*1590*/  LOP3.LUT R39, R39, 0x64006400, RZ, 0xfc, !PT ;  /* 0x6400640027277812 */ /* 0x000fe200078efcff */
[----:B------:R-:W-:-:S02]  /*15a0*/  HADD2 R40, R37, -1032, -1032 ;  /* 0xe408e40825287430 */ /* 0x000fc40000000000 */
[----:B------:R-:W-:Y:S01]  /*15b0*/  FMUL.FTZ R33, R22, R33 ;  /* 0x0000002116217220 */ /* 0x000fe20000410000 */
[----:B------:R-:W-:Y:S02]  /*15c0*/  HADD2 R41, R41, -1032, -1032 ;  /* 0xe408e40829297430 */ /* 0x000fe40000000000 */
[----:B------:R-:W-:Y:S02]  /*15d0*/  HADD2.F32 R37, -RZ, R38.H0_H0 ;  /* 0x20000026ff257230 */ /* 0x000fe40000004100 */
[----:B------:R-:W-:Y:S02]  /*15e0*/  HADD2 R36, R39, -1032, -1032 ;  /* 0xe408e40827247430 */ /* 0x000fe40000000000 */
[----:B0-----:R-:W-:Y:S01]  /*15f0*/  HADD2.F32 R26, -RZ, R28.H0_H0 ;  /* 0x2000001cff1a7230 */ /* 0x001fe20000004100 */
[----:B------:R-:W-:Y:S01]  /*1600*/  F2FP.F16.F32.PACK_AB R35, RZ, R35 ;  /* 0x00000023ff23723e */ /* 0x000fe200000000ff */
[----:B------:R-:W-:Y:S01]  /*1610*/  HADD2.F32 R45, -RZ, R40.H0_H0 ;  /* 0x20000028ff2d7230 */ /* 0x000fe20000004100 */
[----:B------:R-:W-:Y:S01]  /*1620*/  F2FP.F16.F32.PACK_AB R32, RZ, R32 ;  /* 0x00000020ff20723e */ /* 0x000fe200000000ff */
        /* <DEDUP_REMOVED lines=10> */
[----:B------:R-:W-:Y:S01]  /*16d0*/  HADD2.F32 R28, -RZ, R40.H1_H1 ;  /* 0x30000028ff1c7230 */ /* 0x000fe20000004100 */
[----:B------:R-:W-:Y:S01]  /*16e0*/  SHF.R.U32.HI R14, RZ, 0x8, R14 ;  /* 0x00000008ff0e7819 */ /* 0x000fe2000001160e */
[----:B------:R-:W-:-:S02]  /*16f0*/  HADD2.F32 R40, -RZ, R41.H1_H1 ;  /* 0x30000029ff287230 */ /* 0x000fc40000004100 */
[----:B------:R-:W-:Y:S01]  /*1700*/  FFMA.FTZ R43, R38, R26, R43 ;  /* 0x0000001a262b7223 */ /* 0x000fe2000001002b */
[----:B------:R-:W-:Y:S01]  /*1710*/  LOP3.LUT R38, R12, 0xf000f0, RZ, 0xc0, !PT ;  /* 0x00f000f00c267812 */ /* 0x000fe200078ec0ff */
[C---:B------:R-:W-:Y:S01]  /*1720*/  FFMA.FTZ R36, R26.reuse, R36, R27 ;  /* 0x000000241a247223 */ /* 0x040fe2000001001b */
[C---:B------:R-:W-:Y:S01]  /*1730*/  FFMA.FTZ R28, R26.reuse, R28, R37 ;  /* 0x0000001c1a1c7223 */ /* 0x040fe20000010025 */
[----:B------:R-:W-:Y:S01]  /*1740*/  FFMA.FTZ R37, R26, R40, R39 ;  /* 0x000000281a257223 */ /* 0x000fe20000010027 */
[----:B------:R-:W-:Y:S01]  /*1750*/  LOP3.LUT R27, R38, 0x64006400, RZ, 0xfc, !PT ;  /* 0x64006400261b7812 */ /* 0x000fe200078efcff */
[--C-:B-1----:R-:W-:Y:S01]  /*1760*/  HADD2.F32 R46, -RZ, R29.reuse.H0_H0 ;  /* 0x2000001dff2e7230 */ /* 0x102fe20000004100 */
[----:B------:R-:W-:Y:S01]  /*1770*/  LOP3.LUT R39, R13, 0xf000f0, RZ, 0xc0, !PT ;  /* 0x00f000f00d277812 */ /* 0x000fe200078ec0ff */
[----:B------:R-:W-:Y:S01]  /*1780*/  HADD2.F32 R29, -RZ, R29.H1_H1 ;  /* 0x3000001dff1d7230 */ /* 0x000fe20000004100 */
[----:B------:R-:W-:Y:S01]  /*1790*/  LOP3.LUT R41, R15, 0xf000f0, RZ, 0xc0, !PT ;  /* 0x00f000f00f297812 */ /* 0x000fe200078ec0ff */
[----:B------:R-:W-:Y:S01]  /*17a0*/  HFMA2 R38, R27, R2.H1_H1, -72, -72 ;  /* 0xd480d4801b267431 */ /* 0x000fe20000060002 */
[----:B------:R-:W-:Y:S01]  /*17b0*/  LOP3.LUT R39, R39, 0x64006400, RZ, 0xfc, !PT ;  /* 0x6400640027277812 */ /* 0x000fe200078efcff */
[----:B------:R-:W0:Y:S01]  /*17c0*/  LDS.64 R26, [UR4+0x18] ;  /* 0x00001804ff1a7984 */ /* 0x000e220008000a00 */
[----:B------:R-:W-:-:S02]  /*17d0*/  LOP3.LUT R45, R45, 0x64006400, RZ, 0xfc, !PT ;  /* 0x640064002d2d7812 */ /* 0x000fc400078efcff */
[----:B------:R-:W-:Y:S01]  /*17e0*/  LOP3.LUT R41, R41, 0x64006400, RZ, 0xfc, !PT ;  /* 0x6400640029297812 */ /* 0x000fe200078efcff */
[----:B------:R-:W-:Y:S02]  /*17f0*/  HADD2.F32 R42, -RZ, R38.H0_H0 ;  /* 0x20000026ff2a7230 */ /* 0x000fe40000004100 */
[-C--:B------:R-:W-:Y:S01]  /*1800*/  HFMA2 R39, R39, R2.reuse.H1_H1, -72, -72 ;  /* 0xd480d48027277431 */ /* 0x080fe20000060002 */
[----:B------:R-:W-:Y:S01]  /*1810*/  SHF.R.U32.HI R12, RZ, 0x8, R12 ;  /* 0x00000008ff0c7819 */ /* 0x000fe2000001160c */
[-C--:B------:R-:W-:Y:S01]  /*1820*/  HFMA2 R40, R45, R2.reuse.H1_H1, -72, -72 ;  /* 0xd480d4802d287431 */ /* 0x080fe20000060002 */
[----:B------:R-:W-:Y:S01]  /*1830*/  SHF.R.U32.HI R13, RZ, 0x8, R13 ;  /* 0x00000008ff0d7819 */ /* 0x000fe2000001160d */
[----:B------:R-:W-:Y:S02]  /*1840*/  HFMA2 R41, R41, R2.H1_H1, -72, -72 ;  /* 0xd480d48029297431 */ /* 0x000fe40000060002 */
[----:B------:R-:W-:Y:S01]  /*1850*/  FFMA.FTZ R42, R42, R46, R43 ;  /* 0x0000002e2a2a7223 */ /* 0x000fe2000001002b */
[----:B------:R-:W-:Y:S01]  /*1860*/  HADD2.F32 R43, -RZ, R39.H0_H0 ;  /* 0x20000027ff2b7230 */ /* 0x000fe20000004100 */
[----:B------:R-:W-:Y:S01]  /*1870*/  SHF.R.U32.HI R15, RZ, 0x8, R15 ;  /* 0x00000008ff0f7819 */ /* 0x000fe2000001160f */
[----:B------:R-:W-:Y:S01]  /*1880*/  HADD2.F32 R44, -RZ, R40.H0_H0 ;  /* 0x20000028ff2c7230 */ /* 0x000fe20000004100 */
[----:B------:R-:W-:Y:S01]  /*1890*/  PRMT R35, R35, 0x5410, R32 ;  /* 0x0000541023237816 */ /* 0x000fe20000000020 */
[----:B------:R-:W-:-:S02]  /*18a0*/  HADD2.F32 R45, -RZ, R41.H0_H0 ;  /* 0x20000029ff2d7230 */ /* 0x000fc40000004100 */
[----:B------:R-:W-:Y:S01]  /*18b0*/  FFMA.FTZ R28, R46, R43, R28 ;  /* 0x0000002b2e1c7223 */ /* 0x000fe2000001001c */
[----:B------:R-:W-:Y:S01]  /*18c0*/  HADD2.F32 R43, -RZ, R38.H1_H1 ;  /* 0x30000026ff2b7230 */ /* 0x000fe20000004100 */
[----:B------:R-:W-:Y:S01]  /*18d0*/  LOP3.LUT R38, R12, 0xf000f, RZ, 0xc0, !PT ;  /* 0x000f000f0c267812 */ /* 0x000fe200078ec0ff */
        /* <DEDUP_REMOVED lines=8> */
[C---:B------:R-:W-:Y:S01]  /*1960*/  FFMA.FTZ R37, R29.reuse, R40, R37 ;  /* 0x000000281d257223 */ /* 0x040fe20000010025 */
[----:B------:R-:W-:Y:S01]  /*1970*/  FFMA.FTZ R36, R29, R41, R36 ;  /* 0x000000291d247223 */ /* 0x000fe20000010024 */
[----:B------:R-:W-:Y:S01]  /*1980*/  LOP3.LUT R29, R13, 0xf000f, RZ, 0xc0, !PT ;  /* 0x000f000f0d1d7812 */ /* 0x000fe200078ec0ff */
[----:B------:R-:W-:Y:S01]  /*1990*/  HADD2 R40, R38, -1032, -1032 ;  /* 0xe408e40826287430 */ /* 0x000fe20000000000 */
[----:B------:R-:W-:-:S02]  /*19a0*/  LOP3.LUT R41, R14, 0xf000f, RZ, 0xc0, !PT ;  /* 0x000f000f0e297812 */ /* 0x000fc400078ec0ff */
[----:B------:R-:W-:Y:S02]  /*19b0*/  LOP3.LUT R43, R15, 0xf000f, RZ, 0xc0, !PT ;  /* 0x000f000f0f2b7812 */ /* 0x000fe400078ec0ff */
[----:B------:R-:W-:Y:S01]  /*19c0*/  LOP3.LUT R29, R29, 0x64006400, RZ, 0xfc, !PT ;  /* 0x640064001d1d7812 */ /* 0x000fe200078efcff */
[----:B------:R-:W-:Y:S01]  /*19d0*/  HADD2.F32 R45, -RZ, R40.H1_H1 ;  /* 0x30000028ff2d7230 */ /* 0x000fe20000004100 */
[----:B------:R-:W-:Y:S02]  /*19e0*/  LOP3.LUT R38, R41, 0x64006400, RZ, 0xfc, !PT ;  /* 0x6400640029267812 */ /* 0x000fe400078efcff */
[----:B------:R-:W-:Y:S01]  /*19f0*/  LOP3.LUT R41, R43, 0x64006400, RZ, 0xfc, !PT ;  /* 0x640064002b297812 */ /* 0x000fe200078efcff */
[----:B0-----:R-:W-:Y:S02]  /*1a00*/  HADD2.F32 R39, -RZ, R26.H0_H0 ;  /* 0x2000001aff277230 */ /* 0x001fe40000004100 */
[----:B------:R-:W-:Y:S02]  /*1a10*/  HADD2 R29, R29, -1032, -1032 ;  /* 0xe408e4081d1d7430 */ /* 0x000fe40000000000 */
[----:B------:R-:W-:-:S02]  /*1a20*/  HADD2.F32 R43, -RZ, R40.H0_H0 ;  /* 0x20000028ff2b7230 */ /* 0x000fc40000004100 */
[----:B------:R-:W-:Y:S02]  /*1a30*/  HADD2 R38, R38, -1032, -1032 ;  /* 0xe408e40826267430 */ /* 0x000fe40000000000 */
[----:B------:R-:W-:Y:S02]  /*1a40*/  HADD2.F32 R26, -RZ, R26.H1_H1 ;  /* 0x3000001aff1a7230 */ /* 0x000fe40000004100 */
[----:B------:R-:W-:Y:S01]  /*1a50*/  HADD2 R41, R41, -1032, -1032 ;  /* 0xe408e40829297430 */ /* 0x000fe20000000000 */
[----:B------:R-:W-:Y:S01]  /*1a60*/  LOP3.LUT R12, R12, 0xf000f0, RZ, 0xc0, !PT ;  /* 0x00f000f00c0c7812 */ /* 0x000fe200078ec0ff */
[----:B------:R-:W-:Y:S01]  /*1a70*/  FFMA.FTZ R42, R43, R39, R42 ;  /* 0x000000272b2a7223 */ /* 0x000fe2000001002a */
[--C-:B------:R-:W-:Y:S01]  /*1a80*/  HADD2.F32 R43, -RZ, R29.reuse.H0_H0 ;  /* 0x2000001dff2b7230 */ /* 0x100fe20000004100 */
[----:B------:R-:W-:Y:S01]  /*1a90*/  LOP3.LUT R14, R14, 0xf000f0, RZ, 0xc0, !PT ;  /* 0x00f000f00e0e7812 */ /* 0x000fe200078ec0ff */
[----:B------:R-:W-:Y:S02]  /*1aa0*/  HADD2.F32 R44, -RZ, R38.H0_H0 ;  /* 0x20000026ff2c7230 */ /* 0x000fe40000004100 */
[----:B------:R-:W-:Y:S01]  /*1ab0*/  FFMA.FTZ R45, R45, R26, R42 ;  /* 0x0000001a2d2d7223 */ /* 0x000fe2000001002a */
[----:B------:R-:W-:-:S02]  /*1ac0*/  HADD2.F32 R29, -RZ, R29.H1_H1 ;  /* 0x3000001dff1d7230 */ /* 0x000fc40000004100 */
[C---:B------:R-:W-:Y:S01]  /*1ad0*/  FFMA.FTZ R28, R39.reuse, R43, R28 ;  /* 0x0000002b271c7223 */ /* 0x040fe2000001001c */
[----:B------:R-:W-:Y:S02]  /*1ae0*/  HADD2.F32 R43, -RZ, R41.H0_H0 ;  /* 0x20000029ff2b7230 */ /* 0x000fe40000004100 */
[C---:B------:R-:W-:Y:S01]  /*1af0*/  FFMA.FTZ R37, R39.reuse, R44, R37 ;  /* 0x0000002c27257223 */ /* 0x040fe20000010025 */
[----:B------:R-:W-:Y:S01]  /*1b00*/  LOP3.LUT R47, R14, 0x64006400, RZ, 0xfc, !PT ;  /* 0x640064000e2f7812 */ /* 0x000fe200078efcff */
[----:B------:R-:W-:Y:S01]  /*1b10*/  HADD2.F32 R38, -RZ, R38.H1_H1 ;  /* 0x30000026ff267230 */ /* 0x000fe20000004100 */
[----:B------:R-:W-:Y:S01]  /*1b20*/  F2FP.F16.F32.PACK_AB R34, RZ, R34 ;  /* 0x00000022ff22723e */ /* 0x000fe200000000ff */
[----:B------:R-:W-:Y:S01]  /*1b30*/  FFMA.FTZ R43, R39, R43, R36 ;  /* 0x0000002b272b7223 */ /* 0x000fe20000010024 */
[----:B------:R-:W-:Y:S01]  /*1b40*/  LOP3.LUT R39, R13, 0xf000f0, RZ, 0xc0, !PT ;  /* 0x00f000f00d277812 */ /* 0x000fe200078ec0ff */
[----:B------:R-:W-:Y:S01]  /*1b50*/  FFMA.FTZ R13, R26, R29, R28 ;  /* 0x0000001d1a0d7223 */ /* 0x000fe2000001001c */
[----:B------:R-:W-:Y:S01]  /*1b60*/  LOP3.LUT R29, R12, 0x64006400, RZ, 0xfc, !PT ;  /* 0x640064000c1d7812 */ /* 0x000fe200078efcff */
[-C--:B------:R-:W-:Y:S01]  /*1b70*/  HFMA2 R12, R47, R2.reuse.H1_H1, -72, -72 ;  /* 0xd480d4802f0c7431 */ /* 0x080fe20000060002 */
[----:B------:R-:W-:Y:S01]  /*1b80*/  LOP3.LUT R28, R15, 0xf000f0, RZ, 0xc0, !PT ;  /* 0x00f000f00f1c7812 */ /* 0x000fe200078ec0ff */
[----:B------:R-:W-:Y:S01]  /*1b90*/  HADD2.F32 R36, -RZ, R27.H0_H0 ;  /* 0x2000001bff247230 */ /* 0x000fe20000004100 */
[----:B------:R-:W-:Y:S01]  /*1ba0*/  LOP3.LUT R39, R39, 0x64006400, RZ, 0xfc, !PT ;  /* 0x6400640027277812 */ /* 0x000fe200078efcff */
[----:B------:R-:W-:Y:S01]  /*1bb0*/  HFMA2 R15, R29, R2.H1_H1, -72, -72 ;  /* 0xd480d4801d0f7431 */ /* 0x000fe20000060002 */
[----:B------:R-:W-:Y:S01]  /*1bc0*/  LOP3.LUT R29, R28, 0x64006400, RZ, 0xfc, !PT ;  /* 0x640064001c1d7812 */ /* 0x000fe200078efcff */
[----:B------:R-:W-:-:S02]  /*1bd0*/  HADD2.F32 R28, -RZ, R12.H0_H0 ;  /* 0x2000000cff1c7230 */ /* 0x000fc40000004100 */
[----:B------:R-:W-:Y:S01]  /*1be0*/  FFMA.FTZ R37, R26, R38, R37 ;  /* 0x000000261a257223 */ /* 0x000fe20000010025 */
[-C--:B------:R-:W-:Y:S02]  /*1bf0*/  HFMA2 R14, R39, R2.reuse.H1_H1, -72, -72 ;  /* 0xd480d480270e7431 */ /* 0x080fe40000060002 */
[----:B------:R-:W-:Y:S02]  /*1c00*/  HADD2.F32 R41, -RZ, R41.H1_H1 ;  /* 0x30000029ff297230 */ /* 0x000fe40000004100 */
[----:B------:R-:W-:Y:S02]  /*1c10*/  HFMA2 R29, R29, R2.H1_H1, -72, -72 ;  /* 0xd480d4801d1d7431 */ /* 0x000fe40000060002 */
        /* <DEDUP_REMOVED lines=11> */
[----:B------:R-:W-:Y:S01]  /*1cd0*/  F2FP.F16.F32.PACK_AB R33, RZ, R33 ;  /* 0x00000021ff21723e */ /* 0x000fe200000000ff */
[----:B------:R-:W-:-:S02]  /*1ce0*/  HADD2.F32 R13, -RZ, R12.H1_H1 ;  /* 0x3000000cff0d7230 */ /* 0x000fc40000004100 */
[----:B------:R-:W-:Y:S01]  /*1cf0*/  FFMA.FTZ R15, R15, R27, R26 ;  /* 0x0000001b0f0f7223 */ /* 0x000fe2000001001a */
[----:B------:R-:W-:Y:S02]  /*1d00*/  HADD2.F32 R12, -RZ, R29.H1_H1 ;  /* 0x3000001dff0c7230 */ /* 0x000fe40000004100 */
[C---:B------:R-:W-:Y:S01]  /*1d10*/  FFMA.FTZ R14, R27.reuse, R14, R38 ;  /* 0x0000000e1b0e7223 */ /* 0x040fe20000010026 */
[----:B------:R-:W-:Y:S01]  /*1d20*/  PRMT R34, R34, 0x5410, R33 ;  /* 0x0000541022227816 */ /* 0x000fe20000000021 */
[C---:B------:R-:W-:Y:S01]  /*1d30*/  FFMA.FTZ R26, R27.reuse, R13, R28 ;  /* 0x0000000d1b1a7223 */ /* 0x040fe2000001001c */
[----:B------:R-:W-:Y:S01]  /*1d40*/  FMUL.FTZ R28, R30, R15 ;  /* 0x0000000f1e1c7220 */ /* 0x000fe20000410000 */
[----:B------:R-:W-:Y:S01]  /*1d50*/  FFMA.FTZ R27, R27, R12, R37 ;  /* 0x0000000c1b1b7223 */ /* 0x000fe20000010025 */
[----:B------:R-:W-:Y:S01]  /*1d60*/  FMUL.FTZ R14, R31, R14 ;  /* 0x0000000e1f0e7220 */ /* 0x000fe20000410000 */
[----:B------:R-:W0:Y:S01]  /*1d70*/  LDS.64 R12, [UR4+0x20] ;  /* 0x00002004ff0c7984 */ /* 0x000e220008000a00 */
[----:B------:R-:W-:Y:S01]  /*1d80*/  FMUL.FTZ R26, R23, R26 ;  /* 0x0000001a171a7220 */ /* 0x000fe20000410000 */
[----:B------:R-:W-:Y:S01]  /*1d90*/  FMUL.FTZ R27, R22, R27 ;  /* 0x0000001b161b7220 */ /* 0x000fe20000410000 */
[----:B------:R-:W-:Y:S01]  /*1da0*/  F2FP.F16.F32.PACK_AB R28, RZ, R28 ;  /* 0x0000001cff1c723e */ /* 0x000fe200000000ff */
[----:B------:R-:W-:Y:S01]  /*1db0*/  HFMA2.MMA R15, R35, 1, 1, R7 ;  /* 0x3c003c00230f7835 */ /* 0x000fe20000000007 */
[----:B------:R-:W-:-:S02]  /*1dc0*/  F2FP.F16.F32.PACK_AB R14, RZ, R14 ;  /* 0x0000000eff0e723e */ /* 0x000fc400000000ff */
[----:B------:R-:W-:Y:S02]  /*1dd0*/  F2FP.F16.F32.PACK_AB R26, RZ, R26 ;  /* 0x0000001aff1a723e */ /* 0x000fe400000000ff */
[----:B------:R-:W-:Y:S01]  /*1de0*/  PRMT R28, R28, 0x5410, R14 ;  /* 0x000054101c1c7816 */ /* 0x000fe2000000000e */
[----:B------:R-:W-:Y:S01]  /*1df0*/  HADD2 R14, R34, R6 ;  /* 0x00000006220e7230 */ /* 0x000fe20000000000 */
[----:B------:R-:W-:-:S04]  /*1e00*/  F2FP.F16.F32.PACK_AB R27, RZ, R27 ;  /* 0x0000001bff1b723e */ /* 0x000fc800000000ff */
[----:B------:R-:W-:Y:S01]  /*1e10*/  PRMT R26, R26, 0x5410, R27 ;  /* 0x000054101a1a7816 */ /* 0x000fe2000000001b */
[----:B------:R-:W-:-:S04]  /*1e20*/  HFMA2.MMA R15, R28, 1, 1, R15 ;  /* 0x3c003c001c0f7835 */ /* 0x000fc8000000000f */
[----:B------:R-:W-:Y:S01]  /*1e30*/  HADD2 R14, R26, R14 ;  /* 0x0000000e1a0e7230 */ /* 0x000fe20000000000 */
[C---:B--2---:R-:W-:Y:S02]  /*1e40*/  LOP3.LUT R37, R10.reuse, 0xf000f, RZ, 0xc0, !PT ;  /* 0x000f000f0a257812 */ /* 0x044fe400078ec0ff */
[----:B------:R-:W-:Y:S02]  /*1e50*/  LOP3.LUT R34, R9, 0xf000f, RZ, 0xc0, !PT ;  /* 0x000f000f09227812 */ /* 0x000fe400078ec0ff */
[----:B------:R-:W-:Y:S02]  /*1e60*/  LOP3.LUT R38, R11, 0xf000f, RZ, 0xc0, !PT ;  /* 0x000f000f0b267812 */ /* 0x000fe400078ec0ff */
[----:B------:R-:W-:Y:S01]  /*1e70*/  LOP3.LUT R37, R37, 0x64006400, RZ, 0xfc, !PT ;  /* 0x6400640025257812 */ /* 0x000fe200078efcff */
[--C-:B0-----:R-:W-:Y:S01]  /*1e80*/  HADD2.F32 R6, -RZ, R12.reuse.H0_H0 ;  /* 0x2000000cff067230 */ /* 0x101fe20000004100 */
[----:B------:R-:W-:Y:S01]  /*1e90*/  LOP3.LUT R29, R9, 0xf000f0, RZ, 0xc0, !PT ;  /* 0x00f000f0091d7812 */ /* 0x000fe200078ec0ff */
[----:B------:R-:W-:Y:S01]  /*1ea0*/  HADD2.F32 R35, -RZ, R12.H1_H1 ;  /* 0x3000000cff237230 */ /* 0x000fe20000004100 */
[----:B------:R-:W-:Y:S01]  /*1eb0*/  SHF.R.U32.HI R27, RZ, 0x8, R9 ;  /* 0x00000008ff1b7819 */ /* 0x000fe20000011609 */
[----:B------:R-:W-:Y:S01]  /*1ec0*/  HADD2 R39, R37, -1032, -1032 ;  /* 0xe408e40825277430 */ /* 0x000fe20000000000 */
[----:B------:R-:W-:Y:S01]  /*1ed0*/  LOP3.LUT R32, R10, 0xf000f0, RZ, 0xc0, !PT ;  /* 0x00f000f00a207812 */ /* 0x000fe200078ec0ff */
[----:B------:R-:W-:Y:S01]  /*1ee0*/  HADD2.F32 R36, -RZ, R13.H0_H0 ;  /* 0x2000000dff247230 */ /* 0x000fe20000004100 */
[----:B------:R-:W-:-:S02]  /*1ef0*/  SHF.R.U32.HI R28, RZ, 0x8, R10 ;  /* 0x00000008ff1c7819 */ /* 0x000fc4000001160a */
[----:B------:R-:W-:Y:S01]  /*1f00*/  LOP3.LUT R9, R34, 0x64006400, RZ, 0xfc, !PT ;  /* 0x6400640022097812 */ /* 0x000fe200078efcff */
[----:B------:R-:W-:Y:S01]  /*1f10*/  HADD2.F32 R34, -RZ, R13.H1_H1 ;  /* 0x3000000dff227230 */ /* 0x000fe20000004100 */
[----:B------:R-:W-:Y:S01]  /*1f20*/  LOP3.LUT R7, R8, 0xf000f, RZ, 0xc0, !PT ;  /* 0x000f000f08077812 */ /* 0x000fe200078ec0ff */
[----:B------:R-:W0:Y:S01]  /*1f30*/  LDS.64 R12, [UR4+0x28] ;  /* 0x00002804ff0c7984 */ /* 0x000e220008000a00 */
[----:B------:R-:W-:Y:S02]  /*1f40*/  LOP3.LUT R33, R11, 0xf000f0, RZ, 0xc0, !PT ;  /* 0x00f000f00b217812 */ /* 0x000fe400078ec0ff */
[----:B------:R-:W-:Y:S02]  /*1f50*/  SHF.R.U32.HI R10, RZ, 0x8, R11 ;  /* 0x00000008ff0a7819 */ /* 0x000fe4000001160b */
[----:B------:R-:W-:Y:S01]  /*1f60*/  LOP3.LUT R11, R38, 0x64006400, RZ, 0xfc, !PT ;  /* 0x64006400260b7812 */ /* 0x000fe200078efcff */
[----:B------:R-:W-:Y:S01]  /*1f70*/  HADD2 R38, R9, -1032, -1032 ;  /* 0xe408e40809267430 */ /* 0x000fe20000000000 */
[----:B------:R-:W-:-:S02]  /*1f80*/  LOP3.LUT R7, R7, 0x64006400, RZ, 0xfc, !PT ;  /* 0x6400640007077812 */ /* 0x000fc400078efcff */
[----:B------:R-:W-:Y:S01]  /*1f90*/  LOP3.LUT R26, R8, 0xf000f0, RZ, 0xc0, !PT ;  /* 0x00f000f0081a7812 */ /* 0x000fe200078ec0ff */
[----:B------:R-:W-:Y:S02]  /*1fa0*/  HADD2 R37, R11, -1032, -1032 ;  /* 0xe408e4080b257430 */ /* 0x000fe40000000000 */
[--C-:B------:R-:W-:Y:S02]  /*1fb0*/  HADD2.F32 R11, -RZ, R39.reuse.H0_H0 ;  /* 0x20000027ff0b7230 */ /* 0x100fe40000004100 */
[----:B------:R-:W-:Y:S02]  /*1fc0*/  HADD2 R7, R7, -1032, -1032 ;  /* 0xe408e40807077430 */ /* 0x000fe40000000000 */
[--C-:B------:R-:W-:Y:S01]  /*1fd0*/  HADD2.F32 R41, -RZ, R38.reuse.H0_H0 ;  /* 0x20000026ff297230 */ /* 0x100fe20000004100 */
[----:B------:R-:W-:Y:S01]  /*1fe0*/  LOP3.LUT R29, R29, 0x64006400, RZ, 0xfc, !PT ;  /* 0x640064001d1d7812 */ /* 0x000fe200078efcff */
[----:B------:R-:W-:Y:S02]  /*1ff0*/  HADD2.F32 R38, -RZ, R38.H1_H1 ;  /* 0x30000026ff267230 */ /* 0x000fe40000004100 */
[----:B------:R-:W-:Y:S01]  /*2000*/  FFMA.FTZ R40, R6, R11, RZ ;  /* 0x0000000b06287223 */ /* 0x000fe200000100ff */
[----:B------:R-:W-:-:S02]  /*2010*/  HADD2.F32 R11, -RZ, R39.H1_H1 ;  /* 0x30000027ff0b7230 */ /* 0x000fc40000004100 */
[----:B------:R-:W-:Y:S01]  /*2020*/  FFMA.FTZ R44, R6, R41, RZ ;  /* 0x00000029062c7223 */ /* 0x000fe200000100ff */
[--C-:B------:R-:W-:Y:S01]  /*2030*/  HADD2.F32 R9, -RZ, R7.reuse.H0_H0 ;  /* 0x20000007ff097230 */ /* 0x100fe20000004100 */
[----:B------:R-:W-:Y:S01]  /*2040*/  LOP3.LUT R39, R26, 0x64006400, RZ, 0xfc, !PT ;  /* 0x640064001a277812 */ /* 0x000fe200078efcff */
[----:B------:R-:W-:Y:S01]  /*2050*/  HADD2.F32 R42, -RZ, R7.H1_H1 ;  /* 0x30000007ff2a7230 */ /* 0x000fe20000004100 */
[----:B------:R-:W-:Y:S01]  /*2060*/  LOP3.LUT R41, R32, 0x64006400, RZ, 0xfc, !PT ;  /* 0x6400640020297812 */ /* 0x000fe200078efcff */
[--C-:B------:R-:W-:Y:S01]  /*2070*/  HADD2.F32 R7, -RZ, R37.reuse.H0_H0 ;  /* 0x20000025ff077230 */ /* 0x100fe20000004100 */
[----:B------:R-:W-:Y:S01]  /*2080*/  LOP3.LUT R33, R33, 0x64006400, RZ, 0xfc, !PT ;  /* 0x6400640021217812 */ /* 0x000fe200078efcff */
[----:B------:R-:W-:Y:S01]  /*2090*/  FFMA.FTZ R9, R9, R6, RZ ;  /* 0x0000000609097223 */ /* 0x000fe200000100ff */
[----:B------:R-:W-:Y:S02]  /*20a0*/  HFMA2 R26, R39, R2.H1_H1, -72, -72 ;  /* 0xd480d480271a7431 */ /* 0x000fe40000060002 */
[----:B------:R-:W-:-:S02]  /*20b0*/  HADD2.F32 R39, -RZ, R37.H1_H1 ;  /* 0x30000025ff277230 */ /* 0x000fc40000004100 */
[-C--:B------:R-:W-:Y:S02]  /*20c0*/  HFMA2 R32, R29, R2.reuse.H1_H1, -72, -72 ;  /* 0xd480d4801d207431 */ /* 0x080fe40000060002 */
[----:B------:R-:W-:Y:S01]  /*20d0*/  FFMA.FTZ R6, R6, R7, RZ ;  /* 0x0000000706067223 */ /* 0x000fe200000100ff */
[-C--:B------:R-:W-:Y:S02]  /*20e0*/  HFMA2 R29, R41, R2.reuse.H1_H1, -72, -72 ;  /* 0xd480d480291d7431 */ /* 0x080fe40000060002 */
[----:B------:R-:W-:Y:S01]  /*20f0*/  FFMA.FTZ R7, R42, R35, R9 ;  /* 0x000000232a077223 */ /* 0x000fe20000010009 */
[----:B------:R-:W-:Y:S02]  /*2100*/  HFMA2 R33, R33, R2.H1_H1, -72, -72 ;  /* 0xd480d48021217431 */ /* 0x000fe40000060002 */
[C---:B------:R-:W-:Y:S01]  /*2110*/  FFMA.FTZ R9, R35.reuse, R38, R44 ;  /* 0x0000002623097223 */ /* 0x040fe2000001002c */
[----:B------:R-:W-:Y:S01]  /*2120*/  FFMA.FTZ R11, R35, R11, R40 ;  /* 0x0000000b230b7223 */ /* 0x000fe20000010028 */
[----:B------:R-:W-:-:S02]  /*2130*/  HADD2.F32 R38, -RZ, R26.H0_H0 ;  /* 0x2000001aff267230 */ /* 0x000fc40000004100 */
[----:B------:R-:W-:Y:S01]  /*2140*/  FFMA.FTZ R39, R35, R39, R6 ;  /* 0x0000002723277223 */ /* 0x000fe20000010006 */
[----:B------:R-:W-:Y:S01]  /*2150*/  HADD2.F32 R37, -RZ, R32.H0_H0 ;  /* 0x20000020ff257230 */ /* 0x000fe20000004100 */
[----:B------:R-:W-:Y:S01]  /*2160*/  SHF.R.U32.HI R8, RZ, 0x8, R8 ;  /* 0x00000008ff087819 */ /* 0x000fe20000011608 */
        /* <DEDUP_REMOVED lines=8> */
[----:B------:R-:W-:Y:S01]  /*21f0*/  LOP3.LUT R6, R8, 0xf000f, RZ, 0xc0, !PT ;  /* 0x000f000f08067812 */ /* 0x000fe200078ec0ff */
[----:B------:R-:W-:Y:S02]  /*2200*/  HADD2.F32 R29, -RZ, R29.H1_H1 ;  /* 0x3000001dff1d7230 */ /* 0x000fe40000004100 */
[----:B------:R-:W-:Y:S01]  /*2210*/  FFMA.FTZ R9, R26, R34, R7 ;  /* 0x000000221a097223 */ /* 0x000fe20000010007 */
[----:B------:R-:W-:Y:S01]  /*2220*/  HADD2.F32 R33, -RZ, R33.H1_H1 ;  /* 0x30000021ff217230 */ /* 0x000fe20000004100 */
[----:B------:R-:W-:Y:S01]  /*2230*/  LOP3.LUT R6, R6, 0x64006400, RZ, 0xfc, !PT ;  /* 0x6400640006067812 */ /* 0x000fe200078efcff */
[C---:B------:R-:W-:Y:S01]  /*2240*/  FFMA.FTZ R26, R34.reuse, R11, R37 ;  /* 0x0000000b221a7223 */ /* 0x040fe20000010025 */
[----:B------:R-:W-:Y:S01]  /*2250*/  LOP3.LUT R7, R27, 0xf000f, RZ, 0xc0, !PT ;  /* 0x000f000f1b077812 */ /* 0x000fe200078ec0ff */
[C---:B------:R-:W-:Y:S01]  /*2260*/  FFMA.FTZ R11, R34.reuse, R29, R40 ;  /* 0x0000001d220b7223 */ /* 0x040fe20000010028 */
[----:B------:R-:W-:Y:S01]  /*2270*/  FFMA.FTZ R34, R34, R33, R36 ;  /* 0x0000002122227223 */ /* 0x000fe20000010024 */
[----:B------:R-:W-:Y:S01]  /*2280*/  LOP3.LUT R33, R28, 0xf000f, RZ, 0xc0, !PT ;  /* 0x000f000f1c217812 */ /* 0x000fe200078ec0ff */
[----:B------:R-:W-:Y:S01]  /*2290*/  HADD2 R32, R6, -1032, -1032 ;  /* 0xe408e40806207430 */ /* 0x000fe20000000000 */
[----:B------:R-:W-:Y:S01]  /*22a0*/  LOP3.LUT R35, R10, 0xf000f, RZ, 0xc0, !PT ;  /* 0x000f000f0a237812 */ /* 0x000fe200078ec0ff */
[--C-:B0-----:R-:W-:Y:S01]  /*22b0*/  HADD2.F32 R29, -RZ, R12.reuse.H0_H0 ;  /* 0x2000000cff1d7230 */ /* 0x101fe20000004100 */
        /* <DEDUP_REMOVED lines=10> */
[----:B------:R-:W-:Y:S02]  /*2360*/  HADD2.F32 R36, -RZ, R35.H0_H0 ;  /* 0x20000023ff247230 */ /* 0x000fe40000004100 */
[----:B------:R-:W-:Y:S02]  /*2370*/  HADD2.F32 R9, -RZ, R32.H1_H1 ;  /* 0x30000020ff097230 */ /* 0x000fe40000004100 */
[----:B------:R-:W-:Y:S02]  /*2380*/  HADD2.F32 R40, -RZ, R33.H0_H0 ;  /* 0x20000021ff287230 */ /* 0x000fe40000004100 */
[----:B------:R-:W-:Y:S01]  /*2390*/  FFMA.FTZ R37, R29, R36, R26 ;  /* 0x000000241d257223 */ /* 0x000fe2000001001a */
[----:B------:R-:W-:-:S02]  /*23a0*/  HADD2.F32 R39, -RZ, R6.H0_H0 ;  /* 0x20000006ff277230 */ /* 0x000fc40000004100 */
[----:B------:R-:W-:Y:S01]  /*23b0*/  FFMA.FTZ R32, R9, R12, R38 ;  /* 0x0000000c09207223 */ /* 0x000fe20000010026 */
[----:B------:R-:W-:Y:S01]  /*23c0*/  HADD2.F32 R36, -RZ, R33.H1_H1 ;  /* 0x30000021ff247230 */ /* 0x000fe20000004100 */
[----:B------:R-:W-:Y:S01]  /*23d0*/  LOP3.LUT R33, R8, 0xf000f0, RZ, 0xc0, !PT ;  /* 0x00f000f008217812 */ /* 0x000fe200078ec0ff */
[C---:B------:R-:W-:Y:S01]  /*23e0*/  FFMA.FTZ R11, R29.reuse, R40, R11 ;  /* 0x000000281d0b7223 */ /* 0x040fe2000001000b */
[----:B------:R-:W0:Y:S01]  /*23f0*/  LDS.64 R8, [UR4+0x30] ;  /* 0x00003004ff087984 */ /* 0x000e220008000a00 */
[----:B------:R-:W-:Y:S01]  /*2400*/  FFMA.FTZ R29, R29, R39, R34 ;  /* 0x000000271d1d7223 */ /* 0x000fe20000010022 */
        /* <DEDUP_REMOVED lines=8> */
[----:B------:R-:W-:Y:S01]  /*2490*/  FFMA.FTZ R28, R12, R36, R11 ;  /* 0x000000240c1c7223 */ /* 0x000fe2000001000b */
[----:B------:R-:W-:Y:S01]  /*24a0*/  LOP3.LUT R34, R10, 0xf000f0, RZ, 0xc0, !PT ;  /* 0x00f000f00a227812 */ /* 0x000fe200078ec0ff */
[----:B------:R-:W-:-:S02]  /*24b0*/  HFMA2 R11, R33, R2.H1_H1, -72, -72 ;  /* 0xd480d480210b7431 */ /* 0x000fc40000060002 */
[-C--:B------:R-:W-:Y:S01]  /*24c0*/  HFMA2 R10, R35, R2.reuse.H1_H1, -72, -72 ;  /* 0xd480d480230a7431 */ /* 0x080fe20000060002 */
[----:B------:R-:W-:Y:S01]  /*24d0*/  LOP3.LUT R33, R34, 0x64006400, RZ, 0xfc, !PT ;  /* 0x6400640022217812 */ /* 0x000fe200078efcff */
[----:B------:R-:W-:Y:S02]  /*24e0*/  HADD2.F32 R34, -RZ, R6.H1_H1 ;  /* 0x30000006ff227230 */ /* 0x000fe40000004100 */
[-C--:B------:R-:W-:Y:S02]  /*24f0*/  HFMA2 R27, R27, R2.reuse.H1_H1, -72, -72 ;  /* 0xd480d4801b1b7431 */ /* 0x080fe40000060002 */
[----:B------:R-:W-:Y:S02]  /*2500*/  HADD2.F32 R6, -RZ, R11.H0_H0 ;  /* 0x2000000bff067230 */ /* 0x000fe40000004100 */
[----:B------:R-:W-:Y:S02]  /*2510*/  HADD2.F32 R37, -RZ, R10.H0_H0 ;  /* 0x2000000aff257230 */ /* 0x000fe40000004100 */
[----:B------:R-:W-:-:S02]  /*2520*/  HFMA2 R33, R33, R2.H1_H1, -72, -72 ;  /* 0xd480d48021217431 */ /* 0x000fc40000060002 */
[----:B------:R-:W-:Y:S01]  /*2530*/  FFMA.FTZ R34, R12, R34, R29 ;  /* 0x000000220c227223 */ /* 0x000fe2000001001d */
[----:B------:R-:W-:Y:S02]  /*2540*/  HADD2.F32 R12, -RZ, R11.H1_H1 ;  /* 0x3000000bff0c7230 */ /* 0x000fe40000004100 */
[C---:B------:R-:W-:Y:S01]  /*2550*/  FFMA.FTZ R26, R7.reuse, R6, R26 ;  /* 0x00000006071a7223 */ /* 0x040fe2000001001a */
[----:B------:R-:W-:Y:S02]  /*2560*/  HADD2.F32 R35, -RZ, R27.H0_H0 ;  /* 0x2000001bff237230 */ /* 0x000fe40000004100 */
[----:B------:R-:W-:Y:S01]  /*2570*/  FFMA.FTZ R37, R7, R37, R28 ;  /* 0x0000002507257223 */ /* 0x000fe2000001001c */
[----:B------:R-:W-:Y:S01]  /*2580*/  HADD2.F32 R29, -RZ, R33.H0_H0 ;  /* 0x20000021ff1d7230 */ /* 0x000fe20000004100 */
[----:B---3--:R-:W-:Y:S01]  /*2590*/  LOP3.LUT R11, R17, 0xf000f, RZ, 0xc0, !PT ;  /* 0x000f000f110b7812 */ /* 0x008fe200078ec0ff */
[----:B------:R-:W-:Y:S02]  /*25a0*/  HADD2.F32 R28, -RZ, R10.H1_H1 ;  /* 0x3000000aff1c7230 */ /* 0x000fe40000004100 */
[----:B------:R-:W-:Y:S01]  /*25b0*/  FFMA.FTZ R10, R13, R12, R26 ;  /* 0x0000000c0d0a7223 */ /* 0x000fe2000001001a */
[----:B------:R-:W-:Y:S01]  /*25c0*/  LOP3.LUT R12, R18, 0xf000f, RZ, 0xc0, !PT ;  /* 0x000f000f120c7812 */ /* 0x000fe200078ec0ff */
[----:B------:R-:W-:Y:S01]  /*25d0*/  FFMA.FTZ R35, R35, R7, R32 ;  /* 0x0000000723237223 */ /* 0x000fe20000010020 */
[----:B------:R-:W-:-:S02]  /*25e0*/  HADD2.F32 R6, -RZ, R27.H1_H1 ;  /* 0x3000001bff067230 */ /* 0x000fc40000004100 */
[----:B------:R-:W-:Y:S01]  /*25f0*/  FFMA.FTZ R29, R7, R29, R34 ;  /* 0x0000001d071d7223 */ /* 0x000fe20000010022 */
[----:B------:R-:W-:Y:S01]  /*2600*/  HADD2.F32 R32, -RZ, R33.H1_H1 ;  /* 0x30000021ff207230 */ /* 0x000fe20000004100 */
[----:B------:R-:W-:Y:S01]  /*2610*/  LOP3.LUT R7, R16, 0xf000f, RZ, 0xc0, !PT ;  /* 0x000f000f10077812 */ /* 0x000fe200078ec0ff */
[C---:B------:R-:W-:Y:S01]  /*2620*/  FFMA.FTZ R26, R13.reuse, R28, R37 ;  /* 0x0000001c0d1a7223 */ /* 0x040fe20000010025 */
[----:B------:R-:W-:Y:S01]  /*2630*/  LOP3.LUT R12, R12, 0x64006400, RZ, 0xfc, !PT ;  /* 0x640064000c0c7812 */ /* 0x000fe200078efcff */
[----:B------:R-:W-:Y:S01]  /*2640*/  FFMA.FTZ R27, R6, R13, R35 ;  /* 0x0000000d061b7223 */ /* 0x000fe20000010023 */
        /* <DEDUP_REMOVED lines=13> */
[--C-:B------:R-:W-:Y:S01]  /*2720*/  HADD2.F32 R36, -RZ, R9.reuse.H0_H0 ;  /* 0x20000009ff247230 */ /* 0x100fe20000004100 */
[----:B------:R-:W-:Y:S01]  /*2730*/  LOP3.LUT R32, R17, 0xf000f0, RZ, 0xc0, !PT ;  /* 0x00f000f011207812 */ /* 0x000fe200078ec0ff */
[----:B------:R-:W-:Y:S01]  /*2740*/  HADD2.F32 R8, -RZ, R9.H1_H1 ;  /* 0x30000009ff087230 */ /* 0x000fe20000004100 */
[----:B------:R-:W0:Y:S01]  /*2750*/  LDS.64 R12, [UR4+0x38] ;  /* 0x00003804ff0c7984 */ /* 0x000e220008000a00 */
[----:B------:R-:W-:Y:S01]  /*2760*/  HADD2.F32 R41, -RZ, R38.H0_H0 ;  /* 0x20000026ff297230 */ /* 0x000fe20000004100 */
[----:B------:R-:W-:Y:S01]  /*2770*/  LOP3.LUT R33, R18, 0xf000f0, RZ, 0xc0, !PT ;  /* 0x00f000f012217812 */ /* 0x000fe200078ec0ff */
[--C-:B------:R-:W-:Y:S01]  /*2780*/  HADD2.F32 R9, -RZ, R40.reuse.H0_H0 ;  /* 0x20000028ff097230 */ /* 0x100fe20000004100 */
[----:B------:R-:W-:Y:S01]  /*2790*/  LOP3.LUT R34, R19, 0xf000f0, RZ, 0xc0, !PT ;  /* 0x00f000f013227812 */ /* 0x000fe200078ec0ff */
[----:B------:R-:W-:-:S02]  /*27a0*/  HADD2.F32 R44, -RZ, R40.H1_H1 ;  /* 0x30000028ff2c7230 */ /* 0x000fc40000004100 */
[----:B------:R-:W-:Y:S01]  /*27b0*/  FFMA.FTZ R40, R6, R11, RZ ;  /* 0x0000000b06287223 */ /* 0x000fe200000100ff */
[----:B------:R-:W-:Y:S01]  /*27c0*/  HADD2.F32 R11, -RZ, R39.H1_H1 ;  /* 0x30000027ff0b7230 */ /* 0x000fe20000004100 */
[----:B------:R-:W-:Y:S01]  /*27d0*/  LOP3.LUT R39, R28, 0x64006400, RZ, 0xfc, !PT ;  /* 0x640064001c277812 */ /* 0x000fe200078efcff */
[----:B------:R-:W-:Y:S02]  /*27e0*/  HADD2.F32 R7, -RZ, R37.H0_H0 ;  /* 0x20000025ff077230 */ /* 0x000fe40000004100 */
[----:B------:R-:W-:Y:S01]  /*27f0*/  FFMA.FTZ R42, R6, R41, RZ ;  /* 0x00000029062a7223 */ /* 0x000fe200000100ff */
[----:B------:R-:W-:Y:S01]  /*2800*/  LOP3.LUT R41, R32, 0x64006400, RZ, 0xfc, !PT ;  /* 0x6400640020297812 */ /* 0x000fe200078efcff */
[----:B------:R-:W-:Y:S01]  /*2810*/  FFMA.FTZ R9, R9, R6, RZ ;  /* 0x0000000609097223 */ /* 0x000fe200000100ff */
[----:B------:R-:W-:Y:S01]  /*2820*/  LOP3.LUT R33, R33, 0x64006400, RZ, 0xfc, !PT ;  /* 0x6400640021217812 */ /* 0x000fe200078efcff */
[-C--:B------:R-:W-:Y:S02]  /*2830*/  HFMA2 R32, R39, R2.reuse.H1_H1, -72, -72 ;  /* 0xd480d48027207431 */ /* 0x080fe40000060002 */
[----:B------:R-:W-:Y:S01]  /*2840*/  FFMA.FTZ R6, R6, R7, RZ ;  /* 0x0000000706067223 */ /* 0x000fe200000100ff */
[----:B------:R-:W-:Y:S01]  /*2850*/  LOP3.LUT R39, R34, 0x64006400, RZ, 0xfc, !PT ;  /* 0x6400640022277812 */ /* 0x000fe200078efcff */
[----:B------:R-:W-:Y:S01]  /*2860*/  FFMA.FTZ R7, R44, R35, R9 ;  /* 0x000000232c077223 */ /* 0x000fe20000010009 */
[----:B------:R-:W-:-:S02]  /*2870*/  HFMA2 R28, R41, R2.H1_H1, -72, -72 ;  /* 0xd480d480291c7431 */ /* 0x000fc40000060002 */
[----:B------:R-:W-:Y:S02]  /*2880*/  HADD2.F32 R9, -RZ, R38.H1_H1 ;  /* 0x30000026ff097230 */ /* 0x000fe40000004100 */
[-C--:B------:R-:W-:Y:S02]  /*2890*/  HFMA2 R33, R33, R2.reuse.H1_H1, -72, -72 ;  /* 0xd480d48021217431 */ /* 0x080fe40000060002 */
[----:B------:R-:W-:Y:S02]  /*28a0*/  HADD2.F32 R41, -RZ, R37.H1_H1 ;  /* 0x30000025ff297230 */ /* 0x000fe40000004100 */
[----:B------:R-:W-:Y:S02]  /*28b0*/  HFMA2 R34, R39, R2.H1_H1, -72, -72 ;  /* 0xd480d48027227431 */ /* 0x000fe40000060002 */
[----:B------:R-:W-:Y:S02]  /*28c0*/  HADD2.F32 R37, -RZ, R28.H0_H0 ;  /* 0x2000001cff257230 */ /* 0x000fe40000004100 */
[C---:B------:R-:W-:Y:S01]  /*28d0*/  FFMA.FTZ R9, R35.reuse, R9, R42 ;  /* 0x0000000923097223 */ /* 0x040fe2000001002a */
[----:B------:R-:W-:Y:S01]  /*28e0*/  FFMA.FTZ R11, R35, R11, R40 ;  /* 0x0000000b230b7223 */ /* 0x000fe20000010028 */
[----:B------:R-:W-:-:S02]  /*28f0*/  HADD2.F32 R40, -RZ, R33.H0_H0 ;  /* 0x20000021ff287230 */ /* 0x000fc40000004100 */
[----:B------:R-:W-:Y:S01]  /*2900*/  FFMA.FTZ R35, R35, R41, R6 ;  /* 0x0000002923237223 */ /* 0x000fe20000010006 */
[----:B------:R-:W-:Y:S02]  /*2910*/  HADD2.F32 R38, -RZ, R32.H0_H0 ;  /* 0x20000020ff267230 */ /* 0x000fe40000004100 */
[C---:B------:R-:W-:Y:S01]  /*2920*/  FFMA.FTZ R37, R36.reuse, R37, R9 ;  /* 0x0000002524257223 */ /* 0x040fe20000010009 */
[----:B------:R-:W-:Y:S02]  /*2930*/  HADD2.F32 R6, -RZ, R34.H0_H0 ;  /* 0x20000022ff067230 */ /* 0x000fe40000004100 */
[----:B------:R-:W-:Y:S01]  /*2940*/  FFMA.FTZ R40, R36, R40, R11 ;  /* 0x0000002824287223 */ /* 0x000fe2000001000b */
[----:B------:R-:W-:Y:S02]  /*2950*/  HADD2.F32 R9, -RZ, R28.H1_H1 ;  /* 0x3000001cff097230 */ /* 0x000fe40000004100 */
[----:B------:R-:W-:Y:S01]  /*2960*/  FFMA.FTZ R7, R38, R36, R7 ;  /* 0x0000002426077223 */ /* 0x000fe20000010007 */
[----:B------:R-:W-:Y:S01]  /*2970*/  HADD2.F32 R32, -RZ, R32.H1_H1 ;  /* 0x30000020ff207230 */ /* 0x000fe20000004100 */
[----:B------:R-:W-:Y:S01]  /*2980*/  SHF.R.U32.HI R17, RZ, 0x8, R17 ;  /* 0x00000008ff117819 */ /* 0x000fe20000011611 */
[----:B------:R-:W-:-:S02]  /*2990*/  HADD2.F32 R33, -RZ, R33.H1_H1 ;  /* 0x30000021ff217230 */ /* 0x000fc40000004100 */
[----:B------:R-:W-:Y:S01]  /*29a0*/  FFMA.FTZ R6, R36, R6, R35 ;  /* 0x0000000624067223 */ /* 0x000fe20000010023 */
[----:B------:R-:W-:Y:S01]  /*29b0*/  HADD2.F32 R11, -RZ, R34.H1_H1 ;  /* 0x30000022ff0b7230 */ /* 0x000fe20000004100 */
        /* <DEDUP_REMOVED lines=8> */
[--C-:B0-----:R-:W-:Y:S01]  /*2a40*/  HADD2.F32 R11, -RZ, R12.reuse.H0_H0 ;  /* 0x2000000cff0b7230 */ /* 0x101fe20000004100 */
[----:B------:R-:W-:Y:S01]  /*2a50*/  LOP3.LUT R6, R16, 0xf000f, RZ, 0xc0, !PT ;  /* 0x000f000f10067812 */ /* 0x000fe200078ec0ff */
[----:B------:R-:W-:Y:S01]  /*2a60*/  HADD2.F32 R12, -RZ, R12.H1_H1 ;  /* 0x3000000cff0c7230 */ /* 0x000fe20000004100 */
        /* <DEDUP_REMOVED lines=18> */
[----:B------:R-:W-:Y:S01]  /*2b90*/  F2FP.F16.F32.PACK_AB R27, RZ, R27 ;  /* 0x0000001bff1b723e */ /* 0x000fe200000000ff */
        /* <DEDUP_REMOVED lines=15> */
[-C--:B------:R-:W-:Y:S01]  /*2c90*/  HFMA2 R35, R35, R2.reuse.H1_H1, -72, -72 ;  /* 0xd480d48023237431 */ /* 0x080fe20000060002 */
[----:B------:R-:W-:Y:S01]  /*2ca0*/  LOP3.LUT R19, R18, 0x64006400, RZ, 0xfc, !PT ;  /* 0x6400640012137812 */ /* 0x000fe200078efcff */
[----:B------:R-:W-:Y:S01]  /*2cb0*/  HFMA2 R39, R39, R2.H1_H1, -72, -72 ;  /* 0xd480d48027277431 */ /* 0x000fe20000060002 */
[----:B------:R-:W-:Y:S01]  /*2cc0*/  LOP3.LUT R37, R8, 0x64006400, RZ, 0xfc, !PT ;  /* 0x6400640008257812 */ /* 0x000fe200078efcff */
[----:B------:R-:W-:-:S02]  /*2cd0*/  HADD2.F32 R18, -RZ, R7.H1_H1 ;  /* 0x30000007ff127230 */ /* 0x000fc40000004100 */
[C---:B------:R-:W-:Y:S01]  /*2ce0*/  FFMA.FTZ R17, R12.reuse, R34, R41 ;  /* 0x000000220c117223 */ /* 0x040fe20000010029 */
[-C--:B------:R-:W-:Y:S02]  /*2cf0*/  HFMA2 R19, R19, R2.reuse.H1_H1, -72, -72 ;  /* 0xd480d48013137431 */ /* 0x080fe40000060002 */
[----:B------:R-:W-:Y:S02]  /*2d00*/  HADD2.F32 R6, -RZ, R13.H0_H0 ;  /* 0x2000000dff067230 */ /* 0x000fe40000004100 */
[----:B------:R-:W-:Y:S02]  /*2d10*/  HFMA2 R7, R37, R2.H1_H1, -72, -72 ;  /* 0xd480d48025077431 */ /* 0x000fe40000060002 */
[----:B------:R-:W-:Y:S02]  /*2d20*/  HADD2.F32 R8, -RZ, R35.H0_H0 ;  /* 0x20000023ff087230 */ /* 0x000fe40000004100 */
[----:B------:R-:W-:Y:S01]  /*2d30*/  FFMA.FTZ R37, R12, R18, R11 ;  /* 0x000000120c257223 */ /* 0x000fe2000001000b */
[----:B------:R-:W-:Y:S01]  /*2d40*/  HADD2.F32 R16, -RZ, R39.H0_H0 ;  /* 0x20000027ff107230 */ /* 0x000fe20000004100 */
[----:B------:R-:W-:Y:S01]  /*2d50*/  F2FP.F16.F32.PACK_AB R10, RZ, R10 ;  /* 0x0000000aff0a723e */ /* 0x000fe200000000ff */
        /* <DEDUP_REMOVED lines=9> */
[----:B------:R-:W-:Y:S01]  /*2df0*/  PRMT R27, R27, 0x5410, R10 ;  /* 0x000054101b1b7816 */ /* 0x000fe2000000000a */
        /* <DEDUP_REMOVED lines=13> */
[----:B------:R-:W-:Y:S01]  /*2ed0*/  HFMA2.MMA R15, R27, 1, 1, R15 ;  /* 0x3c003c001b0f7835 */ /* 0x000fe2000000000f */
[----:B------:R-:W-:-:S02]  /*2ee0*/  F2FP.F16.F32.PACK_AB R12, RZ, R12 ;  /* 0x0000000cff0c723e */ /* 0x000fc400000000ff */
[----:B------:R-:W-:Y:S02]  /*2ef0*/  F2FP.F16.F32.PACK_AB R18, RZ, R18 ;  /* 0x00000012ff12723e */ /* 0x000fe400000000ff */
[----:B------:R-:W-:Y:S02]  /*2f00*/  F2FP.F16.F32.PACK_AB R13, RZ, R13 ;  /* 0x0000000dff0d723e */ /* 0x000fe400000000ff */
[----:B------:R-:W-:Y:S02]  /*2f10*/  PRMT R26, R26, 0x5410, R29 ;  /* 0x000054101a1a7816 */ /* 0x000fe4000000001d */
[----:B------:R-:W-:Y:S02]  /*2f20*/  PRMT R9, R9, 0x5410, R12 ;  /* 0x0000541009097816 */ /* 0x000fe4000000000c */
[----:B------:R-:W-:Y:S01]  /*2f30*/  PRMT R18, R18, 0x5410, R13 ;  /* 0x0000541012127816 */ /* 0x000fe2000000000d */
[----:B------:R-:W-:-:S03]  /*2f40*/  HADD2 R14, R26, R14 ;  /* 0x0000000e1a0e7230 */ /* 0x000fc60000000000 */
[----:B------:R-:W-:Y:S01]  /*2f50*/  HFMA2.MMA R7, R9, 1, 1, R15 ;  /* 0x3c003c0009077835 */ /* 0x000fe2000000000f */
[----:B------:R-:W-:-:S10]  /*2f60*/  HADD2 R6, R18, R14 ;  /* 0x0000000e12067230 */ /* 0x000fd40000000000 */
.L_x_3112:
        /* <DEDUP_REMOVED lines=8> */
.L_x_3111:
[----:B------:R-:W-:Y:S01]  /*2ff0*/  ISETP.GE.AND P0, PT, R25, R0, PT ;  /* 0x000000001900720c */ /* 0x000fe20003f06270 */
[----:B------:R-:W-:-:S03]  /*3000*/  ULDC UR5, c[0x0][0x268] ;  /* 0x00009a0000057ab9 */ /* 0x000fc60000000800 */
[----:B------:R-:W-:Y:S01]  /*3010*/  ISETP.GE.OR P0, PT, R25, UR5, P0 ;  /* 0x0000000519007c0c */ /* 0x000fe20008706670 */
[----:B------:R-:W-:-:S12]  /*3020*/  ULDC UR5, c[0x0][0x268] ;  /* 0x00009a0000057ab9 */ /* 0x000fd80000000800 */
[----:B------:R-:W-:Y:S05]  /*3030*/  @P0 BRA `(.L_x_3114) ;  /* 0x0000001400080947 */ /* 0x000fea0003800000 */
.L_x_3116:
[----:B-1----:R-:W1:Y:S02]  /*3040*/  LDC R27, c[0x0][0x23c] ;  /* 0x00008f00ff1b7b82 */ /* 0x002e640000000800 */
[C---:B-1----:R-:W-:Y:S02]  /*3050*/  IMAD.WIDE R12, R27.reuse, 0x4, R20 ;  /* 0x000000041b0c7825 */ /* 0x042fe400078e0214 */
[----:B------:R-:W5:Y:S04]  /*3060*/  LDG.E.128.CONSTANT R20, desc[UR6][R20.64] ;  /* 0x0000000614147981 */ /* 0x000f68000c1e9d00 */
[----:B------:R1:W5:Y:S01]  /*3070*/  LDG.E.128.CONSTANT R8, desc[UR6][R12.64] ;  /* 0x000000060c087981 */ /* 0x000362000c1e9d00 */
[----:B------:R-:W-:Y:S01]  /*3080*/  IMAD.WIDE R14, R27, 0x4, R12 ;  /* 0x000000041b0e7825 */ /* 0x000fe200078e020c */
[----:B------:R-:W-:-:S04]  /*3090*/  IADD3 R29, R25, 0x20, RZ ;  /* 0x00000020191d7810 */ /* 0x000fc80007ffe0ff */
[----:B------:R-:W-:Y:S01]  /*30a0*/  ISETP.GE.AND P0, PT, R29, UR5, PT ;  /* 0x000000051d007c0c */ /* 0x000fe2000bf06270 */
[----:B------:R-:W-:Y:S01]  /*30b0*/  IMAD.WIDE R24, R27, 0x4, R14 ;  /* 0x000000041b187825 */ /* 0x000fe200078e020e */
[----:B------:R-:W-:Y:S11]  /*30c0*/  @P1 BRA `(.L_x_3115) ;  /* 0x0000001000cc1947 */ /* 0x000ff60003800000 */
[----:B-1----:R-:W2:Y:S01]  /*30d0*/  LDG.E.128.CONSTANT R12, desc[UR6][R14.64] ;  /* 0x000000060e0c7981 */ /* 0x002ea2000c1e9d00 */
[----:B-----5:R-:W-:Y:S01]  /*30e0*/  SHF.R.U32.HI R16, RZ, 0xf, R21 ;  /* 0x0000000fff107819 */ /* 0x020fe20000011615 */
[----:B------:R-:W-:Y:S01]  /*30f0*/  HFMA2.MMA R28, -RZ, RZ, 0, 0.015625 ;  /* 0x00002400ff1c7435 */ /* 0x000fe200000001ff */
[----:B------:R-:W-:Y:S02]  /*3100*/  MOV R17, 0x3000 ;  /* 0x0000300000117802 */ /* 0x000fe40000000f00 */
[----:B------:R-:W-:Y:S02]  /*3110*/  LOP3.LUT R26, R16, 0x10001, RZ, 0xc0, !PT ;  /* 0x00010001101a7812 */ /* 0x000fe400078ec0ff */
[----:B0-----:R-:W-:Y:S02]  /*3120*/  PRMT R3, R3, 0x5410, R17 ;  /* 0x0000541003037816 */ /* 0x001fe40000000011 */
[----:B------:R-:W0:Y:S01]  /*3130*/  LDS.128 R16, [UR4] ;  /* 0x00000004ff107984 */ /* 0x000e220008000c00 */
[----:B------:R-:W-:-:S02]  /*3140*/  SHF.R.U32.HI R31, RZ, 0xe, R9 ;  /* 0x0000000eff1f7819 */ /* 0x000fc40000011609 */
[----:B------:R-:W-:Y:S02]  /*3150*/  PRMT R2, R2, 0x5410, R28 ;  /* 0x0000541002027816 */ /* 0x000fe4000000001c */
[----:B------:R-:W-:Y:S02]  /*3160*/  LOP3.LUT R33, R26, 0x20002, R31, 0xf8, !PT ;  /* 0x000200021a217812 */ /* 0x000fe400078ef81f */
        /* <DEDUP_REMOVED lines=9> */
[----:B------:R-:W-:-:S02]  /*3200*/  LOP3.LUT R28, R26, 0x20002, R31, 0xf8, !PT ;  /* 0x000200021a1c7812 */ /* 0x000fc400078ef81f */
[----:B------:R-:W-:Y:S02]  /*3210*/  LOP3.LUT R31, R30, 0x20002, R35, 0xf8, !PT ;  /* 0x000200021e1f7812 */ /* 0x000fe400078ef823 */
[----:B------:R-:W-:Y:S02]  /*3220*/  LOP3.LUT R30, R34, 0x20002, R37, 0xf8, !PT ;  /* 0x00020002221e7812 */ /* 0x000fe400078ef825 */
[C---:B------:R-:W-:Y:S02]  /*3230*/  LOP3.LUT R37, R21.reuse, 0x70007, RZ, 0xc0, !PT ;  /* 0x0007000715257812 */ /* 0x040fe400078ec0ff */
[----:B------:R-:W-:Y:S02]  /*3240*/  LOP3.LUT R36, R21, 0x380038, RZ, 0xc0, !PT ;  /* 0x0038003815247812 */ /* 0x000fe400078ec0ff */
[----:B------:R-:W-:Y:S02]  /*3250*/  LOP3.LUT R39, R20, 0x70007, RZ, 0xc0, !PT ;  /* 0x0007000714277812 */ /* 0x000fe400078ec0ff */
[----:B------:R-:W-:-:S02]  /*3260*/  SHF.R.U32.HI R34, RZ, 0x6, R22 ;  /* 0x00000006ff227819 */ /* 0x000fc40000011616 */
[----:B------:R-:W-:Y:S02]  /*3270*/  LOP3.LUT R38, R22, 0x70007, RZ, 0xc0, !PT ;  /* 0x0007000716267812 */ /* 0x000fe400078ec0ff */
[----:B------:R-:W-:Y:S02]  /*3280*/  SHF.R.U32.HI R35, RZ, 0x6, R23 ;  /* 0x00000006ff237819 */ /* 0x000fe40000011617 */
[----:B------:R-:W-:Y:S02]  /*3290*/  LOP3.LUT R37, R37, 0x64006400, RZ, 0xfc, !PT ;  /* 0x6400640025257812 */ /* 0x000fe400078efcff */
[----:B------:R-:W-:Y:S02]  /*32a0*/  LOP3.LUT R39, R39, 0x64006400, RZ, 0xfc, !PT ;  /* 0x6400640027277812 */ /* 0x000fe400078efcff */
[----:B------:R-:W-:Y:S02]  /*32b0*/  LOP3.LUT R40, R38, 0x64006400, RZ, 0xfc, !PT ;  /* 0x6400640026287812 */ /* 0x000fe400078efcff */
[----:B------:R-:W-:-:S02]  /*32c0*/  LOP3.LUT R38, R36, 0x64006400, RZ, 0xfc, !PT ;  /* 0x6400640024267812 */ /* 0x000fc400078efcff */
[----:B------:R-:W-:-:S03]  /*32d0*/  PRMT R4, R4, 0x5410, R5 ;  /* 0x0000541004047816 */ /* 0x000fc60000000005 */
[----:B------:R-:W-:Y:S01]  /*32e0*/  HFMA2 R38, R38, R3.H1_H1, -132, -132 ;  /* 0xd820d82026267431 */ /* 0x000fe20000060003 */
[----:B--2---:R-:W-:Y:S02]  /*32f0*/  SHF.R.U32.HI R32, RZ, 0xd, R13 ;  /* 0x0000000dff207819 */ /* 0x004fe4000001160d */
[----:B------:R-:W-:Y:S02]  /*3300*/  SHF.R.U32.HI R41, RZ, 0xd, R12 ;  /* 0x0000000dff297819 */ /* 0x000fe4000001160c */
[----:B------:R-:W-:Y:S02]  /*3310*/  LOP3.LUT R26, R33, 0x40004, R32, 0xf8, !PT ;  /* 0x00040004211a7812 */ /* 0x000fe400078ef820 */
[----:B------:R-:W-:Y:S02]  /*3320*/  SHF.R.U32.HI R32, RZ, 0x6, R21 ;  /* 0x00000006ff207819 */ /* 0x000fe40000011615 */
[----:B------:R-:W-:Y:S02]  /*3330*/  LOP3.LUT R21, R20, 0x380038, RZ, 0xc0, !PT ;  /* 0x0038003814157812 */ /* 0x000fe400078ec0ff */
[----:B------:R-:W-:-:S02]  /*3340*/  SHF.R.U32.HI R33, RZ, 0x6, R20 ;  /* 0x00000006ff217819 */ /* 0x000fc40000011614 */
[----:B------:R-:W-:Y:S02]  /*3350*/  LOP3.LUT R20, R22, 0x380038, RZ, 0xc0, !PT ;  /* 0x0038003816147812 */ /* 0x000fe400078ec0ff */
[C---:B------:R-:W-:Y:S02]  /*3360*/  LOP3.LUT R22, R23.reuse, 0x380038, RZ, 0xc0, !PT ;  /* 0x0038003817167812 */ /* 0x040fe400078ec0ff */
[----:B------:R-:W-:Y:S02]  /*3370*/  LOP3.LUT R23, R23, 0x70007, RZ, 0xc0, !PT ;  /* 0x0007000717177812 */ /* 0x000fe400078ec0ff */
[----:B------:R-:W-:Y:S01]  /*3380*/  LOP3.LUT R28, R28, 0x40004, R41, 0xf8, !PT ;  /* 0x000400041c1c7812 */ /* 0x000fe200078ef829 */
[----:B------:R-:W-:Y:S01]  /*3390*/  HADD2 R41, R37, -1028, -1028 ;  /* 0xe404e40425297430 */ /* 0x000fe20000000000 */
[----:B------:R-:W-:Y:S01]  /*33a0*/  LOP3.LUT R23, R23, 0x64006400, RZ, 0xfc, !PT ;  /* 0x6400640017177812 */ /* 0x000fe200078efcff */
[----:B------:R-:W-:Y:S01]  /*33b0*/  HADD2 R37, R39, -1028, -1028 ;  /* 0xe404e40427257430 */ /* 0x000fe20000000000 */
[----:B------:R-:W-:Y:S01]  /*33c0*/  LOP3.LUT R20, R20, 0x64006400, RZ, 0xfc, !PT ;  /* 0x6400640014147812 */ /* 0x000fe200078efcff */
[----:B------:R-:W-:Y:S01]  /*33d0*/  HADD2 R39, R40, -1028, -1028 ;  /* 0xe404e40428277430 */ /* 0x000fe20000000000 */
[----:B------:R-:W-:Y:S01]  /*33e0*/  LOP3.LUT R40, R21, 0x64006400, RZ, 0xfc, !PT ;  /* 0x6400640015287812 */ /* 0x000fe200078efcff */
[----:B------:R-:W-:Y:S01]  /*33f0*/  HADD2 R43, R23, -1028, -1028 ;  /* 0xe404e404172b7430 */ /* 0x000fe20000000000 */
[-C--:B0-----:R-:W-:Y:S01]  /*3400*/  HFMA2.MMA R23, R41, R16.reuse, RZ ;  /* 0x0000001029177235 */ /* 0x081fe200000000ff */
[----:B------:R-:W-:Y:S01]  /*3410*/  LOP3.LUT R21, R32, 0x70007, RZ, 0xc0, !PT ;  /* 0x0007000720157812 */ /* 0x000fe200078ec0ff */
[-C--:B------:R-:W-:Y:S01]  /*3420*/  HFMA2 R37, R37, R16.reuse, RZ.H0_H0 ;  /* 0x0000001025257231 */ /* 0x080fe200000400ff */
[----:B------:R-:W-:Y:S01]  /*3430*/  LOP3.LUT R22, R22, 0x64006400, RZ, 0xfc, !PT ;  /* 0x6400640016167812 */ /* 0x000fe200078efcff */
[----:B------:R-:W-:Y:S01]  /*3440*/  HFMA2.MMA R36, R39, R16, RZ ;  /* 0x0000001027247235 */ /* 0x000fe200000000ff */
[----:B------:R-:W-:Y:S01]  /*3450*/  LOP3.LUT R21, R21, 0x64006400, RZ, 0xfc, !PT ;  /* 0x6400640015157812 */ /* 0x000fe200078efcff */
[-C--:B------:R-:W-:Y:S01]  /*3460*/  HFMA2 R40, R40, R3.reuse.H1_H1, -132, -132 ;  /* 0xd820d82028287431 */ /* 0x080fe20000060003 */
[----:B------:R-:W-:Y:S01]  /*3470*/  SHF.R.U32.HI R42, RZ, 0xd, R14 ;  /* 0x0000000dff2a7819 */ /* 0x000fe2000001160e */
[-C--:B------:R-:W-:Y:S01]  /*3480*/  HFMA2.MMA R38, R38, R17.reuse, R23 ;  /* 0x0000001126267235 */ /* 0x080fe20000000017 */
[-C--:B------:R-:W-:Y:S01]  /*3490*/  HFMA2 R23, R20, R3.reuse.H1_H1, -132, -132 ;  /* 0xd820d82014177431 */ /* 0x080fe20000060003 */
[----:B------:R-:W-:Y:S01]  /*34a0*/  LOP3.LUT R28, R28, 0x64006400, RZ, 0xfc, !PT ;  /* 0x640064001c1c7812 */ /* 0x000fe200078efcff */
[----:B------:R-:W-:Y:S01]  /*34b0*/  HADD2 R39, R21, -1028, -1028 ;  /* 0xe404e40415277430 */ /* 0x000fe20000000000 */
[-C--:B------:R-:W-:Y:S01]  /*34c0*/  HFMA2.MMA R37, R40, R17.reuse, R37 ;  /* 0x0000001128257235 */ /* 0x080fe20000000025 */
[----:B------:R-:W-:Y:S01]  /*34d0*/  HFMA2 R16, R43, R16, RZ.H0_H0 ;  /* 0x000000102b107231 */ /* 0x000fe200000400ff */
[----:B------:R-:W-:Y:S01]  /*34e0*/  LOP3.LUT R40, R34, 0x70007, RZ, 0xc0, !PT ;  /* 0x0007000722287812 */ /* 0x000fe200078ec0ff */
[----:B------:R-:W-:Y:S01]  /*34f0*/  HFMA2 R41, R22, R3.H1_H1, -132, -132 ;  /* 0xd820d82016297431 */ /* 0x000fe20000060003 */
[----:B------:R-:W-:Y:S01]  /*3500*/  HFMA2.MMA R36, R23, R17, R36 ;  /* 0x0000001117247235 */ /* 0x000fe20000000024 */
[----:B------:R-:W-:Y:S01]  /*3510*/  LOP3.LUT R31, R31, 0x40004, R42, 0xf8, !PT ;  /* 0x000400041f1f7812 */ /* 0x000fe200078ef82a */
[----:B------:R-:W0:Y:S01]  /*3520*/  LDS.128 R20, [UR4+0x10] ;  /* 0x00001004ff147984 */ /* 0x000e220008000c00 */
[----:B------:R-:W-:Y:S01]  /*3530*/  HFMA2 R16, R41, R17, R16 ;  /* 0x0000001129107231 */ /* 0x000fe20000000010 */
[----:B------:R-:W-:Y:S01]  /*3540*/  HFMA2.MMA R17, R39, R18, R38 ;  /* 0x0000001227117235 */ /* 0x000fe20000000026 */
[----:B------:R-:W-:Y:S01]  /*3550*/  LOP3.LUT R39, R33, 0x70007, RZ, 0xc0, !PT ;  /* 0x0007000721277812 */ /* 0x000fe200078ec0ff */
[----:B------:R-:W-:Y:S01]  /*3560*/  HADD2 R28, R28, -1028, -1028 ;  /* 0xe404e4041c1c7430 */ /* 0x000fe20000000000 */
[----:B------:R-:W-:-:S02]  /*3570*/  LOP3.LUT R41, R40, 0x64006400, RZ, 0xfc, !PT ;  /* 0x6400640028297812 */ /* 0x000fc400078efcff */
[----:B------:R-:W-:Y:S02]  /*3580*/  LOP3.LUT R39, R39, 0x64006400, RZ, 0xfc, !PT ;  /* 0x6400640027277812 */ /* 0x000fe400078efcff */
[----:B------:R-:W-:Y:S02]  /*3590*/  LOP3.LUT R38, R35, 0x70007, RZ, 0xc0, !PT ;  /* 0x0007000723267812 */ /* 0x000fe400078ec0ff */
[----:B------:R-:W-:Y:S01]  /*35a0*/  SHF.R.U32.HI R43, RZ, 0xd, R15 ;  /* 0x0000000dff2b7819 */ /* 0x000fe2000001160f */
[----:B------:R-:W-:Y:S01]  /*35b0*/  HADD2 R40, R39, -1028, -1028 ;  /* 0xe404e40427287430 */ /* 0x000fe20000000000 */
[----:B------:R-:W-:Y:S01]  /*35c0*/  LOP3.LUT R38, R38, 0x64006400, RZ, 0xfc, !PT ;  /* 0x6400640026267812 */ /* 0x000fe200078efcff */
[----:B------:R-:W-:Y:S01]  /*35d0*/  HADD2 R39, R41, -1028, -1028 ;  /* 0xe404e40429277430 */ /* 0x000fe20000000000 */
[----:B------:R-:W-:Y:S01]  /*35e0*/  LOP3.LUT R30, R30, 0x40004, R43, 0xf8, !PT ;  /* 0x000400041e1e7812 */ /* 0x000fe200078ef82b */
[-C--:B------:R-:W-:Y:S01]  /*35f0*/  HFMA2 R37, R40, R18.reuse, R37 ;  /* 0x0000001228257231 */ /* 0x080fe20000000025 */
[----:B------:R-:W-:Y:S01]  /*3600*/  LOP3.LUT R31, R31, 0x64006400, RZ, 0xfc, !PT ;  /* 0x640064001f1f7812 */ /* 0x000fe200078efcff */
[----:B------:R-:W-:Y:S01]  /*3610*/  HADD2 R41, R38, -1028, -1028 ;  /* 0xe404e40426297430 */ /* 0x000fe20000000000 */
[----:B------:R-:W-:Y:S01]  /*3620*/  LOP3.LUT R38, R33, 0x380038, RZ, 0xc0, !PT ;  /* 0x0038003821267812 */ /* 0x000fe200078ec0ff */
[----:B------:R-:W-:Y:S01]  /*3630*/  HFMA2.MMA R36, R39, R18, R36 ;  /* 0x0000001227247235 */ /* 0x000fe20000000024 */
[----:B------:R-:W-:Y:S01]  /*3640*/  LOP3.LUT R39, R32, 0x380038, RZ, 0xc0, !PT ;  /* 0x0038003820277812 */ /* 0x000fe200078ec0ff */
[----:B------:R-:W-:Y:S01]  /*3650*/  HFMA2 R16, R41, R18, R16 ;  /* 0x0000001229107231 */ /* 0x000fe20000000010 */
[----:B------:R-:W-:-:S02]  /*3660*/  LOP3.LUT R38, R38, 0x64006400, RZ, 0xfc, !PT ;  /* 0x6400640026267812 */ /* 0x000fc400078efcff */
[----:B------:R-:W-:Y:S02]  /*3670*/  LOP3.LUT R18, R34, 0x380038, RZ, 0xc0, !PT ;  /* 0x0038003822127812 */ /* 0x000fe400078ec0ff */
[----:B------:R-:W-:Y:S01]  /*3680*/  LOP3.LUT R40, R39, 0x64006400, RZ, 0xfc, !PT ;  /* 0x6400640027287812 */ /* 0x000fe200078efcff */
[-C--:B------:R-:W-:Y:S01]  /*3690*/  HFMA2 R38, R38, R3.reuse.H1_H1, -132, -132 ;  /* 0xd820d82026267431 */ /* 0x080fe20000060003 */
[----:B------:R-:W-:Y:S02]  /*36a0*/  LOP3.LUT R39, R35, 0x380038, RZ, 0xc0, !PT ;  /* 0x0038003823277812 */ /* 0x000fe400078ec0ff */
[----:B------:R-:W-:Y:S01]  /*36b0*/  LOP3.LUT R33, R33, 0x1c001c0, RZ, 0xc0, !PT ;  /* 0x01c001c021217812 */ /* 0x000fe200078ec0ff */
[----:B------:R-:W-:Y:S01]  /*36c0*/  HFMA2 R42, R40, R3.H1_H1, -132, -132 ;  /* 0xd820d820282a7431 */ /* 0x000fe20000060003 */
[----:B------:R-:W-:Y:S01]  /*36d0*/  LOP3.LUT R18, R18, 0x64006400, RZ, 0xfc, !PT ;  /* 0x6400640012127812 */ /* 0x000fe200078efcff */
[----:B------:R-:W-:Y:S01]  /*36e0*/  HFMA2.MMA R37, R38, R19, R37 ;  /* 0x0000001326257235 */ /* 0x000fe20000000025 */
[----:B------:R-:W-:-:S02]  /*36f0*/  LOP3.LUT R40, R39, 0x64006400, RZ, 0xfc, !PT ;  /* 0x6400640027287812 */ /* 0x000fc400078efcff */
[----:B------:R-:W-:Y:S01]  /*3700*/  LOP3.LUT R33, R33, 0x64006400, RZ, 0xfc, !PT ;  /* 0x6400640021217812 */ /* 0x000fe200078efcff */
[-C--:B------:R-:W-:Y:S01]  /*3710*/  HFMA2 R39, R18, R3.reuse.H1_H1, -132, -132 ;  /* 0xd820d82012277431 */ /* 0x080fe20000060003 */
[----:B------:R-:W-:Y:S01]  /*3720*/  LOP3.LUT R32, R32, 0x1c001c0, RZ, 0xc0, !PT ;  /* 0x01c001c020207812 */ /* 0x000fe200078ec0ff */
[----:B------:R-:W-:Y:S01]  /*3730*/  HFMA2 R41, R40, R3.H1_H1, -132, -132 ;  /* 0xd820d82028297431 */ /* 0x000fe20000060003 */
[-C--:B------:R-:W-:Y:S01]  /*3740*/  HFMA2.MMA R17, R42, R19.reuse, R17 ;  /* 0x000000132a117235 */ /* 0x080fe20000000011 */
[----:B------:R-:W-:Y:S01]  /*3750*/  HFMA2 R18, R33, R2.H1_H1, -20, -20 ;  /* 0xcd00cd0021127431 */ /* 0x000fe20000060002 */
[----:B------:R-:W-:Y:S01]  /*3760*/  LOP3.LUT R34, R34, 0x1c001c0, RZ, 0xc0, !PT ;  /* 0x01c001c022227812 */ /* 0x000fe200078ec0ff */
[----:B------:R-:W-:Y:S01]  /*3770*/  HFMA2.MMA R36, R39, R19, R36 ;  /* 0x0000001327247235 */ /* 0x000fe20000000024 */
[----:B------:R-:W-:Y:S01]  /*3780*/  HFMA2 R16, R41, R19, R16 ;  /* 0x0000001329107231 */ /* 0x000fe20000000010 */
[----:B------:R-:W-:Y:S02]  /*3790*/  LOP3.LUT R19, R32, 0x64006400, RZ, 0xfc, !PT ;  /* 0x6400640020137812 */ /* 0x000fe400078efcff */
[----:B0-----:R-:W-:Y:S01]  /*37a0*/  HFMA2.MMA R33, R18, R20, R37 ;  /* 0x0000001412217235 */ /* 0x001fe20000000025 */
[----:B------:R-:W-:-:S02]  /*37b0*/  LOP3.LUT R37, R35, 0x1c001c0, RZ, 0xc0, !PT ;  /* 0x01c001c023257812 */ /* 0x000fc400078ec0ff */
[----:B------:R-:W-:Y:S01]  /*37c0*/  LOP3.LUT R35, R34, 0x64006400, RZ, 0xfc, !PT ;  /* 0x6400640022237812 */ /* 0x000fe200078efcff */
[-C--:B------:R-:W-:Y:S01]  /*37d0*/  HFMA2 R34, R19, R2.reuse.H1_H1, -20, -20 ;  /* 0xcd00cd0013227431 */ /* 0x080fe20000060002 */
[----:B------:R-:W-:Y:S02]  /*37e0*/  LOP3.LUT R32, R9, 0x70007, RZ, 0xc0, !PT ;  /* 0x0007000709207812 */ /* 0x000fe400078ec0ff */
[----:B------:R-:W-:Y:S01]  /*37f0*/  LOP3.LUT R37, R37, 0x64006400, RZ, 0xfc, !PT ;  /* 0x6400640025257812 */ /* 0x000fe200078efcff */
[-C--:B------:R-:W-:Y:S01]  /*3800*/  HFMA2 R35, R35, R2.reuse.H1_H1, -20, -20 ;  /* 0xcd00cd0023237431 */ /* 0x080fe20000060002 */
[----:B------:R-:W-:Y:S01]  /*3810*/  LOP3.LUT R18, R8, 0x70007, RZ, 0xc0, !PT ;  /* 0x0007000708127812 */ /* 0x000fe200078ec0ff */
[----:B------:R-:W-:Y:S01]  /*3820*/  HFMA2.MMA R17, R34, R20, R17 ;  /* 0x0000001422117235 */ /* 0x000fe20000000011 */
[----:B------:R-:W-:Y:S01]  /*3830*/  LOP3.LUT R32, R32, 0x64006400, RZ, 0xfc, !PT ;  /* 0x6400640020207812 */ /* 0x000fe200078efcff */
[----:B------:R-:W-:Y:S01]  /*3840*/  HFMA2 R37, R37, R2.H1_H1, -20, -20 ;  /* 0xcd00cd0025257431 */ /* 0x000fe20000060002 */
[----:B------:R-:W-:-:S02]  /*3850*/  LOP3.LUT R18, R18, 0x64006400, RZ, 0xfc, !PT ;  /* 0x6400640012127812 */ /* 0x000fc400078efcff */
[----:B------:R-:W-:Y:S01]  /*3860*/  LOP3.LUT R26, R26, 0x64006400, RZ, 0xfc, !PT ;  /* 0x640064001a1a7812 */ /* 0x000fe200078efcff */
[----:B------:R-:W-:Y:S01]  /*3870*/  HADD2 R38, R32, -1028, -1028 ;  /* 0xe404e40420267430 */ /* 0x000fe20000000000 */
[----:B------:R-:W-:Y:S01]  /*3880*/  HFMA2.MMA R32, R35, R20, R36 ;  /* 0x0000001423207235 */ /* 0x000fe20000000024 */
[----:B------:R-:W-:Y:S01]  /*3890*/  HFMA2 R34, R37, R20, R16 ;  /* 0x0000001425227231 */ /* 0x000fe20000000010 */
[----:B------:R-:W-:Y:S01]  /*38a0*/  LOP3.LUT R16, R8, 0x380038, RZ, 0xc0, !PT ;  /* 0x0038003808107812 */ /* 0x000fe200078ec0ff */
[----:B------:R-:W-:Y:S01]  /*38b0*/  HADD2 R18, R18, -1028, -1028 ;  /* 0xe404e40412127430 */ /* 0x000fe20000000000 */
[----:B------:R-:W-:Y:S01]  /*38c0*/  LOP3.LUT R35, R9, 0x380038, RZ, 0xc0, !PT ;  /* 0x0038003809237812 */ /* 0x000fe200078ec0ff */
[----:B------:R-:W-:Y:S01]  /*38d0*/  HFMA2 R20, R38, R21, R17 ;  /* 0x0000001526147231 */ /* 0x000fe20000000011 */
[----:B------:R-:W-:Y:S02]  /*38e0*/  LOP3.LUT R38, R16, 0x64006400, RZ, 0xfc, !PT ;  /* 0x6400640010267812 */ /* 0x000fe400078efcff */
[----:B------:R-:W-:Y:S01]  /*38f0*/  LOP3.LUT R17, R10, 0x70007, RZ, 0xc0, !PT ;  /* 0x000700070a117812 */ /* 0x000fe200078ec0ff */
[----:B------:R-:W-:Y:S01]  /*3900*/  HFMA2.MMA R33, R18, R21, R33 ;  /* 0x0000001512217235 */ /* 0x000fe20000000021 */
[----:B------:R-:W-:Y:S01]  /*3910*/  LOP3.LUT R18, R11, 0x70007, RZ, 0xc0, !PT ;  /* 0x000700070b127812 */ /* 0x000fe200078ec0ff */
[----:B------:R-:W-:Y:S01]  /*3920*/  HFMA2 R38, R38, R3.H1_H1, -132, -132 ;  /* 0xd820d82026267431 */ /* 0x000fe20000060003 */
[----:B------:R-:W-:-:S02]  /*3930*/  LOP3.LUT R39, R17, 0x64006400, RZ, 0xfc, !PT ;  /* 0x6400640011277812 */ /* 0x000fc400078efcff */
[----:B------:R-:W-:Y:S02]  /*3940*/  LOP3.LUT R40, R18, 0x64006400, RZ, 0xfc, !PT ;  /* 0x6400640012287812 */ /* 0x000fe400078efcff */
[----:B------:R-:W-:Y:S01]  /*3950*/  LOP3.LUT R37, R11, 0x380038, RZ, 0xc0, !PT ;  /* 0x003800380b257812 */ /* 0x000fe200078ec0ff */
[----:B------:R-:W-:Y:S01]  /*3960*/  HFMA2.MMA R33, R38, R22, R33 ;  /* 0x0000001626217235 */ /* 0x000fe20000000021 */
[----:B------:R-:W-:Y:S01]  /*3970*/  LOP3.LUT R38, R35, 0x64006400, RZ, 0xfc, !PT ;  /* 0x6400640023267812 */ /* 0x000fe200078efcff */
[----:B------:R-:W-:Y:S01]  /*3980*/  HADD2 R39, R39, -1028, -1028 ;  /* 0xe404e40427277430 */ /* 0x000fe20000000000 */
[----:B------:R-:W0:Y:S01]  /*3990*/  LDS.128 R16, [UR4+0x20] ;  /* 0x00002004ff107984 */ /* 0x000e220008000c00 */
[----:B------:R-:W-:Y:S01]  /*39a0*/  HADD2 R41, R40, -1028, -1028 ;  /* 0xe404e40428297430 */ /* 0x000fe20000000000 */
[----:B------:R-:W-:Y:S02]  /*39b0*/  SHF.R.U32.HI R8, RZ, 0x6, R8 ;  /* 0x00000006ff087819 */ /* 0x000fe40000011608 */
[----:B------:R-:W-:Y:S01]  /*39c0*/  SHF.R.U32.HI R9, RZ, 0x6, R9 ;  /* 0x00000006ff097819 */ /* 0x000fe20000011609 */
[----:B------:R-:W-:Y:S01]  /*39d0*/  HFMA2.MMA R32, R39, R21, R32 ;  /* 0x0000001527207235 */ /* 0x000fe20000000020 */
[----:B------:R-:W-:Y:S01]  /*39e0*/  LOP3.LUT R40, R37, 0x64006400, RZ, 0xfc, !PT ;  /* 0x6400640025287812 */ /* 0x000fe200078efcff */
[----:B------:R-:W-:Y:S01]  /*39f0*/  HFMA2 R37, R38, R3.H1_H1, -132, -132 ;  /* 0xd820d82026257431 */ /* 0x000fe20000060003 */
[----:B------:R-:W-:Y:S01]  /*3a00*/  LOP3.LUT R36, R10, 0x380038, RZ, 0xc0, !PT ;  /* 0x003800380a247812 */ /* 0x000fe200078ec0ff */
[----:B------:R-:W-:Y:S01]  /*3a10*/  HFMA2 R34, R41, R21, R34 ;  /* 0x0000001529227231 */ /* 0x000fe20000000022 */
[----:B------:R-:W-:-:S02]  /*3a20*/  LOP3.LUT R21, R8, 0x70007, RZ, 0xc0, !PT ;  /* 0x0007000708157812 */ /* 0x000fc400078ec0ff */
[----:B------:R-:W-:Y:S01]  /*3a30*/  LOP3.LUT R35, R9, 0x70007, RZ, 0xc0, !PT ;  /* 0x0007000709237812 */ /* 0x000fe200078ec0ff */
[-C--:B------:R-:W-:Y:S01]  /*3a40*/  HFMA2.MMA R20, R37, R22.reuse, R20 ;  /* 0x0000001625147235 */ /* 0x080fe20000000014 */
[----:B------:R-:W-:Y:S01]  /*3a50*/  LOP3.LUT R36, R36, 0x64006400, RZ, 0xfc, !PT ;  /* 0x6400640024247812 */ /* 0x000fe200078efcff */
[-C--:B------:R-:W-:Y:S01]  /*3a60*/  HFMA2 R37, R40, R3.reuse.H1_H1, -132, -132 ;  /* 0xd820d82028257431 */ /* 0x080fe20000060003 */
[----:B------:R-:W-:Y:S02]  /*3a70*/  LOP3.LUT R21, R21, 0x64006400, RZ, 0xfc, !PT ;  /* 0x6400640015157812 */ /* 0x000fe400078efcff */
[----:B------:R-:W-:Y:S01]  /*3a80*/  LOP3.LUT R35, R35, 0x64006400, RZ, 0xfc, !PT ;  /* 0x6400640023237812 */ /* 0x000fe200078efcff */
[----:B------:R-:W-:Y:S01]  /*3a90*/  HFMA2 R39, R36, R3.H1_H1, -132, -132 ;  /* 0xd820d82024277431 */ /* 0x000fe20000060003 */
[----:B------:R-:W-:Y:S01]  /*3aa0*/  SHF.R.U32.HI R10, RZ, 0x6, R10 ;  /* 0x00000006ff0a7819 */ /* 0x000fe2000001160a */
[----:B------:R-:W-:Y:S01]  /*3ab0*/  HADD2 R36, R21, -1028, -1028 ;  /* 0xe404e40415247430 */ /* 0x000fe20000000000 */
[----:B------:R-:W-:Y:S01]  /*3ac0*/  SHF.R.U32.HI R11, RZ, 0x6, R11 ;  /* 0x00000006ff0b7819 */ /* 0x000fe2000001160b */
[----:B------:R-:W-:Y:S01]  /*3ad0*/  HADD2 R35, R35, -1028, -1028 ;  /* 0xe404e40423237430 */ /* 0x000fe20000000000 */
[----:B------:R-:W-:Y:S01]  /*3ae0*/  LOP3.LUT R21, R10, 0x70007, RZ, 0xc0, !PT ;  /* 0x000700070a157812 */ /* 0x000fe200078ec0ff */
[----:B------:R-:W-:Y:S01]  /*3af0*/  HFMA2.MMA R32, R39, R22, R32 ;  /* 0x0000001627207235 */ /* 0x000fe20000000020 */
[----:B------:R-:W-:Y:S01]  /*3b00*/  HFMA2 R34, R37, R22, R34 ;  /* 0x0000001625227231 */ /* 0x000fe20000000022 */
        /* <DEDUP_REMOVED lines=12> */
[----:B------:R-:W-:-:S02]  /*3bd0*/  LOP3.LUT R38, R37, 0x64006400, RZ, 0xfc, !PT ;  /* 0x6400640025267812 */ /* 0x000fc400078efcff */
[----:B------:R-:W-:Y:S01]  /*3be0*/  LOP3.LUT R36, R21, 0x64006400, RZ, 0xfc, !PT ;  /* 0x6400640015247812 */ /* 0x000fe200078efcff */
[-C--:B------:R-:W-:Y:S01]  /*3bf0*/  HFMA2 R20, R20, R3.reuse.H1_H1, -132, -132 ;  /* 0xd820d82014147431 */ /* 0x080fe20000060003 */
[----:B------:R-:W-:Y:S01]  /*3c00*/  LOP3.LUT R37, R12, 0x70007, RZ, 0xc0, !PT ;  /* 0x000700070c257812 */ /* 0x000fe200078ec0ff */
[-C--:B------:R-:W-:Y:S01]  /*3c10*/  HFMA2 R35, R38, R3.reuse.H1_H1, -132, -132 ;  /* 0xd820d82026237431 */ /* 0x080fe20000060003 */
[----:B------:R-:W-:Y:S01]  /*3c20*/  HFMA2.MMA R40, R39, R23, R34 ;  /* 0x0000001727287235 */ /* 0x000fe20000000022 */
[----:B------:R-:W-:Y:S01]  /*3c30*/  HFMA2 R21, R36, R3.H1_H1, -132, -132 ;  /* 0xd820d82024157431 */ /* 0x000fe20000060003 */
[----:B------:R-:W-:Y:S01]  /*3c40*/  LOP3.LUT R23, R13, 0x380038, RZ, 0xc0, !PT ;  /* 0x003800380d177812 */ /* 0x000fe200078ec0ff */
[-C--:B0-----:R-:W-:Y:S01]  /*3c50*/  HFMA2 R36, R20, R16.reuse, R33 ;  /* 0x0000001014247231 */ /* 0x081fe20000000021 */
[----:B------:R-:W-:Y:S01]  /*3c60*/  LOP3.LUT R33, R11, 0x380038, RZ, 0xc0, !PT ;  /* 0x003800380b217812 */ /* 0x000fe200078ec0ff */
[----:B------:R-:W-:Y:S01]  /*3c70*/  HFMA2 R34, R35, R16, R32 ;  /* 0x0000001023227231 */ /* 0x000fe20000000020 */
[----:B------:R-:W-:Y:S01]  /*3c80*/  LOP3.LUT R35, R8, 0x1c001c0, RZ, 0xc0, !PT ;  /* 0x01c001c008237812 */ /* 0x000fe200078ec0ff */
[----:B------:R-:W-:Y:S01]  /*3c90*/  HFMA2.MMA R22, R21, R16, R22 ;  /* 0x0000001015167235 */ /* 0x000fe20000000016 */
[----:B------:R-:W-:-:S02]  /*3ca0*/  LOP3.LUT R8, R9, 0x1c001c0, RZ, 0xc0, !PT ;  /* 0x01c001c009087812 */ /* 0x000fc400078ec0ff */
[----:B------:R-:W-:Y:S02]  /*3cb0*/  LOP3.LUT R42, R33, 0x64006400, RZ, 0xfc, !PT ;  /* 0x64006400212a7812 */ /* 0x000fe400078efcff */
[----:B------:R-:W-:Y:S02]  /*3cc0*/  LOP3.LUT R9, R35, 0x64006400, RZ, 0xfc, !PT ;  /* 0x6400640023097812 */ /* 0x000fe400078efcff */
[----:B------:R-:W-:Y:S01]  /*3cd0*/  LOP3.LUT R41, R8, 0x64006400, RZ, 0xfc, !PT ;  /* 0x6400640008297812 */ /* 0x000fe200078efcff */
[----:B------:R-:W-:Y:S01]  /*3ce0*/  HFMA2 R45, R42, R3.H1_H1, -132, -132 ;  /* 0xd820d8202a2d7431 */ /* 0x000fe20000060003 */
[----:B------:R-:W-:Y:S01]  /*3cf0*/  LOP3.LUT R21, R12, 0x380038, RZ, 0xc0, !PT ;  /* 0x003800380c157812 */ /* 0x000fe200078ec0ff */
[----:B------:R-:W-:Y:S01]  /*3d00*/  HFMA2 R9, R9, R2.H1_H1, -20, -20 ;  /* 0xcd00cd0009097431 */ /* 0x000fe20000060002 */
[----:B------:R-:W-:Y:S02]  /*3d10*/  SHF.R.U32.HI R20, RZ, 0x6, R12 ;  /* 0x00000006ff147819 */ /* 0x000fe4000001160c */
[----:B------:R-:W-:Y:S01]  /*3d20*/  LOP3.LUT R11, R11, 0x1c001c0, RZ, 0xc0, !PT ;  /* 0x01c001c00b0b7812 */ /* 0x000fe200078ec0ff */
[----:B------:R-:W-:Y:S01]  /*3d30*/  HFMA2.MMA R40, R45, R16, R40 ;  /* 0x000000102d287235 */ /* 0x000fe20000000028 */
[----:B------:R-:W-:Y:S01]  /*3d40*/  SHF.R.U32.HI R12, RZ, 0x6, R13 ;  /* 0x00000006ff0c7819 */ /* 0x000fe2000001160d */
[----:B------:R-:W-:Y:S01]  /*3d50*/  HFMA2.MMA R16, R9, R17, R36 ;  /* 0x0000001109107235 */ /* 0x000fe20000000024 */
[----:B------:R-:W-:-:S02]  /*3d60*/  LOP3.LUT R38, R13, 0x70007, RZ, 0xc0, !PT ;  /* 0x000700070d267812 */ /* 0x000fc400078ec0ff */
[C---:B------:R-:W-:Y:S02]  /*3d70*/  LOP3.LUT R32, R14.reuse, 0x380038, RZ, 0xc0, !PT ;  /* 0x003800380e207812 */ /* 0x040fe400078ec0ff */
[----:B------:R-:W-:Y:S02]  /*3d80*/  SHF.R.U32.HI R13, RZ, 0x6, R14 ;  /* 0x00000006ff0d7819 */ /* 0x000fe4000001160e */
[----:B------:R-:W-:Y:S02]  /*3d90*/  LOP3.LUT R39, R14, 0x70007, RZ, 0xc0, !PT ;  /* 0x000700070e277812 */ /* 0x000fe400078ec0ff */
[C---:B------:R-:W-:Y:S02]  /*3da0*/  LOP3.LUT R33, R15.reuse, 0x380038, RZ, 0xc0, !PT ;  /* 0x003800380f217812 */ /* 0x040fe400078ec0ff */
[----:B------:R-:W-:Y:S02]  /*3db0*/  SHF.R.U32.HI R14, RZ, 0x6, R15 ;  /* 0x00000006ff0e7819 */ /* 0x000fe4000001160f */
[----:B------:R-:W-:Y:S01]  /*3dc0*/  LOP3.LUT R35, R15, 0x70007, RZ, 0xc0, !PT ;  /* 0x000700070f237812 */ /* 0x000fe200078ec0ff */
[----:B------:R-:W-:Y:S01]  /*3dd0*/  HFMA2 R15, R41, R2.H1_H1, -20, -20 ;  /* 0xcd00cd00290f7431 */ /* 0x000fe20000060002 */
[----:B------:R-:W-:-:S02]  /*3de0*/  LOP3.LUT R43, R10, 0x1c001c0, RZ, 0xc0, !PT ;  /* 0x01c001c00a2b7812 */ /* 0x000fc400078ec0ff */
[----:B------:R-:W-:Y:S01]  /*3df0*/  LOP3.LUT R41, R11, 0x64006400, RZ, 0xfc, !PT ;  /* 0x640064000b297812 */ /* 0x000fe200078efcff */
[----:B------:R-:W-:Y:S01]  /*3e00*/  HFMA2 R15, R15, R17, R22 ;  /* 0x000000110f0f7231 */ /* 0x000fe20000000016 */
[----:B------:R-:W0:Y:S01]  /*3e10*/  LDS.128 R8, [UR4+0x30] ;  /* 0x00003004ff087984 */ /* 0x000e220008000c00 */
        /* <DEDUP_REMOVED lines=8> */
[----:B------:R-:W-:Y:S01]  /*3ea0*/  HADD2 R39, R39, -1028, -1028 ;  /* 0xe404e40427277430 */ /* 0x000fe20000000000 */
[-C--:B------:R-:W-:Y:S01]  /*3eb0*/  HFMA2.MMA R22, R41, R17.reuse, R40 ;  /* 0x0000001129167235 */ /* 0x080fe20000000028 */
[----:B------:R-:W-:Y:S01]  /*3ec0*/  LOP3.LUT R36, R23, 0x64006400, RZ, 0xfc, !PT ;  /* 0x6400640017247812 */ /* 0x000fe200078efcff */
[----:B------:R-:W-:Y:S01]  /*3ed0*/  HFMA2.MMA R34, R43, R17, R34 ;  /* 0x000000112b227235 */ /* 0x000fe20000000022 */
[----:B------:R-:W-:Y:S01]  /*3ee0*/  HADD2 R37, R37, -1028, -1028 ;  /* 0xe404e40425257430 */ /* 0x000fe20000000000 */
[-C--:B------:R-:W-:Y:S01]  /*3ef0*/  HFMA2.MMA R15, R38, R18.reuse, R15 ;  /* 0x00000012260f7235 */ /* 0x080fe2000000000f */
[----:B------:R-:W-:Y:S01]  /*3f00*/  LOP3.LUT R38, R32, 0x64006400, RZ, 0xfc, !PT ;  /* 0x6400640020267812 */ /* 0x000fe200078efcff */
[----:B------:R-:W-:Y:S01]  /*3f10*/  HADD2 R35, R35, -1028, -1028 ;  /* 0xe404e40423237430 */ /* 0x000fe20000000000 */
[----:B------:R-:W-:Y:S01]  /*3f20*/  LOP3.LUT R40, R33, 0x64006400, RZ, 0xfc, !PT ;  /* 0x6400640021287812 */ /* 0x000fe200078efcff */
[-C--:B------:R-:W-:Y:S01]  /*3f30*/  HFMA2 R32, R36, R3.reuse.H1_H1, -132, -132 ;  /* 0xd820d82024207431 */ /* 0x080fe20000060003 */
[----:B------:R-:W-:Y:S01]  /*3f40*/  LOP3.LUT R23, R12, 0x70007, RZ, 0xc0, !PT ;  /* 0x000700070c177812 */ /* 0x000fe200078ec0ff */
[-C--:B------:R-:W-:Y:S01]  /*3f50*/  HFMA2 R16, R37, R18.reuse, R16 ;  /* 0x0000001225107231 */ /* 0x080fe20000000010 */
[C---:B------:R-:W-:Y:S01]  /*3f60*/  LOP3.LUT R37, R20.reuse, 0x380038, RZ, 0xc0, !PT ;  /* 0x0038003814257812 */ /* 0x040fe200078ec0ff */
[----:B------:R-:W-:Y:S01]  /*3f70*/  HFMA2 R17, R39, R18, R34 ;  /* 0x0000001227117231 */ /* 0x000fe20000000022 */
[----:B------:R-:W-:Y:S01]  /*3f80*/  LOP3.LUT R34, R21, 0x64006400, RZ, 0xfc, !PT ;  /* 0x6400640015227812 */ /* 0x000fe200078efcff */
[----:B------:R-:W-:Y:S01]  /*3f90*/  HFMA2.MMA R22, R35, R18, R22 ;  /* 0x0000001223167235 */ /* 0x000fe20000000016 */
[----:B------:R-:W-:Y:S01]  /*3fa0*/  LOP3.LUT R21, R20, 0x70007, RZ, 0xc0, !PT ;  /* 0x0007000714157812 */ /* 0x000fe200078ec0ff */
[-C--:B------:R-:W-:Y:S01]  /*3fb0*/  HFMA2.MMA R18, R32, R19.reuse, R15 ;  /* 0x0000001320127235 */ /* 0x080fe2000000000f */
[C---:B------:R-:W-:Y:S01]  /*3fc0*/  LOP3.LUT R39, R12.reuse, 0x380038, RZ, 0xc0, !PT ;  /* 0x003800380c277812 */ /* 0x040fe200078ec0ff */
[-C--:B------:R-:W-:Y:S01]  /*3fd0*/  HFMA2 R33, R34, R3.reuse.H1_H1, -132, -132 ;  /* 0xd820d82022217431 */ /* 0x080fe20000060003 */
[----:B------:R-:W-:Y:S01]  /*3fe0*/  LOP3.LUT R21, R21, 0x64006400, RZ, 0xfc, !PT ;  /* 0x6400640015157812 */ /* 0x000fe200078efcff */
[----:B------:R-:W-:Y:S01]  /*3ff0*/  HFMA2 R38, R38, R3.H1_H1, -132, -132 ;  /* 0xd820d82026267431 */ /* 0x000fe20000060003 */
[----:B------:R-:W-:Y:S01]  /*4000*/  LOP3.LUT R12, R12, 0x1c001c0, RZ, 0xc0, !PT ;  /* 0x01c001c00c0c7812 */ /* 0x000fe200078ec0ff */
[----:B------:R-:W-:Y:S01]  /*4010*/  HFMA2 R16, R33, R19, R16 ;  /* 0x0000001321107231 */ /* 0x000fe20000000010 */
[----:B------:R-:W-:Y:S01]  /*4020*/  LOP3.LUT R42, R13, 0x380038, RZ, 0xc0, !PT ;  /* 0x003800380d2a7812 */ /* 0x000fe200078ec0ff */
[----:B------:R-:W-:Y:S01]  /*4030*/  HADD2 R15, R21, -1028, -1028 ;  /* 0xe404e404150f7430 */ /* 0x000fe20000000000 */
[----:B------:R-:W-:Y:S01]  /*4040*/  LOP3.LUT R23, R23, 0x64006400, RZ, 0xfc, !PT ;  /* 0x6400640017177812 */ /* 0x000fe200078efcff */
[----:B------:R-:W-:Y:S01]  /*4050*/  HFMA2 R40, R40, R3.H1_H1, -132, -132 ;  /* 0xd820d82028287431 */ /* 0x000fe20000060003 */
[----:B------:R-:W-:Y:S01]  /*4060*/  LOP3.LUT R34, R37, 0x64006400, RZ, 0xfc, !PT ;  /* 0x6400640025227812 */ /* 0x000fe200078efcff */
[----:B------:R-:W-:Y:S01]  /*4070*/  HFMA2 R17, R38, R19, R17 ;  /* 0x0000001326117231 */ /* 0x000fe20000000011 */
[----:B------:R-:W-:Y:S01]  /*4080*/  LOP3.LUT R21, R12, 0x64006400, RZ, 0xfc, !PT ;  /* 0x640064000c157812 */ /* 0x000fe200078efcff */
[----:B0-----:R-:W-:Y:S01]  /*4090*/  HFMA2 R15, R15, R8, R16 ;  /* 0x000000080f0f7231 */ /* 0x001fe20000000010 */
[C---:B------:R-:W-:Y:S01]  /*40a0*/  LOP3.LUT R16, R13.reuse, 0x70007, RZ, 0xc0, !PT ;  /* 0x000700070d107812 */ /* 0x040fe200078ec0ff */
[----:B------:R-:W-:Y:S01]  /*40b0*/  HADD2 R23, R23, -1028, -1028 ;  /* 0xe404e40417177430 */ /* 0x000fe20000000000 */
[----:B------:R-:W-:Y:S01]  /*40c0*/  LOP3.LUT R42, R42, 0x64006400, RZ, 0xfc, !PT ;  /* 0x640064002a2a7812 */ /* 0x000fe200078efcff */
[-C--:B------:R-:W-:Y:S01]  /*40d0*/  HFMA2 R34, R34, R3.reuse.H1_H1, -132, -132 ;  /* 0xd820d82022227431 */ /* 0x080fe20000060003 */
[----:B------:R-:W-:Y:S01]  /*40e0*/  LOP3.LUT R16, R16, 0x64006400, RZ, 0xfc, !PT ;  /* 0x6400640010107812 */ /* 0x000fe200078efcff */
[----:B------:R-:W-:Y:S01]  /*40f0*/  HFMA2 R35, R21, R2.H1_H1, -20, -20 ;  /* 0xcd00cd0015237431 */ /* 0x000fe20000060002 */
[----:B------:R-:W-:Y:S01]  /*4100*/  LOP3.LUT R20, R20, 0x1c001c0, RZ, 0xc0, !PT ;  /* 0x01c001c014147812 */ /* 0x000fe200078ec0ff */
[----:B------:R-:W-:Y:S01]  /*4110*/  HFMA2.MMA R19, R40, R19, R22 ;  /* 0x0000001328137235 */ /* 0x000fe20000000016 */
[C---:B------:R-:W-:Y:S01]  /*4120*/  LOP3.LUT R44, R14.reuse, 0x380038, RZ, 0xc0, !PT ;  /* 0x003800380e2c7812 */ /* 0x040fe200078ec0ff */
[----:B------:R-:W-:Y:S01]  /*4130*/  HADD2 R16, R16, -1028, -1028 ;  /* 0xe404e40410107430 */ /* 0x000fe20000000000 */
[C---:B------:R-:W-:Y:S01]  /*4140*/  LOP3.LUT R32, R14.reuse, 0x1c001c0, RZ, 0xc0, !PT ;  /* 0x01c001c00e207812 */ /* 0x040fe200078ec0ff */
[----:B------:R-:W-:Y:S01]  /*4150*/  HFMA2 R42, R42, R3.H1_H1, -132, -132 ;  /* 0xd820d8202a2a7431 */ /* 0x000fe20000060003 */
[----:B------:R-:W-:Y:S01]  /*4160*/  LOP3.LUT R14, R14, 0x70007, RZ, 0xc0, !PT ;  /* 0x000700070e0e7812 */ /* 0x000fe200078ec0ff */
[-C--:B------:R-:W-:Y:S01]  /*4170*/  HFMA2.MMA R18, R23, R8.reuse, R18 ;  /* 0x0000000817127235 */ /* 0x080fe20000000012 */
[----:B------:R-:W-:Y:S01]  /*4180*/  LOP3.LUT R22, R13, 0x1c001c0, RZ, 0xc0, !PT ;  /* 0x01c001c00d167812 */ /* 0x000fe200078ec0ff */
[----:B------:R-:W-:Y:S01]  /*4190*/  HFMA2.MMA R21, R16, R8, R17 ;  /* 0x0000000810157235 */ /* 0x000fe20000000011 */
[----:B------:R-:W-:Y:S01]  /*41a0*/  LOP3.LUT R13, R20, 0x64006400, RZ, 0xfc, !PT ;  /* 0x64006400140d7812 */ /* 0x000fe200078efcff */
[----:B------:R-:W-:Y:S01]  /*41b0*/  HFMA2.MMA R15, R34, R9, R15 ;  /* 0x00000009220f7235 */ /* 0x000fe2000000000f */
[----:B------:R-:W-:-:S02]  /*41c0*/  LOP3.LUT R14, R14, 0x64006400, RZ, 0xfc, !PT ;  /* 0x640064000e0e7812 */ /* 0x000fc400078efcff */
[----:B------:R-:W-:Y:S01]  /*41d0*/  LOP3.LUT R23, R22, 0x64006400, RZ, 0xfc, !PT ;  /* 0x6400640016177812 */ /* 0x000fe200078efcff */
[-C--:B------:R-:W-:Y:S01]  /*41e0*/  HFMA2 R12, R13, R2.reuse.H1_H1, -20, -20 ;  /* 0xcd00cd000d0c7431 */ /* 0x080fe20000060002 */
[----:B------:R-:W-:Y:S01]  /*41f0*/  LOP3.LUT R36, R39, 0x64006400, RZ, 0xfc, !PT ;  /* 0x6400640027247812 */ /* 0x000fe200078efcff */
[----:B------:R-:W-:Y:S01]  /*4200*/  HFMA2.MMA R21, R42, R9, R21 ;  /* 0x000000092a157235 */ /* 0x000fe20000000015 */
[----:B------:R-:W-:Y:S01]  /*4210*/  HADD2 R22, R14, -1028, -1028 ;  /* 0xe404e4040e167430 */ /* 0x000fe20000000000 */
[----:B------:R-:W-:Y:S01]  /*4220*/  LOP3.LUT R44, R44, 0x64006400, RZ, 0xfc, !PT ;  /* 0x640064002c2c7812 */ /* 0x000fe200078efcff */
[----:B------:R-:W-:Y:S01]  /*4230*/  HFMA2 R14, R23, R2.H1_H1, -20, -20 ;  /* 0xcd00cd00170e7431 */ /* 0x000fe20000060002 */
[-C--:B------:R-:W-:Y:S01]  /*4240*/  HFMA2.MMA R15, R12, R10.reuse, R15 ;  /* 0x0000000a0c0f7235 */ /* 0x080fe2000000000f */
[-C--:B------:R-:W-:Y:S01]  /*4250*/  HFMA2 R36, R36, R3.reuse.H1_H1, -132, -132 ;  /* 0xd820d82024247431 */ /* 0x080fe20000060003 */
[----:B------:R-:W-:Y:S01]  /*4260*/  LOP3.LUT R33, R32, 0x64006400, RZ, 0xfc, !PT ;  /* 0x6400640020217812 */ /* 0x000fe200078efcff */
[----:B------:R-:W-:Y:S01]  /*4270*/  HFMA2 R44, R44, R3.H1_H1, -132, -132 ;  /* 0xd820d8202c2c7431 */ /* 0x000fe20000060003 */
[----:B------:R-:W-:Y:S01]  /*4280*/  LOP3.LUT R30, R30, 0x64006400, RZ, 0xfc, !PT ;  /* 0x640064001e1e7812 */ /* 0x000fe200078efcff */
[----:B------:R-:W-:Y:S01]  /*4290*/  HFMA2.MMA R21, R14, R10, R21 ;  /* 0x0000000a0e157235 */ /* 0x000fe20000000015 */
[----:B------:R-:W-:-:S02]  /*42a0*/  HFMA2 R22, R22, R8, R19 ;  /* 0x0000000816167231 */ /* 0x000fc40000000013 */
[----:B------:R-:W-:Y:S01]  /*42b0*/  HADD2 R8, R31, -1028, -1028 ;  /* 0xe404e4041f087430 */ /* 0x000fe20000000000 */
[-C--:B------:R-:W-:Y:S01]  /*42c0*/  HFMA2.MMA R15, R28, R11.reuse, R15 ;  /* 0x0000000b1c0f7235 */ /* 0x080fe2000000000f */
[-C--:B------:R-:W-:Y:S02]  /*42d0*/  HFMA2 R18, R36, R9.reuse, R18 ;  /* 0x0000000924127231 */ /* 0x080fe40000000012 */
[----:B------:R-:W-:Y:S01]  /*42e0*/  HFMA2 R13, R33, R2.H1_H1, -20, -20 ;  /* 0xcd00cd00210d7431 */ /* 0x000fe20000060002 */
[----:B------:R-:W-:Y:S01]  /*42f0*/  PRMT R2, R2, 0x5410, R3 ;  /* 0x0000541002027816 */ /* 0x000fe20000000003 */
[----:B------:R-:W-:Y:S01]  /*4300*/  HFMA2 R22, R44, R9, R22 ;  /* 0x000000092c167231 */ /* 0x000fe20000000016 */
        /* <DEDUP_REMOVED lines=15> */
.L_x_3115:
[----:B------:R-:W-:Y:S01]  /*4400*/  ISETP.LT.AND P2, PT, R29, R0, PT ;  /* 0x000000001d00720c */ /* 0x000fe20003f41270 */
[----:B------:R-:W-:Y:S01]  /*4410*/  UIADD3 UR4, UR4, 0x40, URZ ;  /* 0x0000004004047890 */ /* 0x000fe2000fffe03f */
[----:B-----5:R-:W-:Y:S02]  /*4420*/  MOV R21, R25 ;  /* 0x0000001900157202 */ /* 0x020fe40000000f00 */
[----:B------:R-:W-:Y:S02]  /*4430*/  MOV R20, R24 ;  /* 0x0000001800147202 */ /* 0x000fe40000000f00 */
[----:B------:R-:W-:-:S07]  /*4440*/  MOV R25, R29 ;  /* 0x0000001d00197202 */ /* 0x000fce0000000f00 */
[----:B------:R-:W-:Y:S05]  /*4450*/  @!P0 BRA P2, `(.L_x_3116) ;  /* 0xffffffe800f88947 */ /* 0x000fea000103ffff */
.L_x_3114:
[----:B------:R-:W-:Y:S05]  /*4460*/  @P1 EXIT ;  /* 0x000000000000194d */ /* 0x000fea0003800000 */
[----:B------:R-:W2:Y:S01]  /*4470*/  S2R R0, SR_CTAID.X ;  /* 0x0000000000007919 */ /* 0x000ea20000002500 */
[----:B------:R-:W3:Y:S01]  /*4480*/  S2UR UR4, SR_CTAID.Y ;  /* 0x00000000000479c3 */ /* 0x000ee20000002600 */
[----:B------:R-:W2:Y:S07]  /*4490*/  S2R R5, SR_TID.X ;  /* 0x0000000000057919 */ /* 0x000eae0000002100 */
[----:B0-----:R-:W0:Y:S01]  /*44a0*/  LDC.64 R2, c[0x0][0x230] ;  /* 0x00008c00ff027b82 */ /* 0x001e220000000a00 */
[----:B--2---:R-:W-:-:S04]  /*44b0*/  LEA R0, R0, R5, 0x5 ;  /* 0x0000000500007211 */ /* 0x004fc800078e28ff */
[----:B------:R-:W-:-:S05]  /*44c0*/  SHF.L.U32 R0, R0, 0x2, RZ ;  /* 0x0000000200007819 */ /* 0x000fca00000006ff */
[----:B---3--:R-:W-:-:S04]  /*44d0*/  IMAD R5, R27, UR4, R0 ;  /* 0x000000041b057c24 */ /* 0x008fc8000f8e0200 */
        /* <DEDUP_REMOVED lines=8> */
.L_x_3120:
[----:B------:R-:W0:Y:S02]  /*4560*/  LDS R2, [R0] ;  /* 0x0000000000027984 */ /* 0x000e240000000800 */
[----:B0-----:R-:W-:-:S06]  /*4570*/  HADD2 R3, R2, R7 ;  /* 0x0000000702037230 */ /* 0x001fcc0000000000 */
[----:B------:R-:W0:Y:S02]  /*4580*/  ATOMS.CAST.SPIN R3, [R0], R2, R3 ;  /* 0x000000020003738d */ /* 0x000e240001800003 */
[----:B0-----:R-:W-:-:S13]  /*4590*/  ISETP.EQ.U32.AND P0, PT, R3, 0x1, PT ;  /* 0x000000010300780c */ /* 0x001fda0003f02070 */
[----:B------:R-:W-:Y:S05]  /*45a0*/  @!P0 BRA `(.L_x_3120) ;  /* 0xfffffffc00ec8947 */ /* 0x000fea000383ffff */
[----:B------:R-:W-:Y:S05]  /*45b0*/  BRA `(.L_x_3118) ;  /* 0x00000000000c7947 */ /* 0x000fea0003800000 */
.L_x_3119:
[----:B------:R-:W2:Y:S02]  /*45c0*/  LD.E R0, desc[UR6][R4.64] ;  /* 0x0000000604007980 */ /* 0x000ea4000c101900 */
[----:B--2---:R-:W-:-:S05]  /*45d0*/  IADD3 R3, R7, R0, RZ ;  /* 0x0000000007037210 */ /* 0x004fca0007ffe0ff */
[----:B------:R0:W-:Y:S02]  /*45e0*/  ST.E desc[UR6][R4.64], R3 ;  /* 0x0000000304007985 */ /* 0x0001e4000c101906 */
.L_x_3118:
[----:B------:R-:W-:Y:S05]  /*45f0*/  BSYNC B0 ;  /* 0x0000000000007941 */ /* 0x000fea0003800000 */
.L_x_3117:
[----:B------:R2:W-:Y:S02]  /*4600*/  ATOM.E.ADD.F16x2.RN.STRONG.GPU P0, RZ, desc[UR6][R4.64+0x4], R6 ;  /* 0x0000040604ff79a2 */ /* 0x0005e4000810e1c6 */
[----:B--2---:R-:W-:Y:S05]  /*4610*/  @P0 EXIT ;  /* 0x000000000000094d */ /* 0x004fea0003800000 */
[----:B------:R-:W2:Y:S02]  /*4620*/  QSPC.E.S P0, RZ, [R4+0x4] ;  /* 0x0000040004ff73aa */ /* 0x000ea40000000500 */
[----:B--2---:R-:W-:Y:S05]  /*4630*/  @!P0 BRA `(.L_x_3121) ;  /* 0x0000000000208947 */ /* 0x004fea0003800000 */
[----:B------:R-:W-:-:S04]  /*4640*/  MOV R2, R4 ;  /* 0x0000000400027202 */ /* 0x000fc80000000f00 */
[----:B------:R-:W-:-:S07]  /*4650*/  MOV R0, R2 ;  /* 0x0000000200007202 */ /* 0x000fce0000000f00 */
.L_x_3122:
[----:B------:R-:W0:Y:S02]  /*4660*/  LDS R2, [R0+0x4] ;  /* 0x0000040000027984 */ /* 0x000e240000000800 */
[----:B0-----:R-:W-:-:S10]  /*4670*/  HFMA2.MMA R3, R2, 1, 1, R6 ;  /* 0x3c003c0002037835 */ /* 0x001fd40000000006 */
[----:B------:R-:W0:Y:S02]  /*4680*/  ATOMS.CAST.SPIN R3, [R0+0x4], R2, R3 ;  /* 0x000004020003738d */ /* 0x000e240001800003 */
[----:B0-----:R-:W-:-:S13]  /*4690*/  ISETP.EQ.U32.AND P0, PT, R3, 0x1, PT ;  /* 0x000000010300780c */ /* 0x001fda0003f02070 */
[----:B------:R-:W-:Y:S05]  /*46a0*/  @!P0 BRA `(.L_x_3122) ;  /* 0xfffffffc00ec8947 */ /* 0x000fea000383ffff */
[----:B------:R-:W-:Y:S05]  /*46b0*/  EXIT ;  /* 0x000000000000794d */ /* 0x000fea0003800000 */
.L_x_3121:
[----:B------:R-:W0:Y:S02]  /*46c0*/  LD.E R0, desc[UR6][R4.64+0x4] ;  /* 0x0000040604007980 */ /* 0x000e24000c101900 */
[----:B0-----:R-:W-:-:S05]  /*46d0*/  IADD3 R3, R6, R0, RZ ;  /* 0x0000000006037210 */ /* 0x001fca0007ffe0ff */
[----:B------:R-:W-:Y:S01]  /*46e0*/  ST.E desc[UR6][R4.64+0x4], R3 ;  /* 0x0000040304007985 */ /* 0x000fe2000c101906 */
[----:B------:R-:W-:Y:S05]  /*46f0*/  EXIT ;  /* 0x000000000000794d */ /* 0x000fea0003800000 */
.L_x_3123:
        /* <DEDUP_REMOVED lines=16> */
.L_x_3284:


//--------------------- .text._Z23gemm_half_q_half_kernelILi1ELi14ELb0ELb0ELi32EEvPK6__halfPKjS4_S2_PS0_iiiiPKtS7_iiiiiibS2_i --------------------------
	.section	.text._Z23gemm_half_q_half_kernelILi1ELi14ELb0ELb0ELi32EEvPK6__halfPKjS4_S2_PS0_iiiiPKtS7_iiiiiibS2_i,"ax",@progbits
	.align	128
        .global         _Z23gemm_half_q_half_kernelILi1ELi14ELb0ELb0ELi32EEvPK6__halfPKjS4_S2_PS0_iiiiPKtS7_iiiiiibS2_i
        .type           _Z23gemm_half_q_half_kernelILi1ELi14ELb0ELb0ELi32EEvPK6__halfPKjS4_S2_PS0_iiiiPKtS7_iiiiiibS2_i,@function
        .size           _Z23gemm_half_q_half_kernelILi1ELi14ELb0ELb0ELi32EEvPK6__halfPKjS4_S2_PS0_iiiiPKtS7_iiiiiibS2_i,(.L_x_3285 - _Z23gemm_half_q_half_kernelILi1ELi14ELb0ELb0ELi32EEvPK6__halfPKjS4_S2_PS0_iiiiPKtS7_iiiiiibS2_i)
        .other          _Z23gemm_half_q_half_kernelILi1ELi14ELb0ELb0ELi32EEvPK6__halfPKjS4_S2_PS0_iiiiPKtS7_iiiiiibS2_i,@"STO_CUDA_ENTRY STV_DEFAULT"
_Z23gemm_half_q_half_kernelILi1ELi14ELb0ELb0ELi32EEvPK6__halfPKjS4_S2_PS0_iiiiPKtS7_iiiiiibS2_i:
.text._Z23gemm_half_q_half_kernelILi1ELi14ELb0ELb0ELi32EEvPK6__halfPKjS4_S2_PS0_iiiiPKtS7_iiiiiibS2_i:
        /* <DEDUP_REMOVED lines=42> */
.L_x_3125:
[----:B------:R-:W-:Y:S05]  /*02a0*/  BSYNC B0 ;  /* 0x0000000000007941 */ /* 0x000fea0003800000 */
.L_x_3124:
        /* <DEDUP_REMOVED lines=32> */
.L_x_3127:
        /* <DEDUP_REMOVED lines=40> */
.L_x_3126:
        /* <DEDUP_REMOVED lines=12> */
.L_x_3128:
        /* <DEDUP_REMOVED lines=8> */
.L_x_3129:
        /* <DEDUP_REMOVED lines=12> */
.L_x_3130:
        /* <DEDUP_REMOVED lines=8> */
.L_x_3131:
        /* <DEDUP_REMOVED lines=11> */
.L_x_3132:
        /* <DEDUP_REMOVED lines=29> */
.L_x_3135:
        /* <DEDUP_REMOVED lines=564> */
.L_x_3134:
        /* <DEDUP_REMOVED lines=8> */
.L_x_3133:
[----:B------:R-:W-:Y:S01]  /*2ff0*/  ISETP.GE.AND P0, PT, R25, R0, PT ;  /* 0x000000001900720c */ /* 0x000fe20003f06270 */
[----:B------:R-:W-:-:S03]  /*3000*/  ULDC UR5, c[0x0][0x268] ;  /* 0x00009a0000057ab9 */ /* 0x000fc60000000800 */
[----:B------:R-:W-:Y:S01]  /*3010*/  ISETP.GE.OR P0, PT, R25, UR5, P0 ;  /* 0x0000000519007c0c */ /* 0x000fe20008706670 */
[----:B------:R-:W-:-:S12]  /*3020*/  ULDC UR5, c[0x0][0x268] ;  /* 0x00009a0000057ab9 */ /* 0x000fd80000000800 */
[----:B------:R-:W-:Y:S05]  /*3030*/  @P0 BRA `(.L_x_3136) ;  /* 0x0000001400080947 */ /* 0x000fea0003800000 */
.L_x_3138:
        /* <DEDUP_REMOVED lines=316> */
.L_x_3137:
[----:B------:R-:W-:Y:S01]  /*4400*/  ISETP.LT.AND P2, PT, R29, R0, PT ;  /* 0x000000001d00720c */ /* 0x000fe20003f41270 */
[----:B------:R-:W-:Y:S01]  /*4410*/  UIADD3 UR4, UR4, 0x40, URZ ;  /* 0x0000004004047890 */ /* 0x000fe2000fffe03f */
[----:B-----5:R-:W-:Y:S02]  /*4420*/  MOV R21, R25 ;  /* 0x0000001900157202 */ /* 0x020fe40000000f00 */
[----:B------:R-:W-:Y:S02]  /*4430*/  MOV R20, R24 ;  /* 0x0000001800147202 */ /* 0x000fe40000000f00 */
[----:B------:R-:W-:-:S07]  /*4440*/  MOV R25, R29 ;  /* 0x0000001d00197202 */ /* 0x000fce0000000f00 */
[----:B------:R-:W-:Y:S05]  /*4450*/  @!P0 BRA P2, `(.L_x_3138) ;  /* 0xffffffe800f88947 */ /* 0x000fea000103ffff */
.L_x_3136:
        /* <DEDUP_REMOVED lines=8> */
.L_x_3141:
[----:B------:R-:W-:-:S04]  /*44e0*/  IADD3 R25, R25, 0x10, RZ ;  /* 0x0000001019197810 */ /* 0x000fc80007ffe0ff */
[C---:B------:R-:W-:Y:S02]  /*44f0*/  ISETP.GE.AND P0, PT, R25.reuse, UR5, PT ;  /* 0x0000000519007c0c */ /* 0x040fe4000bf06270 */
[----:B------:R-:W-:Y:S01]  /*4500*/  ISETP.LT.AND P3, PT, R25, R0, PT ;  /* 0x000000001900720c */ /* 0x000fe20003f61270 */
[----:B------:R-:W-:-:S12]  /*4510*/  @P1 BRA `(.L_x_3140) ;  /* 0x0000000800581947 */ /* 0x000fd80003800000 */
[----:B-1----:R-:W2:Y:S01]  /*4520*/  LDG.E.128.CONSTANT R12, desc[UR6][R20.64] ;  /* 0x00000006140c7981 */ /* 0x002ea2000c1e9d00 */
[----:B------:R-:W-:Y:S01]  /*4530*/  HFMA2.MMA R8, -RZ, RZ, 0, 0.0625 ;  /* 0x00002c00ff087435 */ /* 0x000fe200000001ff */
[----:B------:R-:W-:Y:S02]  /*4540*/  MOV R9, 0x2400 ;  /* 0x0000240000097802 */ /* 0x000fe40000000f00 */
[----:B------:R-:W-:Y:S02]  /*4550*/  MOV R22, 0x3400 ;  /* 0x0000340000167802 */ /* 0x000fe40000000f00 */
[----:B0-----:R-:W-:Y:S02]  /*4560*/  PRMT R2, R2, 0x5410, R9 ;  /* 0x0000541002027816 */ /* 0x001fe40000000009 */
[----:B------:R-:W-:-:S03]  /*4570*/  PRMT R4, R4, 0x5410, R5 ;  /* 0x0000541004047816 */ /* 0x000fc60000000005 */
[----:B------:R-:W-:Y:S02]  /*4580*/  PRMT R3, R3, 0x5410, R8 ;  /* 0x0000541003037816 */ /* 0x000fe40000000008 */
[----:B------:R-:W0:Y:S01]  /*4590*/  LDS.128 R8, [UR4] ;  /* 0x00000004ff087984 */ /* 0x000e220008000c00 */
[----:B--2---:R-:W-:Y:S02]  /*45a0*/  LOP3.LUT R28, R14, 0xc000c, RZ, 0xc0, !PT ;  /* 0x000c000c0e1c7812 */ /* 0x004fe400078ec0ff */
[----:B------:R-:W-:Y:S02]  /*45b0*/  SHF.R.U32.HI R18, RZ, 0x8, R14 ;  /* 0x00000008ff127819 */ /* 0x000fe4000001160e */
[----:B------:R-:W-:Y:S02]  /*45c0*/  LOP3.LUT R30, R15, 0xc000c, RZ, 0xc0, !PT ;  /* 0x000c000c0f1e7812 */ /* 0x000fe400078ec0ff */
[----:B------:R-:W-:Y:S02]  /*45d0*/  LOP3.LUT R24, R12, 0xc000c, RZ, 0xc0, !PT ;  /* 0x000c000c0c187812 */ /* 0x000fe400078ec0ff */
[----:B------:R-:W-:-:S02]  /*45e0*/  LOP3.LUT R33, R28, 0x64006400, RZ, 0xfc, !PT ;  /* 0x640064001c217812 */ /* 0x000fc400078efcff */
[----:B------:R-:W-:Y:S02]  /*45f0*/  LOP3.LUT R26, R13, 0xc000c, RZ, 0xc0, !PT ;  /* 0x000c000c0d1a7812 */ /* 0x000fe400078ec0ff */
[----:B------:R-:W-:Y:S01]  /*4600*/  SHF.R.U32.HI R19, RZ, 0x8, R12 ;  /* 0x00000008ff137819 */ /* 0x000fe2000001160c */
[-C--:B------:R-:W-:Y:S01]  /*4610*/  HFMA2 R42, R33, R22.reuse.H0_H0, -258, -258 ;  /* 0xdc08dc08212a7431 */ /* 0x080fe20000040016 */
[----:B------:R-:W-:Y:S02]  /*4620*/  LOP3.LUT R35, R30, 0x64006400, RZ, 0xfc, !PT ;  /* 0x640064001e237812 */ /* 0x000fe400078efcff */
[----:B------:R-:W-:Y:S02]  /*4630*/  LOP3.LUT R28, R18, 0xc000c, RZ, 0xc0, !PT ;  /* 0x000c000c121c7812 */ /* 0x000fe400078ec0ff */
[----:B------:R-:W-:Y:S01]  /*4640*/  SHF.R.U32.HI R23, RZ, 0x8, R13 ;  /* 0x00000008ff177819 */ /* 0x000fe2000001160d */
[----:B------:R-:W-:Y:S01]  /*4650*/  HFMA2 R38, R35, R22.H0_H0, -258, -258 ;  /* 0xdc08dc0823267431 */ /* 0x000fe20000040016 */
        /* <DEDUP_REMOVED lines=15> */
[C---:B------:R-:W-:Y:S01]  /*4750*/  LOP3.LUT R33, R14.reuse, 0x300030, RZ, 0xc0, !PT ;  /* 0x003000300e217812 */ /* 0x040fe200078ec0ff */
        /* <DEDUP_REMOVED lines=8> */
[C---:B------:R-:W-:Y:S02]  /*47e0*/  LOP3.LUT R39, R12.reuse, 0x300030, RZ, 0xc0, !PT ;  /* 0x003000300c277812 */ /* 0x040fe400078ec0ff */
[----:B------:R-:W-:Y:S02]  /*47f0*/  LOP3.LUT R29, R12, 0xc000c0, RZ, 0xc0, !PT ;  /* 0x00c000c00c1d7812 */ /* 0x000fe400078ec0ff */
[----:B------:R-:W-:-:S02]  /*4800*/  LOP3.LUT R34, R15, 0x300030, RZ, 0xc0, !PT ;  /* 0x003000300f227812 */ /* 0x000fc400078ec0ff */
[----:B------:R-:W-:Y:S02]  /*4810*/  LOP3.LUT R32, R15, 0xc000c0, RZ, 0xc0, !PT ;  /* 0x00c000c00f207812 */ /* 0x000fe400078ec0ff */
[C---:B------:R-:W-:Y:S02]  /*4820*/  LOP3.LUT R12, R13.reuse, 0x300030, RZ, 0xc0, !PT ;  /* 0x003000300d0c7812 */ /* 0x040fe400078ec0ff */
[----:B------:R-:W-:Y:S01]  /*4830*/  LOP3.LUT R31, R13, 0xc000c0, RZ, 0xc0, !PT ;  /* 0x00c000c00d1f7812 */ /* 0x000fe200078ec0ff */
[----:B------:R-:W-:Y:S01]  /*4840*/  HADD2 R13, R14, -1026, -1026 ;  /* 0xe402e4020e0d7430 */ /* 0x000fe20000000000 */
[----:B------:R-:W-:Y:S01]  /*4850*/  LOP3.LUT R15, R15, 0x30003, RZ, 0xc0, !PT ;  /* 0x000300030f0f7812 */ /* 0x000fe200078ec0ff */
[-C--:B0-----:R-:W-:Y:S01]  /*4860*/  HFMA2.MMA R14, R35, R8.reuse, RZ ;  /* 0x00000008230e7235 */ /* 0x081fe200000000ff */
[----:B------:R-:W-:Y:S02]  /*4870*/  LOP3.LUT R37, R37, 0x64006400, RZ, 0xfc, !PT ;  /* 0x6400640025257812 */ /* 0x000fe400078efcff */
[----:B------:R-:W-:Y:S01]  /*4880*/  LOP3.LUT R15, R15, 0x64006400, RZ, 0xfc, !PT ;  /* 0x640064000f0f7812 */ /* 0x000fe200078efcff */
[----:B------:R-:W-:Y:S01]  /*4890*/  HFMA2.MMA R13, R13, R8, RZ ;  /* 0x000000080d0d7235 */ /* 0x000fe200000000ff */
[----:B------:R-:W-:Y:S01]  /*48a0*/  LOP3.LUT R44, R39, 0x64006400, RZ, 0xfc, !PT ;  /* 0x64006400272c7812 */ /* 0x000fe200078efcff */
[----:B------:R-:W-:Y:S01]  /*48b0*/  HADD2 R37, R37, -1026, -1026 ;  /* 0xe402e40225257430 */ /* 0x000fe20000000000 */
[----:B------:R-:W-:Y:S01]  /*48c0*/  LOP3.LUT R12, R12, 0x64006400, RZ, 0xfc, !PT ;  /* 0x640064000c0c7812 */ /* 0x000fe200078efcff */
[----:B------:R-:W-:Y:S01]  /*48d0*/  HADD2 R39, R15, -1026, -1026 ;  /* 0xe402e4020f277430 */ /* 0x000fe20000000000 */
[-C--:B------:R-:W-:Y:S01]  /*48e0*/  HFMA2.MMA R14, R36, R9.reuse, R14 ;  /* 0x00000009240e7235 */ /* 0x080fe2000000000e */
[-C--:B------:R-:W-:Y:S01]  /*48f0*/  HFMA2 R15, R37, R8.reuse, RZ.H0_H0 ;  /* 0x00000008250f7231 */ /* 0x080fe200000400ff */
[----:B------:R-:W-:Y:S01]  /*4900*/  LOP3.LUT R47, R19, 0xc000c0, RZ, 0xc0, !PT ;  /* 0x00c000c0132f7812 */ /* 0x000fe200078ec0ff */
[----:B------:R-:W-:Y:S01]  /*4910*/  HFMA2 R35, R44, R3.H1_H1, -66, -66 ;  /* 0xd420d4202c237431 */ /* 0x000fe20000060003 */
[----:B------:R-:W-:Y:S01]  /*4920*/  HFMA2.MMA R36, R42, R9, R13 ;  /* 0x000000092a247235 */ /* 0x000fe2000000000d */
[----:B------:R-:W-:Y:S01]  /*4930*/  HFMA2 R8, R39, R8, RZ.H0_H0 ;  /* 0x0000000827087231 */ /* 0x000fe200000400ff */
[----:B------:R-:W-:Y:S01]  /*4940*/  LOP3.LUT R42, R34, 0x64006400, RZ, 0xfc, !PT ;  /* 0x64006400222a7812 */ /* 0x000fe200078efcff */
[----:B------:R-:W-:Y:S01]  /*4950*/  HFMA2 R15, R40, R9, R15 ;  /* 0x00000009280f7231 */ /* 0x000fe2000000000f */
[----:B------:R-:W-:Y:S01]  /*4960*/  LOP3.LUT R40, R33, 0x64006400, RZ, 0xfc, !PT ;  /* 0x6400640021287812 */ /* 0x000fe200078efcff */
[----:B------:R-:W-:Y:S01]  /*4970*/  HFMA2 R12, R12, R3.H1_H1, -66, -66 ;  /* 0xd420d4200c0c7431 */ /* 0x000fe20000060003 */
[C---:B------:R-:W-:Y:S01]  /*4980*/  LOP3.LUT R44, R19.reuse, 0x300030, RZ, 0xc0, !PT ;  /* 0x00300030132c7812 */ /* 0x040fe200078ec0ff */
[----:B------:R-:W-:Y:S01]  /*4990*/  HFMA2 R38, R38, R9, R8 ;  /* 0x0000000926267231 */ /* 0x000fe20000000008 */
[----:B------:R-:W-:Y:S01]  /*49a0*/  HFMA2.MMA R9, R35, R10, R14 ;  /* 0x0000000a23097235 */ /* 0x000fe2000000000e */
[-C--:B------:R-:W-:Y:S01]  /*49b0*/  HFMA2 R8, R12, R10.reuse, R15 ;  /* 0x0000000a0c087231 */ /* 0x080fe2000000000f */
[----:B------:R-:W-:Y:S01]  /*49c0*/  LOP3.LUT R19, R19, 0x30003, RZ, 0xc0, !PT ;  /* 0x0003000313137812 */ /* 0x000fe200078ec0ff */
[----:B------:R-:W0:Y:S01]  /*49d0*/  LDS.128 R12, [UR4+0x10] ;  /* 0x00001004ff0c7984 */ /* 0x000e220008000c00 */
[-C--:B------:R-:W-:Y:S01]  /*49e0*/  HFMA2 R43, R42, R3.reuse.H1_H1, -66, -66 ;  /* 0xd420d4202a2b7431 */ /* 0x080fe20000060003 */
[----:B------:R-:W-:Y:S01]  /*49f0*/  LOP3.LUT R33, R18, 0x300030, RZ, 0xc0, !PT ;  /* 0x0030003012217812 */ /* 0x000fe200078ec0ff */
[----:B------:R-:W-:Y:S01]  /*4a00*/  HFMA2 R41, R40, R3.H1_H1, -66, -66 ;  /* 0xd420d42028297431 */ /* 0x000fe20000060003 */
[----:B------:R-:W-:Y:S01]  /*4a10*/  LOP3.LUT R31, R31, 0x64006400, RZ, 0xfc, !PT ;  /* 0x640064001f1f7812 */ /* 0x000fe200078efcff */
[----:B------:R-:W-:Y:S01]  /*4a20*/  HFMA2 R38, R43, R10, R38 ;  /* 0x0000000a2b267231 */ /* 0x000fe20000000026 */
[----:B------:R-:W-:-:S02]  /*4a30*/  LOP3.LUT R43, R29, 0x64006400, RZ, 0xfc, !PT ;  /* 0x640064001d2b7812 */ /* 0x000fc400078efcff */
[----:B------:R-:W-:Y:S01]  /*4a40*/  LOP3.LUT R29, R30, 0x64006400, RZ, 0xfc, !PT ;  /* 0x640064001e1d7812 */ /* 0x000fe200078efcff */
[----:B------:R-:W-:Y:S01]  /*4a50*/  HFMA2.MMA R36, R41, R10, R36 ;  /* 0x0000000a29247235 */ /* 0x000fe20000000024 */
[----:B------:R-:W-:Y:S01]  /*4a60*/  LOP3.LUT R41, R32, 0x64006400, RZ, 0xfc, !PT ;  /* 0x6400640020297812 */ /* 0x000fe200078efcff */
[-C--:B------:R-:W-:Y:S01]  /*4a70*/  HFMA2 R10, R43, R2.reuse.H1_H1, -18, -18 ;  /* 0xcc80cc802b0a7431 */ /* 0x080fe20000060002 */
[C---:B------:R-:W-:Y:S01]  /*4a80*/  LOP3.LUT R30, R18.reuse, 0xc000c0, RZ, 0xc0, !PT ;  /* 0x00c000c0121e7812 */ /* 0x040fe200078ec0ff */
[-C--:B------:R-:W-:Y:S01]  /*4a90*/  HFMA2 R29, R29, R2.reuse.H1_H1, -18, -18 ;  /* 0xcc80cc801d1d7431 */ /* 0x080fe20000060002 */
[----:B------:R-:W-:Y:S01]  /*4aa0*/  LOP3.LUT R18, R18, 0x30003, RZ, 0xc0, !PT ;  /* 0x0003000312127812 */ /* 0x000fe200078ec0ff */
[-C--:B------:R-:W-:Y:S01]  /*4ab0*/  HFMA2 R31, R31, R2.reuse.H1_H1, -18, -18 ;  /* 0xcc80cc801f1f7431 */ /* 0x080fe20000060002 */
[----:B------:R-:W-:Y:S01]  /*4ac0*/  LOP3.LUT R19, R19, 0x64006400, RZ, 0xfc, !PT ;  /* 0x6400640013137812 */ /* 0x000fe200078efcff */
[----:B------:R-:W-:Y:S01]  /*4ad0*/  HFMA2 R41, R41, R2.H1_H1, -18, -18 ;  /* 0xcc80cc8029297431 */ /* 0x000fe20000060002 */
[-C--:B------:R-:W-:Y:S01]  /*4ae0*/  HFMA2.MMA R9, R10, R11.reuse, R9 ;  /* 0x0000000b0a097235 */ /* 0x080fe20000000009 */
[----:B------:R-:W-:Y:S01]  /*4af0*/  LOP3.LUT R18, R18, 0x64006400, RZ, 0xfc, !PT ;  /* 0x6400640012127812 */ /* 0x000fe200078efcff */
[----:B------:R-:W-:Y:S01]  /*4b00*/  HFMA2.MMA R36, R29, R11, R36 ;  /* 0x0000000b1d247235 */ /* 0x000fe20000000024 */
[----:B------:R-:W-:Y:S01]  /*4b10*/  HADD2 R10, R19, -1026, -1026 ;  /* 0xe402e402130a7430 */ /* 0x000fe20000000000 */
[C---:B------:R-:W-:Y:S01]  /*4b20*/  LOP3.LUT R46, R23.reuse, 0x300030, RZ, 0xc0, !PT ;  /* 0x00300030172e7812 */ /* 0x040fe200078ec0ff */
[-C--:B------:R-:W-:Y:S01]  /*4b30*/  HFMA2 R8, R31, R11.reuse, R8 ;  /* 0x0000000b1f087231 */ /* 0x080fe20000000008 */
[C---:B------:R-:W-:Y:S01]  /*4b40*/  LOP3.LUT R32, R23.reuse, 0xc000c0, RZ, 0xc0, !PT ;  /* 0x00c000c017207812 */ /* 0x040fe200078ec0ff */
[----:B------:R-:W-:Y:S01]  /*4b50*/  HFMA2 R38, R41, R11, R38 ;  /* 0x0000000b29267231 */ /* 0x000fe20000000026 */
[----:B------:R-:W-:Y:S01]  /*4b60*/  LOP3.LUT R44, R44, 0x64006400, RZ, 0xfc, !PT ;  /* 0x640064002c2c7812 */ /* 0x000fe200078efcff */
[----:B------:R-:W-:Y:S01]  /*4b70*/  HADD2 R11, R18, -1026, -1026 ;  /* 0xe402e402120b7430 */ /* 0x000fe20000000000 */
[----:B------:R-:W-:-:S02]  /*4b80*/  LOP3.LUT R23, R23, 0x30003, RZ, 0xc0, !PT ;  /* 0x0003000317177812 */ /* 0x000fc400078ec0ff */
[C---:B------:R-:W-:Y:S01]  /*4b90*/  LOP3.LUT R34, R27.reuse, 0x300030, RZ, 0xc0, !PT ;  /* 0x003000301b227812 */ /* 0x040fe200078ec0ff */
[-C--:B------:R-:W-:Y:S01]  /*4ba0*/  HFMA2 R37, R44, R3.reuse.H1_H1, -66, -66 ;  /* 0xd420d4202c257431 */ /* 0x080fe20000060003 */
[----:B------:R-:W-:Y:S02]  /*4bb0*/  LOP3.LUT R45, R27, 0xc000c0, RZ, 0xc0, !PT ;  /* 0x00c000c01b2d7812 */ /* 0x000fe400078ec0ff */
[----:B------:R-:W-:Y:S02]  /*4bc0*/  LOP3.LUT R40, R33, 0x64006400, RZ, 0xfc, !PT ;  /* 0x6400640021287812 */ /* 0x000fe400078efcff */
[----:B------:R-:W-:Y:S02]  /*4bd0*/  LOP3.LUT R27, R27, 0x30003, RZ, 0xc0, !PT ;  /* 0x000300031b1b7812 */ /* 0x000fe400078ec0ff */
[----:B------:R-:W-:Y:S01]  /*4be0*/  LOP3.LUT R23, R23, 0x64006400, RZ, 0xfc, !PT ;  /* 0x6400640017177812 */ /* 0x000fe200078efcff */
[-C--:B------:R-:W-:Y:S01]  /*4bf0*/  HFMA2 R33, R40, R3.reuse.H1_H1, -66, -66 ;  /* 0xd420d42028217431 */ /* 0x080fe20000060003 */
        /* <DEDUP_REMOVED lines=8> */
[-C--:B------:R-:W-:Y:S01]  /*4c80*/  HFMA2.MMA R9, R28, R13.reuse, R9 ;  /* 0x0000000d1c097235 */ /* 0x080fe20000000009 */
[----:B------:R-:W-:Y:S01]  /*4c90*/  HFMA2 R30, R47, R2.H1_H1, -18, -18 ;  /* 0xcc80cc802f1e7431 */ /* 0x000fe20000060002 */
[----:B------:R-:W-:Y:S01]  /*4ca0*/  HFMA2.MMA R36, R24, R13, R36 ;  /* 0x0000000d18247235 */ /* 0x000fe20000000024 */
[-C--:B------:R-:W-:Y:S01]  /*4cb0*/  HFMA2 R8, R23, R12.reuse, R8 ;  /* 0x0000000c17087231 */ /* 0x080fe20000000008 */
[----:B------:R-:W-:Y:S01]  /*4cc0*/  LOP3.LUT R34, R34, 0x64006400, RZ, 0xfc, !PT ;  /* 0x6400640022227812 */ /* 0x000fe200078efcff */
[----:B------:R-:W-:Y:S01]  /*4cd0*/  HFMA2 R11, R27, R12, R38 ;  /* 0x0000000c1b0b7231 */ /* 0x000fe20000000026 */
[----:B------:R-:W-:Y:S01]  /*4ce0*/  LOP3.LUT R43, R32, 0x64006400, RZ, 0xfc, !PT ;  /* 0x64006400202b7812 */ /* 0x000fe200078efcff */
[----:B------:R-:W-:Y:S01]  /*4cf0*/  HFMA2 R32, R49, R2.H1_H1, -18, -18 ;  /* 0xcc80cc8031207431 */ /* 0x000fe20000060002 */
[-C--:B------:R-:W-:Y:S01]  /*4d00*/  HFMA2.MMA R9, R37, R14.reuse, R9 ;  /* 0x0000000e25097235 */ /* 0x080fe20000000009 */
[----:B------:R-:W-:Y:S01]  /*4d10*/  HFMA2 R35, R46, R3.H1_H1, -66, -66 ;  /* 0xd420d4202e237431 */ /* 0x000fe20000060003 */
[----:B------:R-:W-:Y:S01]  /*4d20*/  HFMA2.MMA R36, R33, R14, R36 ;  /* 0x0000000e21247235 */ /* 0x000fe20000000024 */
[----:B------:R-:W-:Y:S01]  /*4d30*/  HFMA2 R8, R26, R13, R8 ;  /* 0x0000000d1a087231 */ /* 0x000fe20000000008 */
[----:B------:R-:W-:Y:S01]  /*4d40*/  LOP3.LUT R45, R45, 0x64006400, RZ, 0xfc, !PT ;  /* 0x640064002d2d7812 */ /* 0x000fe200078efcff */
[----:B------:R-:W-:-:S02]  /*4d50*/  HFMA2 R39, R34, R3.H1_H1, -66, -66 ;  /* 0xd420d42022277431 */ /* 0x000fc40000060003 */
[----:B------:R-:W-:Y:S01]  /*4d60*/  HFMA2 R11, R22, R13, R11 ;  /* 0x0000000d160b7231 */ /* 0x000fe2000000000b */
[-C--:B------:R-:W-:Y:S01]  /*4d70*/  HFMA2.MMA R9, R30, R15.reuse, R9 ;  /* 0x0000000f1e097235 */ /* 0x080fe20000000009 */
[----:B------:R-:W-:Y:S01]  /*4d80*/  HFMA2 R34, R43, R2.H1_H1, -18, -18 ;  /* 0xcc80cc802b227431 */ /* 0x000fe20000060002 */
[----:B------:R-:W-:Y:S01]  /*4d90*/  HFMA2.MMA R36, R32, R15, R36 ;  /* 0x0000000f20247235 */ /* 0x000fe20000000024 */
[----:B------:R-:W-:Y:S02]  /*4da0*/  HFMA2 R8, R35, R14, R8 ;  /* 0x0000000e23087231 */ /* 0x000fe40000000008 */
[----:B------:R-:W-:Y:S01]  /*4db0*/  HFMA2 R40, R45, R2.H1_H1, -18, -18 ;  /* 0xcc80cc802d287431 */ /* 0x000fe20000060002 */
[----:B------:R-:W-:Y:S01]  /*4dc0*/  PRMT R2, R2, 0x5410, R3 ;  /* 0x0000541002027816 */ /* 0x000fe20000000003 */
        /* <DEDUP_REMOVED lines=11> */
.L_x_3140:
[----:B------:R-:W-:Y:S01]  /*4e80*/  IADD3 R20, P2, R20, R17, RZ ;  /* 0x0000001114147210 */ /* 0x000fe20007f5e0ff */
[----:B------:R-:W-:-:S03]  /*4e90*/  UIADD3 UR4, UR4, 0x20, URZ ;  /* 0x0000002004047890 */ /* 0x000fc6000fffe03f */
[----:B------:R-:W-:Y:S01]  /*4ea0*/  IADD3.X R21, R21, R16, RZ, P2, !PT ;  /* 0x0000001015157210 */ /* 0x000fe200017fe4ff */
[----:B------:R-:W-:Y:S08]  /*4eb0*/  @!P0 BRA P3, `(.L_x_3141) ;  /* 0xfffffff400888947 */ /* 0x000ff0000183ffff */
.L_x_3139:
[----:B------:R-:W-:Y:S05]  /*4ec0*/  @P1 EXIT ;  /* 0x000000000000194d */ /* 0x000fea0003800000 */
[----:B------:R-:W2:Y:S01]  /*4ed0*/  S2R R0, SR_CTAID.X ;  /* 0x0000000000007919 */ /* 0x000ea20000002500 */
[----:B------:R-:W3:Y:S01]  /*4ee0*/  S2UR UR4, SR_CTAID.Y ;  /* 0x00000000000479c3 */ /* 0x000ee20000002600 */
[----:B------:R-:W2:Y:S07]  /*4ef0*/  S2R R5, SR_TID.X ;  /* 0x0000000000057919 */ /* 0x000eae0000002100 */
[----:B------:R-:W3:Y:S08]  /*4f00*/  LDC R9, c[0x0][0x23c] ;  /* 0x00008f00ff097b82 */ /* 0x000ef00000000800 */
        /* <DEDUP_REMOVED lines=12> */
.L_x_3145:
[----:B------:R-:W0:Y:S02]  /*4fd0*/  LDS R8, [R2] ;  /* 0x0000000002087984 */ /* 0x000e240000000800 */
[----:B0-----:R-:W-:-:S06]  /*4fe0*/  HADD2 R9, R8, R7 ;  /* 0x0000000708097230 */ /* 0x001fcc0000000000 */
[----:B------:R-:W0:Y:S02]  /*4ff0*/  ATOMS.CAST.SPIN R9, [R2], R8, R9 ;  /* 0x000000080209738d */ /* 0x000e240001800009 */
[----:B0-----:R-:W-:-:S13]  /*5000*/  ISETP.EQ.U32.AND P0, PT, R9, 0x1, PT ;  /* 0x000000010900780c */ /* 0x001fda0003f02070 */
[----:B------:R-:W-:Y:S05]  /*5010*/  @!P0 BRA `(.L_x_3145) ;  /* 0xfffffffc00ec8947 */ /* 0x000fea000383ffff */
[----:B------:R-:W-:Y:S05]  /*5020*/  BRA `(.L_x_3143) ;  /* 0x00000000000c7947 */ /* 0x000fea0003800000 */
.L_x_3144:
[----:B------:R-:W2:Y:S02]  /*5030*/  LD.E R0, desc[UR6][R4.64] ;  /* 0x0000000604007980 */ /* 0x000ea4000c101900 */
[----:B--2---:R-:W-:-:S05]  /*5040*/  IADD3 R3, R7, R0, RZ ;  /* 0x0000000007037210 */ /* 0x004fca0007ffe0ff */
[----:B------:R0:W-:Y:S02]  /*5050*/  ST.E desc[UR6][R4.64], R3 ;  /* 0x0000000304007985 */ /* 0x0001e4000c101906 */
.L_x_3143:
[----:B------:R-:W-:Y:S05]  /*5060*/  BSYNC B0 ;  /* 0x0000000000007941 */ /* 0x000fea0003800000 */
.L_x_3142:
[----:B------:R2:W-:Y:S02]  /*5070*/  ATOM.E.ADD.F16x2.RN.STRONG.GPU P0, RZ, desc[UR6][R4.64+0x4], R6 ;  /* 0x0000040604ff79a2 */ /* 0x0005e4000810e1c6 */
[----:B--2---:R-:W-:Y:S05]  /*5080*/  @P0 EXIT ;  /* 0x000000000000094d */ /* 0x004fea0003800000 */
[----:B------:R-:W2:Y:S02]  /*5090*/  QSPC.E.S P0, RZ, [R4+0x4] ;  /* 0x0000040004ff73aa */ /* 0x000ea40000000500 */
[----:B--2---:R-:W-:Y:S05]  /*50a0*/  @!P0 BRA `(.L_x_3146) ;  /* 0x0000000000208947 */ /* 0x004fea0003800000 */
[----:B------:R-:W-:-:S04]  /*50b0*/  MOV R2, R4 ;  /* 0x0000000400027202 */ /* 0x000fc80000000f00 */
[----:B------:R-:W-:-:S07]  /*50c0*/  MOV R2, R2 ;  /* 0x0000000200027202 */ /* 0x000fce0000000f00 */
.L_x_3147:
[----:B0-----:R-:W0:Y:S02]  /*50d0*/  LDS R4, [R2+0x4] ;  /* 0x0000040002047984 */ /* 0x001e240000000800 */
[----:B0-----:R-:W-:-:S10]  /*50e0*/  HFMA2.MMA R5, R4, 1, 1, R6 ;  /* 0x3c003c0004057835 */ /* 0x001fd40000000006 */
[----:B------:R-:W0:Y:S02]  /*50f0*/  ATOMS.CAST.SPIN R5, [R2+0x4], R4, R5 ;  /* 0x000004040205738d */ /* 0x000e240001800005 */
[----:B0-----:R-:W-:-:S13]  /*5100*/  ISETP.EQ.U32.AND P0, PT, R5, 0x1, PT ;  /* 0x000000010500780c */ /* 0x001fda0003f02070 */
[----:B------:R-:W-:Y:S05]  /*5110*/  @!P0 BRA `(.L_x_3147) ;  /* 0xfffffffc00ec8947 */ /* 0x000fea000383ffff */
[----:B------:R-:W-:Y:S05]  /*5120*/  EXIT ;  /* 0x000000000000794d */ /* 0x000fea0003800000 */
.L_x_3146:
[----:B------:R-:W0:Y:S02]  /*5130*/  LD.E R0, desc[UR6][R4.64+0x4] ;  /* 0x0000040604007980 */ /* 0x000e24000c101900 */
[----:B0-----:R-:W-:-:S05]  /*5140*/  IADD3 R3, R6, R0, RZ ;  /* 0x0000000006037210 */ /* 0x001fca0007ffe0ff */
[----:B------:R-:W-:Y:S01]  /*5150*/  ST.E desc[UR6][R4.64+0x4], R3 ;  /* 0x0000040304007985 */ /* 0x000fe2000c101906 */
[----:B------:R-:W-:Y:S05]  /*5160*/  EXIT ;  /* 0x000000000000794d */ /* 0x000fea0003800000 */
.L_x_3148:
        /* <DEDUP_REMOVED lines=9> */
.L_x_3285:


//--------------------- .text._Z23gemm_half_q_half_kernelILi1ELi4ELb0ELb0ELi32EEvPK6__halfPKjS4_S2_PS0_iiiiPKtS7_iiiiiibS2_i --------------------------
	.section	.text._Z23gemm_half_q_half_kernelILi1ELi4ELb0ELb0ELi32EEvPK6__halfPKjS4_S2_PS0_iiiiPKtS7_iiiiiibS2_i,"ax",@progbits
	.align	128
        .global         _Z23gemm_half_q_half_kernelILi1ELi4ELb0ELb0ELi32EEvPK6__halfPKjS4_S2_PS0_iiiiPKtS7_iiiiiibS2_i
        .type           _Z23gemm_half_q_half_kernelILi1ELi4ELb0ELb0ELi32EEvPK6__halfPKjS4_S2_PS0_iiiiPKtS7_iiiiiibS2_i,@function
        .size           _Z23gemm_half_q_half_kernelILi1ELi4ELb0ELb0ELi32EEvPK6__halfPKjS4_S2_PS0_iiiiPKtS7_iiiiiibS2_i,(.L_x_3286 - _Z23gemm_half_q_half_kernelILi1ELi4ELb0ELb0ELi32EEvPK6__halfPKjS4_S2_PS0_iiiiPKtS7_iiiiiibS2_i)
        .other          _Z23gemm_half_q_half_kernelILi1ELi4ELb0ELb0ELi32EEvPK6__halfPKjS4_S2_PS0_iiiiPKtS7_iiiiiibS2_i,@"STO_CUDA_ENTRY STV_DEFAULT"
_Z23gemm_half_q_half_kernelILi1ELi4ELb0ELb0ELi32EEvPK6__halfPKjS4_S2_PS0_iiiiPKtS7_iiiiiibS2_i:
.text._Z23gemm_half_q_half_kernelILi1ELi4ELb0ELb0ELi32EEvPK6__halfPKjS4_S2_PS0_iiiiPKtS7_iiiiiibS2_i:
        /* <DEDUP_REMOVED lines=42> */
.L_x_3150:
[----:B------:R-:W-:Y:S05]  /*02a0*/  BSYNC B0 ;  /* 0x0000000000007941 */ /* 0x000fea0003800000 */
.L_x_3149:
        /* <DEDUP_REMOVED lines=27> */
[----:B------:R-:W-:Y:S02]  /*0460*/  UMOV UR4, URZ ;  /* 0x0000003f00047c82 */ /* 0x000fe40008000000 */
[----:B------:R-:W-:Y:S01]  /*0470*/  LEA.HI R13, R11, R0, RZ, 0x3 ;  /* 0x000000000b0d7211 */ /* 0x000fe200078f18ff */
[----:B------:R-:W-:Y:S01]  /*0480*/  IMAD.MOV.U32 R11, RZ, RZ, R27 ;  /* 0x000000ffff0b7224 */ /* 0x000fe200078e001b */
[----:B------:R-:W-:Y:S02]  /*0490*/  LOP3.LUT R12, R12, 0x10, RZ, 0xc0, !PT ;  /* 0x000000100c0c7812 */ /* 0x000fe400078ec0ff */
[----:B-1----:R-:W-:-:S07]  /*04a0*/  SHF.R.S32.HI R13, RZ, 0x3, R13 ;  /* 0x00000003ff0d7819 */ /* 0x002fce000001140d */
.L_x_3152:
[----:B-----5:R-:W-:-:S04]  /*04b0*/  VIADD R16, R9, UR4 ;  /* 0x0000000409107c36 */ /* 0x020fc80008000000 */
[----:B0-----:R-:W-:-:S05]  /*04c0*/  IMAD R14, R16, R21, RZ ;  /* 0x00000015100e7224 */ /* 0x001fca00078e02ff */
        /* <DEDUP_REMOVED lines=23> */
[----:B------:R-:W-:Y:S01]  /*0640*/  ISETP.GE.AND P2, PT, R11, R20, PT ;  /* 0x000000140b00720c */ /* 0x000fe20003f46270 */
[----:B------:R-:W-:Y:S01]  /*0650*/  VIADD R14, R14, 0x1 ;  /* 0x000000010e0e7836 */ /* 0x000fe20000000000 */
[----:B------:R-:W2:Y:S01]  /*0660*/  I2F.F16 R23, R23 ;  /* 0x0000001700177306 */ /* 0x000ea20000200c00 */
[----:B------:R-:W-:Y:S02]  /*0670*/  VIADD R22, R22, 0x1 ;  /* 0x0000000116167836 */ /* 0x000fe40000000000 */
[----:B------:R-:W-:Y:S02]  /*0680*/  IMAD R24, R24, R24, RZ ;  /* 0x0000001818187224 */ /* 0x000fe400078e02ff */
[----:B------:R-:W-:Y:S02]  /*0690*/  IMAD R14, R14, R14, RZ ;  /* 0x0000000e0e0e7224 */ /* 0x000fe400078e02ff */
[----:B------:R-:W-:Y:S01]  /*06a0*/  IMAD R18, R22, R22, RZ ;  /* 0x0000001616127224 */ /* 0x000fe200078e02ff */
        /* <DEDUP_REMOVED lines=8> */
.L_x_3151:
        /* <DEDUP_REMOVED lines=12> */
.L_x_3153:
        /* <DEDUP_REMOVED lines=8> */
.L_x_3154:
        /* <DEDUP_REMOVED lines=12> */
.L_x_3155:
        /* <DEDUP_REMOVED lines=8> */
.L_x_3156:
        /* <DEDUP_REMOVED lines=11> */
.L_x_3157:
        /* <DEDUP_REMOVED lines=24> */
.L_x_3160:
        /* <DEDUP_REMOVED lines=13> */
[----:B------:R-:W-:Y:S01]  /*0cb0*/  IMAD.MOV.U32 R30, RZ, RZ, 0x2400 ;  /* 0x00002400ff1e7424 */ /* 0x000fe200078e00ff */
[----:B------:R-:W-:Y:S02]  /*0cc0*/  LOP3.LUT R26, R0, 0x10001, RZ, 0xc0, !PT ;  /* 0x00010001001a7812 */ /* 0x000fe400078ec0ff */
[----:B------:R-:W-:Y:S02]  /*0cd0*/  SHF.R.U32.HI R33, RZ, 0xf, R19 ;  /* 0x0000000fff217819 */ /* 0x000fe40000011613 */
[----:B------:R-:W-:Y:S02]  /*0ce0*/  PRMT R0, R30, 0x5410, R12 ;  /* 0x000054101e007816 */ /* 0x000fe4000000000c */
[----:B------:R-:W0:Y:S01]  /*0cf0*/  LDS.128 R12, [UR4] ;  /* 0x00000004ff0c7984 */ /* 0x000e220008000c00 */
[----:B------:R-:W-:-:S02]  /*0d00*/  LOP3.LUT R34, R26, 0x20002, R31, 0xf8, !PT ;  /* 0x000200021a227812 */ /* 0x000fc400078ef81f */
[----:B------:R-:W-:Y:S02]  /*0d10*/  SHF.R.U32.HI R26, RZ, 0xf, R16 ;  /* 0x0000000fff1a7819 */ /* 0x000fe40000011610 */
[----:B------:R-:W-:Y:S02]  /*0d20*/  SHF.R.U32.HI R30, RZ, 0xf, R18 ;  /* 0x0000000fff1e7819 */ /* 0x000fe40000011612 */
[----:B------:R-:W-:Y:S02]  /*0d30*/  SHF.R.U32.HI R31, RZ, 0xe, R4 ;  /* 0x0000000eff1f7819 */ /* 0x000fe40000011604 */
[----:B------:R-:W-:Y:S02]  /*0d40*/  LOP3.LUT R26, R26, 0x10001, RZ, 0xc0, !PT ;  /* 0x000100011a1a7812 */ /* 0x000fe400078ec0ff */
[----:B------:R-:W-:Y:S02]  /*0d50*/  LOP3.LUT R36, R33, 0x10001, RZ, 0xc0, !PT ;  /* 0x0001000121247812 */ /* 0x000fe400078ec0ff */
[----:B------:R-:W-:-:S02]  /*0d60*/  SHF.R.U32.HI R37, RZ, 0xe, R7 ;  /* 0x0000000eff257819 */ /* 0x000fc40000011607 */
[----:B------:R-:W-:Y:S02]  /*0d70*/  SHF.R.U32.HI R35, RZ, 0xe, R6 ;  /* 0x0000000eff237819 */ /* 0x000fe40000011606 */
[----:B------:R-:W-:Y:S02]  /*0d80*/  LOP3.LUT R32, R30, 0x10001, RZ, 0xc0, !PT ;  /* 0x000100011e207812 */ /* 0x000fe400078ec0ff */
[----:B------:R-:W-:Y:S02]  /*0d90*/  LOP3.LUT R30, R26, 0x20002, R31, 0xf8, !PT ;  /* 0x000200021a1e7812 */ /* 0x000fe400078ef81f */
[----:B------:R-:W-:Y:S02]  /*0da0*/  LOP3.LUT R31, R36, 0x20002, R37, 0xf8, !PT ;  /* 0x00020002241f7812 */ /* 0x000fe400078ef825 */
[C---:B------:R-:W-:Y:S02]  /*0db0*/  LOP3.LUT R37, R17.reuse, 0x380038, RZ, 0xc0, !PT ;  /* 0x0038003811257812 */ /* 0x040fe400078ec0ff */
[----:B------:R-:W-:-:S02]  /*0dc0*/  LOP3.LUT R38, R17, 0x70007, RZ, 0xc0, !PT ;  /* 0x0007000711267812 */ /* 0x000fc400078ec0ff */
[----:B------:R-:W-:Y:S02]  /*0dd0*/  LOP3.LUT R32, R32, 0x20002, R35, 0xf8, !PT ;  /* 0x0002000220207812 */ /* 0x000fe400078ef823 */
[----:B------:R-:W-:Y:S02]  /*0de0*/  LOP3.LUT R40, R16, 0x70007, RZ, 0xc0, !PT ;  /* 0x0007000710287812 */ /* 0x000fe400078ec0ff */
[----:B------:R-:W-:Y:S02]  /*0df0*/  LOP3.LUT R39, R18, 0x70007, RZ, 0xc0, !PT ;  /* 0x0007000712277812 */ /* 0x000fe400078ec0ff */
[----:B------:R-:W-:Y:S02]  /*0e00*/  SHF.R.U32.HI R35, RZ, 0x6, R18 ;  /* 0x00000006ff237819 */ /* 0x000fe40000011612 */
[----:B------:R-:W-:Y:S02]  /*0e10*/  SHF.R.U32.HI R36, RZ, 0x6, R19 ;  /* 0x00000006ff247819 */ /* 0x000fe40000011613 */
[----:B------:R-:W-:-:S02]  /*0e20*/  LOP3.LUT R38, R38, 0x64006400, RZ, 0xfc, !PT ;  /* 0x6400640026267812 */ /* 0x000fc400078efcff */
[----:B------:R-:W-:Y:S02]  /*0e30*/  LOP3.LUT R39, R39, 0x64006400, RZ, 0xfc, !PT ;  /* 0x6400640027277812 */ /* 0x000fe400078efcff */
[----:B------:R-:W-:Y:S01]  /*0e40*/  LOP3.LUT R40, R40, 0x64006400, RZ, 0xfc, !PT ;  /* 0x6400640028287812 */ /* 0x000fe200078efcff */
[----:B------:R-:W-:Y:S01]  /*0e50*/  HADD2 R43, R38, -1028, -1028 ;  /* 0xe404e404262b7430 */ /* 0x000fe20000000000 */
[----:B------:R-:W-:Y:S01]  /*0e60*/  PRMT R22, R22, 0x5410, R23 ;  /* 0x0000541016167816 */ /* 0x000fe20000000017 */
[----:B------:R-:W-:Y:S01]  /*0e70*/  HADD2 R45, R39, -1028, -1028 ;  /* 0xe404e404272d7430 */ /* 0x000fe20000000000 */
[----:B------:R-:W-:-:S03]  /*0e80*/  PRMT R24, R24, 0x5410, R25 ;  /* 0x0000541018187816 */ /* 0x000fc60000000019 */
[----:B0-----:R-:W-:Y:S01]  /*0e90*/  HFMA2.MMA R39, R43, R12, RZ ;  /* 0x0000000c2b277235 */ /* 0x001fe200000000ff */
        /* <DEDUP_REMOVED lines=9> */
[----:B------:R-:W-:Y:S02]  /*0f30*/  LOP3.LUT R30, R30, 0x40004, R41, 0xf8, !PT ;  /* 0x000400041e1e7812 */ /* 0x000fe400078ef829 */
[----:B------:R-:W-:Y:S02]  /*0f40*/  LOP3.LUT R41, R19, 0x64006400, RZ, 0xfc, !PT ;  /* 0x6400640013297812 */ /* 0x000fe400078efcff */
[----:B------:R-:W-:Y:S01]  /*0f50*/  LOP3.LUT R19, R37, 0x64006400, RZ, 0xfc, !PT ;  /* 0x6400640025137812 */ /* 0x000fe200078efcff */
[----:B------:R-:W-:Y:S01]  /*0f60*/  HADD2 R37, R40, -1028, -1028 ;  /* 0xe404e40428257430 */ /* 0x000fe20000000000 */
[----:B------:R-:W-:Y:S01]  /*0f70*/  SHF.R.U32.HI R43, RZ, 0xd, R10 ;  /* 0x0000000dff2b7819 */ /* 0x000fe2000001160a */
[----:B------:R-:W-:Y:S01]  /*0f80*/  HADD2 R41, R41, -1028, -1028 ;  /* 0xe404e40429297430 */ /* 0x000fe20000000000 */
[----:B------:R-:W-:Y:S01]  /*0f90*/  SHF.R.U32.HI R44, RZ, 0xd, R11 ;  /* 0x0000000dff2c7819 */ /* 0x000fe2000001160b */
[-C--:B------:R-:W-:Y:S01]  /*0fa0*/  HFMA2 R38, R37, R12.reuse, RZ.H0_H0 ;  /* 0x0000000c25267231 */ /* 0x080fe200000400ff */
[----:B------:R-:W-:Y:S01]  /*0fb0*/  HFMA2.MMA R37, R45, R12, RZ ;  /* 0x0000000c2d257235 */ /* 0x000fe200000000ff */
[----:B------:R-:W-:Y:S01]  /*0fc0*/  HFMA2 R12, R41, R12, RZ.H0_H0 ;  /* 0x0000000c290c7231 */ /* 0x000fe200000400ff */
[----:B------:R-:W-:Y:S01]  /*0fd0*/  LOP3.LUT R41, R17, 0x64006400, RZ, 0xfc, !PT ;  /* 0x6400640011297812 */ /* 0x000fe200078efcff */
[----:B------:R-:W-:Y:S01]  /*0fe0*/  HFMA2 R40, R19, R0.H1_H1, -132, -132 ;  /* 0xd820d82013287431 */ /* 0x000fe20000060000 */
[----:B------:R-:W-:-:S02]  /*0ff0*/  LOP3.LUT R17, R16, 0x64006400, RZ, 0xfc, !PT ;  /* 0x6400640010117812 */ /* 0x000fc400078efcff */
[----:B------:R-:W-:Y:S01]  /*1000*/  LOP3.LUT R16, R33, 0x70007, RZ, 0xc0, !PT ;  /* 0x0007000721107812 */ /* 0x000fe200078ec0ff */
[-C--:B------:R-:W-:Y:S01]  /*1010*/  HFMA2 R41, R41, R0.reuse.H1_H1, -132, -132 ;  /* 0xd820d82029297431 */ /* 0x080fe20000060000 */
[----:B------:R-:W-:Y:S01]  /*1020*/  LOP3.LUT R19, R18, 0x64006400, RZ, 0xfc, !PT ;  /* 0x6400640012137812 */ /* 0x000fe200078efcff */
[-C--:B------:R-:W-:Y:S01]  /*1030*/  HFMA2.MMA R39, R40, R13.reuse, R39 ;  /* 0x0000000d28277235 */ /* 0x080fe20000000027 */
[----:B------:R-:W-:Y:S01]  /*1040*/  LOP3.LUT R16, R16, 0x64006400, RZ, 0xfc, !PT ;  /* 0x6400640010107812 */ /* 0x000fe200078efcff */
[-C--:B------:R-:W-:Y:S01]  /*1050*/  HFMA2 R18, R17, R0.reuse.H1_H1, -132, -132 ;  /* 0xd820d82011127431 */ /* 0x080fe20000060000 */
[----:B------:R-:W-:Y:S01]  /*1060*/  LOP3.LUT R32, R32, 0x40004, R43, 0xf8, !PT ;  /* 0x0004000420207812 */ /* 0x000fe200078ef82b */
[-C--:B------:R-:W-:Y:S01]  /*1070*/  HFMA2.MMA R38, R41, R13.reuse, R38 ;  /* 0x0000000d29267235 */ /* 0x080fe20000000026 */
[----:B------:R-:W-:Y:S01]  /*1080*/  HFMA2 R41, R19, R0.H1_H1, -132, -132 ;  /* 0xd820d82013297431 */ /* 0x000fe20000060000 */
[----:B------:R-:W-:Y:S01]  /*1090*/  LOP3.LUT R31, R31, 0x40004, R44, 0xf8, !PT ;  /* 0x000400041f1f7812 */ /* 0x000fe200078ef82c */
[----:B------:R-:W-:Y:S01]  /*10a0*/  HADD2 R40, R16, -1028, -1028 ;  /* 0xe404e40410287430 */ /* 0x000fe20000000000 */
[----:B------:R-:W-:Y:S01]  /*10b0*/  HFMA2.MMA R37, R18, R13, R37 ;  /* 0x0000000d12257235 */ /* 0x000fe20000000025 */
[----:B------:R-:W-:Y:S01]  /*10c0*/  HFMA2 R12, R41, R13, R12 ;  /* 0x0000000d290c7231 */ /* 0x000fe2000000000c */
[----:B------:R-:W0:Y:S01]  /*10d0*/  LDS.128 R16, [UR4+0x10] ;  /* 0x00001004ff107984 */ /* 0x000e220008000c00 */
[----:B------:R-:W-:-:S02]  /*10e0*/  LOP3.LUT R41, R35, 0x70007, RZ, 0xc0, !PT ;  /* 0x0007000723297812 */ /* 0x000fc400078ec0ff */
[-C--:B------:R-:W-:Y:S01]  /*10f0*/  HFMA2.MMA R13, R40, R14.reuse, R39 ;  /* 0x0000000e280d7235 */ /* 0x080fe20000000027 */
        /* <DEDUP_REMOVED lines=21> */
[-C--:B------:R-:W-:Y:S01]  /*1250*/  HFMA2 R40, R43, R0.reuse.H1_H1, -132, -132 ;  /* 0xd820d8202b287431 */ /* 0x080fe20000060000 */
        /* <DEDUP_REMOVED lines=10> */
[-C--:B------:R-:W-:Y:S01]  /*1300*/  HFMA2.MMA R34, R45, R15.reuse, R38 ;  /* 0x0000000f2d227235 */ /* 0x080fe20000000026 */
[----:B------:R-:W-:Y:S01]  /*1310*/  LOP3.LUT R36, R36, 0x1c001c0, RZ, 0xc0, !PT ;  /* 0x01c001c024247812 */ /* 0x000fe200078ec0ff */
[----:B------:R-:W-:Y:S01]  /*1320*/  HFMA2.MMA R37, R14, R15, R37 ;  /* 0x0000000f0e257235 */ /* 0x000fe20000000025 */
[----:B------:R-:W-:Y:S01]  /*1330*/  LOP3.LUT R14, R4, 0x70007, RZ, 0xc0, !PT ;  /* 0x00070007040e7812 */ /* 0x000fe200078ec0ff */
[-C--:B------:R-:W-:Y:S01]  /*1340*/  HFMA2 R38, R33, R0.reuse.H0_H0, -20, -20 ;  /* 0xcd00cd0021267431 */ /* 0x080fe20000040000 */
[----:B------:R-:W-:Y:S01]  /*1350*/  LOP3.LUT R35, R35, 0x64006400, RZ, 0xfc, !PT ;  /* 0x6400640023237812 */ /* 0x000fe200078efcff */
[-C--:B------:R-:W-:Y:S01]  /*1360*/  HFMA2 R41, R41, R0.reuse.H0_H0, -20, -20 ;  /* 0xcd00cd0029297431 */ /* 0x080fe20000040000 */
[----:B------:R-:W-:Y:S01]  /*1370*/  LOP3.LUT R33, R36, 0x64006400, RZ, 0xfc, !PT ;  /* 0x6400640024217812 */ /* 0x000fe200078efcff */
[----:B------:R-:W-:Y:S01]  /*1380*/  HFMA2 R12, R43, R15, R12 ;  /* 0x0000000f2b0c7231 */ /* 0x000fe2000000000c */
[----:B------:R-:W-:Y:S01]  /*1390*/  LOP3.LUT R15, R5, 0x70007, RZ, 0xc0, !PT ;  /* 0x00070007050f7812 */ /* 0x000fe200078ec0ff */
[-C--:B0-----:R-:W-:Y:S01]  /*13a0*/  HFMA2.MMA R13, R38, R16.reuse, R13 ;  /* 0x00000010260d7235 */ /* 0x081fe2000000000d */
[----:B------:R-:W-:Y:S01]  /*13b0*/  LOP3.LUT R14, R14, 0x64006400, RZ, 0xfc, !PT ;  /* 0x640064000e0e7812 */ /* 0x000fe200078efcff */
[-C--:B------:R-:W-:Y:S01]  /*13c0*/  HFMA2 R36, R35, R0.reuse.H0_H0, -20, -20 ;  /* 0xcd00cd0023247431 */ /* 0x080fe20000040000 */
        /* <DEDUP_REMOVED lines=12> */
[----:B------:R-:W-:Y:S01]  /*1490*/  HFMA2 R16, R14, R17, R13 ;  /* 0x000000110e107231 */ /* 0x000fe2000000000d */
[----:B------:R-:W-:-:S02]  /*14a0*/  LOP3.LUT R13, R6, 0x70007, RZ, 0xc0, !PT ;  /* 0x00070007060d7812 */ /* 0x000fc400078ec0ff */
[----:B------:R-:W-:Y:S01]  /*14b0*/  LOP3.LUT R14, R7, 0x70007, RZ, 0xc0, !PT ;  /* 0x00070007070e7812 */ /* 0x000fe200078ec0ff */
[----:B------:R-:W-:Y:S01]  /*14c0*/  HFMA2 R39, R39, R0.H1_H1, -132, -132 ;  /* 0xd820d82027277431 */ /* 0x000fe20000060000 */
[----:B------:R-:W-:Y:S02]  /*14d0*/  LOP3.LUT R40, R13, 0x64006400, RZ, 0xfc, !PT ;  /* 0x640064000d287812 */ /* 0x000fe400078efcff */
[----:B------:R-:W-:Y:S02]  /*14e0*/  LOP3.LUT R41, R14, 0x64006400, RZ, 0xfc, !PT ;  /* 0x640064000e297812 */ /* 0x000fe400078efcff */
[----:B------:R-:W0:Y:S01]  /*14f0*/  LDS.128 R12, [UR4+0x20] ;  /* 0x00002004ff0c7984 */ /* 0x000e220008000c00 */
[----:B------:R-:W-:Y:S01]  /*1500*/  HADD2 R40, R40, -1028, -1028 ;  /* 0xe404e40428287430 */ /* 0x000fe20000000000 */
[----:B------:R-:W-:Y:S01]  /*1510*/  HFMA2.MMA R34, R39, R18, R34 ;  /* 0x0000001227227235 */ /* 0x000fe20000000022 */
[----:B------:R-:W-:Y:S01]  /*1520*/  LOP3.LUT R39, R36, 0x64006400, RZ, 0xfc, !PT ;  /* 0x6400640024277812 */ /* 0x000fe200078efcff */
[----:B------:R-:W-:Y:S01]  /*1530*/  HADD2 R42, R41, -1028, -1028 ;  /* 0xe404e404292a7430 */ /* 0x000fe20000000000 */
[----:B------:R-:W-:-:S02]  /*1540*/  SHF.R.U32.HI R4, RZ, 0x6, R4 ;  /* 0x00000006ff047819 */ /* 0x000fc40000011604 */
[----:B------:R-:W-:Y:S01]  /*1550*/  SHF.R.U32.HI R5, RZ, 0x6, R5 ;  /* 0x00000006ff057819 */ /* 0x000fe20000011605 */
[----:B------:R-:W-:Y:S01]  /*1560*/  HFMA2.MMA R33, R40, R17, R33 ;  /* 0x0000001128217235 */ /* 0x000fe20000000021 */
[----:B------:R-:W-:Y:S01]  /*1570*/  LOP3.LUT R37, R6, 0x380038, RZ, 0xc0, !PT ;  /* 0x0038003806257812 */ /* 0x000fe200078ec0ff */
[----:B------:R-:W-:Y:S01]  /*1580*/  HFMA2 R35, R42, R17, R35 ;  /* 0x000000112a237231 */ /* 0x000fe20000000023 */
[----:B------:R-:W-:Y:S01]  /*1590*/  LOP3.LUT R17, R4, 0x70007, RZ, 0xc0, !PT ;  /* 0x0007000704117812 */ /* 0x000fe200078ec0ff */
[-C--:B------:R-:W-:Y:S01]  /*15a0*/  HFMA2 R39, R39, R0.reuse.H1_H1, -132, -132 ;  /* 0xd820d82027277431 */ /* 0x080fe20000060000 */
[----:B------:R-:W-:Y:S02]  /*15b0*/  LOP3.LUT R36, R5, 0x70007, RZ, 0xc0, !PT ;  /* 0x0007000705247812 */ /* 0x000fe400078ec0ff */
[----:B------:R-:W-:Y:S02]  /*15c0*/  LOP3.LUT R37, R37, 0x64006400, RZ, 0xfc, !PT ;  /* 0x6400640025257812 */ /* 0x000fe400078efcff */
[----:B------:R-:W-:Y:S01]  /*15d0*/  LOP3.LUT R17, R17, 0x64006400, RZ, 0xfc, !PT ;  /* 0x6400640011117812 */ /* 0x000fe200078efcff */
[-C--:B------:R-:W-:Y:S01]  /*15e0*/  HFMA2.MMA R16, R39, R18.reuse, R16 ;  /* 0x0000001227107235 */ /* 0x080fe20000000010 */
[----:B------:R-:W-:Y:S01]  /*15f0*/  LOP3.LUT R41, R38, 0x64006400, RZ, 0xfc, !PT ;  /* 0x6400640026297812 */ /* 0x000fe200078efcff */
[-C--:B------:R-:W-:Y:S01]  /*1600*/  HFMA2 R38, R37, R0.reuse.H1_H1, -132, -132 ;  /* 0xd820d82025267431 */ /* 0x080fe20000060000 */
[----:B------:R-:W-:Y:S01]  /*1610*/  SHF.R.U32.HI R6, RZ, 0x6, R6 ;  /* 0x00000006ff067819 */ /* 0x000fe20000011606 */
[----:B------:R-:W-:Y:S01]  /*1620*/  HADD2 R37, R17, -1028, -1028 ;  /* 0xe404e40411257430 */ /* 0x000fe20000000000 */
[----:B------:R-:W-:Y:S01]  /*1630*/  LOP3.LUT R36, R36, 0x64006400, RZ, 0xfc, !PT ;  /* 0x6400640024247812 */ /* 0x000fe200078efcff */
[----:B------:R-:W-:Y:S01]  /*1640*/  HFMA2 R40, R41, R0.H1_H1, -132, -132 ;  /* 0xd820d82029287431 */ /* 0x000fe20000060000 */
[----:B------:R-:W-:Y:S01]  /*1650*/  LOP3.LUT R17, R6, 0x70007, RZ, 0xc0, !PT ;  /* 0x0007000706117812 */ /* 0x000fe200078ec0ff */
[----:B------:R-:W-:Y:S01]  /*1660*/  HFMA2.MMA R33, R38, R18, R33 ;  /* 0x0000001226217235 */ /* 0x000fe20000000021 */
[----:B------:R-:W-:Y:S01]  /*1670*/  SHF.R.U32.HI R7, RZ, 0x6, R7 ;  /* 0x00000006ff077819 */ /* 0x000fe20000011607 */
[----:B------:R-:W-:Y:S01]  /*1680*/  HADD2 R39, R36, -1028, -1028 ;  /* 0xe404e40424277430 */ /* 0x000fe20000000000 */
[----:B------:R-:W-:Y:S01]  /*1690*/  LOP3.LUT R17, R17, 0x64006400, RZ, 0xfc, !PT ;  /* 0x6400640011117812 */ /* 0x000fe200078efcff */
[----:B------:R-:W-:Y:S01]  /*16a0*/  HFMA2 R35, R40, R18, R35 ;  /* 0x0000001228237231 */ /* 0x000fe20000000023 */
[----:B------:R-:W-:Y:S01]  /*16b0*/  HFMA2.MMA R34, R37, R19, R34 ;  /* 0x0000001325227235 */ /* 0x000fe20000000022 */
[----:B------:R-:W-:Y:S01]  /*16c0*/  HFMA2 R18, R39, R19, R16 ;  /* 0x0000001327127231 */ /* 0x000fe20000000010 */
[----:B------:R-:W-:Y:S01]  /*16d0*/  LOP3.LUT R16, R4, 0x380038, RZ, 0xc0, !PT ;  /* 0x0038003804107812 */ /* 0x000fe200078ec0ff */
[----:B------:R-:W-:Y:S01]  /*16e0*/  HADD2 R42, R17, -1028, -1028 ;  /* 0xe404e404112a7430 */ /* 0x000fe20000000000 */
[----:B------:R-:W-:-:S02]  /*16f0*/  LOP3.LUT R37, R7, 0x70007, RZ, 0xc0, !PT ;  /* 0x0007000707257812 */ /* 0x000fc400078ec0ff */
[----:B------:R-:W-:Y:S02]  /*1700*/  LOP3.LUT R36, R5, 0x380038, RZ, 0xc0, !PT ;  /* 0x0038003805247812 */ /* 0x000fe400078ec0ff */
[----:B------:R-:W-:Y:S01]  /*1710*/  LOP3.LUT R17, R16, 0x64006400, RZ, 0xfc, !PT ;  /* 0x6400640010117812 */ /* 0x000fe200078efcff */
[-C--:B------:R-:W-:Y:S01]  /*1720*/  HFMA2.MMA R33, R42, R19.reuse, R33 ;  /* 0x000000132a217235 */ /* 0x080fe20000000021 */
[----:B------:R-:W-:Y:S02]  /*1730*/  LOP3.LUT R40, R37, 0x64006400, RZ, 0xfc, !PT ;  /* 0x6400640025287812 */ /* 0x000fe400078efcff */
[----:B------:R-:W-:Y:S01]  /*1740*/  LOP3.LUT R37, R36, 0x64006400, RZ, 0xfc, !PT ;  /* 0x6400640024257812 */ /* 0x000fe200078efcff */
[-C--:B------:R-:W-:Y:S01]  /*1750*/  HFMA2 R17, R17, R0.reuse.H1_H1, -132, -132 ;  /* 0xd820d82011117431 */ /* 0x080fe20000060000 */
[----:B------:R-:W-:Y:S01]  /*1760*/  LOP3.LUT R38, R6, 0x380038, RZ, 0xc0, !PT ;  /* 0x0038003806267812 */ /* 0x000fe200078ec0ff */
[----:B------:R-:W-:Y:S01]  /*1770*/  HADD2 R40, R40, -1028, -1028 ;  /* 0xe404e40428287430 */ /* 0x000fe20000000000 */
[----:B------:R-:W-:Y:S01]  /*1780*/  LOP3.LUT R36, R4, 0x1c001c0, RZ, 0xc0, !PT ;  /* 0x01c001c004247812 */ /* 0x000fe200078ec0ff */
[----:B------:R-:W-:Y:S01]  /*1790*/  HFMA2 R43, R37, R0.H1_H1, -132, -132 ;  /* 0xd820d820252b7431 */ /* 0x000fe20000060000 */
[----:B------:R-:W-:Y:S01]  /*17a0*/  LOP3.LUT R39, R38, 0x64006400, RZ, 0xfc, !PT ;  /* 0x6400640026277812 */ /* 0x000fe200078efcff */
[----:B0-----:R-:W-:Y:S01]  /*17b0*/  HFMA2 R37, R17, R12, R34 ;  /* 0x0000000c11257231 */ /* 0x001fe20000000022 */
[----:B------:R-:W-:Y:S01]  /*17c0*/  LOP3.LUT R34, R7, 0x380038, RZ, 0xc0, !PT ;  /* 0x0038003807227812 */ /* 0x000fe200078ec0ff */
[----:B------:R-:W-:Y:S01]  /*17d0*/  HFMA2.MMA R41, R40, R19, R35 ;  /* 0x0000001328297235 */ /* 0x000fe20000000023 */
[----:B------:R-:W-:Y:S01]  /*17e0*/  LOP3.LUT R45, R6, 0x1c001c0, RZ, 0xc0, !PT ;  /* 0x01c001c0062d7812 */ /* 0x000fe200078ec0ff */
[----:B------:R-:W-:Y:S01]  /*17f0*/  HFMA2.MMA R18, R43, R12, R18 ;  /* 0x0000000c2b127235 */ /* 0x000fe20000000012 */
[----:B------:R-:W-:Y:S01]  /*1800*/  LOP3.LUT R43, R34, 0x64006400, RZ, 0xfc, !PT ;  /* 0x64006400222b7812 */ /* 0x000fe200078efcff */
[----:B------:R-:W-:Y:S01]  /*1810*/  HFMA2 R16, R39, R0.H1_H1, -132, -132 ;  /* 0xd820d82027107431 */ /* 0x000fe20000060000 */
[----:B------:R-:W-:-:S02]  /*1820*/  LOP3.LUT R4, R5, 0x1c001c0, RZ, 0xc0, !PT ;  /* 0x01c001c005047812 */ /* 0x000fc400078ec0ff */
[----:B------:R-:W-:Y:S01]  /*1830*/  LOP3.LUT R5, R36, 0x64006400, RZ, 0xfc, !PT ;  /* 0x6400640024057812 */ /* 0x000fe200078efcff */
[----:B------:R-:W-:Y:S01]  /*1840*/  HFMA2 R6, R43, R0.H1_H1, -132, -132 ;  /* 0xd820d8202b067431 */ /* 0x000fe20000060000 */
[----:B------:R-:W-:Y:S01]  /*1850*/  LOP3.LUT R45, R45, 0x64006400, RZ, 0xfc, !PT ;  /* 0x640064002d2d7812 */ /* 0x000fe200078efcff */
[----:B------:R-:W-:Y:S01]  /*1860*/  HFMA2 R35, R16, R12, R33 ;  /* 0x0000000c10237231 */ /* 0x000fe20000000021 */
[----:B------:R-:W-:Y:S02]  /*1870*/  LOP3.LUT R43, R4, 0x64006400, RZ, 0xfc, !PT ;  /* 0x64006400042b7812 */ /* 0x000fe400078efcff */
[----:B------:R-:W-:Y:S01]  /*1880*/  LOP3.LUT R7, R7, 0x1c001c0, RZ, 0xc0, !PT ;  /* 0x01c001c007077812 */ /* 0x000fe200078ec0ff */
[----:B------:R-:W-:Y:S01]  /*1890*/  HFMA2.MMA R41, R6, R12, R41 ;  /* 0x0000000c06297235 */ /* 0x000fe20000000029 */
[-C--:B------:R-:W-:Y:S01]  /*18a0*/  HFMA2 R12, R5, R0.reuse.H0_H0, -20, -20 ;  /* 0xcd00cd00050c7431 */ /* 0x080fe20000040000 */
[----:B------:R-:W-:Y:S01]  /*18b0*/  LOP3.LUT R17, R8, 0x380038, RZ, 0xc0, !PT ;  /* 0x0038003808117812 */ /* 0x000fe200078ec0ff */
[----:B------:R-:W-:Y:S01]  /*18c0*/  HFMA2 R4, R45, R0.H0_H0, -20, -20 ;  /* 0xcd00cd002d047431 */ /* 0x000fe20000040000 */
[----:B------:R-:W-:-:S02]  /*18d0*/  SHF.R.U32.HI R16, RZ, 0x6, R8 ;  /* 0x00000006ff107819 */ /* 0x000fc40000011608 */
[----:B------:R-:W-:Y:S01]  /*18e0*/  LOP3.LUT R38, R8, 0x70007, RZ, 0xc0, !PT ;  /* 0x0007000708267812 */ /* 0x000fe200078ec0ff */
[-C--:B------:R-:W-:Y:S01]  /*18f0*/  HFMA2.MMA R12, R12, R13.reuse, R37 ;  /* 0x0000000d0c0c7235 */ /* 0x080fe20000000025 */
[----:B------:R-:W-:Y:S01]  /*1900*/  LOP3.LUT R37, R7, 0x64006400, RZ, 0xfc, !PT ;  /* 0x6400640007257812 */ /* 0x000fe200078efcff */
[----:B------:R-:W-:Y:S01]  /*1910*/  HFMA2.MMA R35, R4, R13, R35 ;  /* 0x0000000d04237235 */ /* 0x000fe20000000023 */
[C---:B------:R-:W-:Y:S01]  /*1920*/  LOP3.LUT R19, R9.reuse, 0x380038, RZ, 0xc0, !PT ;  /* 0x0038003809137812 */ /* 0x040fe200078ec0ff */
[----:B------:R-:W0:Y:S01]  /*1930*/  LDS.128 R4, [UR4+0x30] ;  /* 0x00003004ff047984 */ /* 0x000e220008000c00 */
[----:B------:R-:W-:Y:S02]  /*1940*/  SHF.R.U32.HI R8, RZ, 0x6, R9 ;  /* 0x00000006ff087819 */ /* 0x000fe40000011609 */
[----:B------:R-:W-:Y:S02]  /*1950*/  LOP3.LUT R39, R9, 0x70007, RZ, 0xc0, !PT ;  /* 0x0007000709277812 */ /* 0x000fe400078ec0ff */
[----:B------:R-:W-:-:S02]  /*1960*/  LOP3.LUT R33, R10, 0x380038, RZ, 0xc0, !PT ;  /* 0x003800380a217812 */ /* 0x000fc400078ec0ff */
[----:B------:R-:W-:Y:S02]  /*1970*/  SHF.R.U32.HI R9, RZ, 0x6, R10 ;  /* 0x00000006ff097819 */ /* 0x000fe4000001160a */
[----:B------:R-:W-:Y:S02]  /*1980*/  LOP3.LUT R40, R10, 0x70007, RZ, 0xc0, !PT ;  /* 0x000700070a287812 */ /* 0x000fe400078ec0ff */
[C---:B------:R-:W-:Y:S02]  /*1990*/  LOP3.LUT R34, R11.reuse, 0x380038, RZ, 0xc0, !PT ;  /* 0x003800380b227812 */ /* 0x040fe400078ec0ff */
[----:B------:R-:W-:Y:S02]  /*19a0*/  SHF.R.U32.HI R10, RZ, 0x6, R11 ;  /* 0x00000006ff0a7819 */ /* 0x000fe4000001160b */
[----:B------:R-:W-:Y:S01]  /*19b0*/  LOP3.LUT R36, R11, 0x70007, RZ, 0xc0, !PT ;  /* 0x000700070b247812 */ /* 0x000fe200078ec0ff */
[----:B------:R-:W-:Y:S01]  /*19c0*/  HFMA2 R11, R43, R0.H0_H0, -20, -20 ;  /* 0xcd00cd002b0b7431 */ /* 0x000fe20000040000 */
[----:B------:R-:W-:-:S02]  /*19d0*/  LOP3.LUT R38, R38, 0x64006400, RZ, 0xfc, !PT ;  /* 0x6400640026267812 */ /* 0x000fc400078efcff */
[----:B------:R-:W-:Y:S01]  /*19e0*/  LOP3.LUT R40, R40, 0x64006400, RZ, 0xfc, !PT ;  /* 0x6400640028287812 */ /* 0x000fe200078efcff */
[----:B------:R-:W-:Y:S01]  /*19f0*/  HFMA2 R11, R11, R13, R18 ;  /* 0x0000000d0b0b7231 */ /* 0x000fe20000000012 */
[----:B------:R-:W-:Y:S01]  /*1a00*/  LOP3.LUT R39, R39, 0x64006400, RZ, 0xfc, !PT ;  /* 0x6400640027277812 */ /* 0x000fe200078efcff */
[----:B------:R-:W-:Y:S01]  /*1a10*/  HFMA2 R18, R37, R0.H0_H0, -20, -20 ;  /* 0xcd00cd0025127431 */ /* 0x000fe20000040000 */
[----:B------:R-:W-:Y:S01]  /*1a20*/  LOP3.LUT R43, R34, 0x64006400, RZ, 0xfc, !PT ;  /* 0x64006400222b7812 */ /* 0x000fe200078efcff */
[----:B------:R-:W-:Y:S01]  /*1a30*/  HADD2 R37, R38, -1028, -1028 ;  /* 0xe404e40426257430 */ /* 0x000fe20000000000 */
[----:B------:R-:W-:Y:S01]  /*1a40*/  LOP3.LUT R36, R36, 0x64006400, RZ, 0xfc, !PT ;  /* 0x6400640024247812 */ /* 0x000fe200078efcff */
[----:B------:R-:W-:Y:S01]  /*1a50*/  HADD2 R40, R40, -1028, -1028 ;  /* 0xe404e40428287430 */ /* 0x000fe20000000000 */
[----:B------:R-:W-:Y:S01]  /*1a60*/  LOP3.LUT R42, R9, 0x380038, RZ, 0xc0, !PT ;  /* 0x00380038092a7812 */ /* 0x000fe200078ec0ff */
[-C--:B------:R-:W-:Y:S01]  /*1a70*/  HFMA2 R12, R37, R14.reuse, R12 ;  /* 0x0000000e250c7231 */ /* 0x080fe2000000000c */
[----:B------:R-:W-:Y:S01]  /*1a80*/  HFMA2.MMA R18, R18, R13, R41 ;  /* 0x0000000d12127235 */ /* 0x000fe20000000029 */
[----:B------:R-:W-:Y:S01]  /*1a90*/  LOP3.LUT R37, R19, 0x64006400, RZ, 0xfc, !PT ;  /* 0x6400640013257812 */ /* 0x000fe200078efcff */
[----:B------:R-:W-:Y:S01]  /*1aa0*/  HFMA2 R13, R40, R14, R35 ;  /* 0x0000000e280d7231 */ /* 0x000fe20000000023 */
[----:B------:R-:W-:Y:S01]  /*1ab0*/  LOP3.LUT R40, R8, 0x380038, RZ, 0xc0, !PT ;  /* 0x0038003808287812 */ /* 0x000fe200078ec0ff */
[----:B------:R-:W-:Y:S01]  /*1ac0*/  HADD2 R38, R39, -1028, -1028 ;  /* 0xe404e40427267430 */ /* 0x000fe20000000000 */
[----:B------:R-:W-:Y:S01]  /*1ad0*/  LOP3.LUT R35, R17, 0x64006400, RZ, 0xfc, !PT ;  /* 0x6400640011237812 */ /* 0x000fe200078efcff */
[-C--:B------:R-:W-:Y:S01]  /*1ae0*/  HFMA2 R34, R37, R0.reuse.H1_H1, -132, -132 ;  /* 0xd820d82025227431 */ /* 0x080fe20000060000 */
[----:B------:R-:W-:Y:S01]  /*1af0*/  LOP3.LUT R37, R40, 0x64006400, RZ, 0xfc, !PT ;  /* 0x6400640028257812 */ /* 0x000fe200078efcff */
[-C--:B------:R-:W-:Y:S01]  /*1b00*/  HFMA2 R40, R43, R0.reuse.H1_H1, -132, -132 ;  /* 0xd820d8202b287431 */ /* 0x080fe20000060000 */
[C---:B------:R-:W-:Y:S01]  /*1b10*/  LOP3.LUT R17, R16.reuse, 0x70007, RZ, 0xc0, !PT ;  /* 0x0007000710117812 */ /* 0x040fe200078ec0ff */
[----:B------:R-:W-:Y:S01]  /*1b20*/  HADD2 R43, R36, -1028, -1028 ;  /* 0xe404e404242b7430 */ /* 0x000fe20000000000 */
[----:B------:R-:W-:Y:S01]  /*1b30*/  HFMA2.MMA R11, R38, R14, R11 ;  /* 0x0000000e260b7235 */ /* 0x000fe2000000000b */
[----:B------:R-:W-:Y:S01]  /*1b40*/  LOP3.LUT R39, R33, 0x64006400, RZ, 0xfc, !PT ;  /* 0x6400640021277812 */ /* 0x000fe200078efcff */
[----:B------:R-:W-:Y:S01]  /*1b50*/  HFMA2 R33, R35, R0.H1_H1, -132, -132 ;  /* 0xd820d82023217431 */ /* 0x000fe20000060000 */
[----:B------:R-:W-:-:S02]  /*1b60*/  LOP3.LUT R38, R16, 0x380038, RZ, 0xc0, !PT ;  /* 0x0038003810267812 */ /* 0x000fc400078ec0ff */
[----:B------:R-:W-:Y:S01]  /*1b70*/  LOP3.LUT R17, R17, 0x64006400, RZ, 0xfc, !PT ;  /* 0x6400640011117812 */ /* 0x000fe200078efcff */
[----:B------:R-:W-:Y:S01]  /*1b80*/  HFMA2.MMA R18, R43, R14, R18 ;  /* 0x0000000e2b127235 */ /* 0x000fe20000000012 */
[----:B------:R-:W-:Y:S01]  /*1b90*/  LOP3.LUT R35, R38, 0x64006400, RZ, 0xfc, !PT ;  /* 0x6400640026237812 */ /* 0x000fe200078efcff */
[----:B------:R-:W-:Y:S01]  /*1ba0*/  HFMA2 R38, R39, R0.H1_H1, -132, -132 ;  /* 0xd820d82027267431 */ /* 0x000fe20000060000 */
[-C--:B------:R-:W-:Y:S01]  /*1bb0*/  HFMA2.MMA R11, R34, R15.reuse, R11 ;  /* 0x0000000f220b7235 */ /* 0x080fe2000000000b */
[-C--:B------:R-:W-:Y:S01]  /*1bc0*/  HFMA2 R12, R33, R15.reuse, R12 ;  /* 0x0000000f210c7231 */ /* 0x080fe2000000000c */
[----:B------:R-:W-:Y:S01]  /*1bd0*/  LOP3.LUT R19, R8, 0x70007, RZ, 0xc0, !PT ;  /* 0x0007000708137812 */ /* 0x000fe200078ec0ff */
[----:B------:R-:W-:Y:S01]  /*1be0*/  HADD2 R17, R17, -1028, -1028 ;  /* 0xe404e40411117430 */ /* 0x000fe20000000000 */
[----:B------:R-:W-:Y:S01]  /*1bf0*/  LOP3.LUT R41, R10, 0x380038, RZ, 0xc0, !PT ;  /* 0x003800380a297812 */ /* 0x000fe200078ec0ff */
[----:B------:R-:W-:Y:S01]  /*1c00*/  HFMA2 R13, R38, R15, R13 ;  /* 0x0000000f260d7231 */ /* 0x000fe2000000000d */
[----:B------:R-:W-:Y:S01]  /*1c10*/  HFMA2.MMA R15, R40, R15, R18 ;  /* 0x0000000f280f7235 */ /* 0x000fe20000000012 */
[----:B0-----:R-:W-:Y:S01]  /*1c20*/  HFMA2 R18, R17, R4, R12 ;  /* 0x0000000411127231 */ /* 0x001fe2000000000c */
[----:B------:R-:W-:Y:S01]  /*1c30*/  LOP3.LUT R12, R9, 0x70007, RZ, 0xc0, !PT ;  /* 0x00070007090c7812 */ /* 0x000fe200078ec0ff */
[----:B------:R-:W-:Y:S01]  /*1c40*/  HFMA2 R36, R35, R0.H1_H1, -132, -132 ;  /* 0xd820d82023247431 */ /* 0x000fe20000060000 */
[----:B------:R-:W-:-:S02]  /*1c50*/  LOP3.LUT R19, R19, 0x64006400, RZ, 0xfc, !PT ;  /* 0x6400640013137812 */ /* 0x000fc400078efcff */
[----:B------:R-:W-:Y:S02]  /*1c60*/  LOP3.LUT R12, R12, 0x64006400, RZ, 0xfc, !PT ;  /* 0x640064000c0c7812 */ /* 0x000fe400078efcff */
[----:B------:R-:W-:Y:S01]  /*1c70*/  LOP3.LUT R33, R10, 0x1c001c0, RZ, 0xc0, !PT ;  /* 0x01c001c00a217812 */ /* 0x000fe200078ec0ff */
[----:B------:R-:W-:Y:S01]  /*1c80*/  HADD2 R14, R19, -1028, -1028 ;  /* 0xe404e404130e7430 */ /* 0x000fe20000000000 */
[----:B------:R-:W-:Y:S01]  /*1c90*/  LOP3.LUT R39, R42, 0x64006400, RZ, 0xfc, !PT ;  /* 0x640064002a277812 */ /* 0x000fe200078efcff */
[----:B------:R-:W-:Y:S01]  /*1ca0*/  HADD2 R12, R12, -1028, -1028 ;  /* 0xe404e4040c0c7430 */ /* 0x000fe20000000000 */
[----:B------:R-:W-:Y:S01]  /*1cb0*/  LOP3.LUT R10, R10, 0x70007, RZ, 0xc0, !PT ;  /* 0x000700070a0a7812 */ /* 0x000fe200078ec0ff */
[----:B------:R-:W-:Y:S01]  /*1cc0*/  HFMA2.MMA R18, R36, R5, R18 ;  /* 0x0000000524127235 */ /* 0x000fe20000000012 */
[----:B------:R-:W-:Y:S01]  /*1cd0*/  LOP3.LUT R16, R16, 0x1c001c0, RZ, 0xc0, !PT ;  /* 0x01c001c010107812 */ /* 0x000fe200078ec0ff */
[-C--:B------:R-:W-:Y:S01]  /*1ce0*/  HFMA2.MMA R11, R14, R4.reuse, R11 ;  /* 0x000000040e0b7235 */ /* 0x080fe2000000000b */
[----:B------:R-:W-:Y:S01]  /*1cf0*/  LOP3.LUT R14, R9, 0x1c001c0, RZ, 0xc0, !PT ;  /* 0x01c001c0090e7812 */ /* 0x000fe200078ec0ff */
[----:B------:R-:W-:Y:S01]  /*1d00*/  HFMA2.MMA R13, R12, R4, R13 ;  /* 0x000000040c0d7235 */ /* 0x000fe2000000000d */
[----:B------:R-:W-:Y:S01]  /*1d10*/  LOP3.LUT R10, R10, 0x64006400, RZ, 0xfc, !PT ;  /* 0x640064000a0a7812 */ /* 0x000fe200078efcff */
[-C--:B------:R-:W-:Y:S01]  /*1d20*/  HFMA2 R44, R39, R0.reuse.H1_H1, -132, -132 ;  /* 0xd820d820272c7431 */ /* 0x080fe20000060000 */
[----:B------:R-:W-:Y:S01]  /*1d30*/  LOP3.LUT R9, R16, 0x64006400, RZ, 0xfc, !PT ;  /* 0x6400640010097812 */ /* 0x000fe200078efcff */
[----:B------:R-:W-:Y:S01]  /*1d40*/  HFMA2 R42, R37, R0.H1_H1, -132, -132 ;  /* 0xd820d820252a7431 */ /* 0x000fe20000060000 */
[----:B------:R-:W-:-:S02]  /*1d50*/  LOP3.LUT R41, R41, 0x64006400, RZ, 0xfc, !PT ;  /* 0x6400640029297812 */ /* 0x000fc400078efcff */
[----:B------:R-:W-:Y:S01]  /*1d60*/  LOP3.LUT R19, R14, 0x64006400, RZ, 0xfc, !PT ;  /* 0x640064000e137812 */ /* 0x000fe200078efcff */
[----:B------:R-:W-:Y:S01]  /*1d70*/  HADD2 R14, R10, -1028, -1028 ;  /* 0xe404e4040a0e7430 */ /* 0x000fe20000000000 */
[----:B------:R-:W-:Y:S01]  /*1d80*/  HFMA2.MMA R13, R44, R5, R13 ;  /* 0x000000052c0d7235 */ /* 0x000fe2000000000d */
[-C--:B------:R-:W-:Y:S01]  /*1d90*/  HFMA2 R35, R9, R0.reuse.H0_H0, -20, -20 ;  /* 0xcd00cd0009237431 */ /* 0x080fe20000040000 */
[----:B------:R-:W-:Y:S01]  /*1da0*/  LOP3.LUT R8, R8, 0x1c001c0, RZ, 0xc0, !PT ;  /* 0x01c001c008087812 */ /* 0x000fe200078ec0ff */
[-C--:B------:R-:W-:Y:S01]  /*1db0*/  HFMA2 R41, R41, R0.reuse.H1_H1, -132, -132 ;  /* 0xd820d82029297431 */ /* 0x080fe20000060000 */
[----:B------:R-:W-:Y:S01]  /*1dc0*/  LOP3.LUT R33, R33, 0x64006400, RZ, 0xfc, !PT ;  /* 0x6400640021217812 */ /* 0x000fe200078efcff */
[----:B------:R-:W-:Y:S01]  /*1dd0*/  HFMA2 R10, R19, R0.H0_H0, -20, -20 ;  /* 0xcd00cd00130a7431 */ /* 0x000fe20000040000 */
        /* <DEDUP_REMOVED lines=9> */
[----:B------:R-:W-:-:S02]  /*1e70*/  HFMA2 R8, R17, R0.H0_H0, -20, -20 ;  /* 0xcd00cd0011087431 */ /* 0x000fc40000040000 */
[----:B------:R-:W-:Y:S02]  /*1e80*/  HFMA2 R9, R33, R0.H0_H0, -20, -20 ;  /* 0xcd00cd0021097431 */ /* 0x000fe40000040000 */
[-C--:B------:R-:W-:Y:S01]  /*1e90*/  HFMA2.MMA R18, R5, R7.reuse, R18 ;  /* 0x0000000705127235 */ /* 0x080fe20000000012 */
[-C--:B------:R-:W-:Y:S01]  /*1ea0*/  HFMA2 R11, R8, R6.reuse, R11 ;  /* 0x00000006080b7231 */ /* 0x080fe2000000000b */
[----:B------:R-:W-:Y:S01]  /*1eb0*/  HFMA2.MMA R13, R32, R7, R13 ;  /* 0x00000007200d7235 */ /* 0x000fe2000000000d */
        /* <DEDUP_REMOVED lines=13> */
.L_x_3159:
[----:B------:R-:W-:Y:S01]  /*1f90*/  ISETP.LT.AND P2, PT, R27, R20, PT ;  /* 0x000000141b00720c */ /* 0x000fe20003f41270 */
[----:B------:R-:W-:Y:S01]  /*1fa0*/  UIADD3 UR4, UR4, 0x40, URZ ;  /* 0x0000004004047890 */ /* 0x000fe2000fffe03f */
[----:B-----5:R-:W-:Y:S02]  /*1fb0*/  IMAD.MOV.U32 R16, RZ, RZ, R2 ;  /* 0x000000ffff107224 */ /* 0x020fe400078e0002 */
[----:B------:R-:W-:-:S09]  /*1fc0*/  IMAD.MOV.U32 R17, RZ, RZ, R3 ;  /* 0x000000ffff117224 */ /* 0x000fd200078e0003 */
[----:B------:R-:W-:Y:S05]  /*1fd0*/  @!P0 BRA P2, `(.L_x_3160) ;  /* 0xffffffec00008947 */ /* 0x000fea000103ffff */
.L_x_3158:
        /* <DEDUP_REMOVED lines=16> */
.L_x_3164:
[----:B------:R-:W0:Y:S02]  /*20e0*/  LDS R2, [R0] ;  /* 0x0000000000027984 */ /* 0x000e240000000800 */
[----:B0-----:R-:W-:-:S06]  /*20f0*/  HADD2 R3, R2, R29 ;  /* 0x0000001d02037230 */ /* 0x001fcc0000000000 */
[----:B------:R-:W0:Y:S02]  /*2100*/  ATOMS.CAST.SPIN R3, [R0], R2, R3 ;  /* 0x000000020003738d */ /* 0x000e240001800003 */
[----:B0-----:R-:W-:-:S13]  /*2110*/  ISETP.EQ.U32.AND P0, PT, R3, 0x1, PT ;  /* 0x000000010300780c */ /* 0x001fda0003f02070 */
[----:B------:R-:W-:Y:S05]  /*2120*/  @!P0 BRA `(.L_x_3164) ;  /* 0xfffffffc00ec8947 */ /* 0x000fea000383ffff */
[----:B------:R-:W-:Y:S05]  /*2130*/  BRA `(.L_x_3162) ;  /* 0x00000000000c7947 */ /* 0x000fea0003800000 */
.L_x_3163:
[----:B------:R-:W2:Y:S02]  /*2140*/  LD.E R0, desc[UR6][R4.64] ;  /* 0x0000000604007980 */ /* 0x000ea4000c101900 */
[----:B--2---:R-:W-:-:S05]  /*2150*/  IMAD.IADD R3, R29, 0x1, R0 ;  /* 0x000000011d037824 */ /* 0x004fca00078e0200 */
[----:B------:R0:W-:Y:S02]  /*2160*/  ST.E desc[UR6][R4.64], R3 ;  /* 0x0000000304007985 */ /* 0x0001e4000c101906 */
.L_x_3162:
[----:B------:R-:W-:Y:S05]  /*2170*/  BSYNC B0 ;  /* 0x0000000000007941 */ /* 0x000fea0003800000 */
.L_x_3161:
[----:B------:R1:W-:Y:S02]  /*2180*/  ATOM.E.ADD.F16x2.RN.STRONG.GPU P0, RZ, desc[UR6][R4.64+0x4], R28 ;  /* 0x0000041c04ff79a2 */ /* 0x0003e4000810e1c6 */
[----:B-1----:R-:W-:Y:S05]  /*2190*/  @P0 EXIT ;  /* 0x000000000000094d */ /* 0x002fea0003800000 */
[----:B------:R-:W1:Y:S02]  /*21a0*/  QSPC.E.S P0, RZ, [R4+0x4] ;  /* 0x0000040004ff73aa */ /* 0x000e640000000500 */
[----:B-1----:R-:W-:Y:S05]  /*21b0*/  @!P0 BRA `(.L_x_3165) ;  /* 0x0000000000208947 */ /* 0x002fea0003800000 */
[----:B------:R-:W-:-:S05]  /*21c0*/  IMAD.MOV.U32 R2, RZ, RZ, R4 ;  /* 0x000000ffff027224 */ /* 0x000fca00078e0004 */
[----:B------:R-:W-:-:S07]  /*21d0*/  MOV R0, R2 ;  /* 0x0000000200007202 */ /* 0x000fce0000000f00 */
.L_x_3166:
[----:B------:R-:W0:Y:S02]  /*21e0*/  LDS R2, [R0+0x4] ;  /* 0x0000040000027984 */ /* 0x000e240000000800 */
[----:B0-----:R-:W-:-:S10]  /*21f0*/  HFMA2.MMA R3, R2, 1, 1, R28 ;  /* 0x3c003c0002037835 */ /* 0x001fd4000000001c */
[----:B------:R-:W0:Y:S02]  /*2200*/  ATOMS.CAST.SPIN R3, [R0+0x4], R2, R3 ;  /* 0x000004020003738d */ /* 0x000e240001800003 */
[----:B0-----:R-:W-:-:S13]  /*2210*/  ISETP.EQ.U32.AND P0, PT, R3, 0x1, PT ;  /* 0x000000010300780c */ /* 0x001fda0003f02070 */
[----:B------:R-:W-:Y:S05]  /*2220*/  @!P0 BRA `(.L_x_3166) ;  /* 0xfffffffc00ec8947 */ /* 0x000fea000383ffff */
[----:B------:R-:W-:Y:S05]  /*2230*/  EXIT ;  /* 0x000000000000794d */ /* 0x000fea0003800000 */
.L_x_3165:
[----:B------:R-:W0:Y:S02]  /*2240*/  LD.E R0, desc[UR6][R4.64+0x4] ;  /* 0x0000040604007980 */ /* 0x000e24000c101900 */
[----:B0-----:R-:W-:-:S05]  /*2250*/  IMAD.IADD R3, R28, 0x1, R0 ;  /* 0x000000011c037824 */ /* 0x001fca00078e0200 */
[----:B------:R-:W-:Y:S01]  /*2260*/  ST.E desc[UR6][R4.64+0x4], R3 ;  /* 0x0000040304007985 */ /* 0x000fe2000c101906 */
[----:B------:R-:W-:Y:S05]  /*2270*/  EXIT ;  /* 0x000000000000794d */ /* 0x000fea0003800000 */
.L_x_3167:
        /* <DEDUP_REMOVED lines=16> */
.L_x_3286:


//--------------------- .text._Z23gemm_half_q_half_kernelILi1ELi6ELb0ELb0ELi32EEvPK6__halfPKjS4_S2_PS0_iiiiPKtS7_iiiiiibS2_i --------------------------
	.section	.text._Z23gemm_half_q_half_kernelILi1ELi6ELb0ELb0ELi32EEvPK6__halfPKjS4_S2_PS0_iiiiPKtS7_iiiiiibS2_i,"ax",@progbits
	.align	128
        .global         _Z23gemm_half_q_half_kernelILi1ELi6ELb0ELb0ELi32EEvPK6__halfPKjS4_S2_PS0_iiiiPKtS7_iiiiiibS2_i
        .type           _Z23gemm_half_q_half_kernelILi1ELi6ELb0ELb0ELi32EEvPK6__halfPKjS4_S2_PS0_iiiiPKtS7_iiiiiibS2_i,@function
        .size           _Z23gemm_half_q_half_kernelILi1ELi6ELb0ELb0ELi32EEvPK6__halfPKjS4_S2_PS0_iiiiPKtS7_iiiiiibS2_i,(.L_x_3287 - _Z23gemm_half_q_half_kernelILi1ELi6ELb0ELb0ELi32EEvPK6__halfPKjS4_S2_PS0_iiiiPKtS7_iiiiiibS2_i)
        .other          _Z23gemm_half_q_half_kernelILi1ELi6ELb0ELb0ELi32EEvPK6__halfPKjS4_S2_PS0_iiiiPKtS7_iiiiiibS2_i,@"STO_CUDA_ENTRY STV_DEFAULT"
_Z23gemm_half_q_half_kernelILi1ELi6ELb0ELb0ELi32EEvPK6__halfPKjS4_S2_PS0_iiiiPKtS7_iiiiiibS2_i:
.text._Z23gemm_half_q_half_kernelILi1ELi6ELb0ELb0ELi32EEvPK6__halfPKjS4_S2_PS0_iiiiPKtS7_iiiiiibS2_i:
        /* <DEDUP_REMOVED lines=42> */
.L_x_3169:
[----:B------:R-:W-:Y:S05]  /*02a0*/  BSYNC B0 ;  /* 0x0000000000007941 */ /* 0x000fea0003800000 */
.L_x_3168:
        /* <DEDUP_REMOVED lines=32> */
.L_x_3171:
        /* <DEDUP_REMOVED lines=26> */
[----:B------:R-:W2:Y:S01]  /*0650*/  I2F.F16 R21, R21 ;  /* 0x0000001500157306 */ /* 0x000ea20000200c00 */
[----:B------:R-:W-:Y:S01]  /*0660*/  VIADD R14, R14, 0x1 ;  /* 0x000000010e0e7836 */ /* 0x000fe20000000000 */
[----:B------:R-:W-:Y:S01]  /*0670*/  ISETP.GE.AND P2, PT, R11, R20, PT ;  /* 0x000000140b00720c */ /* 0x000fe20003f46270 */
        /* <DEDUP_REMOVED lines=11> */
.L_x_3170:
        /* <DEDUP_REMOVED lines=12> */
.L_x_3172:
        /* <DEDUP_REMOVED lines=8> */
.L_x_3173:
        /* <DEDUP_REMOVED lines=12> */
.L_x_3174:
        /* <DEDUP_REMOVED lines=8> */
.L_x_3175:
        /* <DEDUP_REMOVED lines=11> */
.L_x_3176:
[C---:B------:R-:W-:Y:S01]  /*0a60*/  VIMNMX R6, R15.reuse, UR4, PT ;  /* 0x000000040f067c48 */ /* 0x040fe2000bfe0100 */
[----:B------:R-:W0:Y:S01]  /*0a70*/  S2UR UR5, SR_CgaCtaId ;  /* 0x00000000000579c3 */ /* 0x000e220000008800 */
[----:B------:R-:W-:Y:S01]  /*0a80*/  ISETP.GE.OR P0, PT, R15, UR10, P0 ;  /* 0x0000000a0f007c0c */ /* 0x000fe20008706670 */
[----:B------:R-:W-:Y:S01]  /*0a90*/  ULDC.64 UR8, c[0x0][0x218] ;  /* 0x0000860000087ab9 */ /* 0x000fe20000000a00 */
[----:B------:R-:W-:Y:S01]  /*0aa0*/  SHF.R.S32.HI R9, RZ, 0x1f, R6 ;  /* 0x0000001fff097819 */ /* 0x000fe20000011406 */
[----:B------:R-:W-:Y:S01]  /*0ab0*/  UMOV UR4, 0x400 ;  /* 0x0000040000047882 */ /* 0x000fe20000000000 */
[----:B------:R-:W-:Y:S02]  /*0ac0*/  PRMT R26, RZ, 0x5410, RZ ;  /* 0x00005410ff1a7816 */ /* 0x000fe400000000ff */
[----:B------:R-:W-:Y:S02]  /*0ad0*/  LEA.HI R9, R9, R6, RZ, 0x5 ;  /* 0x0000000609097211 */ /* 0x000fe400078f28ff */
[----:B------:R-:W-:-:S02]  /*0ae0*/  PRMT R25, RZ, 0x5410, RZ ;  /* 0x00005410ff197816 */ /* 0x000fc400000000ff */
[----:B------:R-:W-:-:S05]  /*0af0*/  SHF.R.S32.HI R6, RZ, 0x5, R9 ;  /* 0x00000005ff067819 */ /* 0x000fca0000011409 */
[----:B------:R-:W-:-:S05]  /*0b00*/  IMAD R3, R6, 0x8, R3 ;  /* 0x0000000806037824 */ /* 0x000fca00078e0203 */
[----:B------:R-:W-:Y:S01]  /*0b10*/  IADD3 R2, R5, R3, R2 ;  /* 0x0000000305027210 */ /* 0x000fe20007ffe002 */
[----:B0-----:R-:W-:-:S03]  /*0b20*/  ULEA UR4, UR5, UR4, 0x18 ;  /* 0x0000000405047291 */ /* 0x001fc6000f8ec03f */
[----:B------:R-:W-:-:S05]  /*0b30*/  IADD3 R2, R7, R2, R4 ;  /* 0x0000000207027210 */ /* 0x000fca0007ffe004 */
[----:B------:R-:W-:Y:S01]  /*0b40*/  IMAD R3, R2, R27, RZ ;  /* 0x0000001b02037224 */ /* 0x000fe200078e02ff */
[----:B------:R-:W-:-:S04]  /*0b50*/  SHF.R.S32.HI R2, RZ, 0x1f, R0 ;  /* 0x0000001fff027819 */ /* 0x000fc80000011400 */
[----:B------:R-:W-:-:S04]  /*0b60*/  IADD3 R0, P2, R0, R3, RZ ;  /* 0x0000000300007210 */ /* 0x000fc80007f5e0ff */
[----:B------:R-:W-:Y:S02]  /*0b70*/  LEA.HI.X.SX32 R3, R3, R2, 0x1, P2 ;  /* 0x0000000203037211 */ /* 0x000fe400010f0eff */
[----:B------:R-:W-:-:S04]  /*0b80*/  LEA R2, P2, R0, UR8, 0x2 ;  /* 0x0000000800027c11 */ /* 0x000fc8000f8410ff */
[----:B------:R-:W-:Y:S01]  /*0b90*/  LEA.HI.X R3, R0, UR9, R3, 0x2, P2 ;  /* 0x0000000900037c11 */ /* 0x000fe200090f1403 */
[----:B------:R-:W-:Y:S08]  /*0ba0*/  @P0 BRA `(.L_x_3177) ;  /* 0x0000001400080947 */ /* 0x000ff00003800000 */
[----:B------:R-:W-:Y:S01]  /*0bb0*/  PRMT R25, RZ, 0x5410, RZ ;  /* 0x00005410ff197816 */ /* 0x000fe200000000ff */
[----:B------:R-:W-:Y:S01]  /*0bc0*/  ULDC UR5, c[0x0][0x268] ;  /* 0x00009a0000057ab9 */ /* 0x000fe20000000800 */
[----:B------:R-:W-:-:S07]  /*0bd0*/  PRMT R26, RZ, 0x5410, RZ ;  /* 0x00005410ff1a7816 */ /* 0x000fce00000000ff */
.L_x_3179:
        /* <DEDUP_REMOVED lines=315> */
.L_x_3178:
[----:B------:R-:W-:Y:S01]  /*1f90*/  ISETP.LT.AND P2, PT, R29, R20, PT ;  /* 0x000000141d00720c */ /* 0x000fe20003f41270 */
[----:B------:R-:W-:Y:S01]  /*1fa0*/  UIADD3 UR4, UR4, 0x40, URZ ;  /* 0x0000004004047890 */ /* 0x000fe2000fffe03f */
[----:B------:R-:W-:-:S11]  /*1fb0*/  IMAD.MOV.U32 R15, RZ, RZ, R29 ;  /* 0x000000ffff0f7224 */ /* 0x000fd600078e001d */
[----:B------:R-:W-:Y:S05]  /*1fc0*/  @!P0 BRA P2, `(.L_x_3179) ;  /* 0xffffffec00048947 */ /* 0x000fea000103ffff */
.L_x_3177:
        /* <DEDUP_REMOVED lines=8> */
.L_x_3182:
[----:B------:R-:W-:-:S05]  /*2050*/  VIADD R15, R15, 0x10 ;  /* 0x000000100f0f7836 */ /* 0x000fca0000000000 */
[C---:B------:R-:W-:Y:S02]  /*2060*/  ISETP.GE.AND P0, PT, R15.reuse, UR5, PT ;  /* 0x000000050f007c0c */ /* 0x040fe4000bf06270 */
[----:B------:R-:W-:Y:S01]  /*2070*/  ISETP.LT.AND P3, PT, R15, R20, PT ;  /* 0x000000140f00720c */ /* 0x000fe20003f61270 */
[----:B------:R-:W-:-:S12]  /*2080*/  @P1 BRA `(.L_x_3181) ;  /* 0x0000000800541947 */ /* 0x000fd80003800000 */
[----:B------:R-:W2:Y:S01]  /*2090*/  LDG.E.128.CONSTANT R8, desc[UR6][R2.64] ;  /* 0x0000000602087981 */ /* 0x000ea2000c1e9d00 */
[----:B------:R-:W-:Y:S01]  /*20a0*/  IMAD.MOV.U32 R0, RZ, RZ, 0x2c00 ;  /* 0x00002c00ff007424 */ /* 0x000fe200078e00ff */
[----:B------:R-:W-:Y:S01]  /*20b0*/  PRMT R21, R21, 0x5410, R22 ;  /* 0x0000541015157816 */ /* 0x000fe20000000016 */
[----:B-----5:R-:W-:Y:S01]  /*20c0*/  IMAD.MOV.U32 R4, RZ, RZ, 0x2400 ;  /* 0x00002400ff047424 */ /* 0x020fe200078e00ff */
[----:B------:R-:W-:Y:S01]  /*20d0*/  PRMT R23, R23, 0x5410, R24 ;  /* 0x0000541017177816 */ /* 0x000fe20000000018 */
[----:B------:R-:W-:-:S03]  /*20e0*/  IMAD.MOV.U32 R18, RZ, RZ, 0x3400 ;  /* 0x00003400ff127424 */ /* 0x000fc600078e00ff */
[----:B------:R-:W-:Y:S02]  /*20f0*/  PRMT R0, R4, 0x5410, R0 ;  /* 0x0000541004007816 */ /* 0x000fe40000000000 */
[----:B------:R-:W0:Y:S01]  /*2100*/  LDS.128 R4, [UR4] ;  /* 0x00000004ff047984 */ /* 0x000e220008000c00 */
[----:B--2---:R-:W-:Y:S02]  /*2110*/  LOP3.LUT R28, R9, 0xc000c, RZ, 0xc0, !PT ;  /* 0x000c000c091c7812 */ /* 0x004fe400078ec0ff */
[----:B------:R-:W-:Y:S02]  /*2120*/  LOP3.LUT R30, R10, 0xc000c, RZ, 0xc0, !PT ;  /* 0x000c000c0a1e7812 */ /* 0x000fe400078ec0ff */
[----:B------:R-:W-:Y:S02]  /*2130*/  SHF.R.U32.HI R17, RZ, 0x8, R9 ;  /* 0x00000008ff117819 */ /* 0x000fe40000011609 */
[----:B------:R-:W-:Y:S02]  /*2140*/  LOP3.LUT R29, R28, 0x64006400, RZ, 0xfc, !PT ;  /* 0x640064001c1d7812 */ /* 0x000fe400078efcff */
[----:B------:R-:W-:-:S02]  /*2150*/  LOP3.LUT R31, R30, 0x64006400, RZ, 0xfc, !PT ;  /* 0x640064001e1f7812 */ /* 0x000fc400078efcff */
[----:B------:R-:W-:Y:S01]  /*2160*/  LOP3.LUT R30, R17, 0xc000c, RZ, 0xc0, !PT ;  /* 0x000c000c111e7812 */ /* 0x000fe200078ec0ff */
[-C--:B------:R-:W-:Y:S01]  /*2170*/  HFMA2 R40, R29, R18.reuse.H0_H0, -258, -258 ;  /* 0xdc08dc081d287431 */ /* 0x080fe20000040012 */
[----:B------:R-:W-:Y:S01]  /*2180*/  LOP3.LUT R27, R8, 0xc000c, RZ, 0xc0, !PT ;  /* 0x000c000c081b7812 */ /* 0x000fe200078ec0ff */
[----:B------:R-:W-:Y:S01]  /*2190*/  HFMA2 R42, R31, R18.H0_H0, -258, -258 ;  /* 0xdc08dc081f2a7431 */ /* 0x000fe20000040012 */
[----:B------:R-:W-:Y:S02]  /*21a0*/  SHF.R.U32.HI R19, RZ, 0x8, R11 ;  /* 0x00000008ff137819 */ /* 0x000fe4000001160b */
[----:B------:R-:W-:Y:S02]  /*21b0*/  LOP3.LUT R32, R11, 0xc000c, RZ, 0xc0, !PT ;  /* 0x000c000c0b207812 */ /* 0x000fe400078ec0ff */
[----:B------:R-:W-:Y:S02]  /*21c0*/  SHF.R.U32.HI R16, RZ, 0x8, R8 ;  /* 0x00000008ff107819 */ /* 0x000fe40000011608 */
[----:B------:R-:W-:-:S02]  /*21d0*/  SHF.R.U32.HI R12, RZ, 0x8, R10 ;  /* 0x00000008ff0c7819 */ /* 0x000fc4000001160a */
[----:B------:R-:W-:Y:S02]  /*21e0*/  LOP3.LUT R29, R30, 0x64006400, RZ, 0xfc, !PT ;  /* 0x640064001e1d7812 */ /* 0x000fe400078efcff */
        /* <DEDUP_REMOVED lines=10> */
[C---:B------:R-:W-:Y:S02]  /*2290*/  LOP3.LUT R34, R10.reuse, 0x300030, RZ, 0xc0, !PT ;  /* 0x003000300a227812 */ /* 0x040fe400078ec0ff */
[----:B------:R-:W-:Y:S02]  /*22a0*/  LOP3.LUT R29, R10, 0xc000c0, RZ, 0xc0, !PT ;  /* 0x00c000c00a1d7812 */ /* 0x000fe400078ec0ff */
        /* <DEDUP_REMOVED lines=10> */
[----:B------:R-:W-:-:S02]  /*2350*/  LOP3.LUT R35, R11, 0x300030, RZ, 0xc0, !PT ;  /* 0x003000300b237812 */ /* 0x000fc400078ec0ff */
[C---:B------:R-:W-:Y:S01]  /*2360*/  LOP3.LUT R33, R11.reuse, 0xc000c0, RZ, 0xc0, !PT ;  /* 0x00c000c00b217812 */ /* 0x040fe200078ec0ff */
[----:B------:R-:W-:Y:S01]  /*2370*/  HADD2 R43, R10, -1026, -1026 ;  /* 0xe402e4020a2b7430 */ /* 0x000fe20000000000 */
[----:B------:R-:W-:Y:S01]  /*2380*/  LOP3.LUT R11, R11, 0x30003, RZ, 0xc0, !PT ;  /* 0x000300030b0b7812 */ /* 0x000fe200078ec0ff */
[----:B0-----:R-:W-:Y:S01]  /*2390*/  HFMA2.MMA R10, R37, R4, RZ ;  /* 0x00000004250a7235 */ /* 0x001fe200000000ff */
[----:B------:R-:W-:Y:S02]  /*23a0*/  LOP3.LUT R39, R39, 0x64006400, RZ, 0xfc, !PT ;  /* 0x6400640027277812 */ /* 0x000fe400078efcff */
[C---:B------:R-:W-:Y:S02]  /*23b0*/  LOP3.LUT R41, R8.reuse, 0x300030, RZ, 0xc0, !PT ;  /* 0x0030003008297812 */ /* 0x040fe400078ec0ff */
[----:B------:R-:W-:Y:S01]  /*23c0*/  LOP3.LUT R27, R8, 0xc000c0, RZ, 0xc0, !PT ;  /* 0x00c000c0081b7812 */ /* 0x000fe200078ec0ff */
[----:B------:R-:W-:Y:S01]  /*23d0*/  HADD2 R39, R39, -1026, -1026 ;  /* 0xe402e40227277430 */ /* 0x000fe20000000000 */
[----:B------:R-:W-:Y:S01]  /*23e0*/  LOP3.LUT R11, R11, 0x64006400, RZ, 0xfc, !PT ;  /* 0x640064000b0b7812 */ /* 0x000fe200078efcff */
[----:B------:R-:W-:Y:S01]  /*23f0*/  HFMA2.MMA R10, R36, R5, R10 ;  /* 0x00000005240a7235 */ /* 0x000fe2000000000a */
[----:B------:R-:W-:-:S02]  /*2400*/  LOP3.LUT R8, R9, 0x300030, RZ, 0xc0, !PT ;  /* 0x0030003009087812 */ /* 0x000fc400078ec0ff */
[----:B------:R-:W-:Y:S01]  /*2410*/  LOP3.LUT R31, R9, 0xc000c0, RZ, 0xc0, !PT ;  /* 0x00c000c0091f7812 */ /* 0x000fe200078ec0ff */
[----:B------:R-:W-:Y:S01]  /*2420*/  HADD2 R45, R11, -1026, -1026 ;  /* 0xe402e4020b2d7430 */ /* 0x000fe20000000000 */
[----:B------:R-:W-:Y:S01]  /*2430*/  LOP3.LUT R41, R41, 0x64006400, RZ, 0xfc, !PT ;  /* 0x6400640029297812 */ /* 0x000fe200078efcff */
[-C--:B------:R-:W-:Y:S01]  /*2440*/  HFMA2 R11, R39, R4.reuse, RZ.H0_H0 ;  /* 0x00000004270b7231 */ /* 0x080fe200000400ff */
[----:B------:R-:W-:Y:S01]  /*2450*/  LOP3.LUT R9, R8, 0x64006400, RZ, 0xfc, !PT ;  /* 0x6400640008097812 */ /* 0x000fe200078efcff */
[----:B------:R-:W-:Y:S01]  /*2460*/  HFMA2.MMA R8, R43, R4, RZ ;  /* 0x000000042b087235 */ /* 0x000fe200000000ff */
[----:B------:R-:W-:Y:S01]  /*2470*/  HFMA2 R4, R45, R4, RZ.H0_H0 ;  /* 0x000000042d047231 */ /* 0x000fe200000400ff */
[----:B------:R-:W-:Y:S01]  /*2480*/  LOP3.LUT R43, R34, 0x64006400, RZ, 0xfc, !PT ;  /* 0x64006400222b7812 */ /* 0x000fe200078efcff */
[-C--:B------:R-:W-:Y:S01]  /*2490*/  HFMA2 R41, R41, R0.reuse.H1_H1, -66, -66 ;  /* 0xd420d42029297431 */ /* 0x080fe20000060000 */
[----:B------:R-:W-:Y:S01]  /*24a0*/  LOP3.LUT R45, R35, 0x64006400, RZ, 0xfc, !PT ;  /* 0x64006400232d7812 */ /* 0x000fe200078efcff */
[-C--:B------:R-:W-:Y:S01]  /*24b0*/  HFMA2 R11, R40, R5.reuse, R11 ;  /* 0x00000005280b7231 */ /* 0x080fe2000000000b */
[----:B------:R-:W-:Y:S01]  /*24c0*/  LOP3.LUT R39, R16, 0x300030, RZ, 0xc0, !PT ;  /* 0x0030003010277812 */ /* 0x000fe200078ec0ff */
[----:B------:R-:W-:Y:S01]  /*24d0*/  HFMA2 R40, R9, R0.H1_H1, -66, -66 ;  /* 0xd420d42009287431 */ /* 0x000fe20000060000 */
[----:B------:R-:W-:Y:S01]  /*24e0*/  HFMA2.MMA R36, R42, R5, R8 ;  /* 0x000000052a247235 */ /* 0x000fe20000000008 */
[----:B------:R-:W-:Y:S01]  /*24f0*/  HFMA2 R38, R38, R5, R4 ;  /* 0x0000000526267231 */ /* 0x000fe20000000004 */
[----:B------:R-:W-:Y:S01]  /*2500*/  HFMA2.MMA R5, R41, R6, R10 ;  /* 0x0000000629057235 */ /* 0x000fe2000000000a */
[----:B------:R-:W-:Y:S01]  /*2510*/  HFMA2 R4, R40, R6, R11 ;  /* 0x0000000628047231 */ /* 0x000fe2000000000b */
[----:B------:R-:W-:Y:S01]  /*2520*/  LOP3.LUT R40, R31, 0x64006400, RZ, 0xfc, !PT ;  /* 0x640064001f287812 */ /* 0x000fe200078efcff */
[----:B------:R-:W0:Y:S01]  /*2530*/  LDS.128 R8, [UR4+0x10] ;  /* 0x00001004ff087984 */ /* 0x000e220008000c00 */
[-C--:B------:R-:W-:Y:S01]  /*2540*/  HFMA2 R43, R43, R0.reuse.H1_H1, -66, -66 ;  /* 0xd420d4202b2b7431 */ /* 0x080fe20000060000 */
[----:B------:R-:W-:Y:S01]  /*2550*/  LOP3.LUT R35, R12, 0x300030, RZ, 0xc0, !PT ;  /* 0x003000300c237812 */ /* 0x000fe200078ec0ff */
[----:B------:R-:W-:Y:S01]  /*2560*/  HFMA2 R45, R45, R0.H1_H1, -66, -66 ;  /* 0xd420d4202d2d7431 */ /* 0x000fe20000060000 */
[----:B------:R-:W-:-:S02]  /*2570*/  LOP3.LUT R31, R33, 0x64006400, RZ, 0xfc, !PT ;  /* 0x64006400211f7812 */ /* 0x000fc400078efcff */
[----:B------:R-:W-:Y:S01]  /*2580*/  LOP3.LUT R34, R12, 0xc000c0, RZ, 0xc0, !PT ;  /* 0x00c000c00c227812 */ /* 0x000fe200078ec0ff */
[----:B------:R-:W-:Y:S01]  /*2590*/  HFMA2.MMA R36, R43, R6, R36 ;  /* 0x000000062b247235 */ /* 0x000fe20000000024 */
[----:B------:R-:W-:Y:S01]  /*25a0*/  LOP3.LUT R43, R27, 0x64006400, RZ, 0xfc, !PT ;  /* 0x640064001b2b7812 */ /* 0x000fe200078efcff */
[----:B------:R-:W-:Y:S01]  /*25b0*/  HFMA2 R38, R45, R6, R38 ;  /* 0x000000062d267231 */ /* 0x000fe20000000026 */
[----:B------:R-:W-:Y:S01]  /*25c0*/  LOP3.LUT R27, R29, 0x64006400, RZ, 0xfc, !PT ;  /* 0x640064001d1b7812 */ /* 0x000fe200078efcff */
[-C--:B------:R-:W-:Y:S01]  /*25d0*/  HFMA2 R29, R40, R0.reuse.H0_H0, -18, -18 ;  /* 0xcc80cc80281d7431 */ /* 0x080fe20000040000 */
[C---:B------:R-:W-:Y:S01]  /*25e0*/  LOP3.LUT R45, R16.reuse, 0xc000c0, RZ, 0xc0, !PT ;  /* 0x00c000c0102d7812 */ /* 0x040fe200078ec0ff */
[-C--:B------:R-:W-:Y:S01]  /*25f0*/  HFMA2 R6, R43, R0.reuse.H0_H0, -18, -18 ;  /* 0xcc80cc802b067431 */ /* 0x080fe20000040000 */
[----:B------:R-:W-:Y:S01]  /*2600*/  LOP3.LUT R16, R16, 0x30003, RZ, 0xc0, !PT ;  /* 0x0003000310107812 */ /* 0x000fe200078ec0ff */
[-C--:B------:R-:W-:Y:S01]  /*2610*/  HFMA2 R27, R27, R0.reuse.H0_H0, -18, -18 ;  /* 0xcc80cc801b1b7431 */ /* 0x080fe20000040000 */
[----:B------:R-:W-:Y:S01]  /*2620*/  LOP3.LUT R12, R12, 0x30003, RZ, 0xc0, !PT ;  /* 0x000300030c0c7812 */ /* 0x000fe200078ec0ff */
[----:B------:R-:W-:Y:S01]  /*2630*/  HFMA2 R31, R31, R0.H0_H0, -18, -18 ;  /* 0xcc80cc801f1f7431 */ /* 0x000fe20000040000 */
[----:B------:R-:W-:Y:S01]  /*2640*/  LOP3.LUT R16, R16, 0x64006400, RZ, 0xfc, !PT ;  /* 0x6400640010107812 */ /* 0x000fe200078efcff */
[-C--:B------:R-:W-:Y:S01]  /*2650*/  HFMA2.MMA R5, R6, R7.reuse, R5 ;  /* 0x0000000706057235 */ /* 0x080fe20000000005 */
[----:B------:R-:W-:Y:S01]  /*2660*/  LOP3.LUT R12, R12, 0x64006400, RZ, 0xfc, !PT ;  /* 0x640064000c0c7812 */ /* 0x000fe200078efcff */
[----:B------:R-:W-:Y:S01]  /*2670*/  HFMA2.MMA R36, R27, R7, R36 ;  /* 0x000000071b247235 */ /* 0x000fe20000000024 */
[-C--:B------:R-:W-:Y:S01]  /*2680*/  HFMA2 R4, R29, R7.reuse, R4 ;  /* 0x000000071d047231 */ /* 0x080fe20000000004 */
[C---:B------:R-:W-:Y:S01]  /*2690*/  LOP3.LUT R37, R17.reuse, 0x300030, RZ, 0xc0, !PT ;  /* 0x0030003011257812 */ /* 0x040fe200078ec0ff */
[----:B------:R-:W-:Y:S01]  /*26a0*/  HADD2 R16, R16, -1026, -1026 ;  /* 0xe402e40210107430 */ /* 0x000fe20000000000 */
[C---:B------:R-:W-:Y:S01]  /*26b0*/  LOP3.LUT R33, R17.reuse, 0xc000c0, RZ, 0xc0, !PT ;  /* 0x00c000c011217812 */ /* 0x040fe200078ec0ff */
[----:B------:R-:W-:Y:S01]  /*26c0*/  HFMA2 R38, R31, R7, R38 ;  /* 0x000000071f267231 */ /* 0x000fe20000000026 */
[----:B------:R-:W-:Y:S01]  /*26d0*/  LOP3.LUT R17, R17, 0x30003, RZ, 0xc0, !PT ;  /* 0x0003000311117812 */ /* 0x000fe200078ec0ff */
[----:B------:R-:W-:Y:S01]  /*26e0*/  HADD2 R7, R12, -1026, -1026 ;  /* 0xe402e4020c077430 */ /* 0x000fe20000000000 */
[----:B------:R-:W-:-:S02]  /*26f0*/  LOP3.LUT R39, R39, 0x64006400, RZ, 0xfc, !PT ;  /* 0x6400640027277812 */ /* 0x000fc400078efcff */
[----:B------:R-:W-:Y:S02]  /*2700*/  LOP3.LUT R17, R17, 0x64006400, RZ, 0xfc, !PT ;  /* 0x6400640011117812 */ /* 0x000fe400078efcff */
[C---:B------:R-:W-:Y:S01]  /*2710*/  LOP3.LUT R41, R19.reuse, 0x300030, RZ, 0xc0, !PT ;  /* 0x0030003013297812 */ /* 0x040fe200078ec0ff */
[-C--:B------:R-:W-:Y:S01]  /*2720*/  HFMA2 R39, R39, R0.reuse.H1_H1, -66, -66 ;  /* 0xd420d42027277431 */ /* 0x080fe20000060000 */
[----:B------:R-:W-:Y:S01]  /*2730*/  LOP3.LUT R43, R19, 0xc000c0, RZ, 0xc0, !PT ;  /* 0x00c000c0132b7812 */ /* 0x000fe200078ec0ff */
[----:B------:R-:W-:Y:S01]  /*2740*/  HADD2 R17, R17, -1026, -1026 ;  /* 0xe402e40211117430 */ /* 0x000fe20000000000 */
[----:B------:R-:W-:Y:S02]  /*2750*/  LOP3.LUT R35, R35, 0x64006400, RZ, 0xfc, !PT ;  /* 0x6400640023237812 */ /* 0x000fe400078efcff */
[----:B------:R-:W-:Y:S01]  /*2760*/  LOP3.LUT R19, R19, 0x30003, RZ, 0xc0, !PT ;  /* 0x0003000313137812 */ /* 0x000fe200078ec0ff */
[-C--:B0-----:R-:W-:Y:S01]  /*2770*/  HFMA2.MMA R16, R16, R8.reuse, R5 ;  /* 0x0000000810107235 */ /* 0x081fe20000000005 */
[----:B------:R-:W-:Y:S01]  /*2780*/  LOP3.LUT R45, R45, 0x64006400, RZ, 0xfc, !PT ;  /* 0x640064002d2d7812 */ /* 0x000fe200078efcff */
[----:B------:R-:W-:Y:S01]  /*2790*/  HFMA2.MMA R36, R7, R8, R36 ;  /* 0x0000000807247235 */ /* 0x000fe20000000024 */
[----:B------:R-:W-:Y:S01]  /*27a0*/  LOP3.LUT R19, R19, 0x64006400, RZ, 0xfc, !PT ;  /* 0x6400640013137812 */ /* 0x000fe200078efcff */
[----:B------:R-:W-:Y:S01]  /*27b0*/  HFMA2 R35, R35, R0.H1_H1, -66, -66 ;  /* 0xd420d42023237431 */ /* 0x000fe20000060000 */
[----:B------:R-:W-:Y:S01]  /*27c0*/  LOP3.LUT R40, R34, 0x64006400, RZ, 0xfc, !PT ;  /* 0x6400640022287812 */ /* 0x000fe200078efcff */
[----:B------:R-:W-:Y:S01]  /*27d0*/  HFMA2 R4, R17, R8, R4 ;  /* 0x0000000811047231 */ /* 0x000fe20000000004 */
[----:B------:R-:W-:Y:S01]  /*27e0*/  LOP3.LUT R37, R37, 0x64006400, RZ, 0xfc, !PT ;  /* 0x6400640025257812 */ /* 0x000fe200078efcff */
[-C--:B------:R-:W-:Y:S01]  /*27f0*/  HFMA2.MMA R5, R32, R9.reuse, R16 ;  /* 0x0000000920057235 */ /* 0x080fe20000000010 */
[----:B------:R-:W-:Y:S01]  /*2800*/  HADD2 R19, R19, -1026, -1026 ;  /* 0xe402e40213137430 */ /* 0x000fe20000000000 */
[----:B------:R-:W-:Y:S01]  /*2810*/  HFMA2.MMA R36, R28, R9, R36 ;  /* 0x000000091c247235 */ /* 0x000fe20000000024 */
[-C--:B------:R-:W-:Y:S01]  /*2820*/  HFMA2 R34, R45, R0.reuse.H0_H0, -18, -18 ;  /* 0xcc80cc802d227431 */ /* 0x080fe20000040000 */
[----:B------:R-:W-:Y:S01]  /*2830*/  LOP3.LUT R41, R41, 0x64006400, RZ, 0xfc, !PT ;  /* 0x6400640029297812 */ /* 0x000fe200078efcff */
[----:B------:R-:W-:Y:S01]  /*2840*/  HFMA2 R40, R40, R0.H0_H0, -18, -18 ;  /* 0xcc80cc8028287431 */ /* 0x000fe20000040000 */
[----:B------:R-:W-:Y:S01]  /*2850*/  LOP3.LUT R33, R33, 0x64006400, RZ, 0xfc, !PT ;  /* 0x6400640021217812 */ /* 0x000fe200078efcff */
[----:B------:R-:W-:Y:S01]  /*2860*/  HFMA2 R38, R19, R8, R38 ;  /* 0x0000000813267231 */ /* 0x000fe20000000026 */
[-C--:B------:R-:W-:Y:S01]  /*2870*/  HFMA2.MMA R17, R39, R10.reuse, R5 ;  /* 0x0000000a27117235 */ /* 0x080fe20000000005 */
[-C--:B------:R-:W-:Y:S01]  /*2880*/  HFMA2 R37, R37, R0.reuse.H1_H1, -66, -66 ;  /* 0xd420d42025257431 */ /* 0x080fe20000060000 */
[----:B------:R-:W-:Y:S01]  /*2890*/  HFMA2.MMA R36, R35, R10, R36 ;  /* 0x0000000a23247235 */ /* 0x000fe20000000024 */
[----:B------:R-:W-:Y:S01]  /*28a0*/  HFMA2 R4, R30, R9, R4 ;  /* 0x000000091e047231 */ /* 0x000fe20000000004 */
[----:B------:R-:W-:Y:S01]  /*28b0*/  LOP3.LUT R43, R43, 0x64006400, RZ, 0xfc, !PT ;  /* 0x640064002b2b7812 */ /* 0x000fe200078efcff */
[----:B------:R-:W-:-:S02]  /*28c0*/  HFMA2 R41, R41, R0.H1_H1, -66, -66 ;  /* 0xd420d42029297431 */ /* 0x000fc40000060000 */
[----:B------:R-:W-:Y:S01]  /*28d0*/  HFMA2 R38, R18, R9, R38 ;  /* 0x0000000912267231 */ /* 0x000fe20000000026 */
[-C--:B------:R-:W-:Y:S01]  /*28e0*/  HFMA2.MMA R17, R34, R11.reuse, R17 ;  /* 0x0000000b22117235 */ /* 0x080fe20000000011 */
[----:B------:R-:W-:Y:S01]  /*28f0*/  HFMA2 R42, R33, R0.H0_H0, -18, -18 ;  /* 0xcc80cc80212a7431 */ /* 0x000fe20000040000 */
[----:B------:R-:W-:Y:S01]  /*2900*/  HFMA2.MMA R36, R40, R11, R36 ;  /* 0x0000000b28247235 */ /* 0x000fe20000000024 */
        /* <DEDUP_REMOVED lines=13> */
.L_x_3181:
[----:B------:R-:W-:Y:S01]  /*29e0*/  IADD3 R2, P2, R2, R13, RZ ;  /* 0x0000000d02027210 */ /* 0x000fe20007f5e0ff */
[----:B------:R-:W-:-:S04]  /*29f0*/  UIADD3 UR4, UR4, 0x20, URZ ;  /* 0x0000002004047890 */ /* 0x000fc8000fffe03f */
[----:B------:R-:W-:Y:S01]  /*2a00*/  IMAD.X R3, R3, 0x1, R14, P2 ;  /* 0x0000000103037824 */ /* 0x000fe200010e060e */
[----:B------:R-:W-:Y:S07]  /*2a10*/  @!P0 BRA P3, `(.L_x_3182) ;  /* 0xfffffff4008c8947 */ /* 0x000fee000183ffff */
.L_x_3180:
[----:B------:R-:W-:Y:S05]  /*2a20*/  @P1 EXIT ;  /* 0x000000000000194d */ /* 0x000fea0003800000 */
[----:B------:R-:W0:Y:S01]  /*2a30*/  S2R R0, SR_CTAID.X ;  /* 0x0000000000007919 */ /* 0x000e220000002500 */
[----:B------:R-:W1:Y:S01]  /*2a40*/  S2UR UR4, SR_CTAID.Y ;  /* 0x00000000000479c3 */ /* 0x000e620000002600 */
[----:B-----5:R-:W0:Y:S07]  /*2a50*/  S2R R5, SR_TID.X ;  /* 0x0000000000057919 */ /* 0x020e2e0000002100 */
        /* <DEDUP_REMOVED lines=13> */
.L_x_3186:
[----:B------:R-:W0:Y:S02]  /*2b30*/  LDS R6, [R2] ;  /* 0x0000000002067984 */ /* 0x000e240000000800 */
[----:B0-----:R-:W-:-:S06]  /*2b40*/  HADD2 R7, R6, R26 ;  /* 0x0000001a06077230 */ /* 0x001fcc0000000000 */
[----:B------:R-:W0:Y:S02]  /*2b50*/  ATOMS.CAST.SPIN R7, [R2], R6, R7 ;  /* 0x000000060207738d */ /* 0x000e240001800007 */
[----:B0-----:R-:W-:-:S13]  /*2b60*/  ISETP.EQ.U32.AND P0, PT, R7, 0x1, PT ;  /* 0x000000010700780c */ /* 0x001fda0003f02070 */
[----:B------:R-:W-:Y:S05]  /*2b70*/  @!P0 BRA `(.L_x_3186) ;  /* 0xfffffffc00ec8947 */ /* 0x000fea000383ffff */
[----:B------:R-:W-:Y:S05]  /*2b80*/  BRA `(.L_x_3184) ;  /* 0x00000000000c7947 */ /* 0x000fea0003800000 */
.L_x_3185:
[----:B------:R-:W2:Y:S02]  /*2b90*/  LD.E R0, desc[UR6][R4.64] ;  /* 0x0000000604007980 */ /* 0x000ea4000c101900 */
[----:B--2---:R-:W-:-:S05]  /*2ba0*/  IMAD.IADD R3, R26, 0x1, R0 ;  /* 0x000000011a037824 */ /* 0x004fca00078e0200 */
[----:B------:R0:W-:Y:S02]  /*2bb0*/  ST.E desc[UR6][R4.64], R3 ;  /* 0x0000000304007985 */ /* 0x0001e4000c101906 */
.L_x_3184:
[----:B------:R-:W-:Y:S05]  /*2bc0*/  BSYNC B0 ;  /* 0x0000000000007941 */ /* 0x000fea0003800000 */
.L_x_3183:
[----:B------:R1:W-:Y:S02]  /*2bd0*/  ATOM.E.ADD.F16x2.RN.STRONG.GPU P0, RZ, desc[UR6][R4.64+0x4], R25 ;  /* 0x0000041904ff79a2 */ /* 0x0003e4000810e1c6 */
[----:B-1----:R-:W-:Y:S05]  /*2be0*/  @P0 EXIT ;  /* 0x000000000000094d */ /* 0x002fea0003800000 */
[----:B------:R-:W1:Y:S02]  /*2bf0*/  QSPC.E.S P0, RZ, [R4+0x4] ;  /* 0x0000040004ff73aa */ /* 0x000e640000000500 */
[----:B-1----:R-:W-:Y:S05]  /*2c00*/  @!P0 BRA `(.L_x_3187) ;  /* 0x0000000000208947 */ /* 0x002fea0003800000 */
[----:B------:R-:W-:-:S05]  /*2c10*/  IMAD.MOV.U32 R2, RZ, RZ, R4 ;  /* 0x000000ffff027224 */ /* 0x000fca00078e0004 */
[----:B------:R-:W-:-:S07]  /*2c20*/  MOV R2, R2 ;  /* 0x0000000200027202 */ /* 0x000fce0000000f00 */
.L_x_3188:
[----:B0-----:R-:W0:Y:S02]  /*2c30*/  LDS R4, [R2+0x4] ;  /* 0x0000040002047984 */ /* 0x001e240000000800 */
[----:B0-----:R-:W-:-:S10]  /*2c40*/  HFMA2.MMA R5, R4, 1, 1, R25 ;  /* 0x3c003c0004057835 */ /* 0x001fd40000000019 */
[----:B------:R-:W0:Y:S02]  /*2c50*/  ATOMS.CAST.SPIN R5, [R2+0x4], R4, R5 ;  /* 0x000004040205738d */ /* 0x000e240001800005 */
[----:B0-----:R-:W-:-:S13]  /*2c60*/  ISETP.EQ.U32.AND P0, PT, R5, 0x1, PT ;  /* 0x000000010500780c */ /* 0x001fda0003f02070 */
[----:B------:R-:W-:Y:S05]  /*2c70*/  @!P0 BRA `(.L_x_3188) ;  /* 0xfffffffc00ec8947 */ /* 0x000fea000383ffff */
[----:B------:R-:W-:Y:S05]  /*2c80*/  EXIT ;  /* 0x000000000000794d */ /* 0x000fea0003800000 */
.L_x_3187:
[----:B------:R-:W0:Y:S02]  /*2c90*/  LD.E R0, desc[UR6][R4.64+0x4] ;  /* 0x0000040604007980 */ /* 0x000e24000c101900 */
[----:B0-----:R-:W-:-:S05]  /*2ca0*/  IMAD.IADD R3, R25, 0x1, R0 ;  /* 0x0000000119037824 */ /* 0x001fca00078e0200 */
[----:B------:R-:W-:Y:S01]  /*2cb0*/  ST.E desc[UR6][R4.64+0x4], R3 ;  /* 0x0000040304007985 */ /* 0x000fe2000c101906 */
[----:B------:R-:W-:Y:S05]  /*2cc0*/  EXIT ;  /* 0x000000000000794d */ /* 0x000fea0003800000 */
.L_x_3189:
        /* <DEDUP_REMOVED lines=11> */
.L_x_3287:


//--------------------- .text._Z23gemm_half_q_half_kernelILi1ELi2ELb0ELb0ELi32EEvPK6__halfPKjS4_S2_PS0_iiiiPKtS7_iiiiiibS2_i --------------------------
	.section	.text._Z23gemm_half_q_half_kernelILi1ELi2ELb0ELb0ELi32EEvPK6__halfPKjS4_S2_PS0_iiiiPKtS7_iiiiiibS2_i,"ax",@progbits
	.align	128
        .global         _Z23gemm_half_q_half_kernelILi1ELi2ELb0ELb0ELi32EEvPK6__halfPKjS4_S2_PS0_iiiiPKtS7_iiiiiibS2_i
        .type           _Z23gemm_half_q_half_kernelILi1ELi2ELb0ELb0ELi32EEvPK6__halfPKjS4_S2_PS0_iiiiPKtS7_iiiiiibS2_i,@function
        .size           _Z23gemm_half_q_half_kernelILi1ELi2ELb0ELb0ELi32EEvPK6__halfPKjS4_S2_PS0_iiiiPKtS7_iiiiiibS2_i,(.L_x_3288 - _Z23gemm_half_q_half_kernelILi1ELi2ELb0ELb0ELi32EEvPK6__halfPKjS4_S2_PS0_iiiiPKtS7_iiiiiibS2_i)
        .other          _Z23gemm_half_q_half_kernelILi1ELi2ELb0ELb0ELi32EEvPK6__halfPKjS4_S2_PS0_iiiiPKtS7_iiiiiibS2_i,@"STO_CUDA_ENTRY STV_DEFAULT"
_Z23gemm_half_q_half_kernelILi1ELi2ELb0ELb0ELi32EEvPK6__halfPKjS4_S2_PS0_iiiiPKtS7_iiiiiibS2_i:
.text._Z23gemm_half_q_half_kernelILi1ELi2ELb0ELb0ELi32EEvPK6__halfPKjS4_S2_PS0_iiiiPKtS7_iiiiiibS2_i:
        /* <DEDUP_REMOVED lines=8> */
[----:B------:R-:W4:Y:S08]  /*0080*/  LDC R0, c[0x0][0x240] ;  /* 0x00009000ff007b82 */ /* 0x000f300000000800 */
[----:B------:R-:W5:Y:S01]  /*0090*/  LDC R3, c[0x0][0x23c] ;  /* 0x00008f00ff037b82 */ /* 0x000f620000000800 */
[----:B0-----:R-:W-:Y:S01]  /*00a0*/  IMAD.SHL.U32 R23, R6, 0x20, RZ ;  /* 0x0000002006177824 */ /* 0x001fe200078e00ff */
[----:B-1----:R-:W-:-:S03]  /*00b0*/  ISETP.LE.AND P2, PT, R13, UR8, PT ;  /* 0x000000080d007c0c */ /* 0x002fc6000bf43270 */
[--C-:B--2---:R-:W-:Y:S02]  /*00c0*/  IMAD.IADD R7, R23, 0x1, R2.reuse ;  /* 0x0000000117077824 */ /* 0x104fe400078e0202 */
[----:B---3--:R-:W-:Y:S01]  /*00d0*/  IMAD R5, R5, 0x20, R2 ;  /* 0x0000002005057824 */ /* 0x008fe200078e0202 */
        /* <DEDUP_REMOVED lines=31> */
.L_x_3191:
[----:B------:R-:W-:Y:S05]  /*02d0*/  BSYNC B0 ;  /* 0x0000000000007941 */ /* 0x000fea0003800000 */
.L_x_3190:
[----:B------:R-:W-:Y:S05]  /*02e0*/  @P1 EXIT ;  /* 0x000000000000194d */ /* 0x000fea0003800000 */
[----:B0-----:R-:W0:Y:S08]  /*02f0*/  LDC.U8 R0, c[0x0][0x270] ;  /* 0x00009c00ff007b82 */ /* 0x001e300000000000 */
[----:B------:R-:W1:Y:S01]  /*0300*/  LDC R2, c[0x0][0x264] ;  /* 0x00009900ff027b82 */ /* 0x000e620000000800 */
[----:B0-----:R-:W-:-:S04]  /*0310*/  PRMT R0, R0, 0x8880, RZ ;  /* 0x0000888000007816 */ /* 0x001fc800000000ff */
[----:B------:R-:W-:-:S03]  /*0320*/  ISETP.NE.AND P0, PT, R0, RZ, PT ;  /* 0x000000ff0000720c */ /* 0x000fc60003f05270 */
[----:B------:R-:W0:Y:S01]  /*0330*/  LDC R0, c[0x0][0x25c] ;  /* 0x00009700ff007b82 */ /* 0x000e220000000800 */
[----:B------:R-:W-:-:S04]  /*0340*/  ISETP.NE.OR P0, PT, R6, RZ, !P0 ;  /* 0x000000ff0600720c */ /* 0x000fc80004705670 */
[----:B------:R-:W-:Y:S02]  /*0350*/  ISETP.LE.OR P1, PT, R13, UR8, P0 ;  /* 0x000000080d007c0c */ /* 0x000fe40008723670 */
[----:B------:R-:W-:-:S11]  /*0360*/  ISETP.GE.AND P0, PT, R23, R16, PT ;  /* 0x000000101700720c */ /* 0x000fd60003f06270 */
[----:B------:R-:W2:Y:S01]  /*0370*/  @!P1 LDC.64 R4, c[0x0][0x230] ;  /* 0x00008c00ff049b82 */ /* 0x000ea20000000a00 */
[----:B------:R-:W-:-:S04]  /*0380*/  @!P1 IMAD R7, R3, UR8, R18 ;  /* 0x0000000803079c24 */ /* 0x000fc8000f8e0212 */
[----:B--2---:R-:W-:-:S05]  /*0390*/  @!P1 IMAD.WIDE R4, R7, 0x2, R4 ;  /* 0x0000000207049825 */ /* 0x004fca00078e0204 */
[----:B------:R2:W-:Y:S01]  /*03a0*/  @!P1 STG.E.64 desc[UR6][R4.64], RZ ;  /* 0x000000ff04009986 */ /* 0x0005e2000c101b06 */
[----:B------:R-:W-:Y:S06]  /*03b0*/  BAR.SYNC.DEFER_BLOCKING 0x0 ;  /* 0x0000000000007b1d */ /* 0x000fec0000010000 */
[----:B01----:R-:W-:Y:S05]  /*03c0*/  @P0 BRA `(.L_x_3192) ;  /* 0x0000000000d40947 */ /* 0x003fea0003800000 */
[----:B--2---:R-:W0:Y:S01]  /*03d0*/  LDC.64 R4, c[0x0][0x248] ;  /* 0x00009200ff047b82 */ /* 0x004e220000000a00 */
        /* <DEDUP_REMOVED lines=12> */
.L_x_3193:
        /* <DEDUP_REMOVED lines=15> */
[----:B------:R-:W-:-:S03]  /*0590*/  SHF.R.U32.HI R22, RZ, 0x4, R17 ;  /* 0x00000004ff167819 */ /* 0x000fc60000011611 */
[----:B------:R-:W-:Y:S01]  /*05a0*/  VIADD R19, R19, 0x1 ;  /* 0x0000000113137836 */ /* 0x000fe20000000000 */
[----:B------:R-:W-:Y:S01]  /*05b0*/  LOP3.LUT R22, R22, 0xf, RZ, 0xc0, !PT ;  /* 0x0000000f16167812 */ /* 0x000fe200078ec0ff */
[----:B----4-:R-:W-:Y:S02]  /*05c0*/  IMAD.IADD R11, R14, 0x1, R11 ;  /* 0x000000010e0b7824 */ /* 0x010fe400078e020b */
[----:B------:R-:W-:Y:S01]  /*05d0*/  IMAD R24, R19, R19, RZ ;  /* 0x0000001313187224 */ /* 0x000fe200078e02ff */
[--C-:B------:R-:W-:Y:S01]  /*05e0*/  SHF.R.U32.HI R19, RZ, 0x8, R17.reuse ;  /* 0x00000008ff137819 */ /* 0x100fe20000011611 */
[----:B------:R-:W-:Y:S01]  /*05f0*/  VIADD R22, R22, 0x1 ;  /* 0x0000000116167836 */ /* 0x000fe20000000000 */
[----:B------:R-:W-:Y:S02]  /*0600*/  SHF.R.U32.HI R17, RZ, 0xc, R17 ;  /* 0x0000000cff117819 */ /* 0x000fe40000011611 */
[----:B------:R-:W-:Y:S01]  /*0610*/  LOP3.LUT R19, R19, 0xf, RZ, 0xc0, !PT ;  /* 0x0000000f13137812 */ /* 0x000fe200078ec0ff */
[----:B------:R-:W-:Y:S01]  /*0620*/  IMAD R22, R22, R22, RZ ;  /* 0x0000001616167224 */ /* 0x000fe200078e02ff */
[----:B------:R-:W-:Y:S01]  /*0630*/  LOP3.LUT R17, R17, 0xf, RZ, 0xc0, !PT ;  /* 0x0000000f11117812 */ /* 0x000fe200078ec0ff */
[----:B------:R-:W2:Y:S01]  /*0640*/  I2F.F16 R24, R24 ;  /* 0x0000001800187306 */ /* 0x000ea20000200c00 */
[----:B------:R-:W-:Y:S01]  /*0650*/  ISETP.GE.AND P1, PT, R11, R16, PT ;  /* 0x000000100b00720c */ /* 0x000fe20003f26270 */
[----:B------:R-:W-:-:S02]  /*0660*/  VIADD R19, R19, 0x1 ;  /* 0x0000000113137836 */ /* 0x000fc40000000000 */
[----:B------:R-:W-:Y:S02]  /*0670*/  VIADD R17, R17, 0x1 ;  /* 0x0000000111117836 */ /* 0x000fe40000000000 */
        /* <DEDUP_REMOVED lines=10> */
.L_x_3192:
[----:B------:R-:W-:Y:S01]  /*0720*/  ULDC UR4, c[0x0][0x258] ;  /* 0x0000960000047ab9 */ /* 0x000fe20000000800 */
[C---:B------:R-:W-:Y:S02]  /*0730*/  ISETP.GT.AND P3, PT, R23.reuse, R0, PT ;  /* 0x000000001700720c */ /* 0x040fe40003f64270 */
[----:B--2---:R-:W-:Y:S02]  /*0740*/  CS2R R4, SRZ ;  /* 0x0000000000047805 */ /* 0x004fe4000001ff00 */
        /* <DEDUP_REMOVED lines=9> */
.L_x_3194:
        /* <DEDUP_REMOVED lines=8> */
.L_x_3195:
[----:B------:R-:W-:Y:S01]  /*0860*/  ULDC UR5, c[0x0][0x260] ;  /* 0x0000980000057ab9 */ /* 0x000fe20000000800 */
[C---:B------:R-:W-:Y:S01]  /*0870*/  ISETP.GT.AND P3, PT, R23.reuse, R2, PT ;  /* 0x000000021700720c */ /* 0x040fe20003f64270 */
        /* <DEDUP_REMOVED lines=11> */
.L_x_3196:
        /* <DEDUP_REMOVED lines=8> */
.L_x_3197:
        /* <DEDUP_REMOVED lines=11> */
.L_x_3198:
[C---:B------:R-:W-:Y:S01]  /*0a60*/  VIMNMX R2, R23.reuse, UR4, PT ;  /* 0x0000000417027c48 */ /* 0x040fe2000bfe0100 */
[----:B------:R-:W-:Y:S01]  /*0a70*/  ULDC UR4, c[0x0][0x26c] ;  /* 0x00009b0000047ab9 */ /* 0x000fe20000000800 */
[----:B------:R-:W-:Y:S02]  /*0a80*/  PRMT R27, RZ, 0x5410, RZ ;  /* 0x00005410ff1b7816 */ /* 0x000fe400000000ff */
[----:B------:R-:W-:Y:S02]  /*0a90*/  SHF.R.S32.HI R11, RZ, 0x1f, R2 ;  /* 0x0000001fff0b7819 */ /* 0x000fe40000011402 */
        /* <DEDUP_REMOVED lines=11> */
[----:B------:R-:W-:Y:S01]  /*0b50*/  SHF.R.S32.HI R22, RZ, 0x1f, R3 ;  /* 0x0000001fff167819 */ /* 0x000fe20000011403 */
[----:B------:R-:W-:Y:S01]  /*0b60*/  UMOV UR4, 0x400 ;  /* 0x0000040000047882 */ /* 0x000fe20000000000 */
[----:B------:R-:W-:Y:S02]  /*0b70*/  PRMT R26, RZ, 0x5410, RZ ;  /* 0x00005410ff1a7816 */ /* 0x000fe400000000ff */
[----:B------:R-:W-:Y:S02]  /*0b80*/  SHF.R.S32.HI R7, RZ, 0x1f, R5 ;  /* 0x0000001fff077819 */ /* 0x000fe40000011405 */
[----:B------:R-:W-:Y:S02]  /*0b90*/  IADD3 R5, P0, R18, R5, RZ ;  /* 0x0000000512057210 */ /* 0x000fe40007f1e0ff */
[----:B------:R-:W-:-:S02]  /*0ba0*/  PRMT R27, RZ, 0x5410, RZ ;  /* 0x00005410ff1b7816 */ /* 0x000fc400000000ff */
[----:B------:R-:W-:Y:S02]  /*0bb0*/  LEA.HI.X.SX32 R0, R18, R7, 0x1, P0 ;  /* 0x0000000712007211 */ /* 0x000fe400000f0eff */
[----:B------:R-:W-:Y:S02]  /*0bc0*/  LEA R24, P0, R5, UR10, 0x2 ;  /* 0x0000000a05187c11 */ /* 0x000fe4000f8010ff */
[----:B------:R-:W-:Y:S02]  /*0bd0*/  SHF.L.U64.HI R22, R3, 0x2, R22 ;  /* 0x0000000203167819 */ /* 0x000fe40000010216 */
[----:B------:R-:W-:Y:S01]  /*0be0*/  LEA.HI.X R25, R5, UR11, R0, 0x2, P0 ;  /* 0x0000000b05197c11 */ /* 0x000fe200080f1400 */
[----:B0-----:R-:W-:-:S03]  /*0bf0*/  ULEA UR4, UR5, UR4, 0x18 ;  /* 0x0000000405047291 */ /* 0x001fc6000f8ec03f */
[----:B------:R-:W-:-:S09]  /*0c00*/  ULDC UR5, c[0x0][0x26c] ;  /* 0x00009b0000057ab9 */ /* 0x000fd20000000800 */
.L_x_3201:
[----:B------:R-:W-:-:S05]  /*0c10*/  VIADD R23, R23, 0x10 ;  /* 0x0000001017177836 */ /* 0x000fca0000000000 */
[C---:B------:R-:W-:Y:S02]  /*0c20*/  ISETP.GE.AND P0, PT, R23.reuse, UR5, PT ;  /* 0x0000000517007c0c */ /* 0x040fe4000bf06270 */
[----:B------:R-:W-:Y:S01]  /*0c30*/  ISETP.LT.AND P3, PT, R23, R16, PT ;  /* 0x000000101700720c */ /* 0x000fe20003f61270 */
[----:B------:R-:W-:-:S12]  /*0c40*/  @P2 BRA `(.L_x_3200) ;  /* 0x0000000800542947 */ /* 0x000fd80003800000 */
[----:B------:R-:W2:Y:S01]  /*0c50*/  LDG.E.128.CONSTANT R4, desc[UR6][R24.64] ;  /* 0x0000000618047981 */ /* 0x000ea2000c1e9d00 */
[----:B------:R-:W-:Y:S01]  /*0c60*/  IMAD.MOV.U32 R0, RZ, RZ, 0x2c00 ;  /* 0x00002c00ff007424 */ /* 0x000fe200078e00ff */
[----:B------:R-:W-:Y:S01]  /*0c70*/  PRMT R17, R17, 0x5410, R19 ;  /* 0x0000541011117816 */ /* 0x000fe20000000013 */
[----:B------:R-:W-:Y:S01]  /*0c80*/  IMAD.MOV.U32 R12, RZ, RZ, 0x2400 ;  /* 0x00002400ff0c7424 */ /* 0x000fe200078e00ff */
[----:B------:R-:W0:Y:S01]  /*0c90*/  LDS.128 R8, [UR4] ;  /* 0x00000004ff087984 */ /* 0x000e220008000c00 */
[----:B------:R-:W-:Y:S01]  /*0ca0*/  IMAD.MOV.U32 R2, RZ, RZ, 0x3400 ;  /* 0x00003400ff027424 */ /* 0x000fe200078e00ff */
[----:B------:R-:W-:Y:S02]  /*0cb0*/  PRMT R20, R20, 0x5410, R21 ;  /* 0x0000541014147816 */ /* 0x000fe40000000015 */
[----:B------:R-:W-:Y:S02]  /*0cc0*/  PRMT R0, R12, 0x5410, R0 ;  /* 0x000054100c007816 */ /* 0x000fe40000000000 */
[----:B--2---:R-:W-:-:S02]  /*0cd0*/  LOP3.LUT R13, R4, 0xc000c, RZ, 0xc0, !PT ;  /* 0x000c000c040d7812 */ /* 0x004fc400078ec0ff */
[----:B------:R-:W-:Y:S02]  /*0ce0*/  LOP3.LUT R15, R5, 0xc000c, RZ, 0xc0, !PT ;  /* 0x000c000c050f7812 */ /* 0x000fe400078ec0ff */
[----:B------:R-:W-:Y:S02]  /*0cf0*/  LOP3.LUT R12, R4, 0x30003, RZ, 0xc0, !PT ;  /* 0x00030003040c7812 */ /* 0x000fe400078ec0ff */
[C---:B------:R-:W-:Y:S02]  /*0d00*/  LOP3.LUT R30, R6.reuse, 0xc000c, RZ, 0xc0, !PT ;  /* 0x000c000c061e7812 */ /* 0x040fe400078ec0ff */
[----:B------:R-:W-:Y:S02]  /*0d10*/  LOP3.LUT R28, R6, 0x30003, RZ, 0xc0, !PT ;  /* 0x00030003061c7812 */ /* 0x000fe400078ec0ff */
        /* <DEDUP_REMOVED lines=13> */
[----:B------:R-:W-:Y:S01]  /*0df0*/  HFMA2 R30, R15, R2.H0_H0, -258, -258 ;  /* 0xdc08dc080f1e7431 */ /* 0x000fe20000040002 */
[C---:B------:R-:W-:Y:S01]  /*0e00*/  LOP3.LUT R15, R7.reuse, 0xc000c, RZ, 0xc0, !PT ;  /* 0x000c000c070f7812 */ /* 0x040fe200078ec0ff */
[----:B------:R-:W-:Y:S01]  /*0e10*/  HADD2 R33, R14, -1026, -1026 ;  /* 0xe402e4020e217430 */ /* 0x000fe20000000000 */
[-C--:B0-----:R-:W-:Y:S01]  /*0e20*/  HFMA2.MMA R14, R29, R8.reuse, RZ ;  /* 0x000000081d0e7235 */ /* 0x081fe200000000ff */
[----:B------:R-:W-:Y:S01]  /*0e30*/  HADD2 R31, R31, -1026, -1026 ;  /* 0xe402e4021f1f7430 */ /* 0x000fe20000000000 */
[----:B------:R-:W-:Y:S01]  /*0e40*/  HFMA2.MMA R29, R35, R8, RZ ;  /* 0x00000008231d7235 */ /* 0x000fe200000000ff */
[-C--:B------:R-:W-:Y:S01]  /*0e50*/  HFMA2 R12, R33, R8.reuse, RZ.H0_H0 ;  /* 0x00000008210c7231 */ /* 0x080fe200000400ff */
[----:B------:R-:W-:Y:S01]  /*0e60*/  LOP3.LUT R32, R7, 0x300030, RZ, 0xc0, !PT ;  /* 0x0030003007207812 */ /* 0x000fe200078ec0ff */
[----:B------:R-:W-:Y:S01]  /*0e70*/  HFMA2 R8, R31, R8, RZ.H0_H0 ;  /* 0x000000081f087231 */ /* 0x000fe200000400ff */
[----:B------:R-:W-:Y:S01]  /*0e80*/  LOP3.LUT R31, R15, 0x64006400, RZ, 0xfc, !PT ;  /* 0x640064000f1f7812 */ /* 0x000fe200078efcff */
[----:B------:R-:W-:Y:S01]  /*0e90*/  HFMA2 R13, R13, R9, R12 ;  /* 0x000000090d0d7231 */ /* 0x000fe2000000000c */
[-C--:B------:R-:W-:Y:S01]  /*0ea0*/  HFMA2.MMA R28, R28, R9.reuse, R14 ;  /* 0x000000091c1c7235 */ /* 0x080fe2000000000e */
[----:B------:R-:W-:Y:S01]  /*0eb0*/  LOP3.LUT R14, R4, 0x300030, RZ, 0xc0, !PT ;  /* 0x00300030040e7812 */ /* 0x000fe200078ec0ff */
[----:B------:R-:W-:Y:S01]  /*0ec0*/  HFMA2.MMA R12, R30, R9, R29 ;  /* 0x000000091e0c7235 */ /* 0x000fe2000000001d */
[----:B------:R-:W-:Y:S01]  /*0ed0*/  LOP3.LUT R30, R6, 0x300030, RZ, 0xc0, !PT ;  /* 0x00300030061e7812 */ /* 0x000fe200078ec0ff */
[----:B------:R-:W-:Y:S01]  /*0ee0*/  HFMA2 R35, R31, R2.H0_H0, -258, -258 ;  /* 0xdc08dc081f237431 */ /* 0x000fe20000040002 */
[----:B------:R-:W-:-:S02]  /*0ef0*/  LOP3.LUT R29, R5, 0x300030, RZ, 0xc0, !PT ;  /* 0x00300030051d7812 */ /* 0x000fc400078ec0ff */
[----:B------:R-:W-:Y:S02]  /*0f00*/  LOP3.LUT R15, R14, 0x64006400, RZ, 0xfc, !PT ;  /* 0x640064000e0f7812 */ /* 0x000fe400078efcff */
[----:B------:R-:W-:Y:S01]  /*0f10*/  LOP3.LUT R31, R30, 0x64006400, RZ, 0xfc, !PT ;  /* 0x640064001e1f7812 */ /* 0x000fe200078efcff */
[----:B------:R-:W-:Y:S01]  /*0f20*/  HFMA2.MMA R14, R35, R9, R8 ;  /* 0x00000009230e7235 */ /* 0x000fe20000000008 */
[----:B------:R-:W-:Y:S01]  /*0f30*/  LOP3.LUT R29, R29, 0x64006400, RZ, 0xfc, !PT ;  /* 0x640064001d1d7812 */ /* 0x000fe200078efcff */
[-C--:B------:R-:W-:Y:S01]  /*0f40*/  HFMA2 R15, R15, R0.reuse.H1_H1, -66, -66 ;  /* 0xd420d4200f0f7431 */ /* 0x080fe20000060000 */
[----:B------:R-:W-:Y:S01]  /*0f50*/  LOP3.LUT R33, R32, 0x64006400, RZ, 0xfc, !PT ;  /* 0x6400640020217812 */ /* 0x000fe200078efcff */
[-C--:B------:R-:W-:Y:S01]  /*0f60*/  HFMA2 R31, R31, R0.reuse.H1_H1, -66, -66 ;  /* 0xd420d4201f1f7431 */ /* 0x080fe20000060000 */
[----:B------:R-:W-:Y:S01]  /*0f70*/  SHF.R.U32.HI R32, RZ, 0x8, R7 ;  /* 0x00000008ff207819 */ /* 0x000fe20000011607 */
[-C--:B------:R-:W-:Y:S01]  /*0f80*/  HFMA2 R8, R29, R0.reuse.H1_H1, -66, -66 ;  /* 0xd420d4201d087431 */ /* 0x080fe20000060000 */
[----:B------:R-:W-:Y:S01]  /*0f90*/  SHF.R.U32.HI R29, RZ, 0x8, R4 ;  /* 0x00000008ff1d7819 */ /* 0x000fe20000011604 */
[----:B------:R-:W-:Y:S01]  /*0fa0*/  HFMA2 R33, R33, R0.H1_H1, -66, -66 ;  /* 0xd420d42021217431 */ /* 0x000fe20000060000 */
[-C--:B------:R-:W-:Y:S01]  /*0fb0*/  HFMA2.MMA R28, R15, R10.reuse, R28 ;  /* 0x0000000a0f1c7235 */ /* 0x080fe2000000001c */
[-C--:B------:R-:W-:Y:S01]  /*0fc0*/  HFMA2 R9, R8, R10.reuse, R13 ;  /* 0x0000000a08097231 */ /* 0x080fe2000000000d */
[----:B------:R-:W-:Y:S01]  /*0fd0*/  HFMA2.MMA R8, R31, R10, R12 ;  /* 0x0000000a1f087235 */ /* 0x000fe2000000000c */
[----:B------:R-:W-:Y:S01]  /*0fe0*/  HFMA2 R10, R33, R10, R14 ;  /* 0x0000000a210a7231 */ /* 0x000fe2000000000e */
[----:B------:R-:W-:Y:S01]  /*0ff0*/  LOP3.LUT R33, R4, 0xc000c0, RZ, 0xc0, !PT ;  /* 0x00c000c004217812 */ /* 0x000fe200078ec0ff */
[----:B------:R-:W0:Y:S01]  /*1000*/  LDS.128 R12, [UR4+0x10] ;  /* 0x00001004ff0c7984 */ /* 0x000e220008000c00 */
[----:B------:R-:W-:-:S02]  /*1010*/  SHF.R.U32.HI R31, RZ, 0x8, R5 ;  /* 0x00000008ff1f7819 */ /* 0x000fc40000011605 */
[----:B------:R-:W-:Y:S02]  /*1020*/  LOP3.LUT R33, R33, 0x64006400, RZ, 0xfc, !PT ;  /* 0x6400640021217812 */ /* 0x000fe400078efcff */
[----:B------:R-:W-:Y:S02]  /*1030*/  LOP3.LUT R5, R5, 0xc000c0, RZ, 0xc0, !PT ;  /* 0x00c000c005057812 */ /* 0x000fe400078ec0ff */
[----:B------:R-:W-:Y:S01]  /*1040*/  SHF.R.U32.HI R4, RZ, 0x8, R6 ;  /* 0x00000008ff047819 */ /* 0x000fe20000011606 */
[----:B------:R-:W-:Y:S01]  /*1050*/  HFMA2 R33, R33, R0.H0_H0, -18, -18 ;  /* 0xcc80cc8021217431 */ /* 0x000fe20000040000 */
[----:B------:R-:W-:Y:S02]  /*1060*/  LOP3.LUT R6, R6, 0xc000c0, RZ, 0xc0, !PT ;  /* 0x00c000c006067812 */ /* 0x000fe400078ec0ff */
[----:B------:R-:W-:Y:S02]  /*1070*/  LOP3.LUT R5, R5, 0x64006400, RZ, 0xfc, !PT ;  /* 0x6400640005057812 */ /* 0x000fe400078efcff */
[----:B------:R-:W-:Y:S01]  /*1080*/  LOP3.LUT R34, R29, 0xc000c, RZ, 0xc0, !PT ;  /* 0x000c000c1d227812 */ /* 0x000fe200078ec0ff */
[----:B------:R-:W-:Y:S01]  /*1090*/  HFMA2.MMA R28, R33, R11, R28 ;  /* 0x0000000b211c7235 */ /* 0x000fe2000000001c */
[----:B------:R-:W-:-:S02]  /*10a0*/  LOP3.LUT R33, R7, 0xc000c0, RZ, 0xc0, !PT ;  /* 0x00c000c007217812 */ /* 0x000fc400078ec0ff */
[----:B------:R-:W-:Y:S01]  /*10b0*/  LOP3.LUT R7, R6, 0x64006400, RZ, 0xfc, !PT ;  /* 0x6400640006077812 */ /* 0x000fe200078efcff */
[-C--:B------:R-:W-:Y:S01]  /*10c0*/  HFMA2 R6, R5, R0.reuse.H0_H0, -18, -18 ;  /* 0xcc80cc8005067431 */ /* 0x080fe20000040000 */
[----:B------:R-:W-:Y:S02]  /*10d0*/  LOP3.LUT R33, R33, 0x64006400, RZ, 0xfc, !PT ;  /* 0x6400640021217812 */ /* 0x000fe400078efcff */
[----:B------:R-:W-:Y:S01]  /*10e0*/  LOP3.LUT R5, R31, 0x30003, RZ, 0xc0, !PT ;  /* 0x000300031f057812 */ /* 0x000fe200078ec0ff */
[-C--:B------:R-:W-:Y:S01]  /*10f0*/  HFMA2 R7, R7, R0.reuse.H0_H0, -18, -18 ;  /* 0xcc80cc8007077431 */ /* 0x080fe20000040000 */
[----:B------:R-:W-:Y:S01]  /*1100*/  LOP3.LUT R37, R4, 0xc000c, RZ, 0xc0, !PT ;  /* 0x000c000c04257812 */ /* 0x000fe200078ec0ff */
[----:B------:R-:W-:Y:S01]  /*1110*/  HFMA2 R33, R33, R0.H0_H0, -18, -18 ;  /* 0xcc80cc8021217431 */ /* 0x000fe20000040000 */
[----:B------:R-:W-:Y:S01]  /*1120*/  HFMA2.MMA R6, R6, R11, R9 ;  /* 0x0000000b06067235 */ /* 0x000fe20000000009 */
[----:B------:R-:W-:Y:S01]  /*1130*/  HFMA2 R8, R7, R11, R8 ;  /* 0x0000000b07087231 */ /* 0x000fe20000000008 */
[----:B------:R-:W-:-:S02]  /*1140*/  LOP3.LUT R9, R32, 0x30003, RZ, 0xc0, !PT ;  /* 0x0003000320097812 */ /* 0x000fc400078ec0ff */
[----:B------:R-:W-:Y:S01]  /*1150*/  LOP3.LUT R5, R5, 0x64006400, RZ, 0xfc, !PT ;  /* 0x6400640005057812 */ /* 0x000fe200078efcff */
[----:B------:R-:W-:Y:S01]  /*1160*/  HFMA2.MMA R10, R33, R11, R10 ;  /* 0x0000000b210a7235 */ /* 0x000fe2000000000a */
        /* <DEDUP_REMOVED lines=10> */
[-C--:B0-----:R-:W-:Y:S01]  /*1210*/  HFMA2.MMA R6, R5, R12.reuse, R6 ;  /* 0x0000000c05067235 */ /* 0x081fe20000000006 */
[----:B------:R-:W-:Y:S01]  /*1220*/  HADD2 R7, R7, -1026, -1026 ;  /* 0xe402e40207077430 */ /* 0x000fe20000000000 */
[----:B------:R-:W-:Y:S01]  /*1230*/  LOP3.LUT R5, R29, 0x300030, RZ, 0xc0, !PT ;  /* 0x003000301d057812 */ /* 0x000fe200078ec0ff */
[----:B------:R-:W-:Y:S01]  /*1240*/  HFMA2 R34, R34, R2.H0_H0, -258, -258 ;  /* 0xdc08dc0822227431 */ /* 0x000fe20000040002 */
[----:B------:R-:W-:Y:S01]  /*1250*/  HFMA2.MMA R10, R9, R12, R10 ;  /* 0x0000000c090a7235 */ /* 0x000fe2000000000a */
[----:B------:R-:W-:Y:S01]  /*1260*/  HFMA2 R28, R11, R12, R28 ;  /* 0x0000000c0b1c7231 */ /* 0x000fe2000000001c */
[----:B------:R-:W-:Y:S01]  /*1270*/  LOP3.LUT R30, R31, 0xc000c, RZ, 0xc0, !PT ;  /* 0x000c000c1f1e7812 */ /* 0x000fe200078ec0ff */
[----:B------:R-:W-:Y:S01]  /*1280*/  HFMA2 R36, R37, R2.H0_H0, -258, -258 ;  /* 0xdc08dc0825247431 */ /* 0x000fe20000040002 */
[----:B------:R-:W-:Y:S01]  /*1290*/  LOP3.LUT R9, R4, 0x300030, RZ, 0xc0, !PT ;  /* 0x0030003004097812 */ /* 0x000fe200078ec0ff */
[----:B------:R-:W-:Y:S01]  /*12a0*/  HFMA2 R8, R7, R12, R8 ;  /* 0x0000000c07087231 */ /* 0x000fe20000000008 */
[----:B------:R-:W-:Y:S01]  /*12b0*/  LOP3.LUT R35, R32, 0xc000c, RZ, 0xc0, !PT ;  /* 0x000c000c20237812 */ /* 0x000fe200078ec0ff */
[----:B------:R-:W-:Y:S01]  /*12c0*/  HFMA2.MMA R28, R34, R13, R28 ;  /* 0x0000000d221c7235 */ /* 0x000fe2000000001c */
[----:B------:R-:W-:-:S02]  /*12d0*/  LOP3.LUT R5, R5, 0x64006400, RZ, 0xfc, !PT ;  /* 0x6400640005057812 */ /* 0x000fc400078efcff */
[----:B------:R-:W-:Y:S01]  /*12e0*/  LOP3.LUT R12, R32, 0x300030, RZ, 0xc0, !PT ;  /* 0x00300030200c7812 */ /* 0x000fe200078ec0ff */
[----:B------:R-:W-:Y:S01]  /*12f0*/  HFMA2.MMA R8, R36, R13, R8 ;  /* 0x0000000d24087235 */ /* 0x000fe20000000008 */
[----:B------:R-:W-:Y:S02]  /*1300*/  LOP3.LUT R30, R30, 0x64006400, RZ, 0xfc, !PT ;  /* 0x640064001e1e7812 */ /* 0x000fe400078efcff */
[----:B------:R-:W-:Y:S01]  /*1310*/  LOP3.LUT R11, R9, 0x64006400, RZ, 0xfc, !PT ;  /* 0x64006400090b7812 */ /* 0x000fe200078efcff */
[----:B------:R-:W-:Y:S01]  /*1320*/  HFMA2 R9, R5, R0.H1_H1, -66, -66 ;  /* 0xd420d42005097431 */ /* 0x000fe20000060000 */
[----:B------:R-:W-:Y:S01]  /*1330*/  LOP3.LUT R35, R35, 0x64006400, RZ, 0xfc, !PT ;  /* 0x6400640023237812 */ /* 0x000fe200078efcff */
[----:B------:R-:W-:Y:S01]  /*1340*/  HFMA2 R30, R30, R2.H0_H0, -258, -258 ;  /* 0xdc08dc081e1e7431 */ /* 0x000fe20000040002 */
[----:B------:R-:W-:Y:S01]  /*1350*/  LOP3.LUT R29, R29, 0xc000c0, RZ, 0xc0, !PT ;  /* 0x00c000c01d1d7812 */ /* 0x000fe200078ec0ff */
[----:B------:R-:W-:Y:S01]  /*1360*/  HFMA2 R5, R11, R0.H1_H1, -66, -66 ;  /* 0xd420d4200b057431 */ /* 0x000fe20000060000 */
[----:B------:R-:W-:Y:S01]  /*1370*/  LOP3.LUT R33, R12, 0x64006400, RZ, 0xfc, !PT ;  /* 0x640064000c217812 */ /* 0x000fe200078efcff */
[----:B------:R-:W-:Y:S01]  /*1380*/  HFMA2 R2, R35, R2.H0_H0, -258, -258 ;  /* 0xdc08dc0823027431 */ /* 0x000fe20000040002 */
[----:B------:R-:W-:Y:S01]  /*1390*/  LOP3.LUT R4, R4, 0xc000c0, RZ, 0xc0, !PT ;  /* 0x00c000c004047812 */ /* 0x000fe200078ec0ff */
[-C--:B------:R-:W-:Y:S01]  /*13a0*/  HFMA2.MMA R28, R9, R14.reuse, R28 ;  /* 0x0000000e091c7235 */ /* 0x080fe2000000001c */
[----:B------:R-:W-:Y:S01]  /*13b0*/  LOP3.LUT R7, R31, 0x300030, RZ, 0xc0, !PT ;  /* 0x003000301f077812 */ /* 0x000fe200078ec0ff */
[-C--:B------:R-:W-:Y:S01]  /*13c0*/  HFMA2 R11, R33, R0.reuse.H1_H1, -66, -66 ;  /* 0xd420d420210b7431 */ /* 0x080fe20000060000 */
[----:B------:R-:W-:Y:S01]  /*13d0*/  LOP3.LUT R29, R29, 0x64006400, RZ, 0xfc, !PT ;  /* 0x640064001d1d7812 */ /* 0x000fe200078efcff */
[-C--:B------:R-:W-:Y:S01]  /*13e0*/  HFMA2 R10, R2, R13.reuse, R10 ;  /* 0x0000000d020a7231 */ /* 0x080fe2000000000a */
[----:B------:R-:W-:Y:S01]  /*13f0*/  LOP3.LUT R33, R4, 0x64006400, RZ, 0xfc, !PT ;  /* 0x6400640004217812 */ /* 0x000fe200078efcff */
[----:B------:R-:W-:Y:S01]  /*1400*/  HFMA2.MMA R2, R5, R14, R8 ;  /* 0x0000000e05027235 */ /* 0x000fe20000000008 */
[----:B------:R-:W-:Y:S01]  /*1410*/  LOP3.LUT R7, R7, 0x64006400, RZ, 0xfc, !PT ;  /* 0x6400640007077812 */ /* 0x000fe200078efcff */
[-C--:B------:R-:W-:Y:S01]  /*1420*/  HFMA2 R12, R29, R0.reuse.H0_H0, -18, -18 ;  /* 0xcc80cc801d0c7431 */ /* 0x080fe20000040000 */
[----:B------:R-:W-:Y:S01]  /*1430*/  LOP3.LUT R31, R31, 0xc000c0, RZ, 0xc0, !PT ;  /* 0x00c000c01f1f7812 */ /* 0x000fe200078ec0ff */
[-C--:B------:R-:W-:Y:S01]  /*1440*/  HFMA2 R4, R33, R0.reuse.H0_H0, -18, -18 ;  /* 0xcc80cc8021047431 */ /* 0x080fe20000040000 */
[----:B------:R-:W-:Y:S01]  /*1450*/  LOP3.LUT R32, R32, 0xc000c0, RZ, 0xc0, !PT ;  /* 0x00c000c020207812 */ /* 0x000fe200078ec0ff */
[----:B------:R-:W-:Y:S01]  /*1460*/  HFMA2 R7, R7, R0.H1_H1, -66, -66 ;  /* 0xd420d42007077431 */ /* 0x000fe20000060000 */
[----:B------:R-:W-:Y:S01]  /*1470*/  LOP3.LUT R31, R31, 0x64006400, RZ, 0xfc, !PT ;  /* 0x640064001f1f7812 */ /* 0x000fe200078efcff */
[----:B------:R-:W-:Y:S01]  /*1480*/  HFMA2 R30, R30, R13, R6 ;  /* 0x0000000d1e1e7231 */ /* 0x000fe20000000006 */
[----:B------:R-:W-:Y:S01]  /*1490*/  LOP3.LUT R35, R32, 0x64006400, RZ, 0xfc, !PT ;  /* 0x6400640020237812 */ /* 0x000fe200078efcff */
[-C--:B------:R-:W-:Y:S01]  /*14a0*/  HFMA2.MMA R28, R12, R15.reuse, R28 ;  /* 0x0000000f0c1c7235 */ /* 0x080fe2000000001c */
[----:B------:R-:W-:Y:S01]  /*14b0*/  HFMA2 R10, R11, R14, R10 ;  /* 0x0000000e0b0a7231 */ /* 0x000fe2000000000a */
[----:B------:R-:W-:Y:S01]  /*14c0*/  HFMA2.MMA R2, R4, R15, R2 ;  /* 0x0000000f04027235 */ /* 0x000fe20000000002 */
[----:B------:R-:W-:-:S02]  /*14d0*/  HFMA2 R6, R31, R0.H0_H0, -18, -18 ;  /* 0xcc80cc801f067431 */ /* 0x000fc40000040000 */
[----:B------:R-:W-:Y:S02]  /*14e0*/  HFMA2 R30, R7, R14, R30 ;  /* 0x0000000e071e7231 */ /* 0x000fe4000000001e */
[----:B------:R-:W-:Y:S02]  /*14f0*/  HFMA2 R0, R35, R0.H0_H0, -18, -18 ;  /* 0xcc80cc8023007431 */ /* 0x000fe40000040000 */
        /* <DEDUP_REMOVED lines=10> */
.L_x_3200:
[----:B------:R-:W-:Y:S01]  /*15a0*/  LEA R24, P1, R3, R24, 0x2 ;  /* 0x0000001803187211 */ /* 0x000fe200078210ff */
[----:B------:R-:W-:-:S04]  /*15b0*/  UIADD3 UR4, UR4, 0x20, URZ ;  /* 0x0000002004047890 */ /* 0x000fc8000fffe03f */
[----:B------:R-:W-:Y:S01]  /*15c0*/  IMAD.X R25, R25, 0x1, R22, P1 ;  /* 0x0000000119197824 */ /* 0x000fe200008e0616 */
[----:B------:R-:W-:Y:S07]  /*15d0*/  @!P0 BRA P3, `(.L_x_3201) ;  /* 0xfffffff4008c8947 */ /* 0x000fee000183ffff */
.L_x_3199:
[----:B------:R-:W-:Y:S05]  /*15e0*/  @P2 EXIT ;  /* 0x000000000000294d */ /* 0x000fea0003800000 */
[----:B------:R-:W0:Y:S08]  /*15f0*/  LDC R5, c[0x0][0x23c] ;  /* 0x00008f00ff057b82 */ /* 0x000e300000000800 */
[----:B------:R-:W1:Y:S01]  /*1600*/  LDC.64 R2, c[0x0][0x230] ;  /* 0x00008c00ff027b82 */ /* 0x000e620000000a00 */
[----:B0-----:R-:W-:-:S04]  /*1610*/  IMAD R5, R5, UR8, R18 ;  /* 0x0000000805057c24 */ /* 0x001fc8000f8e0212 */
[----:B-1----:R-:W-:-:S05]  /*1620*/  IMAD.WIDE R4, R5, 0x2, R2 ;  /* 0x0000000205047825 */ /* 0x002fca00078e0202 */
[----:B------:R0:W-:Y:S01]  /*1630*/  ATOM.E.ADD.F16x2.RN.STRONG.GPU P0, RZ, desc[UR6][R4.64], R27 ;  /* 0x0000001b04ff79a2 */ /* 0x0001e2000810e1c6 */
[----:B------:R-:W-:Y:S04]  /*1640*/  BSSY B0, `(.L_x_3202) ;  /* 0x000000f000007945 */ /* 0x000fe80003800000 */
[----:B0-----:R-:W-:Y:S05]  /*1650*/  @P0 BRA `(.L_x_3203) ;  /* 0x0000000000340947 */ /* 0x001fea0003800000 */
[----:B------:R-:W0:Y:S02]  /*1660*/  QSPC.E.S P0, RZ, [R4] ;  /* 0x0000000004ff73aa */ /* 0x000e240000000500 */
[----:B0-----:R-:W-:Y:S05]  /*1670*/  @!P0 BRA `(.L_x_3204) ;  /* 0x0000000000208947 */ /* 0x001fea0003800000 */
[----:B------:R-:W-:-:S05]  /*1680*/  IMAD.MOV.U32 R2, RZ, RZ, R4 ;  /* 0x000000ffff027224 */ /* 0x000fca00078e0004 */
[----:B------:R-:W-:-:S07]  /*1690*/  MOV R2, R2 ;  /* 0x0000000200027202 */ /* 0x000fce0000000f00 */
.L_x_3205:
[----:B------:R-:W0:Y:S02]  /*16a0*/  LDS R6, [R2] ;  /* 0x0000000002067984 */ /* 0x000e240000000800 */
[----:B0-----:R-:W-:-:S06]  /*16b0*/  HADD2 R7, R6, R27 ;  /* 0x0000001b06077230 */ /* 0x001fcc0000000000 */
[----:B------:R-:W0:Y:S02]  /*16c0*/  ATOMS.CAST.SPIN R7, [R2], R6, R7 ;  /* 0x000000060207738d */ /* 0x000e240001800007 */
[----:B0-----:R-:W-:-:S13]  /*16d0*/  ISETP.EQ.U32.AND P0, PT, R7, 0x1, PT ;  /* 0x000000010700780c */ /* 0x001fda0003f02070 */
[----:B------:R-:W-:Y:S05]  /*16e0*/  @!P0 BRA `(.L_x_3205) ;  /* 0xfffffffc00ec8947 */ /* 0x000fea000383ffff */
[----:B------:R-:W-:Y:S05]  /*16f0*/  BRA `(.L_x_3203) ;  /* 0x00000000000c7947 */ /* 0x000fea0003800000 */
.L_x_3204:
[----:B------:R-:W2:Y:S02]  /*1700*/  LD.E R0, desc[UR6][R4.64] ;  /* 0x0000000604007980 */ /* 0x000ea4000c101900 */
[----:B--2---:R-:W-:-:S05]  /*1710*/  IMAD.IADD R3, R27, 0x1, R0 ;  /* 0x000000011b037824 */ /* 0x004fca00078e0200 */
[----:B------:R0:W-:Y:S02]  /*1720*/  ST.E desc[UR6][R4.64], R3 ;  /* 0x0000000304007985 */ /* 0x0001e4000c101906 */
.L_x_3203:
[----:B------:R-:W-:Y:S05]  /*1730*/  BSYNC B0 ;  /* 0x0000000000007941 */ /* 0x000fea0003800000 */
.L_x_3202:
[----:B------:R1:W-:Y:S02]  /*1740*/  ATOM.E.ADD.F16x2.RN.STRONG.GPU P0, RZ, desc[UR6][R4.64+0x4], R26 ;  /* 0x0000041a04ff79a2 */ /* 0x0003e4000810e1c6 */
[----:B-1----:R-:W-:Y:S05]  /*1750*/  @P0 EXIT ;  /* 0x000000000000094d */ /* 0x002fea0003800000 */
[----:B------:R-:W1:Y:S02]  /*1760*/  QSPC.E.S P0, RZ, [R4+0x4] ;  /* 0x0000040004ff73aa */ /* 0x000e640000000500 */
[----:B-1----:R-:W-:Y:S05]  /*1770*/  @!P0 BRA `(.L_x_3206) ;  /* 0x0000000000208947 */ /* 0x002fea0003800000 */
[----:B------:R-:W-:-:S05]  /*1780*/  IMAD.MOV.U32 R2, RZ, RZ, R4 ;  /* 0x000000ffff027224 */ /* 0x000fca00078e0004 */
[----:B------:R-:W-:-:S07]  /*1790*/  MOV R2, R2 ;  /* 0x0000000200027202 */ /* 0x000fce0000000f00 */
.L_x_3207:
[----:B0-----:R-:W0:Y:S02]  /*17a0*/  LDS R4, [R2+0x4] ;  /* 0x0000040002047984 */ /* 0x001e240000000800 */
[----:B0-----:R-:W-:-:S10]  /*17b0*/  HFMA2.MMA R5, R4, 1, 1, R26 ;  /* 0x3c003c0004057835 */ /* 0x001fd4000000001a */
[----:B------:R-:W0:Y:S02]  /*17c0*/  ATOMS.CAST.SPIN R5, [R2+0x4], R4, R5 ;  /* 0x000004040205738d */ /* 0x000e240001800005 */
[----:B0-----:R-:W-:-:S13]  /*17d0*/  ISETP.EQ.U32.AND P0, PT, R5, 0x1, PT ;  /* 0x000000010500780c */ /* 0x001fda0003f02070 */
[----:B------:R-:W-:Y:S05]  /*17e0*/  @!P0 BRA `(.L_x_3207) ;  /* 0xfffffffc00ec8947 */ /* 0x000fea000383ffff */
[----:B------:R-:W-:Y:S05]  /*17f0*/  EXIT ;  /* 0x000000000000794d */ /* 0x000fea0003800000 */
.L_x_3206:
[----:B------:R-:W0:Y:S02]  /*1800*/  LD.E R0, desc[UR6][R4.64+0x4] ;  /* 0x0000040604007980 */ /* 0x000e24000c101900 */
[----:B0-----:R-:W-:-:S05]  /*1810*/  IMAD.IADD R3, R26, 0x1, R0 ;  /* 0x000000011a037824 */ /* 0x001fca00078e0200 */
[----:B------:R-:W-:Y:S01]  /*1820*/  ST.E desc[UR6][R4.64+0x4], R3 ;  /* 0x0000040304007985 */ /* 0x000fe2000c101906 */
[----:B------:R-:W-:Y:S05]  /*1830*/  EXIT ;  /* 0x000000000000794d */ /* 0x000fea0003800000 */
.L_x_3208:
        /* <DEDUP_REMOVED lines=12> */
.L_x_3288:


//--------------------- .nv.shared._Z23gemm_half_q_half_kernelILi4ELi32ELb0ELb0ELi64EEvPK6__halfPKjS4_S2_PS0_iiiiPKtS7_iiiiiibS2_i --------------------------
	.section	.nv.shared._Z23gemm_half_q_half_kernelILi4ELi32ELb0ELb0ELi64EEvPK6__halfPKjS4_S2_PS0_iiiiPKtS7_iiiiiibS2_i,"aw",@nobits
	.sectionflags	@""
	.align	2
.nv.shared._Z23gemm_half_q_half_kernelILi4ELi32ELb0ELb0ELi64EEvPK6__halfPKjS4_S2_PS0_iiiiPKtS7_iiiiiibS2_i:
	.zero		1536


//--------------------- .nv.shared.reserved.0     --------------------------
	.section	.nv.shared.reserved.0,"aw",@nobits
	.weak		__nv_reservedSMEM_offset_0_alias
	.size		__nv_reservedSMEM_offset_0_alias, 0, 0
	.other		__nv_reservedSMEM_offset_0_alias,@"STO_CUDA_RESERVED_SHARED STV_DEFAULT"
__nv_reservedSMEM_offset_0_alias:
	.zero		0


//--------------------- .nv.global                --------------------------
	.section	.nv.global,"aw",@nobits
.nv.global:
	.type		_ZN46_INTERNAL_1821ad81_15_unit_exl2_1a_cu_4c06ba6e4cuda3std3__48in_placeE,@object
	.size		_ZN46_INTERNAL_1821ad81_15_unit_exl2_1a_cu_4c06ba6e4cuda3std3__48in_placeE,(_ZN46_INTERNAL_1821ad81_15_unit_exl2_1a_cu_4c06ba6e4cuda3std6ranges3__45__cpo8distanceE - _ZN46_INTERNAL_1821ad81_15_unit_exl2_1a_cu_4c06ba6e4cuda3std3__48in_placeE)
_ZN46_INTERNAL_1821ad81_15_unit_exl2_1a_cu_4c06ba6e4cuda3std3__48in_placeE:
	.zero		1
	.type		_ZN46_INTERNAL_1821ad81_15_unit_exl2_1a_cu_4c06ba6e4cuda3std6ranges3__45__cpo8distanceE,@object
	.size		_ZN46_INTERNAL_1821ad81_15_unit_exl2_1a_cu_4c06ba6e4cuda3std6ranges3__45__cpo8distanceE,(_ZN46_INTERNAL_1821ad81_15_unit_exl2_1a_cu_4c06ba6e4cuda3std3__45__cpo6cbeginE - _ZN46_INTERNAL_1821ad81_15_unit_exl2_1a_cu_4c06ba6e4cuda3std6ranges3__45__cpo8distanceE)
_ZN46_INTERNAL_1821ad81_15_unit_exl2_1a_cu_4c06ba6e4cuda3std6ranges3__45__cpo8distanceE:
	.zero		1
	.type		_ZN46_INTERNAL_1821ad81_15_unit_exl2_1a_cu_4c06ba6e4cuda3std3__45__cpo6cbeginE,@object
	.size		_ZN46_INTERNAL_1821ad81_15_unit_exl2_1a_cu_4c06ba6e4cuda3std3__45__cpo6cbeginE,(_ZN46_INTERNAL_1821ad81_15_unit_exl2_1a_cu_4c06ba6e4cuda3std6ranges3__45__cpo7advanceE - _ZN46_INTERNAL_1821ad81_15_unit_exl2_1a_cu_4c06ba6e4cuda3std3__45__cpo6cbeginE)
_ZN46_INTERNAL_1821ad81_15_unit_exl2_1a_cu_4c06ba6e4cuda3std3__45__cpo6cbeginE:
	.zero		1
	.type		_ZN46_INTERNAL_1821ad81_15_unit_exl2_1a_cu_4c06ba6e4cuda3std6ranges3__45__cpo7advanceE,@object
	.size		_ZN46_INTERNAL_1821ad81_15_unit_exl2_1a_cu_4c06ba6e4cuda3std6ranges3__45__cpo7advanceE,(_ZN46_INTERNAL_1821ad81_15_unit_exl2_1a_cu_4c06ba6e4cuda3std3__45__cpo7crbeginE - _ZN46_INTERNAL_1821ad81_15_unit_exl2_1a_cu_4c06ba6e4cuda3std6ranges3__45__cpo7advanceE)
_ZN46_INTERNAL_1821ad81_15_unit_exl2_1a_cu_4c06ba6e4cuda3std6ranges3__45__cpo7advanceE:
	.zero		1
	.type		_ZN46_INTERNAL_1821ad81_15_unit_exl2_1a_cu_4c06ba6e4cuda3std3__45__cpo7crbeginE,@object
	.size		_ZN46_INTERNAL_1821ad81_15_unit_exl2_1a_cu_4c06ba6e4cuda3std3__45__cpo7crbeginE,(_ZN46_INTERNAL_1821ad81_15_unit_exl2_1a_cu_4c06ba6e4cuda3std6ranges3__45__cpo4dataE - _ZN46_INTERNAL_1821ad81_15_unit_exl2_1a_cu_4c06ba6e4cuda3std3__45__cpo7crbeginE)
_ZN46_INTERNAL_1821ad81_15_unit_exl2_1a_cu_4c06ba6e4cuda3std3__45__cpo7crbeginE:
	.zero		1
	.type		_ZN46_INTERNAL_1821ad81_15_unit_exl2_1a_cu_4c06ba6e4cuda3std6ranges3__45__cpo4dataE,@object
	.size		_ZN46_INTERNAL_1821ad81_15_unit_exl2_1a_cu_4c06ba6e4cuda3std6ranges3__45__cpo4dataE,(_ZN46_INTERNAL_1821ad81_15_unit_exl2_1a_cu_4c06ba6e4cuda3std6ranges3__45__cpo5beginE - _ZN46_INTERNAL_1821ad81_15_unit_exl2_1a_cu_4c06ba6e4cuda3std6ranges3__45__cpo4dataE)
_ZN46_INTERNAL_1821ad81_15_unit_exl2_1a_cu_4c06ba6e4cuda3std6ranges3__45__cpo4dataE:
	.zero		1
	.type		_ZN46_INTERNAL_1821ad81_15_unit_exl2_1a_cu_4c06ba6e4cuda3std6ranges3__45__cpo5beginE,@object
	.size		_ZN46_INTERNAL_1821ad81_15_unit_exl2_1a_cu_4c06ba6e4cuda3std6ranges3__45__cpo5beginE,(_ZN46_INTERNAL_1821ad81_15_unit_exl2_1a_cu_4c06ba6e4cuda3std3__448_GLOBAL__N__1821ad81_15_unit_exl2_1a_cu_4c06ba6e6ignoreE - _ZN46_INTERNAL_1821ad81_15_unit_exl2_1a_cu_4c06ba6e4cuda3std6ranges3__45__cpo5beginE)
_ZN46_INTERNAL_1821ad81_15_unit_exl2_1a_cu_4c06ba6e4cuda3std6ranges3__45__cpo5beginE:
	.zero		1
	.type		_ZN46_INTERNAL_1821ad81_15_unit_exl2_1a_cu_4c06ba6e4cuda3std3__448_GLOBAL__N__1821ad81_15_unit_exl2_1a_cu_4c06ba6e6ignoreE,@object
	.size		_ZN46_INTERNAL_1821ad81_15_unit_exl2_1a_cu_4c06ba6e4cuda3std3__448_GLOBAL__N__1821ad81_15_unit_exl2_1a_cu_4c06ba6e6ignoreE,(_ZN46_INTERNAL_1821ad81_15_unit_exl2_1a_cu_4c06ba6e4cuda3std6ranges3__45__cpo4sizeE - _ZN46_INTERNAL_1821ad81_15_unit_exl2_1a_cu_4c06ba6e4cuda3std3__448_GLOBAL__N__1821ad81_15_unit_exl2_1a_cu_4c06ba6e6ignoreE)
_ZN46_INTERNAL_1821ad81_15_unit_exl2_1a_cu_4c06ba6e4cuda3std3__448_GLOBAL__N__1821ad81_15_unit_exl2_1a_cu_4c06ba6e6ignoreE:
	.zero		1
	.type		_ZN46_INTERNAL_1821ad81_15_unit_exl2_1a_cu_4c06ba6e4cuda3std6ranges3__45__cpo4sizeE,@object
	.size		_ZN46_INTERNAL_1821ad81_15_unit_exl2_1a_cu_4c06ba6e4cuda3std6ranges3__45__cpo4sizeE,(_ZN46_INTERNAL_1821ad81_15_unit_exl2_1a_cu_4c06ba6e4cuda3std3__45__cpo5beginE - _ZN46_INTERNAL_1821ad81_15_unit_exl2_1a_cu_4c06ba6e4cuda3std6ranges3__45__cpo4sizeE)
_ZN46_INTERNAL_1821ad81_15_unit_exl2_1a_cu_4c06ba6e4cuda3std6ranges3__45__cpo4sizeE:
	.zero		1
	.type		_ZN46_INTERNAL_1821ad81_15_unit_exl2_1a_cu_4c06ba6e4cuda3std3__45__cpo5beginE,@object
	.size		_ZN46_INTERNAL_1821ad81_15_unit_exl2_1a_cu_4c06ba6e4cuda3std3__45__cpo5beginE,(_ZN46_INTERNAL_1821ad81_15_unit_exl2_1a_cu_4c06ba6e4cuda3std6ranges3__45__cpo6cbeginE - _ZN46_INTERNAL_1821ad81_15_unit_exl2_1a_cu_4c06ba6e4cuda3std3__45__cpo5beginE)
_ZN46_INTERNAL_1821ad81_15_unit_exl2_1a_cu_4c06ba6e4cuda3std3__45__cpo5beginE:
	.zero		1
	.type		_ZN46_INTERNAL_1821ad81_15_unit_exl2_1a_cu_4c06ba6e4cuda3std6ranges3__45__cpo6cbeginE,@object
	.size		_ZN46_INTERNAL_1821ad81_15_unit_exl2_1a_cu_4c06ba6e4cuda3std6ranges3__45__cpo6cbeginE,(_ZN46_INTERNAL_1821ad81_15_unit_exl2_1a_cu_4c06ba6e4cuda3std3__45__cpo6rbeginE - _ZN46_INTERNAL_1821ad81_15_unit_exl2_1a_cu_4c06ba6e4cuda3std6ranges3__45__cpo6cbeginE)
_ZN46_INTERNAL_1821ad81_15_unit_exl2_1a_cu_4c06ba6e4cuda3std6ranges3__45__cpo6cbeginE:
	.zero		1
	.type		_ZN46_INTERNAL_1821ad81_15_unit_exl2_1a_cu_4c06ba6e4cuda3std3__45__cpo6rbeginE,@object
	.size		_ZN46_INTERNAL_1821ad81_15_unit_exl2_1a_cu_4c06ba6e4cuda3std3__45__cpo6rbeginE,(_ZN46_INTERNAL_1821ad81_15_unit_exl2_1a_cu_4c06ba6e4cuda3std6ranges3__45__cpo4nextE - _ZN46_INTERNAL_1821ad81_15_unit_exl2_1a_cu_4c06ba6e4cuda3std3__45__cpo6rbeginE)
_ZN46_INTERNAL_1821ad81_15_unit_exl2_1a_cu_4c06ba6e4cuda3std3__45__cpo6rbeginE:
	.zero		1
	.type		_ZN46_INTERNAL_1821ad81_15_unit_exl2_1a_cu_4c06ba6e4cuda3std6ranges3__45__cpo4nextE,@object
	.size		_ZN46_INTERNAL_1821ad81_15_unit_exl2_1a_cu_4c06ba6e4cuda3std6ranges3__45__cpo4nextE,(_ZN46_INTERNAL_1821ad81_15_unit_exl2_1a_cu_4c06ba6e4cuda3std6ranges3__45__cpo4swapE - _ZN46_INTERNAL_1821ad81_15_unit_exl2_1a_cu_4c06ba6e4cuda3std6ranges3__45__cpo4nextE)
_ZN46_INTERNAL_1821ad81_15_unit_exl2_1a_cu_4c06ba6e4cuda3std6ranges3__45__cpo4nextE:
	.zero		1
	.type		_ZN46_INTERNAL_1821ad81_15_unit_exl2_1a_cu_4c06ba6e4cuda3std6ranges3__45__cpo4swapE,@object
	.size		_ZN46_INTERNAL_1821ad81_15_unit_exl2_1a_cu_4c06ba6e4cuda3std6ranges3__45__cpo4swapE,(_ZN46_INTERNAL_1821ad81_15_unit_exl2_1a_cu_4c06ba6e4cuda3std3__420unreachable_sentinelE - _ZN46_INTERNAL_1821ad81_15_unit_exl2_1a_cu_4c06ba6e4cuda3std6ranges3__45__cpo4swapE)
_ZN46_INTERNAL_1821ad81_15_unit_exl2_1a_cu_4c06ba6e4cuda3std6ranges3__45__cpo4swapE:
	.zero		1
	.type		_ZN46_INTERNAL_1821ad81_15_unit_exl2_1a_cu_4c06ba6e4cuda3std3__420unreachable_sentinelE,@object
	.size		_ZN46_INTERNAL_1821ad81_15_unit_exl2_1a_cu_4c06ba6e4cuda3std3__420unreachable_sentinelE,(_ZN46_INTERNAL_1821ad81_15_unit_exl2_1a_cu_4c06ba6e6thrust23THRUST_300001_SM_900_NS6system6detail10sequential3seqE - _ZN46_INTERNAL_1821ad81_15_unit_exl2_1a_cu_4c06ba6e4cuda3std3__420unreachable_sentinelE)
_ZN46_INTERNAL_1821ad81_15_unit_exl2_1a_cu_4c06ba6e4cuda3std3__420unreachable_sentinelE:
	.zero		1
	.type		_ZN46_INTERNAL_1821ad81_15_unit_exl2_1a_cu_4c06ba6e6thrust23THRUST_300001_SM_900_NS6system6detail10sequential3seqE,@object
	.size		_ZN46_INTERNAL_1821ad81_15_unit_exl2_1a_cu_4c06ba6e6thrust23THRUST_300001_SM_900_NS6system6detail10sequential3seqE,(_ZN46_INTERNAL_1821ad81_15_unit_exl2_1a_cu_4c06ba6e4cuda3std3__45__cpo4cendE - _ZN46_INTERNAL_1821ad81_15_unit_exl2_1a_cu_4c06ba6e6thrust23THRUST_300001_SM_900_NS6system6detail10sequential3seqE)
_ZN46_INTERNAL_1821ad81_15_unit_exl2_1a_cu_4c06ba6e6thrust23THRUST_300001_SM_900_NS6system6detail10sequential3seqE:
	.zero		1
	.type		_ZN46_INTERNAL_1821ad81_15_unit_exl2_1a_cu_4c06ba6e4cuda3std3__45__cpo4cendE,@object
	.size		_ZN46_INTERNAL_1821ad81_15_unit_exl2_1a_cu_4c06ba6e4cuda3std3__45__cpo4cendE,(_ZN46_INTERNAL_1821ad81_15_unit_exl2_1a_cu_4c06ba6e4cuda3std6ranges3__45__cpo9iter_swapE - _ZN46_INTERNAL_1821ad81_15_unit_exl2_1a_cu_4c06ba6e4cuda3std3__45__cpo4cendE)
_ZN46_INTERNAL_1821ad81_15_unit_exl2_1a_cu_4c06ba6e4cuda3std3__45__cpo4cendE:
	.zero		1
	.type		_ZN46_INTERNAL_1821ad81_15_unit_exl2_1a_cu_4c06ba6e4cuda3std6ranges3__45__cpo9iter_swapE,@object
	.size		_ZN46_INTERNAL_1821ad81_15_unit_exl2_1a_cu_4c06ba6e4cuda3std6ranges3__45__cpo9iter_swapE,(_ZN46_INTERNAL_1821ad81_15_unit_exl2_1a_cu_4c06ba6e4cuda3std3__45__cpo5crendE - _ZN46_INTERNAL_1821ad81_15_unit_exl2_1a_cu_4c06ba6e4cuda3std6ranges3__45__cpo9iter_swapE)
_ZN46_INTERNAL_1821ad81_15_unit_exl2_1a_cu_4c06ba6e4cuda3std6ranges3__45__cpo9iter_swapE:
	.zero		1
	.type		_ZN46_INTERNAL_1821ad81_15_unit_exl2_1a_cu_4c06ba6e4cuda3std3__45__cpo5crendE,@object
	.size		_ZN46_INTERNAL_1821ad81_15_unit_exl2_1a_cu_4c06ba6e4cuda3std3__45__cpo5crendE,(_ZN46_INTERNAL_1821ad81_15_unit_exl2_1a_cu_4c06ba6e4cuda3std6ranges3__45__cpo5cdataE - _ZN46_INTERNAL_1821ad81_15_unit_exl2_1a_cu_4c06ba6e4cuda3std3__45__cpo5crendE)
_ZN46_INTERNAL_1821ad81_15_unit_exl2_1a_cu_4c06ba6e4cuda3std3__45__cpo5crendE:
	.zero		1
	.type		_ZN46_INTERNAL_1821ad81_15_unit_exl2_1a_cu_4c06ba6e4cuda3std6ranges3__45__cpo5cdataE,@object
	.size		_ZN46_INTERNAL_1821ad81_15_unit_exl2_1a_cu_4c06ba6e4cuda3std6ranges3__45__cpo5cdataE,(_ZN46_INTERNAL_1821ad81_15_unit_exl2_1a_cu_4c06ba6e4cuda3std6ranges3__45__cpo3endE - _ZN46_INTERNAL_1821ad81_15_unit_exl2_1a_cu_4c06ba6e4cuda3std6ranges3__45__cpo5cdataE)
_ZN46_INTERNAL_1821ad81_15_unit_exl2_1a_cu_4c06ba6e4cuda3std6ranges3__45__cpo5cdataE:
	.zero		1
	.type		_ZN46_INTERNAL_1821ad81_15_unit_exl2_1a_cu_4c06ba6e4cuda3std6ranges3__45__cpo3endE,@object
	.size		_ZN46_INTERNAL_1821ad81_15_unit_exl2_1a_cu_4c06ba6e4cuda3std6ranges3__45__cpo3endE,(_ZN46_INTERNAL_1821ad81_15_unit_exl2_1a_cu_4c06ba6e4cuda3std3__419piecewise_constructE - _ZN46_INTERNAL_1821ad81_15_unit_exl2_1a_cu_4c06ba6e4cuda3std6ranges3__45__cpo3endE)
_ZN46_INTERNAL_1821ad81_15_unit_exl2_1a_cu_4c06ba6e4cuda3std6ranges3__45__cpo3endE:
	.zero		1
	.type		_ZN46_INTERNAL_1821ad81_15_unit_exl2_1a_cu_4c06ba6e4cuda3std3__419piecewise_constructE,@object
	.size		_ZN46_INTERNAL_1821ad81_15_unit_exl2_1a_cu_4c06ba6e4cuda3std3__419piecewise_constructE,(_ZN46_INTERNAL_1821ad81_15_unit_exl2_1a_cu_4c06ba6e4cuda3std6ranges3__45__cpo5ssizeE - _ZN46_INTERNAL_1821ad81_15_unit_exl2_1a_cu_4c06ba6e4cuda3std3__419piecewise_constructE)
_ZN46_INTERNAL_1821ad81_15_unit_exl2_1a_cu_4c06ba6e4cuda3std3__419piecewise_constructE:
	.zero		1
	.type		_ZN46_INTERNAL_1821ad81_15_unit_exl2_1a_cu_4c06ba6e4cuda3std6ranges3__45__cpo5ssizeE,@object
	.size		_ZN46_INTERNAL_1821ad81_15_unit_exl2_1a_cu_4c06ba6e4cuda3std6ranges3__45__cpo5ssizeE,(_ZN46_INTERNAL_1821ad81_15_unit_exl2_1a_cu_4c06ba6e4cuda3std3__45__cpo3endE - _ZN46_INTERNAL_1821ad81_15_unit_exl2_1a_cu_4c06ba6e4cuda3std6ranges3__45__cpo5ssizeE)
_ZN46_INTERNAL_1821ad81_15_unit_exl2_1a_cu_4c06ba6e4cuda3std6ranges3__45__cpo5ssizeE:
	.zero		1
	.type		_ZN46_INTERNAL_1821ad81_15_unit_exl2_1a_cu_4c06ba6e4cuda3std3__45__cpo3endE,@object
	.size		_ZN46_INTERNAL_1821ad81_15_unit_exl2_1a_cu_4c06ba6e4cuda3std3__45__cpo3endE,(_ZN46_INTERNAL_1821ad81_15_unit_exl2_1a_cu_4c06ba6e4cuda3std6ranges3__45__cpo4cendE - _ZN46_INTERNAL_1821ad81_15_unit_exl2_1a_cu_4c06ba6e4cuda3std3__45__cpo3endE)
_ZN46_INTERNAL_1821ad81_15_unit_exl2_1a_cu_4c06ba6e4cuda3std3__45__cpo3endE:
	.zero		1
	.type		_ZN46_INTERNAL_1821ad81_15_unit_exl2_1a_cu_4c06ba6e4cuda3std6ranges3__45__cpo4cendE,@object
	.size		_ZN46_INTERNAL_1821ad81_15_unit_exl2_1a_cu_4c06ba6e4cuda3std6ranges3__45__cpo4cendE,(_ZN46_INTERNAL_1821ad81_15_unit_exl2_1a_cu_4c06ba6e4cuda3std3__45__cpo4rendE - _ZN46_INTERNAL_1821ad81_15_unit_exl2_1a_cu_4c06ba6e4cuda3std6ranges3__45__cpo4cendE)
_ZN46_INTERNAL_1821ad81_15_unit_exl2_1a_cu_4c06ba6e4cuda3std6ranges3__45__cpo4cendE:
	.zero		1
	.type		_ZN46_INTERNAL_1821ad81_15_unit_exl2_1a_cu_4c06ba6e4cuda3std3__45__cpo4rendE,@object
	.size		_ZN46_INTERNAL_1821ad81_15_unit_exl2_1a_cu_4c06ba6e4cuda3std3__45__cpo4rendE,(_ZN46_INTERNAL_1821ad81_15_unit_exl2_1a_cu_4c06ba6e4cuda3std6ranges3__45__cpo4prevE - _ZN46_INTERNAL_1821ad81_15_unit_exl2_1a_cu_4c06ba6e4cuda3std3__45__cpo4rendE)
_ZN46_INTERNAL_1821ad81_15_unit_exl2_1a_cu_4c06ba6e4cuda3std3__45__cpo4rendE:
	.zero		1
	.type		_ZN46_INTERNAL_1821ad81_15_unit_exl2_1a_cu_4c06ba6e4cuda3std6ranges3__45__cpo4prevE,@object
	.size		_ZN46_INTERNAL_1821ad81_15_unit_exl2_1a_cu_4c06ba6e4cuda3std6ranges3__45__cpo4prevE,(_ZN46_INTERNAL_1821ad81_15_unit_exl2_1a_cu_4c06ba6e4cuda3std6ranges3__45__cpo9iter_moveE - _ZN46_INTERNAL_1821ad81_15_unit_exl2_1a_cu_4c06ba6e4cuda3std6ranges3__45__cpo4prevE)
_ZN46_INTERNAL_1821ad81_15_unit_exl2_1a_cu_4c06ba6e4cuda3std6ranges3__45__cpo4prevE:
	.zero		1
	.type		_ZN46_INTERNAL_1821ad81_15_unit_exl2_1a_cu_4c06ba6e4cuda3std6ranges3__45__cpo9iter_moveE,@object
	.size		_ZN46_INTERNAL_1821ad81_15_unit_exl2_1a_cu_4c06ba6e4cuda3std6ranges3__45__cpo9iter_moveE,(.L_13 - _ZN46_INTERNAL_1821ad81_15_unit_exl2_1a_cu_4c06ba6e4cuda3std6ranges3__45__cpo9iter_moveE)
_ZN46_INTERNAL_1821ad81_15_unit_exl2_1a_cu_4c06ba6e4cuda3std6ranges3__45__cpo9iter_moveE:
	.zero		1
.L_13:


//--------------------- .nv.shared._Z23gemm_half_q_half_kernelILi4ELi48ELb0ELb0ELi64EEvPK6__halfPKjS4_S2_PS0_iiiiPKtS7_iiiiiibS2_i --------------------------
	.section	.nv.shared._Z23gemm_half_q_half_kernelILi4ELi48ELb0ELb0ELi64EEvPK6__halfPKjS4_S2_PS0_iiiiPKtS7_iiiiiibS2_i,"aw",@nobits
	.sectionflags	@""
	.align	2
.nv.shared._Z23gemm_half_q_half_kernelILi4ELi48ELb0ELb0ELi64EEvPK6__halfPKjS4_S2_PS0_iiiiPKtS7_iiiiiibS2_i:
	.zero		1536


//--------------------- .nv.shared._Z23gemm_half_q_half_kernelILi4ELi16ELb0ELb0ELi64EEvPK6__halfPKjS4_S2_PS0_iiiiPKtS7_iiiiiibS2_i --------------------------
	.section	.nv.shared._Z23gemm_half_q_half_kernelILi4ELi16ELb0ELb0ELi64EEvPK6__halfPKjS4_S2_PS0_iiiiPKtS7_iiiiiibS2_i,"aw",@nobits
	.sectionflags	@""
	.align	2
.nv.shared._Z23gemm_half_q_half_kernelILi4ELi16ELb0ELb0ELi64EEvPK6__halfPKjS4_S2_PS0_iiiiPKtS7_iiiiiibS2_i:
	.zero		1536


//--------------------- .nv.shared._Z23gemm_half_q_half_kernelILi4ELi24ELb0ELb0ELi64EEvPK6__halfPKjS4_S2_PS0_iiiiPKtS7_iiiiiibS2_i --------------------------
	.section	.nv.shared._Z23gemm_half_q_half_kernelILi4ELi24ELb0ELb0ELi64EEvPK6__halfPKjS4_S2_PS0_iiiiPKtS7_iiiiiibS2_i,"aw",@nobits
	.sectionflags	@""
	.align	2
.nv.shared._Z23gemm_half_q_half_kernelILi4ELi24ELb0ELb0ELi64EEvPK6__halfPKjS4_S2_PS0_iiiiPKtS7_iiiiiibS2_i:
	.zero		1536


//--------------------- .nv.shared._Z23gemm_half_q_half_kernelILi4ELi8ELb0ELb0ELi64EEvPK6__halfPKjS4_S2_PS0_iiiiPKtS7_iiiiiibS2_i --------------------------
	.section	.nv.shared._Z23gemm_half_q_half_kernelILi4ELi8ELb0ELb0ELi64EEvPK6__halfPKjS4_S2_PS0_iiiiPKtS7_iiiiiibS2_i,"aw",@nobits
	.sectionflags	@""
	.align	2
.nv.shared._Z23gemm_half_q_half_kernelILi4ELi8ELb0ELb0ELi64EEvPK6__halfPKjS4_S2_PS0_iiiiPKtS7_iiiiiibS2_i:
	.zero		1536


//--------------------- .nv.shared._Z23gemm_half_q_half_kernelILi4ELi12ELb0ELb0ELi64EEvPK6__halfPKjS4_S2_PS0_iiiiPKtS7_iiiiiibS2_i --------------------------
	.section	.nv.shared._Z23gemm_half_q_half_kernelILi4ELi12ELb0ELb0ELi64EEvPK6__halfPKjS4_S2_PS0_iiiiPKtS7_iiiiiibS2_i,"aw",@nobits
	.sectionflags	@""
	.align	2
.nv.shared._Z23gemm_half_q_half_kernelILi4ELi12ELb0ELb0ELi64EEvPK6__halfPKjS4_S2_PS0_iiiiPKtS7_iiiiiibS2_i:
	.zero		1536


//--------------------- .nv.shared._Z23gemm_half_q_half_kernelILi4ELi14ELb0ELb0ELi64EEvPK6__halfPKjS4_S2_PS0_iiiiPKtS7_iiiiiibS2_i --------------------------
	.section	.nv.shared._Z23gemm_half_q_half_kernelILi4ELi14ELb0ELb0ELi64EEvPK6__halfPKjS4_S2_PS0_iiiiPKtS7_iiiiiibS2_i,"aw",@nobits
	.sectionflags	@""
	.align	2
.nv.shared._Z23gemm_half_q_half_kernelILi4ELi14ELb0ELb0ELi64EEvPK6__halfPKjS4_S2_PS0_iiiiPKtS7_iiiiiibS2_i:
	.zero		1536


//--------------------- .nv.shared._Z23gemm_half_q_half_kernelILi4ELi4ELb0ELb0ELi64EEvPK6__halfPKjS4_S2_PS0_iiiiPKtS7_iiiiiibS2_i --------------------------
	.section	.nv.shared._Z23gemm_half_q_half_kernelILi4ELi4ELb0ELb0ELi64EEvPK6__halfPKjS4_S2_PS0_iiiiPKtS7_iiiiiibS2_i,"aw",@nobits
	.sectionflags	@""
	.align	2
.nv.shared._Z23gemm_half_q_half_kernelILi4ELi4ELb0ELb0ELi64EEvPK6__halfPKjS4_S2_PS0_iiiiPKtS7_iiiiiibS2_i:
	.zero		1536


//--------------------- .nv.shared._Z23gemm_half_q_half_kernelILi4ELi6ELb0ELb0ELi64EEvPK6__halfPKjS4_S2_PS0_iiiiPKtS7_iiiiiibS2_i --------------------------
	.section	.nv.shared._Z23gemm_half_q_half_kernelILi4ELi6ELb0ELb0ELi64EEvPK6__halfPKjS4_S2_PS0_iiiiPKtS7_iiiiiibS2_i,"aw",@nobits
	.sectionflags	@""
	.align	2
.nv.shared._Z23gemm_half_q_half_kernelILi4ELi6ELb0ELb0ELi64EEvPK6__halfPKjS4_S2_PS0_iiiiPKtS7_iiiiiibS2_i:
	.zero		1536


//--------------------- .nv.shared._Z23gemm_half_q_half_kernelILi4ELi2ELb0ELb0ELi64EEvPK6__halfPKjS4_S2_PS0_iiiiPKtS7_iiiiiibS2_i --------------------------
	.section	.nv.shared._Z23gemm_half_q_half_kernelILi4ELi2ELb0ELb0ELi64EEvPK6__halfPKjS4_S2_PS0_iiiiPKtS7_iiiiiibS2_i,"aw",@nobits
	.sectionflags	@""
	.align	2
.nv.shared._Z23gemm_half_q_half_kernelILi4ELi2ELb0ELb0ELi64EEvPK6__halfPKjS4_S2_PS0_iiiiPKtS7_iiiiiibS2_i:
	.zero		1536


//--------------------- .nv.shared._Z23gemm_half_q_half_kernelILi4ELi32ELb0ELb0ELi32EEvPK6__halfPKjS4_S2_PS0_iiiiPKtS7_iiiiiibS2_i --------------------------
	.section	.nv.shared._Z23gemm_half_q_half_kernelILi4ELi32ELb0ELb0ELi32EEvPK6__halfPKjS4_S2_PS0_iiiiPKtS7_iiiiiibS2_i,"aw",@nobits
	.sectionflags	@""
	.align	2
.nv.shared._Z23gemm_half_q_half_kernelILi4ELi32ELb0ELb0ELi32EEvPK6__halfPKjS4_S2_PS0_iiiiPKtS7_iiiiiibS2_i:
	.zero		1280


//--------------------- .nv.shared._Z23gemm_half_q_half_kernelILi4ELi48ELb0ELb0ELi32EEvPK6__halfPKjS4_S2_PS0_iiiiPKtS7_iiiiiibS2_i --------------------------
	.section	.nv.shared._Z23gemm_half_q_half_kernelILi4ELi48ELb0ELb0ELi32EEvPK6__halfPKjS4_S2_PS0_iiiiPKtS7_iiiiiibS2_i,"aw",@nobits
	.sectionflags	@""
	.align	2
.nv.shared._Z23gemm_half_q_half_kernelILi4ELi48ELb0ELb0ELi32EEvPK6__halfPKjS4_S2_PS0_iiiiPKtS7_iiiiiibS2_i:
	.zero		1280


//--------------------- .nv.shared._Z23gemm_half_q_half_kernelILi4ELi16ELb0ELb0ELi32EEvPK6__halfPKjS4_S2_PS0_iiiiPKtS7_iiiiiibS2_i --------------------------
	.section	.nv.shared._Z23gemm_half_q_half_kernelILi4ELi16ELb0ELb0ELi32EEvPK6__halfPKjS4_S2_PS0_iiiiPKtS7_iiiiiibS2_i,"aw",@nobits
	.sectionflags	@""
	.align	2
.nv.shared._Z23gemm_half_q_half_kernelILi4ELi16ELb0ELb0ELi32EEvPK6__halfPKjS4_S2_PS0_iiiiPKtS7_iiiiiibS2_i:
	.zero		1280


//--------------------- .nv.shared._Z23gemm_half_q_half_kernelILi4ELi24ELb0ELb0ELi32EEvPK6__halfPKjS4_S2_PS0_iiiiPKtS7_iiiiiibS2_i --------------------------
	.section	.nv.shared._Z23gemm_half_q_half_kernelILi4ELi24ELb0ELb0ELi32EEvPK6__halfPKjS4_S2_PS0_iiiiPKtS7_iiiiiibS2_i,"aw",@nobits
	.sectionflags	@""
	.align	2
.nv.shared._Z23gemm_half_q_half_kernelILi4ELi24ELb0ELb0ELi32EEvPK6__halfPKjS4_S2_PS0_iiiiPKtS7_iiiiiibS2_i:
	.zero		1280


//--------------------- .nv.shared._Z23gemm_half_q_half_kernelILi4ELi8ELb0ELb0ELi32EEvPK6__halfPKjS4_S2_PS0_iiiiPKtS7_iiiiiibS2_i --------------------------
	.section	.nv.shared._Z23gemm_half_q_half_kernelILi4ELi8ELb0ELb0ELi32EEvPK6__halfPKjS4_S2_PS0_iiiiPKtS7_iiiiiibS2_i,"aw",@nobits
	.sectionflags	@""
	.align	2
.nv.shared._Z23gemm_half_q_half_kernelILi4ELi8ELb0ELb0ELi32EEvPK6__halfPKjS4_S2_PS0_iiiiPKtS7_iiiiiibS2_i:
	.zero		1280


//--------------------- .nv.shared._Z23gemm_half_q_half_kernelILi4ELi12ELb0ELb0ELi32EEvPK6__halfPKjS4_S2_PS0_iiiiPKtS7_iiiiiibS2_i --------------------------
	.section	.nv.shared._Z23gemm_half_q_half_kernelILi4ELi12ELb0ELb0ELi32EEvPK6__halfPKjS4_S2_PS0_iiiiPKtS7_iiiiiibS2_i,"aw",@nobits
	.sectionflags	@""
	.align	2
.nv.shared._Z23gemm_half_q_half_kernelILi4ELi12ELb0ELb0ELi32EEvPK6__halfPKjS4_S2_PS0_iiiiPKtS7_iiiiiibS2_i:
	.zero		1280


//--------------------- .nv.shared._Z23gemm_half_q_half_kernelILi4ELi14ELb0ELb0ELi32EEvPK6__halfPKjS4_S2_PS0_iiiiPKtS7_iiiiiibS2_i --------------------------
	.section	.nv.shared._Z23gemm_half_q_half_kernelILi4ELi14ELb0ELb0ELi32EEvPK6__halfPKjS4_S2_PS0_iiiiPKtS7_iiiiiibS2_i,"aw",@nobits
	.sectionflags	@""
	.align	2
.nv.shared._Z23gemm_half_q_half_kernelILi4ELi14ELb0ELb0ELi32EEvPK6__halfPKjS4_S2_PS0_iiiiPKtS7_iiiiiibS2_i:
	.zero		1280


//--------------------- .nv.shared._Z23gemm_half_q_half_kernelILi4ELi4ELb0ELb0ELi32EEvPK6__halfPKjS4_S2_PS0_iiiiPKtS7_iiiiiibS2_i --------------------------
	.section	.nv.shared._Z23gemm_half_q_half_kernelILi4ELi4ELb0ELb0ELi32EEvPK6__halfPKjS4_S2_PS0_iiiiPKtS7_iiiiiibS2_i,"aw",@nobits
	.sectionflags	@""
	.align	2
.nv.shared._Z23gemm_half_q_half_kernelILi4ELi4ELb0ELb0ELi32EEvPK6__halfPKjS4_S2_PS0_iiiiPKtS7_iiiiiibS2_i:
	.zero		1280


//--------------------- .nv.shared._Z23gemm_half_q_half_kernelILi4ELi6ELb0ELb0ELi32EEvPK6__halfPKjS4_S2_PS0_iiiiPKtS7_iiiiiibS2_i --------------------------
	.section	.nv.shared._Z23gemm_half_q_half_kernelILi4ELi6ELb0ELb0ELi32EEvPK6__halfPKjS4_S2_PS0_iiiiPKtS7_iiiiiibS2_i,"aw",@nobits
	.sectionflags	@""
	.align	2
.nv.shared._Z23gemm_half_q_half_kernelILi4ELi6ELb0ELb0ELi32EEvPK6__halfPKjS4_S2_PS0_iiiiPKtS7_iiiiiibS2_i:
	.zero		1280


//--------------------- .nv.shared._Z23gemm_half_q_half_kernelILi4ELi2ELb0ELb0ELi32EEvPK6__halfPKjS4_S2_PS0_iiiiPKtS7_iiiiiibS2_i --------------------------
	.section	.nv.shared._Z23gemm_half_q_half_kernelILi4ELi2ELb0ELb0ELi32EEvPK6__halfPKjS4_S2_PS0_iiiiPKtS7_iiiiiibS2_i,"aw",@nobits
	.sectionflags	@""
	.align	2
.nv.shared._Z23gemm_half_q_half_kernelILi4ELi2ELb0ELb0ELi32EEvPK6__halfPKjS4_S2_PS0_iiiiPKtS7_iiiiiibS2_i:
	.zero		1280


//--------------------- .nv.shared._Z23gemm_half_q_half_kernelILi3ELi32ELb0ELb0ELi64EEvPK6__halfPKjS4_S2_PS0_iiiiPKtS7_iiiiiibS2_i --------------------------
	.section	.nv.shared._Z23gemm_half_q_half_kernelILi3ELi32ELb0ELb0ELi64EEvPK6__halfPKjS4_S2_PS0_iiiiPKtS7_iiiiiibS2_i,"aw",@nobits
	.sectionflags	@""
	.align	2
.nv.shared._Z23gemm_half_q_half_kernelILi3ELi32ELb0ELb0ELi64EEvPK6__halfPKjS4_S2_PS0_iiiiPKtS7_iiiiiibS2_i:
	.zero		1408


//--------------------- .nv.shared._Z23gemm_half_q_half_kernelILi3ELi48ELb0ELb0ELi64EEvPK6__halfPKjS4_S2_PS0_iiiiPKtS7_iiiiiibS2_i --------------------------
	.section	.nv.shared._Z23gemm_half_q_half_kernelILi3ELi48ELb0ELb0ELi64EEvPK6__halfPKjS4_S2_PS0_iiiiPKtS7_iiiiiibS2_i,"aw",@nobits
	.sectionflags	@""
	.align	2
.nv.shared._Z23gemm_half_q_half_kernelILi3ELi48ELb0ELb0ELi64EEvPK6__halfPKjS4_S2_PS0_iiiiPKtS7_iiiiiibS2_i:
	.zero		1408


//--------------------- .nv.shared._Z23gemm_half_q_half_kernelILi3ELi16ELb0ELb0ELi64EEvPK6__halfPKjS4_S2_PS0_iiiiPKtS7_iiiiiibS2_i --------------------------
	.section	.nv.shared._Z23gemm_half_q_half_kernelILi3ELi16ELb0ELb0ELi64EEvPK6__halfPKjS4_S2_PS0_iiiiPKtS7_iiiiiibS2_i,"aw",@nobits
	.sectionflags	@""
	.align	2
.nv.shared._Z23gemm_half_q_half_kernelILi3ELi16ELb0ELb0ELi64EEvPK6__halfPKjS4_S2_PS0_iiiiPKtS7_iiiiiibS2_i:
	.zero		1408


//--------------------- .nv.shared._Z23gemm_half_q_half_kernelILi3ELi24ELb0ELb0ELi64EEvPK6__halfPKjS4_S2_PS0_iiiiPKtS7_iiiiiibS2_i --------------------------
	.section	.nv.shared._Z23gemm_half_q_half_kernelILi3ELi24ELb0ELb0ELi64EEvPK6__halfPKjS4_S2_PS0_iiiiPKtS7_iiiiiibS2_i,"aw",@nobits
	.sectionflags	@""
	.align	2
.nv.shared._Z23gemm_half_q_half_kernelILi3ELi24ELb0ELb0ELi64EEvPK6__halfPKjS4_S2_PS0_iiiiPKtS7_iiiiiibS2_i:
	.zero		1408


//--------------------- .nv.shared._Z23gemm_half_q_half_kernelILi3ELi8ELb0ELb0ELi64EEvPK6__halfPKjS4_S2_PS0_iiiiPKtS7_iiiiiibS2_i --------------------------
	.section	.nv.shared._Z23gemm_half_q_half_kernelILi3ELi8ELb0ELb0ELi64EEvPK6__halfPKjS4_S2_PS0_iiiiPKtS7_iiiiiibS2_i,"aw",@nobits
	.sectionflags	@""
	.align	2
.nv.shared._Z23gemm_half_q_half_kernelILi3ELi8ELb0ELb0ELi64EEvPK6__halfPKjS4_S2_PS0_iiiiPKtS7_iiiiiibS2_i:
	.zero		1408


//--------------------- .nv.shared._Z23gemm_half_q_half_kernelILi3ELi12ELb0ELb0ELi64EEvPK6__halfPKjS4_S2_PS0_iiiiPKtS7_iiiiiibS2_i --------------------------
	.section	.nv.shared._Z23gemm_half_q_half_kernelILi3ELi12ELb0ELb0ELi64EEvPK6__halfPKjS4_S2_PS0_iiiiPKtS7_iiiiiibS2_i,"aw",@nobits
	.sectionflags	@""
	.align	2
.nv.shared._Z23gemm_half_q_half_kernelILi3ELi12ELb0ELb0ELi64EEvPK6__halfPKjS4_S2_PS0_iiiiPKtS7_iiiiiibS2_i:
	.zero		1408


//--------------------- .nv.shared._Z23gemm_half_q_half_kernelILi3ELi14ELb0ELb0ELi64EEvPK6__halfPKjS4_S2_PS0_iiiiPKtS7_iiiiiibS2_i --------------------------
	.section	.nv.shared._Z23gemm_half_q_half_kernelILi3ELi14ELb0ELb0ELi64EEvPK6__halfPKjS4_S2_PS0_iiiiPKtS7_iiiiiibS2_i,"aw",@nobits
	.sectionflags	@""
	.align	2
.nv.shared._Z23gemm_half_q_half_kernelILi3ELi14ELb0ELb0ELi64EEvPK6__halfPKjS4_S2_PS0_iiiiPKtS7_iiiiiibS2_i:
	.zero		1408


//--------------------- .nv.shared._Z23gemm_half_q_half_kernelILi3ELi4ELb0ELb0ELi64EEvPK6__halfPKjS4_S2_PS0_iiiiPKtS7_iiiiiibS2_i --------------------------
	.section	.nv.shared._Z23gemm_half_q_half_kernelILi3ELi4ELb0ELb0ELi64EEvPK6__halfPKjS4_S2_PS0_iiiiPKtS7_iiiiiibS2_i,"aw",@nobits
	.sectionflags	@""
	.align	2
.nv.shared._Z23gemm_half_q_half_kernelILi3ELi4ELb0ELb0ELi64EEvPK6__halfPKjS4_S2_PS0_iiiiPKtS7_iiiiiibS2_i:
	.zero		1408


//--------------------- .nv.shared._Z23gemm_half_q_half_kernelILi3ELi6ELb0ELb0ELi64EEvPK6__halfPKjS4_S2_PS0_iiiiPKtS7_iiiiiibS2_i --------------------------
	.section	.nv.shared._Z23gemm_half_q_half_kernelILi3ELi6ELb0ELb0ELi64EEvPK6__halfPKjS4_S2_PS0_iiiiPKtS7_iiiiiibS2_i,"aw",@nobits
	.sectionflags	@""
	.align	2
.nv.shared._Z23gemm_half_q_half_kernelILi3ELi6ELb0ELb0ELi64EEvPK6__halfPKjS4_S2_PS0_iiiiPKtS7_iiiiiibS2_i:
	.zero		1408


//--------------------- .nv.shared._Z23gemm_half_q_half_kernelILi3ELi2ELb0ELb0ELi64EEvPK6__halfPKjS4_S2_PS0_iiiiPKtS7_iiiiiibS2_i --------------------------
	.section	.nv.shared._Z23gemm_half_q_half_kernelILi3ELi2ELb0ELb0ELi64EEvPK6__halfPKjS4_S2_PS0_iiiiPKtS7_iiiiiibS2_i,"aw",@nobits
	.sectionflags	@""
	.align	2
.nv.shared._Z23gemm_half_q_half_kernelILi3ELi2ELb0ELb0ELi64EEvPK6__halfPKjS4_S2_PS0_iiiiPKtS7_iiiiiibS2_i:
	.zero		1408


//--------------------- .nv.shared._Z23gemm_half_q_half_kernelILi3ELi32ELb0ELb0ELi32EEvPK6__halfPKjS4_S2_PS0_iiiiPKtS7_iiiiiibS2_i --------------------------
	.section	.nv.shared._Z23gemm_half_q_half_kernelILi3ELi32ELb0ELb0ELi32EEvPK6__halfPKjS4_S2_PS0_iiiiPKtS7_iiiiiibS2_i,"aw",@nobits
	.sectionflags	@""
	.align	2
.nv.shared._Z23gemm_half_q_half_kernelILi3ELi32ELb0ELb0ELi32EEvPK6__halfPKjS4_S2_PS0_iiiiPKtS7_iiiiiibS2_i:
	.zero		1216


//--------------------- .nv.shared._Z23gemm_half_q_half_kernelILi3ELi48ELb0ELb0ELi32EEvPK6__halfPKjS4_S2_PS0_iiiiPKtS7_iiiiiibS2_i --------------------------
	.section	.nv.shared._Z23gemm_half_q_half_kernelILi3ELi48ELb0ELb0ELi32EEvPK6__halfPKjS4_S2_PS0_iiiiPKtS7_iiiiiibS2_i,"aw",@nobits
	.sectionflags	@""
	.align	2
.nv.shared._Z23gemm_half_q_half_kernelILi3ELi48ELb0ELb0ELi32EEvPK6__halfPKjS4_S2_PS0_iiiiPKtS7_iiiiiibS2_i:
	.zero		1216


//--------------------- .nv.shared._Z23gemm_half_q_half_kernelILi3ELi16ELb0ELb0ELi32EEvPK6__halfPKjS4_S2_PS0_iiiiPKtS7_iiiiiibS2_i --------------------------
	.section	.nv.shared._Z23gemm_half_q_half_kernelILi3ELi16ELb0ELb0ELi32EEvPK6__halfPKjS4_S2_PS0_iiiiPKtS7_iiiiiibS2_i,"aw",@nobits
	.sectionflags	@""
	.align	2
.nv.shared._Z23gemm_half_q_half_kernelILi3ELi16ELb0ELb0ELi32EEvPK6__halfPKjS4_S2_PS0_iiiiPKtS7_iiiiiibS2_i:
	.zero		1216


//--------------------- .nv.shared._Z23gemm_half_q_half_kernelILi3ELi24ELb0ELb0ELi32EEvPK6__halfPKjS4_S2_PS0_iiiiPKtS7_iiiiiibS2_i --------------------------
	.section	.nv.shared._Z23gemm_half_q_half_kernelILi3ELi24ELb0ELb0ELi32EEvPK6__halfPKjS4_S2_PS0_iiiiPKtS7_iiiiiibS2_i,"aw",@nobits
	.sectionflags	@""
	.align	2
.nv.shared._Z23gemm_half_q_half_kernelILi3ELi24ELb0ELb0ELi32EEvPK6__halfPKjS4_S2_PS0_iiiiPKtS7_iiiiiibS2_i:
	.zero		1216


//--------------------- .nv.shared._Z23gemm_half_q_half_kernelILi3ELi8ELb0ELb0ELi32EEvPK6__halfPKjS4_S2_PS0_iiiiPKtS7_iiiiiibS2_i --------------------------
	.section	.nv.shared._Z23gemm_half_q_half_kernelILi3ELi8ELb0ELb0ELi32EEvPK6__halfPKjS4_S2_PS0_iiiiPKtS7_iiiiiibS2_i,"aw",@nobits
	.sectionflags	@""
	.align	2
.nv.shared._Z23gemm_half_q_half_kernelILi3ELi8ELb0ELb0ELi32EEvPK6__halfPKjS4_S2_PS0_iiiiPKtS7_iiiiiibS2_i:
	.zero		1216


//--------------------- .nv.shared._Z23gemm_half_q_half_kernelILi3ELi12ELb0ELb0ELi32EEvPK6__halfPKjS4_S2_PS0_iiiiPKtS7_iiiiiibS2_i --------------------------
	.section	.nv.shared._Z23gemm_half_q_half_kernelILi3ELi12ELb0ELb0ELi32EEvPK6__halfPKjS4_S2_PS0_iiiiPKtS7_iiiiiibS2_i,"aw",@nobits
	.sectionflags	@""
	.align	2
.nv.shared._Z23gemm_half_q_half_kernelILi3ELi12ELb0ELb0ELi32EEvPK6__halfPKjS4_S2_PS0_iiiiPKtS7_iiiiiibS2_i:
	.zero		1216


//--------------------- .nv.shared._Z23gemm_half_q_half_kernelILi3ELi14ELb0ELb0ELi32EEvPK6__halfPKjS4_S2_PS0_iiiiPKtS7_iiiiiibS2_i --------------------------
	.section	.nv.shared._Z23gemm_half_q_half_kernelILi3ELi14ELb0ELb0ELi32EEvPK6__halfPKjS4_S2_PS0_iiiiPKtS7_iiiiiibS2_i,"aw",@nobits
	.sectionflags	@""
	.align	2
.nv.shared._Z23gemm_half_q_half_kernelILi3ELi14ELb0ELb0ELi32EEvPK6__halfPKjS4_S2_PS0_iiiiPKtS7_iiiiiibS2_i:
	.zero		1216


//--------------------- .nv.shared._Z23gemm_half_q_half_kernelILi3ELi4ELb0ELb0ELi32EEvPK6__halfPKjS4_S2_PS0_iiiiPKtS7_iiiiiibS2_i --------------------------
	.section	.nv.shared._Z23gemm_half_q_half_kernelILi3ELi4ELb0ELb0ELi32EEvPK6__halfPKjS4_S2_PS0_iiiiPKtS7_iiiiiibS2_i,"aw",@nobits
	.sectionflags	@""
	.align	2
.nv.shared._Z23gemm_half_q_half_kernelILi3ELi4ELb0ELb0ELi32EEvPK6__halfPKjS4_S2_PS0_iiiiPKtS7_iiiiiibS2_i:
	.zero		1216


//--------------------- .nv.shared._Z23gemm_half_q_half_kernelILi3ELi6ELb0ELb0ELi32EEvPK6__halfPKjS4_S2_PS0_iiiiPKtS7_iiiiiibS2_i --------------------------
	.section	.nv.shared._Z23gemm_half_q_half_kernelILi3ELi6ELb0ELb0ELi32EEvPK6__halfPKjS4_S2_PS0_iiiiPKtS7_iiiiiibS2_i,"aw",@nobits
	.sectionflags	@""
	.align	2
.nv.shared._Z23gemm_half_q_half_kernelILi3ELi6ELb0ELb0ELi32EEvPK6__halfPKjS4_S2_PS0_iiiiPKtS7_iiiiiibS2_i:
	.zero		1216


//--------------------- .nv.shared._Z23gemm_half_q_half_kernelILi3ELi2ELb0ELb0ELi32EEvPK6__halfPKjS4_S2_PS0_iiiiPKtS7_iiiiiibS2_i --------------------------
	.section	.nv.shared._Z23gemm_half_q_half_kernelILi3ELi2ELb0ELb0ELi32EEvPK6__halfPKjS4_S2_PS0_iiiiPKtS7_iiiiiibS2_i,"aw",@nobits
	.sectionflags	@""
	.align	2
.nv.shared._Z23gemm_half_q_half_kernelILi3ELi2ELb0ELb0ELi32EEvPK6__halfPKjS4_S2_PS0_iiiiPKtS7_iiiiiibS2_i:
	.zero		1216


//--------------------- .nv.shared._Z23gemm_half_q_half_kernelILi2ELi32ELb0ELb0ELi64EEvPK6__halfPKjS4_S2_PS0_iiiiPKtS7_iiiiiibS2_i --------------------------
	.section	.nv.shared._Z23gemm_half_q_half_kernelILi2ELi32ELb0ELb0ELi64EEvPK6__halfPKjS4_S2_PS0_iiiiPKtS7_iiiiiibS2_i,"aw",@nobits
	.sectionflags	@""
	.align	2
.nv.shared._Z23gemm_half_q_half_kernelILi2ELi32ELb0ELb0ELi64EEvPK6__halfPKjS4_S2_PS0_iiiiPKtS7_iiiiiibS2_i:
	.zero		1280


//--------------------- .nv.shared._Z23gemm_half_q_half_kernelILi2ELi48ELb0ELb0ELi64EEvPK6__halfPKjS4_S2_PS0_iiiiPKtS7_iiiiiibS2_i --------------------------
	.section	.nv.shared._Z23gemm_half_q_half_kernelILi2ELi48ELb0ELb0ELi64EEvPK6__halfPKjS4_S2_PS0_iiiiPKtS7_iiiiiibS2_i,"aw",@nobits
	.sectionflags	@""
	.align	2
.nv.shared._Z23gemm_half_q_half_kernelILi2ELi48ELb0ELb0ELi64EEvPK6__halfPKjS4_S2_PS0_iiiiPKtS7_iiiiiibS2_i:
	.zero		1280


//--------------------- .nv.shared._Z23gemm_half_q_half_kernelILi2ELi16ELb0ELb0ELi64EEvPK6__halfPKjS4_S2_PS0_iiiiPKtS7_iiiiiibS2_i --------------------------
	.section	.nv.shared._Z23gemm_half_q_half_kernelILi2ELi16ELb0ELb0ELi64EEvPK6__halfPKjS4_S2_PS0_iiiiPKtS7_iiiiiibS2_i,"aw",@nobits
	.sectionflags	@""
	.align	2
.nv.shared._Z23gemm_half_q_half_kernelILi2ELi16ELb0ELb0ELi64EEvPK6__halfPKjS4_S2_PS0_iiiiPKtS7_iiiiiibS2_i:
	.zero		1280


//--------------------- .nv.shared._Z23gemm_half_q_half_kernelILi2ELi24ELb0ELb0ELi64EEvPK6__halfPKjS4_S2_PS0_iiiiPKtS7_iiiiiibS2_i --------------------------
	.section	.nv.shared._Z23gemm_half_q_half_kernelILi2ELi24ELb0ELb0ELi64EEvPK6__halfPKjS4_S2_PS0_iiiiPKtS7_iiiiiibS2_i,"aw",@nobits
	.sectionflags	@""
	.align	2
.nv.shared._Z23gemm_half_q_half_kernelILi2ELi24ELb0ELb0ELi64EEvPK6__halfPKjS4_S2_PS0_iiiiPKtS7_iiiiiibS2_i:
	.zero		1280


//--------------------- .nv.shared._Z23gemm_half_q_half_kernelILi2ELi8ELb0ELb0ELi64EEvPK6__halfPKjS4_S2_PS0_iiiiPKtS7_iiiiiibS2_i --------------------------
	.section	.nv.shared._Z23gemm_half_q_half_kernelILi2ELi8ELb0ELb0ELi64EEvPK6__halfPKjS4_S2_PS0_iiiiPKtS7_iiiiiibS2_i,"aw",@nobits
	.sectionflags	@""
	.align	2
.nv.shared._Z23gemm_half_q_half_kernelILi2ELi8ELb0ELb0ELi64EEvPK6__halfPKjS4_S2_PS0_iiiiPKtS7_iiiiiibS2_i:
	.zero		1280


//--------------------- .nv.shared._Z23gemm_half_q_half_kernelILi2ELi12ELb0ELb0ELi64EEvPK6__halfPKjS4_S2_PS0_iiiiPKtS7_iiiiiibS2_i --------------------------
	.section	.nv.shared._Z23gemm_half_q_half_kernelILi2ELi12ELb0ELb0ELi64EEvPK6__halfPKjS4_S2_PS0_iiiiPKtS7_iiiiiibS2_i,"aw",@nobits
	.sectionflags	@""
	.align	2
.nv.shared._Z23gemm_half_q_half_kernelILi2ELi12ELb0ELb0ELi64EEvPK6__halfPKjS4_S2_PS0_iiiiPKtS7_iiiiiibS2_i:
	.zero		1280


//--------------------- .nv.shared._Z23gemm_half_q_half_kernelILi2ELi14ELb0ELb0ELi64EEvPK6__halfPKjS4_S2_PS0_iiiiPKtS7_iiiiiibS2_i --------------------------
	.section	.nv.shared._Z23gemm_half_q_half_kernelILi2ELi14ELb0ELb0ELi64EEvPK6__halfPKjS4_S2_PS0_iiiiPKtS7_iiiiiibS2_i,"aw",@nobits
	.sectionflags	@""
	.align	2
.nv.shared._Z23gemm_half_q_half_kernelILi2ELi14ELb0ELb0ELi64EEvPK6__halfPKjS4_S2_PS0_iiiiPKtS7_iiiiiibS2_i:
	.zero		1280


//--------------------- .nv.shared._Z23gemm_half_q_half_kernelILi2ELi4ELb0ELb0ELi64EEvPK6__halfPKjS4_S2_PS0_iiiiPKtS7_iiiiiibS2_i --------------------------
	.section	.nv.shared._Z23gemm_half_q_half_kernelILi2ELi4ELb0ELb0ELi64EEvPK6__halfPKjS4_S2_PS0_iiiiPKtS7_iiiiiibS2_i,"aw",@nobits
	.sectionflags	@""
	.align	2
.nv.shared._Z23gemm_half_q_half_kernelILi2ELi4ELb0ELb0ELi64EEvPK6__halfPKjS4_S2_PS0_iiiiPKtS7_iiiiiibS2_i:
	.zero		1280


//--------------------- .nv.shared._Z23gemm_half_q_half_kernelILi2ELi6ELb0ELb0ELi64EEvPK6__halfPKjS4_S2_PS0_iiiiPKtS7_iiiiiibS2_i --------------------------
	.section	.nv.shared._Z23gemm_half_q_half_kernelILi2ELi6ELb0ELb0ELi64EEvPK6__halfPKjS4_S2_PS0_iiiiPKtS7_iiiiiibS2_i,"aw",@nobits
	.sectionflags	@""
	.align	2
.nv.shared._Z23gemm_half_q_half_kernelILi2ELi6ELb0ELb0ELi64EEvPK6__halfPKjS4_S2_PS0_iiiiPKtS7_iiiiiibS2_i:
	.zero		1280


//--------------------- .nv.shared._Z23gemm_half_q_half_kernelILi2ELi2ELb0ELb0ELi64EEvPK6__halfPKjS4_S2_PS0_iiiiPKtS7_iiiiiibS2_i --------------------------
	.section	.nv.shared._Z23gemm_half_q_half_kernelILi2ELi2ELb0ELb0ELi64EEvPK6__halfPKjS4_S2_PS0_iiiiPKtS7_iiiiiibS2_i,"aw",@nobits
	.sectionflags	@""
	.align	2
.nv.shared._Z23gemm_half_q_half_kernelILi2ELi2ELb0ELb0ELi64EEvPK6__halfPKjS4_S2_PS0_iiiiPKtS7_iiiiiibS2_i:
	.zero		1280


//--------------------- .nv.shared._Z23gemm_half_q_half_kernelILi2ELi32ELb0ELb0ELi32EEvPK6__halfPKjS4_S2_PS0_iiiiPKtS7_iiiiiibS2_i --------------------------
	.section	.nv.shared._Z23gemm_half_q_half_kernelILi2ELi32ELb0ELb0ELi32EEvPK6__halfPKjS4_S2_PS0_iiiiPKtS7_iiiiiibS2_i,"aw",@nobits
	.sectionflags	@""
	.align	2
.nv.shared._Z23gemm_half_q_half_kernelILi2ELi32ELb0ELb0ELi32EEvPK6__halfPKjS4_S2_PS0_iiiiPKtS7_iiiiiibS2_i:
	.zero		1152


//--------------------- .nv.shared._Z23gemm_half_q_half_kernelILi2ELi48ELb0ELb0ELi32EEvPK6__halfPKjS4_S2_PS0_iiiiPKtS7_iiiiiibS2_i --------------------------
	.section	.nv.shared._Z23gemm_half_q_half_kernelILi2ELi48ELb0ELb0ELi32EEvPK6__halfPKjS4_S2_PS0_iiiiPKtS7_iiiiiibS2_i,"aw",@nobits
	.sectionflags	@""
	.align	2
.nv.shared._Z23gemm_half_q_half_kernelILi2ELi48ELb0ELb0ELi32EEvPK6__halfPKjS4_S2_PS0_iiiiPKtS7_iiiiiibS2_i:
	.zero		1152


//--------------------- .nv.shared._Z23gemm_half_q_half_kernelILi2ELi16ELb0ELb0ELi32EEvPK6__halfPKjS4_S2_PS0_iiiiPKtS7_iiiiiibS2_i --------------------------
	.section	.nv.shared._Z23gemm_half_q_half_kernelILi2ELi16ELb0ELb0ELi32EEvPK6__halfPKjS4_S2_PS0_iiiiPKtS7_iiiiiibS2_i,"aw",@nobits
	.sectionflags	@""
	.align	2
.nv.shared._Z23gemm_half_q_half_kernelILi2ELi16ELb0ELb0ELi32EEvPK6__halfPKjS4_S2_PS0_iiiiPKtS7_iiiiiibS2_i:
	.zero		1152


//--------------------- .nv.shared._Z23gemm_half_q_half_kernelILi2ELi24ELb0ELb0ELi32EEvPK6__halfPKjS4_S2_PS0_iiiiPKtS7_iiiiiibS2_i --------------------------
	.section	.nv.shared._Z23gemm_half_q_half_kernelILi2ELi24ELb0ELb0ELi32EEvPK6__halfPKjS4_S2_PS0_iiiiPKtS7_iiiiiibS2_i,"aw",@nobits
	.sectionflags	@""
	.align	2
.nv.shared._Z23gemm_half_q_half_kernelILi2ELi24ELb0ELb0ELi32EEvPK6__halfPKjS4_S2_PS0_iiiiPKtS7_iiiiiibS2_i:
	.zero		1152


//--------------------- .nv.shared._Z23gemm_half_q_half_kernelILi2ELi8ELb0ELb0ELi32EEvPK6__halfPKjS4_S2_PS0_iiiiPKtS7_iiiiiibS2_i --------------------------
	.section	.nv.shared._Z23gemm_half_q_half_kernelILi2ELi8ELb0ELb0ELi32EEvPK6__halfPKjS4_S2_PS0_iiiiPKtS7_iiiiiibS2_i,"aw",@nobits
	.sectionflags	@""
	.align	2
.nv.shared._Z23gemm_half_q_half_kernelILi2ELi8ELb0ELb0ELi32EEvPK6__halfPKjS4_S2_PS0_iiiiPKtS7_iiiiiibS2_i:
	.zero		1152


//--------------------- .nv.shared._Z23gemm_half_q_half_kernelILi2ELi12ELb0ELb0ELi32EEvPK6__halfPKjS4_S2_PS0_iiiiPKtS7_iiiiiibS2_i --------------------------
	.section	.nv.shared._Z23gemm_half_q_half_kernelILi2ELi12ELb0ELb0ELi32EEvPK6__halfPKjS4_S2_PS0_iiiiPKtS7_iiiiiibS2_i,"aw",@nobits
	.sectionflags	@""
	.align	2
.nv.shared._Z23gemm_half_q_half_kernelILi2ELi12ELb0ELb0ELi32EEvPK6__halfPKjS4_S2_PS0_iiiiPKtS7_iiiiiibS2_i:
	.zero		1152


//--------------------- .nv.shared._Z23gemm_half_q_half_kernelILi2ELi14ELb0ELb0ELi32EEvPK6__halfPKjS4_S2_PS0_iiiiPKtS7_iiiiiibS2_i --------------------------
	.section	.nv.shared._Z23gemm_half_q_half_kernelILi2ELi14ELb0ELb0ELi32EEvPK6__halfPKjS4_S2_PS0_iiiiPKtS7_iiiiiibS2_i,"aw",@nobits
	.sectionflags	@""
	.align	2
.nv.shared._Z23gemm_half_q_half_kernelILi2ELi14ELb0ELb0ELi32EEvPK6__halfPKjS4_S2_PS0_iiiiPKtS7_iiiiiibS2_i:
	.zero		1152


//--------------------- .nv.shared._Z23gemm_half_q_half_kernelILi2ELi4ELb0ELb0ELi32EEvPK6__halfPKjS4_S2_PS0_iiiiPKtS7_iiiiiibS2_i --------------------------
	.section	.nv.shared._Z23gemm_half_q_half_kernelILi2ELi4ELb0ELb0ELi32EEvPK6__halfPKjS4_S2_PS0_iiiiPKtS7_iiiiiibS2_i,"aw",@nobits
	.sectionflags	@""
	.align	2
.nv.shared._Z23gemm_half_q_half_kernelILi2ELi4ELb0ELb0ELi32EEvPK6__halfPKjS4_S2_PS0_iiiiPKtS7_iiiiiibS2_i:
	.zero		1152


//--------------------- .nv.shared._Z23gemm_half_q_half_kernelILi2ELi6ELb0ELb0ELi32EEvPK6__halfPKjS4_S2_PS0_iiiiPKtS7_iiiiiibS2_i --------------------------
	.section	.nv.shared._Z23gemm_half_q_half_kernelILi2ELi6ELb0ELb0ELi32EEvPK6__halfPKjS4_S2_PS0_iiiiPKtS7_iiiiiibS2_i,"aw",@nobits
	.sectionflags	@""
	.align	2
.nv.shared._Z23gemm_half_q_half_kernelILi2ELi6ELb0ELb0ELi32EEvPK6__halfPKjS4_S2_PS0_iiiiPKtS7_iiiiiibS2_i:
	.zero		1152


//--------------------- .nv.shared._Z23gemm_half_q_half_kernelILi2ELi2ELb0ELb0ELi32EEvPK6__halfPKjS4_S2_PS0_iiiiPKtS7_iiiiiibS2_i --------------------------
	.section	.nv.shared._Z23gemm_half_q_half_kernelILi2ELi2ELb0ELb0ELi32EEvPK6__halfPKjS4_S2_PS0_iiiiPKtS7_iiiiiibS2_i,"aw",@nobits
	.sectionflags	@""
	.align	2
.nv.shared._Z23gemm_half_q_half_kernelILi2ELi2ELb0ELb0ELi32EEvPK6__halfPKjS4_S2_PS0_iiiiPKtS7_iiiiiibS2_i:
	.zero		1152


//--------------------- .nv.shared._Z23gemm_half_q_half_kernelILi1ELi32ELb0ELb0ELi64EEvPK6__halfPKjS4_S2_PS0_iiiiPKtS7_iiiiiibS2_i --------------------------
	.section	.nv.shared._Z23gemm_half_q_half_kernelILi1ELi32ELb0ELb0ELi64EEvPK6__halfPKjS4_S2_PS0_iiiiPKtS7_iiiiiibS2_i,"aw",@nobits
	.sectionflags	@""
	.align	2
.nv.shared._Z23gemm_half_q_half_kernelILi1ELi32ELb0ELb0ELi64EEvPK6__halfPKjS4_S2_PS0_iiiiPKtS7_iiiiiibS2_i:
	.zero		1152


//--------------------- .nv.shared._Z23gemm_half_q_half_kernelILi1ELi48ELb0ELb0ELi64EEvPK6__halfPKjS4_S2_PS0_iiiiPKtS7_iiiiiibS2_i --------------------------
	.section	.nv.shared._Z23gemm_half_q_half_kernelILi1ELi48ELb0ELb0ELi64EEvPK6__halfPKjS4_S2_PS0_iiiiPKtS7_iiiiiibS2_i,"aw",@nobits
	.sectionflags	@""
	.align	2
.nv.shared._Z23gemm_half_q_half_kernelILi1ELi48ELb0ELb0ELi64EEvPK6__halfPKjS4_S2_PS0_iiiiPKtS7_iiiiiibS2_i:
	.zero		1152


//--------------------- .nv.shared._Z23gemm_half_q_half_kernelILi1ELi16ELb0ELb0ELi64EEvPK6__halfPKjS4_S2_PS0_iiiiPKtS7_iiiiiibS2_i --------------------------
	.section	.nv.shared._Z23gemm_half_q_half_kernelILi1ELi16ELb0ELb0ELi64EEvPK6__halfPKjS4_S2_PS0_iiiiPKtS7_iiiiiibS2_i,"aw",@nobits
	.sectionflags	@""
	.align	2
.nv.shared._Z23gemm_half_q_half_kernelILi1ELi16ELb0ELb0ELi64EEvPK6__halfPKjS4_S2_PS0_iiiiPKtS7_iiiiiibS2_i:
	.zero		1152


//--------------------- .nv.shared._Z23gemm_half_q_half_kernelILi1ELi24ELb0ELb0ELi64EEvPK6__halfPKjS4_S2_PS0_iiiiPKtS7_iiiiiibS2_i --------------------------
	.section	.nv.shared._Z23gemm_half_q_half_kernelILi1ELi24ELb0ELb0ELi64EEvPK6__halfPKjS4_S2_PS0_iiiiPKtS7_iiiiiibS2_i,"aw",@nobits
	.sectionflags	@""
	.align	2
.nv.shared._Z23gemm_half_q_half_kernelILi1ELi24ELb0ELb0ELi64EEvPK6__halfPKjS4_S2_PS0_iiiiPKtS7_iiiiiibS2_i:
	.zero		1152


//--------------------- .nv.shared._Z23gemm_half_q_half_kernelILi1ELi8ELb0ELb0ELi64EEvPK6__halfPKjS4_S2_PS0_iiiiPKtS7_iiiiiibS2_i --------------------------
	.section	.nv.shared._Z23gemm_half_q_half_kernelILi1ELi8ELb0ELb0ELi64EEvPK6__halfPKjS4_S2_PS0_iiiiPKtS7_iiiiiibS2_i,"aw",@nobits
	.sectionflags	@""
	.align	2
.nv.shared._Z23gemm_half_q_half_kernelILi1ELi8ELb0ELb0ELi64EEvPK6__halfPKjS4_S2_PS0_iiiiPKtS7_iiiiiibS2_i:
	.zero		1152


//--------------------- .nv.shared._Z23gemm_half_q_half_kernelILi1ELi12ELb0ELb0ELi64EEvPK6__halfPKjS4_S2_PS0_iiiiPKtS7_iiiiiibS2_i --------------------------
	.section	.nv.shared._Z23gemm_half_q_half_kernelILi1ELi12ELb0ELb0ELi64EEvPK6__halfPKjS4_S2_PS0_iiiiPKtS7_iiiiiibS2_i,"aw",@nobits
	.sectionflags	@""
	.align	2
.nv.shared._Z23gemm_half_q_half_kernelILi1ELi12ELb0ELb0ELi64EEvPK6__halfPKjS4_S2_PS0_iiiiPKtS7_iiiiiibS2_i:
	.zero		1152


//--------------------- .nv.shared._Z23gemm_half_q_half_kernelILi1ELi14ELb0ELb0ELi64EEvPK6__halfPKjS4_S2_PS0_iiiiPKtS7_iiiiiibS2_i --------------------------
	.section	.nv.shared._Z23gemm_half_q_half_kernelILi1ELi14ELb0ELb0ELi64EEvPK6__halfPKjS4_S2_PS0_iiiiPKtS7_iiiiiibS2_i,"aw",@nobits
	.sectionflags	@""
	.align	2
.nv.shared._Z23gemm_half_q_half_kernelILi1ELi14ELb0ELb0ELi64EEvPK6__halfPKjS4_S2_PS0_iiiiPKtS7_iiiiiibS2_i:
	.zero		1152


//--------------------- .nv.shared._Z23gemm_half_q_half_kernelILi1ELi4ELb0ELb0ELi64EEvPK6__halfPKjS4_S2_PS0_iiiiPKtS7_iiiiiibS2_i --------------------------
	.section	.nv.shared._Z23gemm_half_q_half_kernelILi1ELi4ELb0ELb0ELi64EEvPK6__halfPKjS4_S2_PS0_iiiiPKtS7_iiiiiibS2_i,"aw",@nobits
	.sectionflags	@""
	.align	2
.nv.shared._Z23gemm_half_q_half_kernelILi1ELi4ELb0ELb0ELi64EEvPK6__halfPKjS4_S2_PS0_iiiiPKtS7_iiiiiibS2_i:
	.zero		1152


//--------------------- .nv.shared._Z23gemm_half_q_half_kernelILi1ELi6ELb0ELb0ELi64EEvPK6__halfPKjS4_S2_PS0_iiiiPKtS7_iiiiiibS2_i --------------------------
	.section	.nv.shared._Z23gemm_half_q_half_kernelILi1ELi6ELb0ELb0ELi64EEvPK6__halfPKjS4_S2_PS0_iiiiPKtS7_iiiiiibS2_i,"aw",@nobits
	.sectionflags	@""
	.align	2
.nv.shared._Z23gemm_half_q_half_kernelILi1ELi6ELb0ELb0ELi64EEvPK6__halfPKjS4_S2_PS0_iiiiPKtS7_iiiiiibS2_i:
	.zero		1152


//--------------------- .nv.shared._Z23gemm_half_q_half_kernelILi1ELi2ELb0ELb0ELi64EEvPK6__halfPKjS4_S2_PS0_iiiiPKtS7_iiiiiibS2_i --------------------------
	.section	.nv.shared._Z23gemm_half_q_half_kernelILi1ELi2ELb0ELb0ELi64EEvPK6__halfPKjS4_S2_PS0_iiiiPKtS7_iiiiiibS2_i,"aw",@nobits
	.sectionflags	@""
	.align	2
.nv.shared._Z23gemm_half_q_half_kernelILi1ELi2ELb0ELb0ELi64EEvPK6__halfPKjS4_S2_PS0_iiiiPKtS7_iiiiiibS2_i:
	.zero		1152


//--------------------- .nv.shared._Z23gemm_half_q_half_kernelILi1ELi32ELb0ELb0ELi32EEvPK6__halfPKjS4_S2_PS0_iiiiPKtS7_iiiiiibS2_i --------------------------
	.section	.nv.shared._Z23gemm_half_q_half_kernelILi1ELi32ELb0ELb0ELi32EEvPK6__halfPKjS4_S2_PS0_iiiiPKtS7_iiiiiibS2_i,"aw",@nobits
	.sectionflags	@""
	.align	2
.nv.shared._Z23gemm_half_q_half_kernelILi1ELi32ELb0ELb0ELi32EEvPK6__halfPKjS4_S2_PS0_iiiiPKtS7_iiiiiibS2_i:
	.zero		1088


//--------------------- .nv.shared._Z23gemm_half_q_half_kernelILi1ELi48ELb0ELb0ELi32EEvPK6__halfPKjS4_S2_PS0_iiiiPKtS7_iiiiiibS2_i --------------------------
	.section	.nv.shared._Z23gemm_half_q_half_kernelILi1ELi48ELb0ELb0ELi32EEvPK6__halfPKjS4_S2_PS0_iiiiPKtS7_iiiiiibS2_i,"aw",@nobits
	.sectionflags	@""
	.align	2
.nv.shared._Z23gemm_half_q_half_kernelILi1ELi48ELb0ELb0ELi32EEvPK6__halfPKjS4_S2_PS0_iiiiPKtS7_iiiiiibS2_i:
	.zero		1088


//--------------------- .nv.shared._Z23gemm_half_q_half_kernelILi1ELi16ELb0ELb0ELi32EEvPK6__halfPKjS4_S2_PS0_iiiiPKtS7_iiiiiibS2_i --------------------------
	.section	.nv.shared._Z23gemm_half_q_half_kernelILi1ELi16ELb0ELb0ELi32EEvPK6__halfPKjS4_S2_PS0_iiiiPKtS7_iiiiiibS2_i,"aw",@nobits
	.sectionflags	@""
	.align	2
.nv.shared._Z23gemm_half_q_half_kernelILi1ELi16ELb0ELb0ELi32EEvPK6__halfPKjS4_S2_PS0_iiiiPKtS7_iiiiiibS2_i:
	.zero		1088


//--------------------- .nv.shared._Z23gemm_half_q_half_kernelILi1ELi24ELb0ELb0ELi32EEvPK6__halfPKjS4_S2_PS0_iiiiPKtS7_iiiiiibS2_i --------------------------
	.section	.nv.shared._Z23gemm_half_q_half_kernelILi1ELi24ELb0ELb0ELi32EEvPK6__halfPKjS4_S2_PS0_iiiiPKtS7_iiiiiibS2_i,"aw",@nobits
	.sectionflags	@""
	.align	2
.nv.shared._Z23gemm_half_q_half_kernelILi1ELi24ELb0ELb0ELi32EEvPK6__halfPKjS4_S2_PS0_iiiiPKtS7_iiiiiibS2_i:
	.zero		1088


//--------------------- .nv.shared._Z23gemm_half_q_half_kernelILi1ELi8ELb0ELb0ELi32EEvPK6__halfPKjS4_S2_PS0_iiiiPKtS7_iiiiiibS2_i --------------------------
	.section	.nv.shared._Z23gemm_half_q_half_kernelILi1ELi8ELb0ELb0ELi32EEvPK6__halfPKjS4_S2_PS0_iiiiPKtS7_iiiiiibS2_i,"aw",@nobits
	.sectionflags	@""
	.align	2
.nv.shared._Z23gemm_half_q_half_kernelILi1ELi8ELb0ELb0ELi32EEvPK6__halfPKjS4_S2_PS0_iiiiPKtS7_iiiiiibS2_i:
	.zero		1088


//--------------------- .nv.shared._Z23gemm_half_q_half_kernelILi1ELi12ELb0ELb0ELi32EEvPK6__halfPKjS4_S2_PS0_iiiiPKtS7_iiiiiibS2_i --------------------------
	.section	.nv.shared._Z23gemm_half_q_half_kernelILi1ELi12ELb0ELb0ELi32EEvPK6__halfPKjS4_S2_PS0_iiiiPKtS7_iiiiiibS2_i,"aw",@nobits
	.sectionflags	@""
	.align	2
.nv.shared._Z23gemm_half_q_half_kernelILi1ELi12ELb0ELb0ELi32EEvPK6__halfPKjS4_S2_PS0_iiiiPKtS7_iiiiiibS2_i:
	.zero		1088


//--------------------- .nv.shared._Z23gemm_half_q_half_kernelILi1ELi14ELb0ELb0ELi32EEvPK6__halfPKjS4_S2_PS0_iiiiPKtS7_iiiiiibS2_i --------------------------
	.section	.nv.shared._Z23gemm_half_q_half_kernelILi1ELi14ELb0ELb0ELi32EEvPK6__halfPKjS4_S2_PS0_iiiiPKtS7_iiiiiibS2_i,"aw",@nobits
	.sectionflags	@""
	.align	2
.nv.shared._Z23gemm_half_q_half_kernelILi1ELi14ELb0ELb0ELi32EEvPK6__halfPKjS4_S2_PS0_iiiiPKtS7_iiiiiibS2_i:
	.zero		1088


//--------------------- .nv.shared._Z23gemm_half_q_half_kernelILi1ELi4ELb0ELb0ELi32EEvPK6__halfPKjS4_S2_PS0_iiiiPKtS7_iiiiiibS2_i --------------------------
	.section	.nv.shared._Z23gemm_half_q_half_kernelILi1ELi4ELb0ELb0ELi32EEvPK6__halfPKjS4_S2_PS0_iiiiPKtS7_iiiiiibS2_i,"aw",@nobits
	.sectionflags	@""
	.align	2
.nv.shared._Z23gemm_half_q_half_kernelILi1ELi4ELb0ELb0ELi32EEvPK6__halfPKjS4_S2_PS0_iiiiPKtS7_iiiiiibS2_i:
	.zero		1088


//--------------------- .nv.shared._Z23gemm_half_q_half_kernelILi1ELi6ELb0ELb0ELi32EEvPK6__halfPKjS4_S2_PS0_iiiiPKtS7_iiiiiibS2_i --------------------------
	.section	.nv.shared._Z23gemm_half_q_half_kernelILi1ELi6ELb0ELb0ELi32EEvPK6__halfPKjS4_S2_PS0_iiiiPKtS7_iiiiiibS2_i,"aw",@nobits
	.sectionflags	@""
	.align	2
.nv.shared._Z23gemm_half_q_half_kernelILi1ELi6ELb0ELb0ELi32EEvPK6__halfPKjS4_S2_PS0_iiiiPKtS7_iiiiiibS2_i:
	.zero		1088


//--------------------- .nv.shared._Z23gemm_half_q_half_kernelILi1ELi2ELb0ELb0ELi32EEvPK6__halfPKjS4_S2_PS0_iiiiPKtS7_iiiiiibS2_i --------------------------
	.section	.nv.shared._Z23gemm_half_q_half_kernelILi1ELi2ELb0ELb0ELi32EEvPK6__halfPKjS4_S2_PS0_iiiiPKtS7_iiiiiibS2_i,"aw",@nobits
	.sectionflags	@""
	.align	2
.nv.shared._Z23gemm_half_q_half_kernelILi1ELi2ELb0ELb0ELi32EEvPK6__halfPKjS4_S2_PS0_iiiiPKtS7_iiiiiibS2_i:
	.zero		1088


//--------------------- .nv.constant0._Z23gemm_half_q_half_kernelILi4ELi32ELb0ELb0ELi64EEvPK6__halfPKjS4_S2_PS0_iiiiPKtS7_iiiiiibS2_i --------------------------
	.section	.nv.constant0._Z23gemm_half_q_half_kernelILi4ELi32ELb0ELb0ELi64EEvPK6__halfPKjS4_S2_PS0_iiiiPKtS7_iiiiiibS2_i,"a",@progbits
	.sectionflags	@""
	.align	4
.nv.constant0._Z23gemm_half_q_half_kernelILi4ELi32ELb0ELb0ELi64EEvPK6__halfPKjS4_S2_PS0_iiiiPKtS7_iiiiiibS2_i:
	.zero		644


//--------------------- .nv.constant0._Z23gemm_half_q_half_kernelILi4ELi48ELb0ELb0ELi64EEvPK6__halfPKjS4_S2_PS0_iiiiPKtS7_iiiiiibS2_i --------------------------
	.section	.nv.constant0._Z23gemm_half_q_half_kernelILi4ELi48ELb0ELb0ELi64EEvPK6__halfPKjS4_S2_PS0_iiiiPKtS7_iiiiiibS2_i,"a",@progbits
	.sectionflags	@""
	.align	4
.nv.constant0._Z23gemm_half_q_half_kernelILi4ELi48ELb0ELb0ELi64EEvPK6__halfPKjS4_S2_PS0_iiiiPKtS7_iiiiiibS2_i:
	.zero		644


//--------------------- .nv.constant0._Z23gemm_half_q_half_kernelILi4ELi16ELb0ELb0ELi64EEvPK6__halfPKjS4_S2_PS0_iiiiPKtS7_iiiiiibS2_i --------------------------
	.section	.nv.constant0._Z23gemm_half_q_half_kernelILi4ELi16ELb0ELb0ELi64EEvPK6__halfPKjS4_S2_PS0_iiiiPKtS7_iiiiiibS2_i,"a",@progbits
	.sectionflags	@""
	.align	4
.nv.constant0._Z23gemm_half_q_half_kernelILi4ELi16ELb0ELb0ELi64EEvPK6__halfPKjS4_S2_PS0_iiiiPKtS7_iiiiiibS2_i:
	.zero		644


//--------------------- .nv.constant0._Z23gemm_half_q_half_kernelILi4ELi24ELb0ELb0ELi64EEvPK6__halfPKjS4_S2_PS0_iiiiPKtS7_iiiiiibS2_i --------------------------
	.section	.nv.constant0._Z23gemm_half_q_half_kernelILi4ELi24ELb0ELb0ELi64EEvPK6__halfPKjS4_S2_PS0_iiiiPKtS7_iiiiiibS2_i,"a",@progbits
	.sectionflags	@""
	.align	4
.nv.constant0._Z23gemm_half_q_half_kernelILi4ELi24ELb0ELb0ELi64EEvPK6__halfPKjS4_S2_PS0_iiiiPKtS7_iiiiiibS2_i:
	.zero		644


//--------------------- .nv.constant0._Z23gemm_half_q_half_kernelILi4ELi8ELb0ELb0ELi64EEvPK6__halfPKjS4_S2_PS0_iiiiPKtS7_iiiiiibS2_i --------------------------
	.section	.nv.constant0._Z23gemm_half_q_half_kernelILi4ELi8ELb0ELb0ELi64EEvPK6__halfPKjS4_S2_PS0_iiiiPKtS7_iiiiiibS2_i,"a",@progbits
	.sectionflags	@""
	.align	4
.nv.constant0._Z23gemm_half_q_half_kernelILi4ELi8ELb0ELb0ELi64EEvPK6__halfPKjS4_S2_PS0_iiiiPKtS7_iiiiiibS2_i:
	.zero		644


//--------------------- .nv.constant0._Z23gemm_half_q_half_kernelILi4ELi12ELb0ELb0ELi64EEvPK6__halfPKjS4_S2_PS0_iiiiPKtS7_iiiiiibS2_i --------------------------
	.section	.nv.constant0._Z23gemm_half_q_half_kernelILi4ELi12ELb0ELb0ELi64EEvPK6__halfPKjS4_S2_PS0_iiiiPKtS7_iiiiiibS2_i,"a",@progbits
	.sectionflags	@""
	.align	4
.nv.constant0._Z23gemm_half_q_half_kernelILi4ELi12ELb0ELb0ELi64EEvPK6__halfPKjS4_S2_PS0_iiiiPKtS7_iiiiiibS2_i:
	.zero		644


//--------------------- .nv.constant0._Z23gemm_half_q_half_kernelILi4ELi14ELb0ELb0ELi64EEvPK6__halfPKjS4_S2_PS0_iiiiPKtS7_iiiiiibS2_i --------------------------
	.section	.nv.constant0._Z23gemm_half_q_half_kernelILi4ELi14ELb0ELb0ELi64EEvPK6__halfPKjS4_S2_PS0_iiiiPKtS7_iiiiiibS2_i,"a",@progbits
	.sectionflags	@""
	.align	4
.nv.constant0._Z23gemm_half_q_half_kernelILi4ELi14ELb0ELb0ELi64EEvPK6__halfPKjS4_S2_PS0_iiiiPKtS7_iiiiiibS2_i:
	.zero		644


//--------------------- .nv.constant0._Z23gemm_half_q_half_kernelILi4ELi4ELb0ELb0ELi64EEvPK6__halfPKjS4_S2_PS0_iiiiPKtS7_iiiiiibS2_i --------------------------
	.section	.nv.constant0._Z23gemm_half_q_half_kernelILi4ELi4ELb0ELb0ELi64EEvPK6__halfPKjS4_S2_PS0_iiiiPKtS7_iiiiiibS2_i,"a",@progbits
	.sectionflags	@""
	.align	4
.nv.constant0._Z23gemm_half_q_half_kernelILi4ELi4ELb0ELb0ELi64EEvPK6__halfPKjS4_S2_PS0_iiiiPKtS7_iiiiiibS2_i:
	.zero		644


//--------------------- .nv.constant0._Z23gemm_half_q_half_kernelILi4ELi6ELb0ELb0ELi64EEvPK6__halfPKjS4_S2_PS0_iiiiPKtS7_iiiiiibS2_i --------------------------
	.section	.nv.constant0._Z23gemm_half_q_half_kernelILi4ELi6ELb0ELb0ELi64EEvPK6__halfPKjS4_S2_PS0_iiiiPKtS7_iiiiiibS2_i,"a",@progbits
	.sectionflags	@""
	.align	4
.nv.constant0._Z23gemm_half_q_half_kernelILi4ELi6ELb0ELb0ELi64EEvPK6__halfPKjS4_S2_PS0_iiiiPKtS7_iiiiiibS2_i:
	.zero		644


//--------------------- .nv.constant0._Z23gemm_half_q_half_kernelILi4ELi2ELb0ELb0ELi64EEvPK6__halfPKjS4_S2_PS0_iiiiPKtS7_iiiiiibS2_i --------------------------
	.section	.nv.constant0._Z23gemm_half_q_half_kernelILi4ELi2ELb0ELb0ELi64EEvPK6__halfPKjS4_S2_PS0_iiiiPKtS7_iiiiiibS2_i,"a",@progbits
	.sectionflags	@""
	.align	4
.nv.constant0._Z23gemm_half_q_half_kernelILi4ELi2ELb0ELb0ELi64EEvPK6__halfPKjS4_S2_PS0_iiiiPKtS7_iiiiiibS2_i:
	.zero		644


//--------------------- .nv.constant0._Z23gemm_half_q_half_kernelILi4ELi32ELb0ELb0ELi32EEvPK6__halfPKjS4_S2_PS0_iiiiPKtS7_iiiiiibS2_i --------------------------
	.section	.nv.constant0._Z23gemm_half_q_half_kernelILi4ELi32ELb0ELb0ELi32EEvPK6__halfPKjS4_S2_PS0_iiiiPKtS7_iiiiiibS2_i,"a",@progbits
	.sectionflags	@""
	.align	4
.nv.constant0._Z23gemm_half_q_half_kernelILi4ELi32ELb0ELb0ELi32EEvPK6__halfPKjS4_S2_PS0_iiiiPKtS7_iiiiiibS2_i:
	.zero		644


//--------------------- .nv.constant0._Z23gemm_half_q_half_kernelILi4ELi48ELb0ELb0ELi32EEvPK6__halfPKjS4_S2_PS0_iiiiPKtS7_iiiiiibS2_i --------------------------
	.section	.nv.constant0._Z23gemm_half_q_half_kernelILi4ELi48ELb0ELb0ELi32EEvPK6__halfPKjS4_S2_PS0_iiiiPKtS7_iiiiiibS2_i,"a",@progbits
	.sectionflags	@""
	.align	4
.nv.constant0._Z23gemm_half_q_half_kernelILi4ELi48ELb0ELb0ELi32EEvPK6__halfPKjS4_S2_PS0_iiiiPKtS7_iiiiiibS2_i:
	.zero		644


//--------------------- .nv.constant0._Z23gemm_half_q_half_kernelILi4ELi16ELb0ELb0ELi32EEvPK6__halfPKjS4_S2_PS0_iiiiPKtS7_iiiiiibS2_i --------------------------
	.section	.nv.constant0._Z23gemm_half_q_half_kernelILi4ELi16ELb0ELb0ELi32EEvPK6__halfPKjS4_S2_PS0_iiiiPKtS7_iiiiiibS2_i,"a",@progbits
	.sectionflags	@""
	.align	4
.nv.constant0._Z23gemm_half_q_half_kernelILi4ELi16ELb0ELb0ELi32EEvPK6__halfPKjS4_S2_PS0_iiiiPKtS7_iiiiiibS2_i:
	.zero		644


//--------------------- .nv.constant0._Z23gemm_half_q_half_kernelILi4ELi24ELb0ELb0ELi32EEvPK6__halfPKjS4_S2_PS0_iiiiPKtS7_iiiiiibS2_i --------------------------
	.section	.nv.constant0._Z23gemm_half_q_half_kernelILi4ELi24ELb0ELb0ELi32EEvPK6__halfPKjS4_S2_PS0_iiiiPKtS7_iiiiiibS2_i,"a",@progbits
	.sectionflags	@""
	.align	4
.nv.constant0._Z23gemm_half_q_half_kernelILi4ELi24ELb0ELb0ELi32EEvPK6__halfPKjS4_S2_PS0_iiiiPKtS7_iiiiiibS2_i:
	.zero		644


//--------------------- .nv.constant0._Z23gemm_half_q_half_kernelILi4ELi8ELb0ELb0ELi32EEvPK6__halfPKjS4_S2_PS0_iiiiPKtS7_iiiiiibS2_i --------------------------
	.section	.nv.constant0._Z23gemm_half_q_half_kernelILi4ELi8ELb0ELb0ELi32EEvPK6__halfPKjS4_S2_PS0_iiiiPKtS7_iiiiiibS2_i,"a",@progbits
	.sectionflags	@""
	.align	4
.nv.constant0._Z23gemm_half_q_half_kernelILi4ELi8ELb0ELb0ELi32EEvPK6__halfPKjS4_S2_PS0_iiiiPKtS7_iiiiiibS2_i:
	.zero		644


//--------------------- .nv.constant0._Z23gemm_half_q_half_kernelILi4ELi12ELb0ELb0ELi32EEvPK6__halfPKjS4_S2_PS0_iiiiPKtS7_iiiiiibS2_i --------------------------
	.section	.nv.constant0._Z23gemm_half_q_half_kernelILi4ELi12ELb0ELb0ELi32EEvPK6__halfPKjS4_S2_PS0_iiiiPKtS7_iiiiiibS2_i,"a",@progbits
	.sectionflags	@""
	.align	4
.nv.constant0._Z23gemm_half_q_half_kernelILi4ELi12ELb0ELb0ELi32EEvPK6__halfPKjS4_S2_PS0_iiiiPKtS7_iiiiiibS2_i:
	.zero		644


//--------------------- .nv.constant0._Z23gemm_half_q_half_kernelILi4ELi14ELb0ELb0ELi32EEvPK6__halfPKjS4_S2_PS0_iiiiPKtS7_iiiiiibS2_i --------------------------
	.section	.nv.constant0._Z23gemm_half_q_half_kernelILi4ELi14ELb0ELb0ELi32EEvPK6__halfPKjS4_S2_PS0_iiiiPKtS7_iiiiiibS2_i,"a",@progbits
	.sectionflags	@""
	.align	4
.nv.constant0._Z23gemm_half_q_half_kernelILi4ELi14ELb0ELb0ELi32EEvPK6__halfPKjS4_S2_PS0_iiiiPKtS7_iiiiiibS2_i:
	.zero		644


//--------------------- .nv.constant0._Z23gemm_half_q_half_kernelILi4ELi4ELb0ELb0ELi32EEvPK6__halfPKjS4_S2_PS0_iiiiPKtS7_iiiiiibS2_i --------------------------
	.section	.nv.constant0._Z23gemm_half_q_half_kernelILi4ELi4ELb0ELb0ELi32EEvPK6__halfPKjS4_S2_PS0_iiiiPKtS7_iiiiiibS2_i,"a",@progbits
	.sectionflags	@""
	.align	4
.nv.constant0._Z23gemm_half_q_half_kernelILi4ELi4ELb0ELb0ELi32EEvPK6__halfPKjS4_S2_PS0_iiiiPKtS7_iiiiiibS2_i:
	.zero		644


//--------------------- .nv.constant0._Z23gemm_half_q_half_kernelILi4ELi6ELb0ELb0ELi32EEvPK6__halfPKjS4_S2_PS0_iiiiPKtS7_iiiiiibS2_i --------------------------
	.section	.nv.constant0._Z23gemm_half_q_half_kernelILi4ELi6ELb0ELb0ELi32EEvPK6__halfPKjS4_S2_PS0_iiiiPKtS7_iiiiiibS2_i,"a",@progbits
	.sectionflags	@""
	.align	4
.nv.constant0._Z23gemm_half_q_half_kernelILi4ELi6ELb0ELb0ELi32EEvPK6__halfPKjS4_S2_PS0_iiiiPKtS7_iiiiiibS2_i:
	.zero		644


//--------------------- .nv.constant0._Z23gemm_half_q_half_kernelILi4ELi2ELb0ELb0ELi32EEvPK6__halfPKjS4_S2_PS0_iiiiPKtS7_iiiiiibS2_i --------------------------
	.section	.nv.constant0._Z23gemm_half_q_half_kernelILi4ELi2ELb0ELb0ELi32EEvPK6__halfPKjS4_S2_PS0_iiiiPKtS7_iiiiiibS2_i,"a",@progbits
	.sectionflags	@""
	.align	4
.nv.constant0._Z23gemm_half_q_half_kernelILi4ELi2ELb0ELb0ELi32EEvPK6__halfPKjS4_S2_PS0_iiiiPKtS7_iiiiiibS2_i:
	.zero		644


//--------------------- .nv.constant0._Z23gemm_half_q_half_kernelILi3ELi32ELb0ELb0ELi64EEvPK6__halfPKjS4_S2_PS0_iiiiPKtS7_iiiiiibS2_i --------------------------
	.section	.nv.constant0._Z23gemm_half_q_half_kernelILi3ELi32ELb0ELb0ELi64EEvPK6__halfPKjS4_S2_PS0_iiiiPKtS7_iiiiiibS2_i,"a",@progbits
	.sectionflags	@""
	.align	4
.nv.constant0._Z23gemm_half_q_half_kernelILi3ELi32ELb0ELb0ELi64EEvPK6__halfPKjS4_S2_PS0_iiiiPKtS7_iiiiiibS2_i:
	.zero		644


//--------------------- .nv.constant0._Z23gemm_half_q_half_kernelILi3ELi48ELb0ELb0ELi64EEvPK6__halfPKjS4_S2_PS0_iiiiPKtS7_iiiiiibS2_i --------------------------
	.section	.nv.constant0._Z23gemm_half_q_half_kernelILi3ELi48ELb0ELb0ELi64EEvPK6__halfPKjS4_S2_PS0_iiiiPKtS7_iiiiiibS2_i,"a",@progbits
	.sectionflags	@""
	.align	4
.nv.constant0._Z23gemm_half_q_half_kernelILi3ELi48ELb0ELb0ELi64EEvPK6__halfPKjS4_S2_PS0_iiiiPKtS7_iiiiiibS2_i:
	.zero		644


//--------------------- .nv.constant0._Z23gemm_half_q_half_kernelILi3ELi16ELb0ELb0ELi64EEvPK6__halfPKjS4_S2_PS0_iiiiPKtS7_iiiiiibS2_i --------------------------
	.section	.nv.constant0._Z23gemm_half_q_half_kernelILi3ELi16ELb0ELb0ELi64EEvPK6__halfPKjS4_S2_PS0_iiiiPKtS7_iiiiiibS2_i,"a",@progbits
	.sectionflags	@""
	.align	4
.nv.constant0._Z23gemm_half_q_half_kernelILi3ELi16ELb0ELb0ELi64EEvPK6__halfPKjS4_S2_PS0_iiiiPKtS7_iiiiiibS2_i:
	.zero		644


//--------------------- .nv.constant0._Z23gemm_half_q_half_kernelILi3ELi24ELb0ELb0ELi64EEvPK6__halfPKjS4_S2_PS0_iiiiPKtS7_iiiiiibS2_i --------------------------
	.section	.nv.constant0._Z23gemm_half_q_half_kernelILi3ELi24ELb0ELb0ELi64EEvPK6__halfPKjS4_S2_PS0_iiiiPKtS7_iiiiiibS2_i,"a",@progbits
	.sectionflags	@""
	.align	4
.nv.constant0._Z23gemm_half_q_half_kernelILi3ELi24ELb0ELb0ELi64EEvPK6__halfPKjS4_S2_PS0_iiiiPKtS7_iiiiiibS2_i:
	.zero		644


//--------------------- .nv.constant0._Z23gemm_half_q_half_kernelILi3ELi8ELb0ELb0ELi64EEvPK6__halfPKjS4_S2_PS0_iiiiPKtS7_iiiiiibS2_i --------------------------
	.section	.nv.constant0._Z23gemm_half_q_half_kernelILi3ELi8ELb0ELb0ELi64EEvPK6__halfPKjS4_S2_PS0_iiiiPKtS7_iiiiiibS2_i,"a",@progbits
	.sectionflags	@""
	.align	4
.nv.constant0._Z23gemm_half_q_half_kernelILi3ELi8ELb0ELb0ELi64EEvPK6__halfPKjS4_S2_PS0_iiiiPKtS7_iiiiiibS2_i:
	.zero		644


//--------------------- .nv.constant0._Z23gemm_half_q_half_kernelILi3ELi12ELb0ELb0ELi64EEvPK6__halfPKjS4_S2_PS0_iiiiPKtS7_iiiiiibS2_i --------------------------
	.section	.nv.constant0._Z23gemm_half_q_half_kernelILi3ELi12ELb0ELb0ELi64EEvPK6__halfPKjS4_S2_PS0_iiiiPKtS7_iiiiiibS2_i,"a",@progbits
	.sectionflags	@""
	.align	4
.nv.constant0._Z23gemm_half_q_half_kernelILi3ELi12ELb0ELb0ELi64EEvPK6__halfPKjS4_S2_PS0_iiiiPKtS7_iiiiiibS2_i:
	.zero		644


//--------------------- .nv.constant0._Z23gemm_half_q_half_kernelILi3ELi14ELb0ELb0ELi64EEvPK6__halfPKjS4_S2_PS0_iiiiPKtS7_iiiiiibS2_i --------------------------
	.section	.nv.constant0._Z23gemm_half_q_half_kernelILi3ELi14ELb0ELb0ELi64EEvPK6__halfPKjS4_S2_PS0_iiiiPKtS7_iiiiiibS2_i,"a",@progbits
	.sectionflags	@""
	.align	4
.nv.constant0._Z23gemm_half_q_half_kernelILi3ELi14ELb0ELb0ELi64EEvPK6__halfPKjS4_S2_PS0_iiiiPKtS7_iiiiiibS2_i:
	.zero		644


//--------------------- .nv.constant0._Z23gemm_half_q_half_kernelILi3ELi4ELb0ELb0ELi64EEvPK6__halfPKjS4_S2_PS0_iiiiPKtS7_iiiiiibS2_i --------------------------
	.section	.nv.constant0._Z23gemm_half_q_half_kernelILi3ELi4ELb0ELb0ELi64EEvPK6__halfPKjS4_S2_PS0_iiiiPKtS7_iiiiiibS2_i,"a",@progbits
	.sectionflags	@""
	.align	4
.nv.constant0._Z23gemm_half_q_half_kernelILi3ELi4ELb0ELb0ELi64EEvPK6__halfPKjS4_S2_PS0_iiiiPKtS7_iiiiiibS2_i:
	.zero		644


//--------------------- .nv.constant0._Z23gemm_half_q_half_kernelILi3ELi6ELb0ELb0ELi64EEvPK6__halfPKjS4_S2_PS0_iiiiPKtS7_iiiiiibS2_i --------------------------
	.section	.nv.constant0._Z23gemm_half_q_half_kernelILi3ELi6ELb0ELb0ELi64EEvPK6__halfPKjS4_S2_PS0_iiiiPKtS7_iiiiiibS2_i,"a",@progbits
	.sectionflags	@""
	.align	4
.nv.constant0._Z23gemm_half_q_half_kernelILi3ELi6ELb0ELb0ELi64EEvPK6__halfPKjS4_S2_PS0_iiiiPKtS7_iiiiiibS2_i:
	.zero		644


//--------------------- .nv.constant0._Z23gemm_half_q_half_kernelILi3ELi2ELb0ELb0ELi64EEvPK6__halfPKjS4_S2_PS0_iiiiPKtS7_iiiiiibS2_i --------------------------
	.section	.nv.constant0._Z23gemm_half_q_half_kernelILi3ELi2ELb0ELb0ELi64EEvPK6__halfPKjS4_S2_PS0_iiiiPKtS7_iiiiiibS2_i,"a",@progbits
	.sectionflags	@""
	.align	4
.nv.constant0._Z23gemm_half_q_half_kernelILi3ELi2ELb0ELb0ELi64EEvPK6__halfPKjS4_S2_PS0_iiiiPKtS7_iiiiiibS2_i:
	.zero		644


//--------------------- .nv.constant0._Z23gemm_half_q_half_kernelILi3ELi32ELb0ELb0ELi32EEvPK6__halfPKjS4_S2_PS0_iiiiPKtS7_iiiiiibS2_i --------------------------
	.section	.nv.constant0._Z23gemm_half_q_half_kernelILi3ELi32ELb0ELb0ELi32EEvPK6__halfPKjS4_S2_PS0_iiiiPKtS7_iiiiiibS2_i,"a",@progbits
	.sectionflags	@""
	.align	4
.nv.constant0._Z23gemm_half_q_half_kernelILi3ELi32ELb0ELb0ELi32EEvPK6__halfPKjS4_S2_PS0_iiiiPKtS7_iiiiiibS2_i:
	.zero		644


//--------------------- .nv.constant0._Z23gemm_half_q_half_kernelILi3ELi48ELb0ELb0ELi32EEvPK6__halfPKjS4_S2_PS0_iiiiPKtS7_iiiiiibS2_i --------------------------
	.section	.nv.constant0._Z23gemm_half_q_half_kernelILi3ELi48ELb0ELb0ELi32EEvPK6__halfPKjS4_S2_PS0_iiiiPKtS7_iiiiiibS2_i,"a",@progbits
	.sectionflags	@""
	.align	4
.nv.constant0._Z23gemm_half_q_half_kernelILi3ELi48ELb0ELb0ELi32EEvPK6__halfPKjS4_S2_PS0_iiiiPKtS7_iiiiiibS2_i:
	.zero		644


//--------------------- .nv.constant0._Z23gemm_half_q_half_kernelILi3ELi16ELb0ELb0ELi32EEvPK6__halfPKjS4_S2_PS0_iiiiPKtS7_iiiiiibS2_i --------------------------
	.section	.nv.constant0._Z23gemm_half_q_half_kernelILi3ELi16ELb0ELb0ELi32EEvPK6__halfPKjS4_S2_PS0_iiiiPKtS7_iiiiiibS2_i,"a",@progbits
	.sectionflags	@""
	.align	4
.nv.constant0._Z23gemm_half_q_half_kernelILi3ELi16ELb0ELb0ELi32EEvPK6__halfPKjS4_S2_PS0_iiiiPKtS7_iiiiiibS2_i:
	.zero		644


//--------------------- .nv.constant0._Z23gemm_half_q_half_kernelILi3ELi24ELb0ELb0ELi32EEvPK6__halfPKjS4_S2_PS0_iiiiPKtS7_iiiiiibS2_i --------------------------
	.section	.nv.constant0._Z23gemm_half_q_half_kernelILi3ELi24ELb0ELb0ELi32EEvPK6__halfPKjS4_S2_PS0_iiiiPKtS7_iiiiiibS2_i,"a",@progbits
	.sectionflags	@""
	.align	4
.nv.constant0._Z23gemm_half_q_half_kernelILi3ELi24ELb0ELb0ELi32EEvPK6__halfPKjS4_S2_PS0_iiiiPKtS7_iiiiiibS2_i:
	.zero		644


//--------------------- .nv.constant0._Z23gemm_half_q_half_kernelILi3ELi8ELb0ELb0ELi32EEvPK6__halfPKjS4_S2_PS0_iiiiPKtS7_iiiiiibS2_i --------------------------
	.section	.nv.constant0._Z23gemm_half_q_half_kernelILi3ELi8ELb0ELb0ELi32EEvPK6__halfPKjS4_S2_PS0_iiiiPKtS7_iiiiiibS2_i,"a",@progbits
	.sectionflags	@""
	.align	4
.nv.constant0._Z23gemm_half_q_half_kernelILi3ELi8ELb0ELb0ELi32EEvPK6__halfPKjS4_S2_PS0_iiiiPKtS7_iiiiiibS2_i:
	.zero		644


//--------------------- .nv.constant0._Z23gemm_half_q_half_kernelILi3ELi12ELb0ELb0ELi32EEvPK6__halfPKjS4_S2_PS0_iiiiPKtS7_iiiiiibS2_i --------------------------
	.section	.nv.constant0._Z23gemm_half_q_half_kernelILi3ELi12ELb0ELb0ELi32EEvPK6__halfPKjS4_S2_PS0_iiiiPKtS7_iiiiiibS2_i,"a",@progbits
	.sectionflags	@""
	.align	4
.nv.constant0._Z23gemm_half_q_half_kernelILi3ELi12ELb0ELb0ELi32EEvPK6__halfPKjS4_S2_PS0_iiiiPKtS7_iiiiiibS2_i:
	.zero		644


//--------------------- .nv.constant0._Z23gemm_half_q_half_kernelILi3ELi14ELb0ELb0ELi32EEvPK6__halfPKjS4_S2_PS0_iiiiPKtS7_iiiiiibS2_i --------------------------
	.section	.nv.constant0._Z23gemm_half_q_half_kernelILi3ELi14ELb0ELb0ELi32EEvPK6__halfPKjS4_S2_PS0_iiiiPKtS7_iiiiiibS2_i,"a",@progbits
	.sectionflags	@""
	.align	4
.nv.constant0._Z23gemm_half_q_half_kernelILi3ELi14ELb0ELb0ELi32EEvPK6__halfPKjS4_S2_PS0_iiiiPKtS7_iiiiiibS2_i:
	.zero		644


//--------------------- .nv.constant0._Z23gemm_half_q_half_kernelILi3ELi4ELb0ELb0ELi32EEvPK6__halfPKjS4_S2_PS0_iiiiPKtS7_iiiiiibS2_i --------------------------
	.section	.nv.constant0._Z23gemm_half_q_half_kernelILi3ELi4ELb0ELb0ELi32EEvPK6__halfPKjS4_S2_PS0_iiiiPKtS7_iiiiiibS2_i,"a",@progbits
	.sectionflags	@""
	.align	4
.nv.constant0._Z23gemm_half_q_half_kernelILi3ELi4ELb0ELb0ELi32EEvPK6__halfPKjS4_S2_PS0_iiiiPKtS7_iiiiiibS2_i:
	.zero		644


//--------------------- .nv.constant0._Z23gemm_half_q_half_kernelILi3ELi6ELb0ELb0ELi32EEvPK6__halfPKjS4_S2_PS0_iiiiPKtS7_iiiiiibS2_i --------------------------
	.section	.nv.constant0._Z23gemm_half_q_half_kernelILi3ELi6ELb0ELb0ELi32EEvPK6__halfPKjS4_S2_PS0_iiiiPKtS7_iiiiiibS2_i,"a",@progbits
	.sectionflags	@""
	.align	4
.nv.constant0._Z23gemm_half_q_half_kernelILi3ELi6ELb0ELb0ELi32EEvPK6__halfPKjS4_S2_PS0_iiiiPKtS7_iiiiiibS2_i:
	.zero		644


//--------------------- .nv.constant0._Z23gemm_half_q_half_kernelILi3ELi2ELb0ELb0ELi32EEvPK6__halfPKjS4_S2_PS0_iiiiPKtS7_iiiiiibS2_i --------------------------
	.section	.nv.constant0._Z23gemm_half_q_half_kernelILi3ELi2ELb0ELb0ELi32EEvPK6__halfPKjS4_S2_PS0_iiiiPKtS7_iiiiiibS2_i,"a",@progbits
	.sectionflags	@""
	.align	4
.nv.constant0._Z23gemm_half_q_half_kernelILi3ELi2ELb0ELb0ELi32EEvPK6__halfPKjS4_S2_PS0_iiiiPKtS7_iiiiiibS2_i:
	.zero		644


//--------------------- .nv.constant0._Z23gemm_half_q_half_kernelILi2ELi32ELb0ELb0ELi64EEvPK6__halfPKjS4_S2_PS0_iiiiPKtS7_iiiiiibS2_i --------------------------
	.section	.nv.constant0._Z23gemm_half_q_half_kernelILi2ELi32ELb0ELb0ELi64EEvPK6__halfPKjS4_S2_PS0_iiiiPKtS7_iiiiiibS2_i,"a",@progbits
	.sectionflags	@""
	.align	4
.nv.constant0._Z23gemm_half_q_half_kernelILi2ELi32ELb0ELb0ELi64EEvPK6__halfPKjS4_S2_PS0_iiiiPKtS7_iiiiiibS2_i:
	.zero		644


//--------------------- .nv.constant0._Z23gemm_half_q_half_kernelILi2ELi48ELb0ELb0ELi64EEvPK6__halfPKjS4_S2_PS0_iiiiPKtS7_iiiiiibS2_i --------------------------
	.section	.nv.constant0._Z23gemm_half_q_half_kernelILi2ELi48ELb0ELb0ELi64EEvPK6__halfPKjS4_S2_PS0_iiiiPKtS7_iiiiiibS2_i,"a",@progbits
	.sectionflags	@""
	.align	4
.nv.constant0._Z23gemm_half_q_half_kernelILi2ELi48ELb0ELb0ELi64EEvPK6__halfPKjS4_S2_PS0_iiiiPKtS7_iiiiiibS2_i:
	.zero		644


//--------------------- .nv.constant0._Z23gemm_half_q_half_kernelILi2ELi16ELb0ELb0ELi64EEvPK6__halfPKjS4_S2_PS0_iiiiPKtS7_iiiiiibS2_i --------------------------
	.section	.nv.constant0._Z23gemm_half_q_half_kernelILi2ELi16ELb0ELb0ELi64EEvPK6__halfPKjS4_S2_PS0_iiiiPKtS7_iiiiiibS2_i,"a",@progbits
	.sectionflags	@""
	.align	4
.nv.constant0._Z23gemm_half_q_half_kernelILi2ELi16ELb0ELb0ELi64EEvPK6__halfPKjS4_S2_PS0_iiiiPKtS7_iiiiiibS2_i:
	.zero		644


//--------------------- .nv.constant0._Z23gemm_half_q_half_kernelILi2ELi24ELb0ELb0ELi64EEvPK6__halfPKjS4_S2_PS0_iiiiPKtS7_iiiiiibS2_i --------------------------
	.section	.nv.constant0._Z23gemm_half_q_half_kernelILi2ELi24ELb0ELb0ELi64EEvPK6__halfPKjS4_S2_PS0_iiiiPKtS7_iiiiiibS2_i,"a",@progbits
	.sectionflags	@""
	.align	4
.nv.constant0._Z23gemm_half_q_half_kernelILi2ELi24ELb0ELb0ELi64EEvPK6__halfPKjS4_S2_PS0_iiiiPKtS7_iiiiiibS2_i:
	.zero		644


//--------------------- .nv.constant0._Z23gemm_half_q_half_kernelILi2ELi8ELb0ELb0ELi64EEvPK6__halfPKjS4_S2_PS0_iiiiPKtS7_iiiiiibS2_i --------------------------
	.section	.nv.constant0._Z23gemm_half_q_half_kernelILi2ELi8ELb0ELb0ELi64EEvPK6__halfPKjS4_S2_PS0_iiiiPKtS7_iiiiiibS2_i,"a",@progbits
	.sectionflags	@""
	.align	4
.nv.constant0._Z23gemm_half_q_half_kernelILi2ELi8ELb0ELb0ELi64EEvPK6__halfPKjS4_S2_PS0_iiiiPKtS7_iiiiiibS2_i:
	.zero		644


//--------------------- .nv.constant0._Z23gemm_half_q_half_kernelILi2ELi12ELb0ELb0ELi64EEvPK6__halfPKjS4_S2_PS0_iiiiPKtS7_iiiiiibS2_i --------------------------
	.section	.nv.constant0._Z23gemm_half_q_half_kernelILi2ELi12ELb0ELb0ELi64EEvPK6__halfPKjS4_S2_PS0_iiiiPKtS7_iiiiiibS2_i,"a",@progbits
	.sectionflags	@""
	.align	4
.nv.constant0._Z23gemm_half_q_half_kernelILi2ELi12ELb0ELb0ELi64EEvPK6__halfPKjS4_S2_PS0_iiiiPKtS7_iiiiiibS2_i:
	.zero		644


//--------------------- .nv.constant0._Z23gemm_half_q_half_kernelILi2ELi14ELb0ELb0ELi64EEvPK6__halfPKjS4_S2_PS0_iiiiPKtS7_iiiiiibS2_i --------------------------
	.section	.nv.constant0._Z23gemm_half_q_half_kernelILi2ELi14ELb0ELb0ELi64EEvPK6__halfPKjS4_S2_PS0_iiiiPKtS7_iiiiiibS2_i,"a",@progbits
	.sectionflags	@""
	.align	4
.nv.constant0._Z23gemm_half_q_half_kernelILi2ELi14ELb0ELb0ELi64EEvPK6__halfPKjS4_S2_PS0_iiiiPKtS7_iiiiiibS2_i:
	.zero		644


//--------------------- .nv.constant0._Z23gemm_half_q_half_kernelILi2ELi4ELb0ELb0ELi64EEvPK6__halfPKjS4_S2_PS0_iiiiPKtS7_iiiiiibS2_i --------------------------
	.section	.nv.constant0._Z23gemm_half_q_half_kernelILi2ELi4ELb0ELb0ELi64EEvPK6__halfPKjS4_S2_PS0_iiiiPKtS7_iiiiiibS2_i,"a",@progbits
	.sectionflags	@""
	.align	4
.nv.constant0._Z23gemm_half_q_half_kernelILi2ELi4ELb0ELb0ELi64EEvPK6__halfPKjS4_S2_PS0_iiiiPKtS7_iiiiiibS2_i:
	.zero		644


//--------------------- .nv.constant0._Z23gemm_half_q_half_kernelILi2ELi6ELb0ELb0ELi64EEvPK6__halfPKjS4_S2_PS0_iiiiPKtS7_iiiiiibS2_i --------------------------
	.section	.nv.constant0._Z23gemm_half_q_half_kernelILi2ELi6ELb0ELb0ELi64EEvPK6__halfPKjS4_S2_PS0_iiiiPKtS7_iiiiiibS2_i,"a",@progbits
	.sectionflags	@""
	.align	4
.nv.constant0._Z23gemm_half_q_half_kernelILi2ELi6ELb0ELb0ELi64EEvPK6__halfPKjS4_S2_PS0_iiiiPKtS7_iiiiiibS2_i:
	.zero		644


//--------------------- .nv.constant0._Z23gemm_half_q_half_kernelILi2ELi2ELb0ELb0ELi64EEvPK6__halfPKjS4_S2_PS0_iiiiPKtS7_iiiiiibS2_i --------------------------
	.section	.nv.constant0._Z23gemm_half_q_half_kernelILi2ELi2ELb0ELb0ELi64EEvPK6__halfPKjS4_S2_PS0_iiiiPKtS7_iiiiiibS2_i,"a",@progbits
	.sectionflags	@""
	.align	4
.nv.constant0._Z23gemm_half_q_half_kernelILi2ELi2ELb0ELb0ELi64EEvPK6__halfPKjS4_S2_PS0_iiiiPKtS7_iiiiiibS2_i:
	.zero		644


//--------------------- .nv.constant0._Z23gemm_half_q_half_kernelILi2ELi32ELb0ELb0ELi32EEvPK6__halfPKjS4_S2_PS0_iiiiPKtS7_iiiiiibS2_i --------------------------
	.section	.nv.constant0._Z23gemm_half_q_half_kernelILi2ELi32ELb0ELb0ELi32EEvPK6__halfPKjS4_S2_PS0_iiiiPKtS7_iiiiiibS2_i,"a",@progbits
	.sectionflags	@""
	.align	4
.nv.constant0._Z23gemm_half_q_half_kernelILi2ELi32ELb0ELb0ELi32EEvPK6__halfPKjS4_S2_PS0_iiiiPKtS7_iiiiiibS2_i:
	.zero		644


//--------------------- .nv.constant0._Z23gemm_half_q_half_kernelILi2ELi48ELb0ELb0ELi32EEvPK6__halfPKjS4_S2_PS0_iiiiPKtS7_iiiiiibS2_i --------------------------
	.section	.nv.constant0._Z23gemm_half_q_half_kernelILi2ELi48ELb0ELb0ELi32EEvPK6__halfPKjS4_S2_PS0_iiiiPKtS7_iiiiiibS2_i,"a",@progbits
	.sectionflags	@""
	.align	4
.nv.constant0._Z23gemm_half_q_half_kernelILi2ELi48ELb0ELb0ELi32EEvPK6__halfPKjS4_S2_PS0_iiiiPKtS7_iiiiiibS2_i:
	.zero		644


//--------------------- .nv.constant0._Z23gemm_half_q_half_kernelILi2ELi16ELb0ELb0ELi32EEvPK6__halfPKjS4_S2_PS0_iiiiPKtS7_iiiiiibS2_i --------------------------
	.section	.nv.constant0._Z23gemm_half_q_half_kernelILi2ELi16ELb0ELb0ELi32EEvPK6__halfPKjS4_S2_PS0_iiiiPKtS7_iiiiiibS2_i,"a",@progbits
	.sectionflags	@""
	.align	4
.nv.constant0._Z23gemm_half_q_half_kernelILi2ELi16ELb0ELb0ELi32EEvPK6__halfPKjS4_S2_PS0_iiiiPKtS7_iiiiiibS2_i:
	.zero		644


//--------------------- .nv.constant0._Z23gemm_half_q_half_kernelILi2ELi24ELb0ELb0ELi32EEvPK6__halfPKjS4_S2_PS0_iiiiPKtS7_iiiiiibS2_i --------------------------
	.section	.nv.constant0._Z23gemm_half_q_half_kernelILi2ELi24ELb0ELb0ELi32EEvPK6__halfPKjS4_S2_PS0_iiiiPKtS7_iiiiiibS2_i,"a",@progbits
	.sectionflags	@""
	.align	4
.nv.constant0._Z23gemm_half_q_half_kernelILi2ELi24ELb0ELb0ELi32EEvPK6__halfPKjS4_S2_PS0_iiiiPKtS7_iiiiiibS2_i:
	.zero		644


//--------------------- .nv.constant0._Z23gemm_half_q_half_kernelILi2ELi8ELb0ELb0ELi32EEvPK6__halfPKjS4_S2_PS0_iiiiPKtS7_iiiiiibS2_i --------------------------
	.section	.nv.constant0._Z23gemm_half_q_half_kernelILi2ELi8ELb0ELb0ELi32EEvPK6__halfPKjS4_S2_PS0_iiiiPKtS7_iiiiiibS2_i,"a",@progbits
	.sectionflags	@""
	.align	4
.nv.constant0._Z23gemm_half_q_half_kernelILi2ELi8ELb0ELb0ELi32EEvPK6__halfPKjS4_S2_PS0_iiiiPKtS7_iiiiiibS2_i:
	.zero		644


//--------------------- .nv.constant0._Z23gemm_half_q_half_kernelILi2ELi12ELb0ELb0ELi32EEvPK6__halfPKjS4_S2_PS0_iiiiPKtS7_iiiiiibS2_i --------------------------
	.section	.nv.constant0._Z23gemm_half_q_half_kernelILi2ELi12ELb0ELb0ELi32EEvPK6__halfPKjS4_S2_PS0_iiiiPKtS7_iiiiiibS2_i,"a",@progbits
	.sectionflags	@""
	.align	4
.nv.constant0._Z23gemm_half_q_half_kernelILi2ELi12ELb0ELb0ELi32EEvPK6__halfPKjS4_S2_PS0_iiiiPKtS7_iiiiiibS2_i:
	.zero		644


//--------------------- .nv.constant0._Z23gemm_half_q_half_kernelILi2ELi14ELb0ELb0ELi32EEvPK6__halfPKjS4_S2_PS0_iiiiPKtS7_iiiiiibS2_i --------------------------
	.section	.nv.constant0._Z23gemm_half_q_half_kernelILi2ELi14ELb0ELb0ELi32EEvPK6__halfPKjS4_S2_PS0_iiiiPKtS7_iiiiiibS2_i,"a",@progbits
	.sectionflags	@""
	.align	4
.nv.constant0._Z23gemm_half_q_half_kernelILi2ELi14ELb0ELb0ELi32EEvPK6__halfPKjS4_S2_PS0_iiiiPKtS7_iiiiiibS2_i:
	.zero		644


//--------------------- .nv.constant0._Z23gemm_half_q_half_kernelILi2ELi4ELb0ELb0ELi32EEvPK6__halfPKjS4_S2_PS0_iiiiPKtS7_iiiiiibS2_i --------------------------
	.section	.nv.constant0._Z23gemm_half_q_half_kernelILi2ELi4ELb0ELb0ELi32EEvPK6__halfPKjS4_S2_PS0_iiiiPKtS7_iiiiiibS2_i,"a",@progbits
	.sectionflags	@""
	.align	4
.nv.constant0._Z23gemm_half_q_half_kernelILi2ELi4ELb0ELb0ELi32EEvPK6__halfPKjS4_S2_PS0_iiiiPKtS7_iiiiiibS2_i:
	.zero		644


//--------------------- .nv.constant0._Z23gemm_half_q_half_kernelILi2ELi6ELb0ELb0ELi32EEvPK6__halfPKjS4_S2_PS0_iiiiPKtS7_iiiiiibS2_i --------------------------
	.section	.nv.constant0._Z23gemm_half_q_half_kernelILi2ELi6ELb0ELb0ELi32EEvPK6__halfPKjS4_S2_PS0_iiiiPKtS7_iiiiiibS2_i,"a",@progbits
	.sectionflags	@""
	.align	4
.nv.constant0._Z23gemm_half_q_half_kernelILi2ELi6ELb0ELb0ELi32EEvPK6__halfPKjS4_S2_PS0_iiiiPKtS7_iiiiiibS2_i:
	.zero		644


//--------------------- .nv.constant0._Z23gemm_half_q_half_kernelILi2ELi2ELb0ELb0ELi32EEvPK6__halfPKjS4_S2_PS0_iiiiPKtS7_iiiiiibS2_i --------------------------
	.section	.nv.constant0._Z23gemm_half_q_half_kernelILi2ELi2ELb0ELb0ELi32EEvPK6__halfPKjS4_S2_PS0_iiiiPKtS7_iiiiiibS2_i,"a",@progbits
	.sectionflags	@""
	.align	4
.nv.constant0._Z23gemm_half_q_half_kernelILi2ELi2ELb0ELb0ELi32EEvPK6__halfPKjS4_S2_PS0_iiiiPKtS7_iiiiiibS2_i:
	.zero		644


//--------------------- .nv.constant0._Z23gemm_half_q_half_kernelILi1ELi32ELb0ELb0ELi64EEvPK6__halfPKjS4_S2_PS0_iiiiPKtS7_iiiiiibS2_i --------------------------
	.section	.nv.constant0._Z23gemm_half_q_half_kernelILi1ELi32ELb0ELb0ELi64EEvPK6__halfPKjS4_S2_PS0_iiiiPKtS7_iiiiiibS2_i,"a",@progbits
	.sectionflags	@""
	.align	4
.nv.constant0._Z23gemm_half_q_half_kernelILi1ELi32ELb0ELb0ELi64EEvPK6__halfPKjS4_S2_PS0_iiiiPKtS7_iiiiiibS2_i:
	.zero		644


//--------------------- .nv.constant0._Z23gemm_half_q_half_kernelILi1ELi48ELb0ELb0ELi64EEvPK6__halfPKjS4_S2_PS0_iiiiPKtS7_iiiiiibS2_i --------------------------
	.section	.nv.constant0._Z23gemm_half_q_half_kernelILi1ELi48ELb0ELb0ELi64EEvPK6__halfPKjS4_S2_PS0_iiiiPKtS7_iiiiiibS2_i,"a",@progbits
	.sectionflags	@""
	.align	4
.nv.constant0._Z23gemm_half_q_half_kernelILi1ELi48ELb0ELb0ELi64EEvPK6__halfPKjS4_S2_PS0_iiiiPKtS7_iiiiiibS2_i:
	.zero		644


//--------------------- .nv.constant0._Z23gemm_half_q_half_kernelILi1ELi16ELb0ELb0ELi64EEvPK6__halfPKjS4_S2_PS0_iiiiPKtS7_iiiiiibS2_i --------------------------
	.section	.nv.constant0._Z23gemm_half_q_half_kernelILi1ELi16ELb0ELb0ELi64EEvPK6__halfPKjS4_S2_PS0_iiiiPKtS7_iiiiiibS2_i,"a",@progbits
	.sectionflags	@""
	.align	4
.nv.constant0._Z23gemm_half_q_half_kernelILi1ELi16ELb0ELb0ELi64EEvPK6__halfPKjS4_S2_PS0_iiiiPKtS7_iiiiiibS2_i:
	.zero		644


//--------------------- .nv.constant0._Z23gemm_half_q_half_kernelILi1ELi24ELb0ELb0ELi64EEvPK6__halfPKjS4_S2_PS0_iiiiPKtS7_iiiiiibS2_i --------------------------
	.section	.nv.constant0._Z23gemm_half_q_half_kernelILi1ELi24ELb0ELb0ELi64EEvPK6__halfPKjS4_S2_PS0_iiiiPKtS7_iiiiiibS2_i,"a",@progbits
	.sectionflags	@""
	.align	4
.nv.constant0._Z23gemm_half_q_half_kernelILi1ELi24ELb0ELb0ELi64EEvPK6__halfPKjS4_S2_PS0_iiiiPKtS7_iiiiiibS2_i:
	.zero		644


//--------------------- .nv.constant0._Z23gemm_half_q_half_kernelILi1ELi8ELb0ELb0ELi64EEvPK6__halfPKjS4_S2_PS0_iiiiPKtS7_iiiiiibS2_i --------------------------
	.section	.nv.constant0._Z23gemm_half_q_half_kernelILi1ELi8ELb0ELb0ELi64EEvPK6__halfPKjS4_S2_PS0_iiiiPKtS7_iiiiiibS2_i,"a",@progbits
	.sectionflags	@""
	.align	4
.nv.constant0._Z23gemm_half_q_half_kernelILi1ELi8ELb0ELb0ELi64EEvPK6__halfPKjS4_S2_PS0_iiiiPKtS7_iiiiiibS2_i:
	.zero		644


//--------------------- .nv.constant0._Z23gemm_half_q_half_kernelILi1ELi12ELb0ELb0ELi64EEvPK6__halfPKjS4_S2_PS0_iiiiPKtS7_iiiiiibS2_i --------------------------
	.section	.nv.constant0._Z23gemm_half_q_half_kernelILi1ELi12ELb0ELb0ELi64EEvPK6__halfPKjS4_S2_PS0_iiiiPKtS7_iiiiiibS2_i,"a",@progbits
	.sectionflags	@""
	.align	4
.nv.constant0._Z23gemm_half_q_half_kernelILi1ELi12ELb0ELb0ELi64EEvPK6__halfPKjS4_S2_PS0_iiiiPKtS7_iiiiiibS2_i:
	.zero		644


//--------------------- .nv.constant0._Z23gemm_half_q_half_kernelILi1ELi14ELb0ELb0ELi64EEvPK6__halfPKjS4_S2_PS0_iiiiPKtS7_iiiiiibS2_i --------------------------
	.section	.nv.constant0._Z23gemm_half_q_half_kernelILi1ELi14ELb0ELb0ELi64EEvPK6__halfPKjS4_S2_PS0_iiiiPKtS7_iiiiiibS2_i,"a",@progbits
	.sectionflags	@""
	.align	4
.nv.constant0._Z23gemm_half_q_half_kernelILi1ELi14ELb0ELb0ELi64EEvPK6__halfPKjS4_S2_PS0_iiiiPKtS7_iiiiiibS2_i:
	.zero		644


//--------------------- .nv.constant0._Z23gemm_half_q_half_kernelILi1ELi4ELb0ELb0ELi64EEvPK6__halfPKjS4_S2_PS0_iiiiPKtS7_iiiiiibS2_i --------------------------
	.section	.nv.constant0._Z23gemm_half_q_half_kernelILi1ELi4ELb0ELb0ELi64EEvPK6__halfPKjS4_S2_PS0_iiiiPKtS7_iiiiiibS2_i,"a",@progbits
	.sectionflags	@""
	.align	4
.nv.constant0._Z23gemm_half_q_half_kernelILi1ELi4ELb0ELb0ELi64EEvPK6__halfPKjS4_S2_PS0_iiiiPKtS7_iiiiiibS2_i:
	.zero		644


//--------------------- .nv.constant0._Z23gemm_half_q_half_kernelILi1ELi6ELb0ELb0ELi64EEvPK6__halfPKjS4_S2_PS0_iiiiPKtS7_iiiiiibS2_i --------------------------
	.section	.nv.constant0._Z23gemm_half_q_half_kernelILi1ELi6ELb0ELb0ELi64EEvPK6__halfPKjS4_S2_PS0_iiiiPKtS7_iiiiiibS2_i,"a",@progbits
	.sectionflags	@""
	.align	4
.nv.constant0._Z23gemm_half_q_half_kernelILi1ELi6ELb0ELb0ELi64EEvPK6__halfPKjS4_S2_PS0_iiiiPKtS7_iiiiiibS2_i:
	.zero		644


//--------------------- .nv.constant0._Z23gemm_half_q_half_kernelILi1ELi2ELb0ELb0ELi64EEvPK6__halfPKjS4_S2_PS0_iiiiPKtS7_iiiiiibS2_i --------------------------
	.section	.nv.constant0._Z23gemm_half_q_half_kernelILi1ELi2ELb0ELb0ELi64EEvPK6__halfPKjS4_S2_PS0_iiiiPKtS7_iiiiiibS2_i,"a",@progbits
	.sectionflags	@""
	.align	4
.nv.constant0._Z23gemm_half_q_half_kernelILi1ELi2ELb0ELb0ELi64EEvPK6__halfPKjS4_S2_PS0_iiiiPKtS7_iiiiiibS2_i:
	.zero		644


//--------------------- .nv.constant0._Z23gemm_half_q_half_kernelILi1ELi32ELb0ELb0ELi32EEvPK6__halfPKjS4_S2_PS0_iiiiPKtS7_iiiiiibS2_i --------------------------
	.section	.nv.constant0._Z23gemm_half_q_half_kernelILi1ELi32ELb0ELb0ELi32EEvPK6__halfPKjS4_S2_PS0_iiiiPKtS7_iiiiiibS2_i,"a",@progbits
	.sectionflags	@""
	.align	4
.nv.constant0._Z23gemm_half_q_half_kernelILi1ELi32ELb0ELb0ELi32EEvPK6__halfPKjS4_S2_PS0_iiiiPKtS7_iiiiiibS2_i:
	.zero		644


//--------------------- .nv.constant0._Z23gemm_half_q_half_kernelILi1ELi48ELb0ELb0ELi32EEvPK6__halfPKjS4_S2_PS0_iiiiPKtS7_iiiiiibS2_i --------------------------
	.section	.nv.constant0._Z23gemm_half_q_half_kernelILi1ELi48ELb0ELb0ELi32EEvPK6__halfPKjS4_S2_PS0_iiiiPKtS7_iiiiiibS2_i,"a",@progbits
	.sectionflags	@""
	.align	4
.nv.constant0._Z23gemm_half_q_half_kernelILi1ELi48ELb0ELb0ELi32EEvPK6__halfPKjS4_S2_PS0_iiiiPKtS7_iiiiiibS2_i:
	.zero		644


//--------------------- .nv.constant0._Z23gemm_half_q_half_kernelILi1ELi16ELb0ELb0ELi32EEvPK6__halfPKjS4_S2_PS0_iiiiPKtS7_iiiiiibS2_i --------------------------
	.section	.nv.constant0._Z23gemm_half_q_half_kernelILi1ELi16ELb0ELb0ELi32EEvPK6__halfPKjS4_S2_PS0_iiiiPKtS7_iiiiiibS2_i,"a",@progbits
	.sectionflags	@""
	.align	4
.nv.constant0._Z23gemm_half_q_half_kernelILi1ELi16ELb0ELb0ELi32EEvPK6__halfPKjS4_S2_PS0_iiiiPKtS7_iiiiiibS2_i:
	.zero		644


//--------------------- .nv.constant0._Z23gemm_half_q_half_kernelILi1ELi24ELb0ELb0ELi32EEvPK6__halfPKjS4_S2_PS0_iiiiPKtS7_iiiiiibS2_i --------------------------
	.section	.nv.constant0._Z23gemm_half_q_half_kernelILi1ELi24ELb0ELb0ELi32EEvPK6__halfPKjS4_S2_PS0_iiiiPKtS7_iiiiiibS2_i,"a",@progbits
	.sectionflags	@""
	.align	4
.nv.constant0._Z23gemm_half_q_half_kernelILi1ELi24ELb0ELb0ELi32EEvPK6__halfPKjS4_S2_PS0_iiiiPKtS7_iiiiiibS2_i:
	.zero		644


//--------------------- .nv.constant0._Z23gemm_half_q_half_kernelILi1ELi8ELb0ELb0ELi32EEvPK6__halfPKjS4_S2_PS0_iiiiPKtS7_iiiiiibS2_i --------------------------
	.section	.nv.constant0._Z23gemm_half_q_half_kernelILi1ELi8ELb0ELb0ELi32EEvPK6__halfPKjS4_S2_PS0_iiiiPKtS7_iiiiiibS2_i,"a",@progbits
	.sectionflags	@""
	.align	4
.nv.constant0._Z23gemm_half_q_half_kernelILi1ELi8ELb0ELb0ELi32EEvPK6__halfPKjS4_S2_PS0_iiiiPKtS7_iiiiiibS2_i:
	.zero		644


//--------------------- .nv.constant0._Z23gemm_half_q_half_kernelILi1ELi12ELb0ELb0ELi32EEvPK6__halfPKjS4_S2_PS0_iiiiPKtS7_iiiiiibS2_i --------------------------
	.section	.nv.constant0._Z23gemm_half_q_half_kernelILi1ELi12ELb0ELb0ELi32EEvPK6__halfPKjS4_S2_PS0_iiiiPKtS7_iiiiiibS2_i,"a",@progbits
	.sectionflags	@""
	.align	4
.nv.constant0._Z23gemm_half_q_half_kernelILi1ELi12ELb0ELb0ELi32EEvPK6__halfPKjS4_S2_PS0_iiiiPKtS7_iiiiiibS2_i:
	.zero		644


//--------------------- .nv.constant0._Z23gemm_half_q_half_kernelILi1ELi14ELb0ELb0ELi32EEvPK6__halfPKjS4_S2_PS0_iiiiPKtS7_iiiiiibS2_i --------------------------
	.section	.nv.constant0._Z23gemm_half_q_half_kernelILi1ELi14ELb0ELb0ELi32EEvPK6__halfPKjS4_S2_PS0_iiiiPKtS7_iiiiiibS2_i,"a",@progbits
	.sectionflags	@""
	.align	4
.nv.constant0._Z23gemm_half_q_half_kernelILi1ELi14ELb0ELb0ELi32EEvPK6__halfPKjS4_S2_PS0_iiiiPKtS7_iiiiiibS2_i:
	.zero		644


//--------------------- .nv.constant0._Z23gemm_half_q_half_kernelILi1ELi4ELb0ELb0ELi32EEvPK6__halfPKjS4_S2_PS0_iiiiPKtS7_iiiiiibS2_i --------------------------
	.section	.nv.constant0._Z23gemm_half_q_half_kernelILi1ELi4ELb0ELb0ELi32EEvPK6__halfPKjS4_S2_PS0_iiiiPKtS7_iiiiiibS2_i,"a",@progbits
	.sectionflags	@""
	.align	4
.nv.constant0._Z23gemm_half_q_half_kernelILi1ELi4ELb0ELb0ELi32EEvPK6__halfPKjS4_S2_PS0_iiiiPKtS7_iiiiiibS2_i:
	.zero		644


//--------------------- .nv.constant0._Z23gemm_half_q_half_kernelILi1ELi6ELb0ELb0ELi32EEvPK6__halfPKjS4_S2_PS0_iiiiPKtS7_iiiiiibS2_i --------------------------
	.section	.nv.constant0._Z23gemm_half_q_half_kernelILi1ELi6ELb0ELb0ELi32EEvPK6__halfPKjS4_S2_PS0_iiiiPKtS7_iiiiiibS2_i,"a",@progbits
	.sectionflags	@""
	.align	4
.nv.constant0._Z23gemm_half_q_half_kernelILi1ELi6ELb0ELb0ELi32EEvPK6__halfPKjS4_S2_PS0_iiiiPKtS7_iiiiiibS2_i:
	.zero		644


//--------------------- .nv.constant0._Z23gemm_half_q_half_kernelILi1ELi2ELb0ELb0ELi32EEvPK6__halfPKjS4_S2_PS0_iiiiPKtS7_iiiiiibS2_i --------------------------
	.section	.nv.constant0._Z23gemm_half_q_half_kernelILi1ELi2ELb0ELb0ELi32EEvPK6__halfPKjS4_S2_PS0_iiiiPKtS7_iiiiiibS2_i,"a",@progbits
	.sectionflags	@""
	.align	4
.nv.constant0._Z23gemm_half_q_half_kernelILi1ELi2ELb0ELb0ELi32EEvPK6__halfPKjS4_S2_PS0_iiiiPKtS7_iiiiiibS2_i:
	.zero		644


//--------------------- SYMBOLS --------------------------

	.type		.nv.reservedSmem.offset0,@object
	.size		.nv.reservedSmem.offset0,0x4
